// Copyright (c) 2024, Jay Shah, Ganesh Bikshandi, Ying Zhang, Vijay Thakkar, Pradeep Ramani, Tri Dao.
// Splitting the different template instantiations to different files to speed up compilation.
// This file is auto-generated. See "generate_kernels.py"

#include "flash_fwd_launch_template.h"

#ifndef FLASHATTENTION_DISABLE_HDIM128
template void run_mha_fwd_<90, cutlass::bfloat16_t, 128, 128, false, true, false, true>(Flash_fwd_params &params, cudaStream_t stream);
#endif


// ===== COMPILED SASS (sm_90a) =====

	.target	sm_90a

	.elftype	@"ET_EXEC"


//--------------------- .note.nv.tkinfo           --------------------------
	.section	.note.nv.tkinfo,"",@"SHT_NOTE"
	.sectionflags	@"SHF_NOTE_NV_TKINFO"
	.tkinfo
        /*0018*/ 	.word	0x00000002
        /*0030*/ 	.string	""
        /*0030*/ 	.string	"ptxas"
        /*0030*/ 	.string	"Cuda compilation tools, release 13.0, V13.0.88"
        /*0030*/ 	.string	"Build cuda_13.0.r13.0/compiler.36424714_0"
        /*0030*/ 	.string	"-arch sm_90a -m 64 "



//--------------------- .note.nv.cuinfo           --------------------------
	.section	.note.nv.cuinfo,"",@"SHT_NOTE"
	.sectionflags	@"SHF_NOTE_NV_CUINFO"
        /*0018*/ 	.short	0x0002
        /*001a*/ 	.short	0x005a
        /*001c*/ 	.short	0x0082
	.zero		2


//--------------------- .nv.info                  --------------------------
	.section	.nv.info,"",@"SHT_CUDA_INFO"
	.align	4


	//----- nvinfo : EIATTR_REGCOUNT
	.align		4
        /*0000*/ 	.byte	0x04, 0x2f
        /*0002*/ 	.short	(.L_18 - .L_17)
	.align		4
.L_17:
        /*0004*/ 	.word	index@(_ZN7cutlass13device_kernelIN5flash11enable_sm90INS1_16FlashAttnFwdSm90INS1_25CollectiveMainloopFwdSm90ILi2EN4cute5tupleIJNS5_1CILi1EEES8_S8_EEENS6_IJNS7_ILi128EEESA_SA_EEELi128ENS_10bfloat16_tEfNS_4arch4Sm90ELb1ELb0ELb0ELb1ELb1ELb1ELb0ELb1ELb1ELb1ELb0ELb0EEENS1_21CollectiveEpilogueFwdISB_S9_SC_SE_Li256ELb1ELb1ELb0ELb0EEENS1_36VarlenDynamicPersistentTileSchedulerILi128ELi128ELi256ELi128ELb0ELb1ELb1ELb1ELb1ELb1EEEEEEEEEvNT_6ParamsE)
        /*0008*/ 	.word	0x000000a8


	//----- nvinfo : EIATTR_FRAME_SIZE
	.align		4
.L_18:
        /*000c*/ 	.byte	0x04, 0x11
        /*000e*/ 	.short	(.L_20 - .L_19)
	.align		4
.L_19:
        /*0010*/ 	.word	index@(_ZN7cutlass13device_kernelIN5flash11enable_sm90INS1_16FlashAttnFwdSm90INS1_25CollectiveMainloopFwdSm90ILi2EN4cute5tupleIJNS5_1CILi1EEES8_S8_EEENS6_IJNS7_ILi128EEESA_SA_EEELi128ENS_10bfloat16_tEfNS_4arch4Sm90ELb1ELb0ELb0ELb1ELb1ELb1ELb0ELb1ELb1ELb1ELb0ELb0EEENS1_21CollectiveEpilogueFwdISB_S9_SC_SE_Li256ELb1ELb1ELb0ELb0EEENS1_36VarlenDynamicPersistentTileSchedulerILi128ELi128ELi256ELi128ELb0ELb1ELb1ELb1ELb1ELb1EEEEEEEEEvNT_6ParamsE)
        /*0014*/ 	.word	0x00000028


	//----- nvinfo : EIATTR_REGCOUNT
	.align		4
.L_20:
        /*0018*/ 	.byte	0x04, 0x2f
        /*001a*/ 	.short	(.L_22 - .L_21)
	.align		4
.L_21:
        /*001c*/ 	.word	index@(_ZN7cutlass13device_kernelIN5flash11enable_sm90INS1_16FlashAttnFwdSm90INS1_25CollectiveMainloopFwdSm90ILi2EN4cute5tupleIJNS5_1CILi1EEES8_S8_EEENS6_IJNS7_ILi128EEESA_SA_EEELi128ENS_10bfloat16_tEfNS_4arch4Sm90ELb1ELb0ELb0ELb1ELb1ELb0ELb0ELb1ELb1ELb1ELb0ELb0EEENS1_21CollectiveEpilogueFwdISB_S9_SC_SE_Li256ELb1ELb1ELb0ELb0EEENS1_36VarlenDynamicPersistentTileSchedulerILi128ELi128ELi256ELi128ELb0ELb1ELb1ELb1ELb1ELb1EEEEEEEEEvNT_6ParamsE)
        /*0020*/ 	.word	0x000000a8


	//----- nvinfo : EIATTR_FRAME_SIZE
	.align		4
.L_22:
        /*0024*/ 	.byte	0x04, 0x11
        /*0026*/ 	.short	(.L_24 - .L_23)
	.align		4
.L_23:
        /*0028*/ 	.word	index@(_ZN7cutlass13device_kernelIN5flash11enable_sm90INS1_16FlashAttnFwdSm90INS1_25CollectiveMainloopFwdSm90ILi2EN4cute5tupleIJNS5_1CILi1EEES8_S8_EEENS6_IJNS7_ILi128EEESA_SA_EEELi128ENS_10bfloat16_tEfNS_4arch4Sm90ELb1ELb0ELb0ELb1ELb1ELb0ELb0ELb1ELb1ELb1ELb0ELb0EEENS1_21CollectiveEpilogueFwdISB_S9_SC_SE_Li256ELb1ELb1ELb0ELb0EEENS1_36VarlenDynamicPersistentTileSchedulerILi128ELi128ELi256ELi128ELb0ELb1ELb1ELb1ELb1ELb1EEEEEEEEEvNT_6ParamsE)
        /*002c*/ 	.word	0x00000020


	//----- nvinfo : EIATTR_REGCOUNT
	.align		4
.L_24:
        /*0030*/ 	.byte	0x04, 0x2f
        /*0032*/ 	.short	(.L_26 - .L_25)
	.align		4
.L_25:
        /*0034*/ 	.word	index@(_ZN7cutlass13device_kernelIN5flash11enable_sm90INS1_16FlashAttnFwdSm90INS1_25CollectiveMainloopFwdSm90ILi2EN4cute5tupleIJNS5_1CILi1EEES8_S8_EEENS6_IJNS7_ILi128EEESA_SA_EEELi128ENS_10bfloat16_tEfNS_4arch4Sm90ELb1ELb0ELb0ELb0ELb1ELb0ELb0ELb1ELb1ELb1ELb0ELb0EEENS1_21CollectiveEpilogueFwdISB_S9_SC_SE_Li256ELb0ELb1ELb0ELb0EEENS1_30DynamicPersistentTileSchedulerILi256ELi128ELb0ELb1ELb1EEEEEEEEEvNT_6ParamsE)
        /*0038*/ 	.word	0x000000a8


	//----- nvinfo : EIATTR_FRAME_SIZE
	.align		4
.L_26:
        /*003c*/ 	.byte	0x04, 0x11
        /*003e*/ 	.short	(.L_28 - .L_27)
	.align		4
.L_27:
        /*0040*/ 	.word	index@(_ZN7cutlass13device_kernelIN5flash11enable_sm90INS1_16FlashAttnFwdSm90INS1_25CollectiveMainloopFwdSm90ILi2EN4cute5tupleIJNS5_1CILi1EEES8_S8_EEENS6_IJNS7_ILi128EEESA_SA_EEELi128ENS_10bfloat16_tEfNS_4arch4Sm90ELb1ELb0ELb0ELb0ELb1ELb0ELb0ELb1ELb1ELb1ELb0ELb0EEENS1_21CollectiveEpilogueFwdISB_S9_SC_SE_Li256ELb0ELb1ELb0ELb0EEENS1_30DynamicPersistentTileSchedulerILi256ELi128ELb0ELb1ELb1EEEEEEEEEvNT_6ParamsE)
        /*0044*/ 	.word	0x00000000


	//----- nvinfo : EIATTR_REGCOUNT
	.align		4
.L_28:
        /*0048*/ 	.byte	0x04, 0x2f
        /*004a*/ 	.short	(.L_30 - .L_29)
	.align		4
.L_29:
        /*004c*/ 	.word	index@(_ZN7cutlass13device_kernelIN5flash11enable_sm90INS1_16FlashAttnFwdSm90INS1_25CollectiveMainloopFwdSm90ILi2EN4cute5tupleIJNS5_1CILi1EEES8_S8_EEENS6_IJNS7_ILi128EEESA_SA_EEELi128ENS_10bfloat16_tEfNS_4arch4Sm90ELb0ELb1ELb0ELb1ELb1ELb1ELb0ELb1ELb1ELb1ELb0ELb0EEENS1_21CollectiveEpilogueFwdISB_S9_SC_SE_Li256ELb1ELb1ELb0ELb0EEENS1_36VarlenDynamicPersistentTileSchedulerILi128ELi128ELi256ELi128ELb0ELb1ELb1ELb1ELb0ELb1EEEEEEEEEvNT_6ParamsE)
        /*0050*/ 	.word	0x000000a8


	//----- nvinfo : EIATTR_FRAME_SIZE
	.align		4
.L_30:
        /*0054*/ 	.byte	0x04, 0x11
        /*0056*/ 	.short	(.L_32 - .L_31)
	.align		4
.L_31:
        /*0058*/ 	.word	index@(_ZN7cutlass13device_kernelIN5flash11enable_sm90INS1_16FlashAttnFwdSm90INS1_25CollectiveMainloopFwdSm90ILi2EN4cute5tupleIJNS5_1CILi1EEES8_S8_EEENS6_IJNS7_ILi128EEESA_SA_EEELi128ENS_10bfloat16_tEfNS_4arch4Sm90ELb0ELb1ELb0ELb1ELb1ELb1ELb0ELb1ELb1ELb1ELb0ELb0EEENS1_21CollectiveEpilogueFwdISB_S9_SC_SE_Li256ELb1ELb1ELb0ELb0EEENS1_36VarlenDynamicPersistentTileSchedulerILi128ELi128ELi256ELi128ELb0ELb1ELb1ELb1ELb0ELb1EEEEEEEEEvNT_6ParamsE)
        /*005c*/ 	.word	0x00000030


	//----- nvinfo : EIATTR_REGCOUNT
	.align		4
.L_32:
        /*0060*/ 	.byte	0x04, 0x2f
        /*0062*/ 	.short	(.L_34 - .L_33)
	.align		4
.L_33:
        /*0064*/ 	.word	index@(_ZN7cutlass13device_kernelIN5flash11enable_sm90INS1_16FlashAttnFwdSm90INS1_25CollectiveMainloopFwdSm90ILi2EN4cute5tupleIJNS5_1CILi1EEES8_S8_EEENS6_IJNS7_ILi128EEESA_SA_EEELi128ENS_10bfloat16_tEfNS_4arch4Sm90ELb0ELb1ELb0ELb1ELb1ELb0ELb0ELb1ELb1ELb1ELb0ELb0EEENS1_21CollectiveEpilogueFwdISB_S9_SC_SE_Li256ELb1ELb1ELb0ELb0EEENS1_36VarlenDynamicPersistentTileSchedulerILi128ELi128ELi256ELi128ELb0ELb1ELb1ELb1ELb0ELb1EEEEEEEEEvNT_6ParamsE)
        /*0068*/ 	.word	0x000000a8


	//----- nvinfo : EIATTR_FRAME_SIZE
	.align		4
.L_34:
        /*006c*/ 	.byte	0x04, 0x11
        /*006e*/ 	.short	(.L_36 - .L_35)
	.align		4
.L_35:
        /*0070*/ 	.word	index@(_ZN7cutlass13device_kernelIN5flash11enable_sm90INS1_16FlashAttnFwdSm90INS1_25CollectiveMainloopFwdSm90ILi2EN4cute5tupleIJNS5_1CILi1EEES8_S8_EEENS6_IJNS7_ILi128EEESA_SA_EEELi128ENS_10bfloat16_tEfNS_4arch4Sm90ELb0ELb1ELb0ELb1ELb1ELb0ELb0ELb1ELb1ELb1ELb0ELb0EEENS1_21CollectiveEpilogueFwdISB_S9_SC_SE_Li256ELb1ELb1ELb0ELb0EEENS1_36VarlenDynamicPersistentTileSchedulerILi128ELi128ELi256ELi128ELb0ELb1ELb1ELb1ELb0ELb1EEEEEEEEEvNT_6ParamsE)
        /*0074*/ 	.word	0x00000020


	//----- nvinfo : EIATTR_REGCOUNT
	.align		4
.L_36:
        /*0078*/ 	.byte	0x04, 0x2f
        /*007a*/ 	.short	(.L_38 - .L_37)
	.align		4
.L_37:
        /*007c*/ 	.word	index@(_ZN7cutlass13device_kernelIN5flash11enable_sm90INS1_16FlashAttnFwdSm90INS1_25CollectiveMainloopFwdSm90ILi2EN4cute5tupleIJNS5_1CILi1EEES8_S8_EEENS6_IJNS7_ILi128EEESA_SA_EEELi128ENS_10bfloat16_tEfNS_4arch4Sm90ELb0ELb1ELb0ELb0ELb1ELb0ELb0ELb1ELb1ELb1ELb0ELb0EEENS1_21CollectiveEpilogueFwdISB_S9_SC_SE_Li256ELb0ELb1ELb0ELb0EEENS1_30DynamicPersistentTileSchedulerILi256ELi128ELb0ELb1ELb1EEEEEEEEEvNT_6ParamsE)
        /*0080*/ 	.word	0x000000a8


	//----- nvinfo : EIATTR_FRAME_SIZE
	.align		4
.L_38:
        /*0084*/ 	.byte	0x04, 0x11
        /*0086*/ 	.short	(.L_40 - .L_39)
	.align		4
.L_39:
        /*0088*/ 	.word	index@(_ZN7cutlass13device_kernelIN5flash11enable_sm90INS1_16FlashAttnFwdSm90INS1_25CollectiveMainloopFwdSm90ILi2EN4cute5tupleIJNS5_1CILi1EEES8_S8_EEENS6_IJNS7_ILi128EEESA_SA_EEELi128ENS_10bfloat16_tEfNS_4arch4Sm90ELb0ELb1ELb0ELb0ELb1ELb0ELb0ELb1ELb1ELb1ELb0ELb0EEENS1_21CollectiveEpilogueFwdISB_S9_SC_SE_Li256ELb0ELb1ELb0ELb0EEENS1_30DynamicPersistentTileSchedulerILi256ELi128ELb0ELb1ELb1EEEEEEEEEvNT_6ParamsE)
        /*008c*/ 	.word	0x00000000


	//----- nvinfo : EIATTR_REGCOUNT
	.align		4
.L_40:
        /*0090*/ 	.byte	0x04, 0x2f
        /*0092*/ 	.short	(.L_42 - .L_41)
	.align		4
.L_41:
        /*0094*/ 	.word	index@(_ZN7cutlass13device_kernelIN5flash11enable_sm90INS1_16FlashAttnFwdSm90INS1_25CollectiveMainloopFwdSm90ILi2EN4cute5tupleIJNS5_1CILi1EEES8_S8_EEENS6_IJNS7_ILi128EEESA_SA_EEELi128ENS_10bfloat16_tEfNS_4arch4Sm90ELb0ELb0ELb0ELb1ELb1ELb1ELb0ELb1ELb1ELb1ELb0ELb0EEENS1_21CollectiveEpilogueFwdISB_S9_SC_SE_Li256ELb1ELb1ELb0ELb0EEENS1_36VarlenDynamicPersistentTileSchedulerILi128ELi128ELi256ELi128ELb0ELb1ELb1ELb0ELb1ELb1EEEEEEEEEvNT_6ParamsE)
        /*0098*/ 	.word	0x000000a8


	//----- nvinfo : EIATTR_FRAME_SIZE
	.align		4
.L_42:
        /*009c*/ 	.byte	0x04, 0x11
        /*009e*/ 	.short	(.L_44 - .L_43)
	.align		4
.L_43:
        /*00a0*/ 	.word	index@(_ZN7cutlass13device_kernelIN5flash11enable_sm90INS1_16FlashAttnFwdSm90INS1_25CollectiveMainloopFwdSm90ILi2EN4cute5tupleIJNS5_1CILi1EEES8_S8_EEENS6_IJNS7_ILi128EEESA_SA_EEELi128ENS_10bfloat16_tEfNS_4arch4Sm90ELb0ELb0ELb0ELb1ELb1ELb1ELb0ELb1ELb1ELb1ELb0ELb0EEENS1_21CollectiveEpilogueFwdISB_S9_SC_SE_Li256ELb1ELb1ELb0ELb0EEENS1_36VarlenDynamicPersistentTileSchedulerILi128ELi128ELi256ELi128ELb0ELb1ELb1ELb0ELb1ELb1EEEEEEEEEvNT_6ParamsE)
        /*00a4*/ 	.word	0x00000030


	//----- nvinfo : EIATTR_REGCOUNT
	.align		4
.L_44:
        /*00a8*/ 	.byte	0x04, 0x2f
        /*00aa*/ 	.short	(.L_46 - .L_45)
	.align		4
.L_45:
        /*00ac*/ 	.word	index@(_ZN7cutlass13device_kernelIN5flash11enable_sm90INS1_16FlashAttnFwdSm90INS1_25CollectiveMainloopFwdSm90ILi2EN4cute5tupleIJNS5_1CILi1EEES8_S8_EEENS6_IJNS7_ILi128EEESA_SA_EEELi128ENS_10bfloat16_tEfNS_4arch4Sm90ELb0ELb0ELb0ELb1ELb1ELb0ELb0ELb1ELb1ELb1ELb0ELb0EEENS1_21CollectiveEpilogueFwdISB_S9_SC_SE_Li256ELb1ELb1ELb0ELb0EEENS1_36VarlenDynamicPersistentTileSchedulerILi128ELi128ELi256ELi128ELb0ELb1ELb1ELb0ELb1ELb1EEEEEEEEEvNT_6ParamsE)
        /*00b0*/ 	.word	0x000000a8


	//----- nvinfo : EIATTR_FRAME_SIZE
	.align		4
.L_46:
        /*00b4*/ 	.byte	0x04, 0x11
        /*00b6*/ 	.short	(.L_48 - .L_47)
	.align		4
.L_47:
        /*00b8*/ 	.word	index@(_ZN7cutlass13device_kernelIN5flash11enable_sm90INS1_16FlashAttnFwdSm90INS1_25CollectiveMainloopFwdSm90ILi2EN4cute5tupleIJNS5_1CILi1EEES8_S8_EEENS6_IJNS7_ILi128EEESA_SA_EEELi128ENS_10bfloat16_tEfNS_4arch4Sm90ELb0ELb0ELb0ELb1ELb1ELb0ELb0ELb1ELb1ELb1ELb0ELb0EEENS1_21CollectiveEpilogueFwdISB_S9_SC_SE_Li256ELb1ELb1ELb0ELb0EEENS1_36VarlenDynamicPersistentTileSchedulerILi128ELi128ELi256ELi128ELb0ELb1ELb1ELb0ELb1ELb1EEEEEEEEEvNT_6ParamsE)
        /*00bc*/ 	.word	0x00000020


	//----- nvinfo : EIATTR_REGCOUNT
	.align		4
.L_48:
        /*00c0*/ 	.byte	0x04, 0x2f
        /*00c2*/ 	.short	(.L_50 - .L_49)
	.align		4
.L_49:
        /*00c4*/ 	.word	index@(_ZN7cutlass13device_kernelIN5flash11enable_sm90INS1_16FlashAttnFwdSm90INS1_25CollectiveMainloopFwdSm90ILi2EN4cute5tupleIJNS5_1CILi1EEES8_S8_EEENS6_IJNS7_ILi128EEESA_SA_EEELi128ENS_10bfloat16_tEfNS_4arch4Sm90ELb0ELb0ELb0ELb0ELb1ELb0ELb0ELb1ELb1ELb1ELb0ELb0EEENS1_21CollectiveEpilogueFwdISB_S9_SC_SE_Li256ELb0ELb1ELb0ELb0EEENS1_29StaticPersistentTileSchedulerILb0EEEEEEEEEvNT_6ParamsE)
        /*00c8*/ 	.word	0x000000a8


	//----- nvinfo : EIATTR_FRAME_SIZE
	.align		4
.L_50:
        /*00cc*/ 	.byte	0x04, 0x11
        /*00ce*/ 	.short	(.L_52 - .L_51)
	.align		4
.L_51:
        /*00d0*/ 	.word	index@(_ZN7cutlass13device_kernelIN5flash11enable_sm90INS1_16FlashAttnFwdSm90INS1_25CollectiveMainloopFwdSm90ILi2EN4cute5tupleIJNS5_1CILi1EEES8_S8_EEENS6_IJNS7_ILi128EEESA_SA_EEELi128ENS_10bfloat16_tEfNS_4arch4Sm90ELb0ELb0ELb0ELb0ELb1ELb0ELb0ELb1ELb1ELb1ELb0ELb0EEENS1_21CollectiveEpilogueFwdISB_S9_SC_SE_Li256ELb0ELb1ELb0ELb0EEENS1_29StaticPersistentTileSchedulerILb0EEEEEEEEEvNT_6ParamsE)
        /*00d4*/ 	.word	0x00000000


	//----- nvinfo : EIATTR_MIN_STACK_SIZE
	.align		4
.L_52:
        /*00d8*/ 	.byte	0x04, 0x12
        /*00da*/ 	.short	(.L_54 - .L_53)
	.align		4
.L_53:
        /*00dc*/ 	.word	index@(_ZN7cutlass13device_kernelIN5flash11enable_sm90INS1_16FlashAttnFwdSm90INS1_25CollectiveMainloopFwdSm90ILi2EN4cute5tupleIJNS5_1CILi1EEES8_S8_EEENS6_IJNS7_ILi128EEESA_SA_EEELi128ENS_10bfloat16_tEfNS_4arch4Sm90ELb0ELb0ELb0ELb0ELb1ELb0ELb0ELb1ELb1ELb1ELb0ELb0EEENS1_21CollectiveEpilogueFwdISB_S9_SC_SE_Li256ELb0ELb1ELb0ELb0EEENS1_29StaticPersistentTileSchedulerILb0EEEEEEEEEvNT_6ParamsE)
        /*00e0*/ 	.word	0x00000000


	//----- nvinfo : EIATTR_MIN_STACK_SIZE
	.align		4
.L_54:
        /*00e4*/ 	.byte	0x04, 0x12
        /*00e6*/ 	.short	(.L_56 - .L_55)
	.align		4
.L_55:
        /*00e8*/ 	.word	index@(_ZN7cutlass13device_kernelIN5flash11enable_sm90INS1_16FlashAttnFwdSm90INS1_25CollectiveMainloopFwdSm90ILi2EN4cute5tupleIJNS5_1CILi1EEES8_S8_EEENS6_IJNS7_ILi128EEESA_SA_EEELi128ENS_10bfloat16_tEfNS_4arch4Sm90ELb0ELb0ELb0ELb1ELb1ELb0ELb0ELb1ELb1ELb1ELb0ELb0EEENS1_21CollectiveEpilogueFwdISB_S9_SC_SE_Li256ELb1ELb1ELb0ELb0EEENS1_36VarlenDynamicPersistentTileSchedulerILi128ELi128ELi256ELi128ELb0ELb1ELb1ELb0ELb1ELb1EEEEEEEEEvNT_6ParamsE)
        /*00ec*/ 	.word	0x00000020


	//----- nvinfo : EIATTR_MIN_STACK_SIZE
	.align		4
.L_56:
        /*00f0*/ 	.byte	0x04, 0x12
        /*00f2*/ 	.short	(.L_58 - .L_57)
	.align		4
.L_57:
        /*00f4*/ 	.word	index@(_ZN7cutlass13device_kernelIN5flash11enable_sm90INS1_16FlashAttnFwdSm90INS1_25CollectiveMainloopFwdSm90ILi2EN4cute5tupleIJNS5_1CILi1EEES8_S8_EEENS6_IJNS7_ILi128EEESA_SA_EEELi128ENS_10bfloat16_tEfNS_4arch4Sm90ELb0ELb0ELb0ELb1ELb1ELb1ELb0ELb1ELb1ELb1ELb0ELb0EEENS1_21CollectiveEpilogueFwdISB_S9_SC_SE_Li256ELb1ELb1ELb0ELb0EEENS1_36VarlenDynamicPersistentTileSchedulerILi128ELi128ELi256ELi128ELb0ELb1ELb1ELb0ELb1ELb1EEEEEEEEEvNT_6ParamsE)
        /*00f8*/ 	.word	0x00000030


	//----- nvinfo : EIATTR_MIN_STACK_SIZE
	.align		4
.L_58:
        /*00fc*/ 	.byte	0x04, 0x12
        /*00fe*/ 	.short	(.L_60 - .L_59)
	.align		4
.L_59:
        /*0100*/ 	.word	index@(_ZN7cutlass13device_kernelIN5flash11enable_sm90INS1_16FlashAttnFwdSm90INS1_25CollectiveMainloopFwdSm90ILi2EN4cute5tupleIJNS5_1CILi1EEES8_S8_EEENS6_IJNS7_ILi128EEESA_SA_EEELi128ENS_10bfloat16_tEfNS_4arch4Sm90ELb0ELb1ELb0ELb0ELb1ELb0ELb0ELb1ELb1ELb1ELb0ELb0EEENS1_21CollectiveEpilogueFwdISB_S9_SC_SE_Li256ELb0ELb1ELb0ELb0EEENS1_30DynamicPersistentTileSchedulerILi256ELi128ELb0ELb1ELb1EEEEEEEEEvNT_6ParamsE)
        /*0104*/ 	.word	0x00000000


	//----- nvinfo : EIATTR_MIN_STACK_SIZE
	.align		4
.L_60:
        /*0108*/ 	.byte	0x04, 0x12
        /*010a*/ 	.short	(.L_62 - .L_61)
	.align		4
.L_61:
        /*010c*/ 	.word	index@(_ZN7cutlass13device_kernelIN5flash11enable_sm90INS1_16FlashAttnFwdSm90INS1_25CollectiveMainloopFwdSm90ILi2EN4cute5tupleIJNS5_1CILi1EEES8_S8_EEENS6_IJNS7_ILi128EEESA_SA_EEELi128ENS_10bfloat16_tEfNS_4arch4Sm90ELb0ELb1ELb0ELb1ELb1ELb0ELb0ELb1ELb1ELb1ELb0ELb0EEENS1_21CollectiveEpilogueFwdISB_S9_SC_SE_Li256ELb1ELb1ELb0ELb0EEENS1_36VarlenDynamicPersistentTileSchedulerILi128ELi128ELi256ELi128ELb0ELb1ELb1ELb1ELb0ELb1EEEEEEEEEvNT_6ParamsE)
        /*0110*/ 	.word	0x00000020


	//----- nvinfo : EIATTR_MIN_STACK_SIZE
	.align		4
.L_62:
        /*0114*/ 	.byte	0x04, 0x12
        /*0116*/ 	.short	(.L_64 - .L_63)
	.align		4
.L_63:
        /*0118*/ 	.word	index@(_ZN7cutlass13device_kernelIN5flash11enable_sm90INS1_16FlashAttnFwdSm90INS1_25CollectiveMainloopFwdSm90ILi2EN4cute5tupleIJNS5_1CILi1EEES8_S8_EEENS6_IJNS7_ILi128EEESA_SA_EEELi128ENS_10bfloat16_tEfNS_4arch4Sm90ELb0ELb1ELb0ELb1ELb1ELb1ELb0ELb1ELb1ELb1ELb0ELb0EEENS1_21CollectiveEpilogueFwdISB_S9_SC_SE_Li256ELb1ELb1ELb0ELb0EEENS1_36VarlenDynamicPersistentTileSchedulerILi128ELi128ELi256ELi128ELb0ELb1ELb1ELb1ELb0ELb1EEEEEEEEEvNT_6ParamsE)
        /*011c*/ 	.word	0x00000030


	//----- nvinfo : EIATTR_MIN_STACK_SIZE
	.align		4
.L_64:
        /*0120*/ 	.byte	0x04, 0x12
        /*0122*/ 	.short	(.L_66 - .L_65)
	.align		4
.L_65:
        /*0124*/ 	.word	index@(_ZN7cutlass13device_kernelIN5flash11enable_sm90INS1_16FlashAttnFwdSm90INS1_25CollectiveMainloopFwdSm90ILi2EN4cute5tupleIJNS5_1CILi1EEES8_S8_EEENS6_IJNS7_ILi128EEESA_SA_EEELi128ENS_10bfloat16_tEfNS_4arch4Sm90ELb1ELb0ELb0ELb0ELb1ELb0ELb0ELb1ELb1ELb1ELb0ELb0EEENS1_21CollectiveEpilogueFwdISB_S9_SC_SE_Li256ELb0ELb1ELb0ELb0EEENS1_30DynamicPersistentTileSchedulerILi256ELi128ELb0ELb1ELb1EEEEEEEEEvNT_6ParamsE)
        /*0128*/ 	.word	0x00000000


	//----- nvinfo : EIATTR_MIN_STACK_SIZE
	.align		4
.L_66:
        /*012c*/ 	.byte	0x04, 0x12
        /*012e*/ 	.short	(.L_68 - .L_67)
	.align		4
.L_67:
        /*0130*/ 	.word	index@(_ZN7cutlass13device_kernelIN5flash11enable_sm90INS1_16FlashAttnFwdSm90INS1_25CollectiveMainloopFwdSm90ILi2EN4cute5tupleIJNS5_1CILi1EEES8_S8_EEENS6_IJNS7_ILi128EEESA_SA_EEELi128ENS_10bfloat16_tEfNS_4arch4Sm90ELb1ELb0ELb0ELb1ELb1ELb0ELb0ELb1ELb1ELb1ELb0ELb0EEENS1_21CollectiveEpilogueFwdISB_S9_SC_SE_Li256ELb1ELb1ELb0ELb0EEENS1_36VarlenDynamicPersistentTileSchedulerILi128ELi128ELi256ELi128ELb0ELb1ELb1ELb1ELb1ELb1EEEEEEEEEvNT_6ParamsE)
        /*0134*/ 	.word	0x00000020


	//----- nvinfo : EIATTR_MIN_STACK_SIZE
	.align		4
.L_68:
        /*0138*/ 	.byte	0x04, 0x12
        /*013a*/ 	.short	(.L_70 - .L_69)
	.align		4
.L_69:
        /*013c*/ 	.word	index@(_ZN7cutlass13device_kernelIN5flash11enable_sm90INS1_16FlashAttnFwdSm90INS1_25CollectiveMainloopFwdSm90ILi2EN4cute5tupleIJNS5_1CILi1EEES8_S8_EEENS6_IJNS7_ILi128EEESA_SA_EEELi128ENS_10bfloat16_tEfNS_4arch4Sm90ELb1ELb0ELb0ELb1ELb1ELb1ELb0ELb1ELb1ELb1ELb0ELb0EEENS1_21CollectiveEpilogueFwdISB_S9_SC_SE_Li256ELb1ELb1ELb0ELb0EEENS1_36VarlenDynamicPersistentTileSchedulerILi128ELi128ELi256ELi128ELb0ELb1ELb1ELb1ELb1ELb1EEEEEEEEEvNT_6ParamsE)
        /*0140*/ 	.word	0x00000028
.L_70:


//--------------------- .nv.compat                --------------------------
	.section	.nv.compat,"",@"SHT_CUDA_COMPAT_INFO"
	.align	4
        /*0000*/ 	.byte	0x02, 0x09, 0x01, 0x00, 0x02, 0x02, 0x04, 0x00, 0x02, 0x05, 0x05, 0x00, 0x03, 0x07, 0x01, 0x01
        /*0010*/ 	.byte	0x02, 0x03, 0x01, 0x00, 0x02, 0x06, 0x01, 0x00, 0x04, 0x0b, 0x08, 0x00, 0x00, 0x00, 0x00, 0x00
        /*0020*/ 	.byte	0x00, 0x00, 0x00, 0x00


//--------------------- .nv.info._ZN7cutlass13device_kernelIN5flash11enable_sm90INS1_16FlashAttnFwdSm90INS1_25CollectiveMainloopFwdSm90ILi2EN4cute5tupleIJNS5_1CILi1EEES8_S8_EEENS6_IJNS7_ILi128EEESA_SA_EEELi128ENS_10bfloat16_tEfNS_4arch4Sm90ELb0ELb0ELb0ELb0ELb1ELb0ELb0ELb1ELb1ELb1ELb0ELb0EEENS1_21CollectiveEpilogueFwdISB_S9_SC_SE_Li256ELb0ELb1ELb0ELb0EEENS1_29StaticPersistentTileSchedulerILb0EEEEEEEEEvNT_6ParamsE --------------------------
	.section	.nv.info._ZN7cutlass13device_kernelIN5flash11enable_sm90INS1_16FlashAttnFwdSm90INS1_25CollectiveMainloopFwdSm90ILi2EN4cute5tupleIJNS5_1CILi1EEES8_S8_EEENS6_IJNS7_ILi128EEESA_SA_EEELi128ENS_10bfloat16_tEfNS_4arch4Sm90ELb0ELb0ELb0ELb0ELb1ELb0ELb0ELb1ELb1ELb1ELb0ELb0EEENS1_21CollectiveEpilogueFwdISB_S9_SC_SE_Li256ELb0ELb1ELb0ELb0EEENS1_29StaticPersistentTileSchedulerILb0EEEEEEEEEvNT_6ParamsE,"",@"SHT_CUDA_INFO"
	.sectionflags	@""
	.align	4


	//----- nvinfo : EIATTR_CUDA_API_VERSION
	.align		4
        /*0000*/ 	.byte	0x04, 0x37
        /*0002*/ 	.short	(.L_72 - .L_71)
.L_71:
        /*0004*/ 	.word	0x00000082


	//----- nvinfo : EIATTR_KPARAM_INFO
	.align		4
.L_72:
        /*0008*/ 	.byte	0x04, 0x17
        /*000a*/ 	.short	(.L_74 - .L_73)
.L_73:
        /*000c*/ 	.word	0x00000000
        /*0010*/ 	.short	0x0000
        /*0012*/ 	.short	0x0070
        /*0014*/ 	.byte	0x00, 0xf0, 0x01, 0x28


	//----- nvinfo : EIATTR_SPARSE_MMA_MASK
	.align		4
.L_74:
        /*0018*/ 	.byte	0x03, 0x50
        /*001a*/ 	.short	0x0000


	//----- nvinfo : EIATTR_MAXREG_COUNT
	.align		4
        /*001c*/ 	.byte	0x03, 0x1b
        /*001e*/ 	.short	0x00a8


	//----- nvinfo : EIATTR_NUM_BARRIERS
	.align		4
        /*0020*/ 	.byte	0x02, 0x4c
        /*0022*/ 	.byte	0x10
	.zero		1


	//----- nvinfo : EIATTR_EXTERNS
	.align		4
        /*0024*/ 	.byte	0x04, 0x0f
        /*0026*/ 	.short	(.L_76 - .L_75)


	//   ....[0]....
	.align		4
.L_75:
        /*0028*/ 	.word	index@(__assertfail)


	//----- nvinfo : EIATTR_MERCURY_ISA_VERSION
	.align		4
.L_76:
        /*002c*/ 	.byte	0x03, 0x5f
        /*002e*/ 	.short	0x0101


	//----- nvinfo : EIATTR_INT_WARP_WIDE_INSTR_OFFSETS
	.align		4
        /*0030*/ 	.byte	0x04, 0x31
        /*0032*/ 	.short	(.L_78 - .L_77)


	//   ....[0]....
.L_77:
        /*0034*/ 	.word	0x000000b0


	//   ....[1]....
        /*0038*/ 	.word	0x000000c0


	//   ....[2]....
        /*003c*/ 	.word	0x00000160


	//----- nvinfo : EIATTR_COOP_GROUP_MASK_REGIDS
	.align		4
.L_78:
        /*0040*/ 	.byte	0x04, 0x29
        /*0042*/ 	.short	(.L_80 - .L_79)


	//   ....[0]....
.L_79:
        /*0044*/ 	.word	0xffffffff


	//   ....[1]....
        /*0048*/ 	.word	0xffffffff


	//   ....[2]....
        /*004c*/ 	.word	0xffffffff


	//   ....[3]....
        /*0050*/ 	.word	0xffffffff


	//   ....[4]....
        /*0054*/ 	.word	0xffffffff


	//   ....[5]....
        /*0058*/ 	.word	0xffffffff


	//   ....[6]....
        /*005c*/ 	.word	0xffffffff


	//   ....[7]....
        /*0060*/ 	.word	0xffffffff


	//   ....[8]....
        /*0064*/ 	.word	0xffffffff


	//   ....[9]....
        /*0068*/ 	.word	0xffffffff


	//   ....[10]....
        /*006c*/ 	.word	0xffffffff


	//   ....[11]....
        /*0070*/ 	.word	0xffffffff


	//   ....[12]....
        /*0074*/ 	.word	0xffffffff


	//   ....[13]....
        /*0078*/ 	.word	0xffffffff


	//   ....[14]....
        /*007c*/ 	.word	0xffffffff


	//   ....[15]....
        /*0080*/ 	.word	0xffffffff


	//   ....[16]....
        /*0084*/ 	.word	0xffffffff


	//   ....[17]....
        /*0088*/ 	.word	0xffffffff


	//   ....[18]....
        /*008c*/ 	.word	0xffffffff


	//   ....[19]....
        /*0090*/ 	.word	0xffffffff


	//   ....[20]....
        /*0094*/ 	.word	0xffffffff


	//   ....[21]....
        /*0098*/ 	.word	0xffffffff


	//   ....[22]....
        /*009c*/ 	.word	0xffffffff


	//   ....[23]....
        /*00a0*/ 	.word	0xffffffff


	//   ....[24]....
        /*00a4*/ 	.word	0xffffffff


	//   ....[25]....
        /*00a8*/ 	.word	0xffffffff


	//   ....[26]....
        /*00ac*/ 	.word	0xffffffff


	//   ....[27]....
        /*00b0*/ 	.word	0xffffffff


	//   ....[28]....
        /*00b4*/ 	.word	0xffffffff


	//   ....[29]....
        /*00b8*/ 	.word	0xffffffff


	//   ....[30]....
        /*00bc*/ 	.word	0xffffffff


	//   ....[31]....
        /*00c0*/ 	.word	0xffffffff


	//   ....[32]....
        /*00c4*/ 	.word	0xffffffff


	//   ....[33]....
        /*00c8*/ 	.word	0xffffffff


	//   ....[34]....
        /*00cc*/ 	.word	0xffffffff


	//   ....[35]....
        /*00d0*/ 	.word	0xffffffff


	//   ....[36]....
        /*00d4*/ 	.word	0xffffffff


	//   ....[37]....
        /*00d8*/ 	.word	0xffffffff


	//   ....[38]....
        /*00dc*/ 	.word	0xffffffff


	//   ....[39]....
        /*00e0*/ 	.word	0xffffffff


	//   ....[40]....
        /*00e4*/ 	.word	0xffffffff


	//   ....[41]....
        /*00e8*/ 	.word	0xffffffff


	//   ....[42]....
        /*00ec*/ 	.word	0xffffffff


	//   ....[43]....
        /*00f0*/ 	.word	0xffffffff


	//   ....[44]....
        /*00f4*/ 	.word	0xffffffff


	//   ....[45]....
        /*00f8*/ 	.word	0xffffffff


	//   ....[46]....
        /*00fc*/ 	.word	0xffffffff


	//   ....[47]....
        /*0100*/ 	.word	0xffffffff


	//   ....[48]....
        /*0104*/ 	.word	0xffffffff


	//   ....[49]....
        /*0108*/ 	.word	0xffffffff


	//   ....[50]....
        /*010c*/ 	.word	0xffffffff


	//   ....[51]....
        /*0110*/ 	.word	0xffffffff


	//   ....[52]....
        /*0114*/ 	.word	0xffffffff


	//   ....[53]....
        /*0118*/ 	.word	0xffffffff


	//   ....[54]....
        /*011c*/ 	.word	0xffffffff


	//   ....[55]....
        /*0120*/ 	.word	0xffffffff


	//   ....[56]....
        /*0124*/ 	.word	0xffffffff


	//   ....[57]....
        /*0128*/ 	.word	0xffffffff


	//   ....[58]....
        /*012c*/ 	.word	0xffffffff


	//   ....[59]....
        /*0130*/ 	.word	0xffffffff


	//   ....[60]....
        /*0134*/ 	.word	0xffffffff


	//   ....[61]....
        /*0138*/ 	.word	0xffffffff


	//   ....[62]....
        /*013c*/ 	.word	0xffffffff


	//   ....[63]....
        /*0140*/ 	.word	0xffffffff


	//   ....[64]....
        /*0144*/ 	.word	0xffffffff


	//   ....[65]....
        /*0148*/ 	.word	0xffffffff


	//   ....[66]....
        /*014c*/ 	.word	0xffffffff


	//   ....[67]....
        /*0150*/ 	.word	0xffffffff


	//   ....[68]....
        /*0154*/ 	.word	0xffffffff


	//   ....[69]....
        /*0158*/ 	.word	0xffffffff


	//   ....[70]....
        /*015c*/ 	.word	0xffffffff


	//   ....[71]....
        /*0160*/ 	.word	0xffffffff


	//   ....[72]....
        /*0164*/ 	.word	0xffffffff


	//   ....[73]....
        /*0168*/ 	.word	0xffffffff


	//   ....[74]....
        /*016c*/ 	.word	0xffffffff


	//   ....[75]....
        /*0170*/ 	.word	0xffffffff


	//   ....[76]....
        /*0174*/ 	.word	0xffffffff


	//   ....[77]....
        /*0178*/ 	.word	0xffffffff


	//   ....[78]....
        /*017c*/ 	.word	0xffffffff


	//   ....[79]....
        /*0180*/ 	.word	0xffffffff


	//   ....[80]....
        /*0184*/ 	.word	0xffffffff


	//   ....[81]....
        /*0188*/ 	.word	0xffffffff


	//   ....[82]....
        /*018c*/ 	.word	0xffffffff


	//   ....[83]....
        /*0190*/ 	.word	0xffffffff


	//   ....[84]....
        /*0194*/ 	.word	0xffffffff


	//   ....[85]....
        /*0198*/ 	.word	0xffffffff


	//   ....[86]....
        /*019c*/ 	.word	0xffffffff


	//   ....[87]....
        /*01a0*/ 	.word	0xffffffff


	//   ....[88]....
        /*01a4*/ 	.word	0xffffffff


	//   ....[89]....
        /*01a8*/ 	.word	0xffffffff


	//   ....[90]....
        /*01ac*/ 	.word	0xffffffff


	//   ....[91]....
        /*01b0*/ 	.word	0xffffffff


	//   ....[92]....
        /*01b4*/ 	.word	0xffffffff


	//   ....[93]....
        /*01b8*/ 	.word	0xffffffff


	//   ....[94]....
        /*01bc*/ 	.word	0xffffffff


	//   ....[95]....
        /*01c0*/ 	.word	0xffffffff


	//   ....[96]....
        /*01c4*/ 	.word	0xffffffff


	//   ....[97]....
        /*01c8*/ 	.word	0xffffffff


	//   ....[98]....
        /*01cc*/ 	.word	0xffffffff


	//   ....[99]....
        /*01d0*/ 	.word	0xffffffff


	//   ....[100]....
        /*01d4*/ 	.word	0xffffffff


	//   ....[101]....
        /*01d8*/ 	.word	0xffffffff


	//   ....[102]....
        /*01dc*/ 	.word	0xffffffff


	//   ....[103]....
        /*01e0*/ 	.word	0xffffffff


	//   ....[104]....
        /*01e4*/ 	.word	0xffffffff


	//   ....[105]....
        /*01e8*/ 	.word	0xffffffff


	//   ....[106]....
        /*01ec*/ 	.word	0xffffffff


	//   ....[107]....
        /*01f0*/ 	.word	0xffffffff


	//   ....[108]....
        /*01f4*/ 	.word	0xffffffff


	//   ....[109]....
        /*01f8*/ 	.word	0xffffffff


	//   ....[110]....
        /*01fc*/ 	.word	0xffffffff


	//   ....[111]....
        /*0200*/ 	.word	0xffffffff


	//   ....[112]....
        /*0204*/ 	.word	0x0500000f


	//   ....[113]....
        /*0208*/ 	.word	0x0500000f


	//   ....[114]....
        /*020c*/ 	.word	0x0500000f


	//   ....[115]....
        /*0210*/ 	.word	0x0500000f


	//   ....[116]....
        /*0214*/ 	.word	0x0500000f


	//   ....[117]....
        /*0218*/ 	.word	0x0500000f


	//   ....[118]....
        /*021c*/ 	.word	0x0500000f


	//   ....[119]....
        /*0220*/ 	.word	0x0500000f


	//   ....[120]....
        /*0224*/ 	.word	0x0500000f


	//   ....[121]....
        /*0228*/ 	.word	0x0500000f


	//   ....[122]....
        /*022c*/ 	.word	0x0500000f


	//   ....[123]....
        /*0230*/ 	.word	0x0500000f


	//   ....[124]....
        /*0234*/ 	.word	0x0500000f


	//   ....[125]....
        /*0238*/ 	.word	0x0500000f


	//   ....[126]....
        /*023c*/ 	.word	0x0500000f


	//   ....[127]....
        /*0240*/ 	.word	0x0500000f


	//   ....[128]....
        /*0244*/ 	.word	0x0500000f


	//   ....[129]....
        /*0248*/ 	.word	0x0500000f


	//   ....[130]....
        /*024c*/ 	.word	0x0500000f


	//   ....[131]....
        /*0250*/ 	.word	0x0500000f


	//   ....[132]....
        /*0254*/ 	.word	0x0500000f


	//   ....[133]....
        /*0258*/ 	.word	0x0500000f


	//   ....[134]....
        /*025c*/ 	.word	0x0500000f


	//   ....[135]....
        /*0260*/ 	.word	0x0500000f


	//   ....[136]....
        /*0264*/ 	.word	0x0500000f


	//   ....[137]....
        /*0268*/ 	.word	0x0500000f


	//   ....[138]....
        /*026c*/ 	.word	0x0500000f


	//   ....[139]....
        /*0270*/ 	.word	0x0500000f


	//   ....[140]....
        /*0274*/ 	.word	0x0500000f


	//   ....[141]....
        /*0278*/ 	.word	0x0500000f


	//   ....[142]....
        /*027c*/ 	.word	0x0500000f


	//   ....[143]....
        /*0280*/ 	.word	0x0500000f


	//   ....[144]....
        /*0284*/ 	.word	0x0500000f


	//   ....[145]....
        /*0288*/ 	.word	0x0500000f


	//   ....[146]....
        /*028c*/ 	.word	0x0500000f


	//   ....[147]....
        /*0290*/ 	.word	0x0500000f


	//   ....[148]....
        /*0294*/ 	.word	0x0500000f


	//   ....[149]....
        /*0298*/ 	.word	0x0500000f


	//   ....[150]....
        /*029c*/ 	.word	0x0500000f


	//   ....[151]....
        /*02a0*/ 	.word	0x0500000f


	//   ....[152]....
        /*02a4*/ 	.word	0x0500000f


	//   ....[153]....
        /*02a8*/ 	.word	0x0500000f


	//   ....[154]....
        /*02ac*/ 	.word	0x0500000f


	//   ....[155]....
        /*02b0*/ 	.word	0x0500000f


	//   ....[156]....
        /*02b4*/ 	.word	0x0500000f


	//   ....[157]....
        /*02b8*/ 	.word	0x0500000f


	//   ....[158]....
        /*02bc*/ 	.word	0x0500000f


	//   ....[159]....
        /*02c0*/ 	.word	0x0500000f


	//   ....[160]....
        /*02c4*/ 	.word	0x0500000f


	//   ....[161]....
        /*02c8*/ 	.word	0x0500000f


	//   ....[162]....
        /*02cc*/ 	.word	0x0500000f


	//   ....[163]....
        /*02d0*/ 	.word	0x0500000f


	//   ....[164]....
        /*02d4*/ 	.word	0x0500000f


	//   ....[165]....
        /*02d8*/ 	.word	0x0500000f


	//   ....[166]....
        /*02dc*/ 	.word	0x0500000f


	//   ....[167]....
        /*02e0*/ 	.word	0x0500000f


	//   ....[168]....
        /*02e4*/ 	.word	0x0500000f


	//   ....[169]....
        /*02e8*/ 	.word	0x0500000f


	//   ....[170]....
        /*02ec*/ 	.word	0x0500000f


	//   ....[171]....
        /*02f0*/ 	.word	0x0500000f


	//   ....[172]....
        /*02f4*/ 	.word	0x0500000f


	//   ....[173]....
        /*02f8*/ 	.word	0x0500000f


	//   ....[174]....
        /*02fc*/ 	.word	0x0500000f


	//   ....[175]....
        /*0300*/ 	.word	0x0500000f


	//   ....[176]....
        /*0304*/ 	.word	0x0500000f


	//   ....[177]....
        /*0308*/ 	.word	0x0500000f


	//   ....[178]....
        /*030c*/ 	.word	0x0500000f


	//   ....[179]....
        /*0310*/ 	.word	0x0500000f


	//   ....[180]....
        /*0314*/ 	.word	0x0500000f


	//   ....[181]....
        /*0318*/ 	.word	0x0500000f


	//   ....[182]....
        /*031c*/ 	.word	0x0500000f


	//   ....[183]....
        /*0320*/ 	.word	0x0500000f


	//   ....[184]....
        /*0324*/ 	.word	0x0500000f


	//   ....[185]....
        /*0328*/ 	.word	0x0500000f


	//   ....[186]....
        /*032c*/ 	.word	0x0500000f


	//   ....[187]....
        /*0330*/ 	.word	0x0500000f


	//   ....[188]....
        /*0334*/ 	.word	0x0500000f


	//   ....[189]....
        /*0338*/ 	.word	0x0500000f


	//   ....[190]....
        /*033c*/ 	.word	0x0500000f


	//   ....[191]....
        /*0340*/ 	.word	0x0500000f


	//   ....[192]....
        /*0344*/ 	.word	0x0500000f


	//   ....[193]....
        /*0348*/ 	.word	0x0500000f


	//----- nvinfo : EIATTR_COOP_GROUP_INSTR_OFFSETS
	.align		4
.L_80:
        /*034c*/ 	.byte	0x04, 0x28
        /*034e*/ 	.short	(.L_82 - .L_81)


	//   ....[0]....
.L_81:
        /*0350*/ 	.word	0x00000060


	//   ....[1]....
        /*0354*/ 	.word	0x000000a0


	//   ....[2]....
        /*0358*/ 	.word	0x000002c0


	//   ....[3]....
        /*035c*/ 	.word	0x00000420


	//   ....[4]....
        /*0360*/ 	.word	0x00000540


	//   ....[5]....
        /*0364*/ 	.word	0x000006a0


	//   ....[6]....
        /*0368*/ 	.word	0x00000cb0


	//   ....[7]....
        /*036c*/ 	.word	0x00001f50


	//   ....[8]....
        /*0370*/ 	.word	0x00002050


	//   ....[9]....
        /*0374*/ 	.word	0x00002770


	//   ....[10]....
        /*0378*/ 	.word	0x00002800


	//   ....[11]....
        /*037c*/ 	.word	0x000041d0


	//   ....[12]....
        /*0380*/ 	.word	0x000041e0


	//   ....[13]....
        /*0384*/ 	.word	0x00004220


	//   ....[14]....
        /*0388*/ 	.word	0x00004230


	//   ....[15]....
        /*038c*/ 	.word	0x000056b0


	//   ....[16]....
        /*0390*/ 	.word	0x000056f0


	//   ....[17]....
        /*0394*/ 	.word	0x000057a0


	//   ....[18]....
        /*0398*/ 	.word	0x000057b0


	//   ....[19]....
        /*039c*/ 	.word	0x00006810


	//   ....[20]....
        /*03a0*/ 	.word	0x00006870


	//   ....[21]....
        /*03a4*/ 	.word	0x000068a0


	//   ....[22]....
        /*03a8*/ 	.word	0x00006900


	//   ....[23]....
        /*03ac*/ 	.word	0x00006ec0


	//   ....[24]....
        /*03b0*/ 	.word	0x00006f00


	//   ....[25]....
        /*03b4*/ 	.word	0x00006fd0


	//   ....[26]....
        /*03b8*/ 	.word	0x00006ff0


	//   ....[27]....
        /*03bc*/ 	.word	0x000070a0


	//   ....[28]....
        /*03c0*/ 	.word	0x000070c0


	//   ....[29]....
        /*03c4*/ 	.word	0x00007180


	//   ....[30]....
        /*03c8*/ 	.word	0x000071c0


	//   ....[31]....
        /*03cc*/ 	.word	0x00008180


	//   ....[32]....
        /*03d0*/ 	.word	0x000081a0


	//   ....[33]....
        /*03d4*/ 	.word	0x000081b0


	//   ....[34]....
        /*03d8*/ 	.word	0x00008200


	//   ....[35]....
        /*03dc*/ 	.word	0x00008240


	//   ....[36]....
        /*03e0*/ 	.word	0x00008290


	//   ....[37]....
        /*03e4*/ 	.word	0x00008320


	//   ....[38]....
        /*03e8*/ 	.word	0x00008340


	//   ....[39]....
        /*03ec*/ 	.word	0x000083c0


	//   ....[40]....
        /*03f0*/ 	.word	0x000083e0


	//   ....[41]....
        /*03f4*/ 	.word	0x00008460


	//   ....[42]....
        /*03f8*/ 	.word	0x00008480


	//   ....[43]....
        /*03fc*/ 	.word	0x00008500


	//   ....[44]....
        /*0400*/ 	.word	0x00008520


	//   ....[45]....
        /*0404*/ 	.word	0x000085a0


	//   ....[46]....
        /*0408*/ 	.word	0x000085c0


	//   ....[47]....
        /*040c*/ 	.word	0x00008bc0


	//   ....[48]....
        /*0410*/ 	.word	0x00008be0


	//   ....[49]....
        /*0414*/ 	.word	0x00008c10


	//   ....[50]....
        /*0418*/ 	.word	0x00008c50


	//   ....[51]....
        /*041c*/ 	.word	0x00008cc0


	//   ....[52]....
        /*0420*/ 	.word	0x00008ce0


	//   ....[53]....
        /*0424*/ 	.word	0x00008d60


	//   ....[54]....
        /*0428*/ 	.word	0x00008d80


	//   ....[55]....
        /*042c*/ 	.word	0x00008e00


	//   ....[56]....
        /*0430*/ 	.word	0x00008e20


	//   ....[57]....
        /*0434*/ 	.word	0x00008ea0


	//   ....[58]....
        /*0438*/ 	.word	0x00008ec0


	//   ....[59]....
        /*043c*/ 	.word	0x00008f40


	//   ....[60]....
        /*0440*/ 	.word	0x00008f60


	//   ....[61]....
        /*0444*/ 	.word	0x00008fe0


	//   ....[62]....
        /*0448*/ 	.word	0x00009000


	//   ....[63]....
        /*044c*/ 	.word	0x00009630


	//   ....[64]....
        /*0450*/ 	.word	0x00009660


	//   ....[65]....
        /*0454*/ 	.word	0x00009680


	//   ....[66]....
        /*0458*/ 	.word	0x000096c0


	//   ....[67]....
        /*045c*/ 	.word	0x000096e0


	//   ....[68]....
        /*0460*/ 	.word	0x00009720


	//   ....[69]....
        /*0464*/ 	.word	0x00009740


	//   ....[70]....
        /*0468*/ 	.word	0x00009780


	//   ....[71]....
        /*046c*/ 	.word	0x000097a0


	//   ....[72]....
        /*0470*/ 	.word	0x000097e0


	//   ....[73]....
        /*0474*/ 	.word	0x00009800


	//   ....[74]....
        /*0478*/ 	.word	0x00009840


	//   ....[75]....
        /*047c*/ 	.word	0x00009860


	//   ....[76]....
        /*0480*/ 	.word	0x000098a0


	//   ....[77]....
        /*0484*/ 	.word	0x000098c0


	//   ....[78]....
        /*0488*/ 	.word	0x000098d0


	//   ....[79]....
        /*048c*/ 	.word	0x00009b60


	//   ....[80]....
        /*0490*/ 	.word	0x00009b80


	//   ....[81]....
        /*0494*/ 	.word	0x00009ba0


	//   ....[82]....
        /*0498*/ 	.word	0x00009c00


	//   ....[83]....
        /*049c*/ 	.word	0x00009c20


	//   ....[84]....
        /*04a0*/ 	.word	0x00009c80


	//   ....[85]....
        /*04a4*/ 	.word	0x00009ca0


	//   ....[86]....
        /*04a8*/ 	.word	0x00009d00


	//   ....[87]....
        /*04ac*/ 	.word	0x00009d20


	//   ....[88]....
        /*04b0*/ 	.word	0x00009d80


	//   ....[89]....
        /*04b4*/ 	.word	0x00009da0


	//   ....[90]....
        /*04b8*/ 	.word	0x00009e00


	//   ....[91]....
        /*04bc*/ 	.word	0x00009e20


	//   ....[92]....
        /*04c0*/ 	.word	0x00009e80


	//   ....[93]....
        /*04c4*/ 	.word	0x00009ea0


	//   ....[94]....
        /*04c8*/ 	.word	0x00009eb0


	//   ....[95]....
        /*04cc*/ 	.word	0x0000a330


	//   ....[96]....
        /*04d0*/ 	.word	0x0000a350


	//   ....[97]....
        /*04d4*/ 	.word	0x0000a370


	//   ....[98]....
        /*04d8*/ 	.word	0x0000a3b0


	//   ....[99]....
        /*04dc*/ 	.word	0x0000a400


	//   ....[100]....
        /*04e0*/ 	.word	0x0000a430


	//   ....[101]....
        /*04e4*/ 	.word	0x0000a480


	//   ....[102]....
        /*04e8*/ 	.word	0x0000a4b0


	//   ....[103]....
        /*04ec*/ 	.word	0x0000a500


	//   ....[104]....
        /*04f0*/ 	.word	0x0000a530


	//   ....[105]....
        /*04f4*/ 	.word	0x0000a580


	//   ....[106]....
        /*04f8*/ 	.word	0x0000a5b0


	//   ....[107]....
        /*04fc*/ 	.word	0x0000a600


	//   ....[108]....
        /*0500*/ 	.word	0x0000a630


	//   ....[109]....
        /*0504*/ 	.word	0x0000a680


	//   ....[110]....
        /*0508*/ 	.word	0x0000a6b0


	//   ....[111]....
        /*050c*/ 	.word	0x0000a9e0


	//   ....[112]....
        /*0510*/ 	.word	0x0000aec0


	//   ....[113]....
        /*0514*/ 	.word	0x0000afb0


	//   ....[114]....
        /*0518*/ 	.word	0x0000b050


	//   ....[115]....
        /*051c*/ 	.word	0x0000b0e0


	//   ....[116]....
        /*0520*/ 	.word	0x0000b1a0


	//   ....[117]....
        /*0524*/ 	.word	0x0000b220


	//   ....[118]....
        /*0528*/ 	.word	0x0000b2e0


	//   ....[119]....
        /*052c*/ 	.word	0x0000b370


	//   ....[120]....
        /*0530*/ 	.word	0x0000b440


	//   ....[121]....
        /*0534*/ 	.word	0x0000b4b0


	//   ....[122]....
        /*0538*/ 	.word	0x0000b580


	//   ....[123]....
        /*053c*/ 	.word	0x0000b600


	//   ....[124]....
        /*0540*/ 	.word	0x0000b6d0


	//   ....[125]....
        /*0544*/ 	.word	0x0000b750


	//   ....[126]....
        /*0548*/ 	.word	0x0000b820


	//   ....[127]....
        /*054c*/ 	.word	0x0000b8a0


	//   ....[128]....
        /*0550*/ 	.word	0x0000b960


	//   ....[129]....
        /*0554*/ 	.word	0x0000b9f0


	//   ....[130]....
        /*0558*/ 	.word	0x0000ba60


	//   ....[131]....
        /*055c*/ 	.word	0x0000bae0


	//   ....[132]....
        /*0560*/ 	.word	0x0000bb90


	//   ....[133]....
        /*0564*/ 	.word	0x0000bc00


	//   ....[134]....
        /*0568*/ 	.word	0x0000bce0


	//   ....[135]....
        /*056c*/ 	.word	0x0000bd50


	//   ....[136]....
        /*0570*/ 	.word	0x0000be30


	//   ....[137]....
        /*0574*/ 	.word	0x0000beb0


	//   ....[138]....
        /*0578*/ 	.word	0x0000bf80


	//   ....[139]....
        /*057c*/ 	.word	0x0000bff0


	//   ....[140]....
        /*0580*/ 	.word	0x0000c0d0


	//   ....[141]....
        /*0584*/ 	.word	0x0000c140


	//   ....[142]....
        /*0588*/ 	.word	0x0000c220


	//   ....[143]....
        /*058c*/ 	.word	0x0000c2a0


	//   ....[144]....
        /*0590*/ 	.word	0x0000c350


	//   ....[145]....
        /*0594*/ 	.word	0x0000c490


	//   ....[146]....
        /*0598*/ 	.word	0x0000c540


	//   ....[147]....
        /*059c*/ 	.word	0x0000c5a0


	//   ....[148]....
        /*05a0*/ 	.word	0x0000c650


	//   ....[149]....
        /*05a4*/ 	.word	0x0000c6b0


	//   ....[150]....
        /*05a8*/ 	.word	0x0000c760


	//   ....[151]....
        /*05ac*/ 	.word	0x0000c7c0


	//   ....[152]....
        /*05b0*/ 	.word	0x0000c870


	//   ....[153]....
        /*05b4*/ 	.word	0x0000c8d0


	//   ....[154]....
        /*05b8*/ 	.word	0x0000c980


	//   ....[155]....
        /*05bc*/ 	.word	0x0000c9e0


	//   ....[156]....
        /*05c0*/ 	.word	0x0000ca90


	//   ....[157]....
        /*05c4*/ 	.word	0x0000caf0


	//   ....[158]....
        /*05c8*/ 	.word	0x0000cba0


	//   ....[159]....
        /*05cc*/ 	.word	0x0000cc00


	//   ....[160]....
        /*05d0*/ 	.word	0x0000ccb0


	//   ....[161]....
        /*05d4*/ 	.word	0x0000cd90


	//   ....[162]....
        /*05d8*/ 	.word	0x0000ce30


	//   ....[163]....
        /*05dc*/ 	.word	0x0000ce90


	//   ....[164]....
        /*05e0*/ 	.word	0x0000cf60


	//   ....[165]....
        /*05e4*/ 	.word	0x0000cfc0


	//   ....[166]....
        /*05e8*/ 	.word	0x0000d090


	//   ....[167]....
        /*05ec*/ 	.word	0x0000d0f0


	//   ....[168]....
        /*05f0*/ 	.word	0x0000d1c0


	//   ....[169]....
        /*05f4*/ 	.word	0x0000d220


	//   ....[170]....
        /*05f8*/ 	.word	0x0000d2f0


	//   ....[171]....
        /*05fc*/ 	.word	0x0000d350


	//   ....[172]....
        /*0600*/ 	.word	0x0000d420


	//   ....[173]....
        /*0604*/ 	.word	0x0000d480


	//   ....[174]....
        /*0608*/ 	.word	0x0000d550


	//   ....[175]....
        /*060c*/ 	.word	0x0000d5b0


	//   ....[176]....
        /*0610*/ 	.word	0x0000d670


	//   ....[177]....
        /*0614*/ 	.word	0x0000d790


	//   ....[178]....
        /*0618*/ 	.word	0x0000d830


	//   ....[179]....
        /*061c*/ 	.word	0x0000d890


	//   ....[180]....
        /*0620*/ 	.word	0x0000d960


	//   ....[181]....
        /*0624*/ 	.word	0x0000da00


	//   ....[182]....
        /*0628*/ 	.word	0x0000dac0


	//   ....[183]....
        /*062c*/ 	.word	0x0000db60


	//   ....[184]....
        /*0630*/ 	.word	0x0000dc20


	//   ....[185]....
        /*0634*/ 	.word	0x0000dcc0


	//   ....[186]....
        /*0638*/ 	.word	0x0000dd80


	//   ....[187]....
        /*063c*/ 	.word	0x0000de20


	//   ....[188]....
        /*0640*/ 	.word	0x0000dee0


	//   ....[189]....
        /*0644*/ 	.word	0x0000df80


	//   ....[190]....
        /*0648*/ 	.word	0x0000e040


	//   ....[191]....
        /*064c*/ 	.word	0x0000e0e0


	//   ....[192]....
        /*0650*/ 	.word	0x0000e1a0


	//   ....[193]....
        /*0654*/ 	.word	0x0000e2f0


	//----- nvinfo : EIATTR_REG_RECONFIG
	.align		4
.L_82:
        /*0658*/ 	.byte	0x01, 0x54
	.zero		2


	//----- nvinfo : EIATTR_SYSCALL_OFFSETS
	.align		4
        /*065c*/ 	.byte	0x04, 0x46
        /*065e*/ 	.short	(.L_84 - .L_83)


	//   ....[0]....
.L_83:
        /*0660*/ 	.word	0x00001010


	//   ....[1]....
        /*0664*/ 	.word	0x00007960


	//   ....[2]....
        /*0668*/ 	.word	0x00007aa0


	//   ....[3]....
        /*066c*/ 	.word	0x00007b90


	//   ....[4]....
        /*0670*/ 	.word	0x000088b0


	//----- nvinfo : EIATTR_MBARRIER_INSTR_OFFSETS
	.align		4
.L_84:
        /*0674*/ 	.byte	0x04, 0x39
        /*0676*/ 	.short	(.L_86 - .L_85)


	//   ....[0]....
.L_85:
        /*0678*/ 	.word	0x00000170
        /*067c*/ 	.word	0x000000ff
        /*0680*/ 	.word	0x00028800
        /*0684*/ 	.short	0x0100
        /*0686*/ 	.byte	0x08
	.zero		1


	//   ....[1]....
        /*0688*/ 	.word	0x00000180
        /*068c*/ 	.word	0x000000ff
        /*0690*/ 	.word	0x00028820
        /*0694*/ 	.short	0x0100
        /*0696*/ 	.byte	0x08
	.zero		1


	//   ....[2]....
        /*0698*/ 	.word	0x00000270
        /*069c*/ 	.word	0x000000ff
        /*06a0*/ 	.word	0x00028830
        /*06a4*/ 	.short	0x0100
        /*06a6*/ 	.byte	0x08
	.zero		1


	//   ....[3]....
        /*06a8*/ 	.word	0x00000280
        /*06ac*/ 	.word	0x000000ff
        /*06b0*/ 	.word	0x00028840
        /*06b4*/ 	.short	0x0100
        /*06b6*/ 	.byte	0x08
	.zero		1


	//   ....[4]....
        /*06b8*/ 	.word	0x00000290
        /*06bc*/ 	.word	0x000000ff
        /*06c0*/ 	.word	0x00028838
        /*06c4*/ 	.short	0x0100
        /*06c6*/ 	.byte	0x08
	.zero		1


	//   ....[5]....
        /*06c8*/ 	.word	0x000002a0
        /*06cc*/ 	.word	0x000000ff
        /*06d0*/ 	.word	0x00028848
        /*06d4*/ 	.short	0x0100
        /*06d6*/ 	.byte	0x08
	.zero		1


	//   ....[6]....
        /*06d8*/ 	.word	0x000003d0
        /*06dc*/ 	.word	0x000000ff
        /*06e0*/ 	.word	0x00028850
        /*06e4*/ 	.short	0x0100
        /*06e6*/ 	.byte	0x08
	.zero		1


	//   ....[7]....
        /*06e8*/ 	.word	0x000003e0
        /*06ec*/ 	.word	0x000000ff
        /*06f0*/ 	.word	0x00028860
        /*06f4*/ 	.short	0x0100
        /*06f6*/ 	.byte	0x08
	.zero		1


	//   ....[8]....
        /*06f8*/ 	.word	0x000003f0
        /*06fc*/ 	.word	0x000000ff
        /*0700*/ 	.word	0x00028858
        /*0704*/ 	.short	0x0100
        /*0706*/ 	.byte	0x08
	.zero		1


	//   ....[9]....
        /*0708*/ 	.word	0x00000400
        /*070c*/ 	.word	0x000000ff
        /*0710*/ 	.word	0x00028868
        /*0714*/ 	.short	0x0100
        /*0716*/ 	.byte	0x08
	.zero		1


	//   ....[10]....
        /*0718*/ 	.word	0x000004f0
        /*071c*/ 	.word	0x000000ff
        /*0720*/ 	.word	0x00028870
        /*0724*/ 	.short	0x0100
        /*0726*/ 	.byte	0x06
	.zero		1


	//   ....[11]....
        /*0728*/ 	.word	0x00000500
        /*072c*/ 	.word	0x000000ff
        /*0730*/ 	.word	0x00028880
        /*0734*/ 	.short	0x0100
        /*0736*/ 	.byte	0x06
	.zero		1


	//   ....[12]....
        /*0738*/ 	.word	0x00000510
        /*073c*/ 	.word	0x000000ff
        /*0740*/ 	.word	0x00028878
        /*0744*/ 	.short	0x0100
        /*0746*/ 	.byte	0x06
	.zero		1


	//   ....[13]....
        /*0748*/ 	.word	0x00000520
        /*074c*/ 	.word	0x000000ff
        /*0750*/ 	.word	0x00028888
        /*0754*/ 	.short	0x0100
        /*0756*/ 	.byte	0x06
	.zero		1


	//   ....[14]....
        /*0758*/ 	.word	0x00000650
        /*075c*/ 	.word	0x000000ff
        /*0760*/ 	.word	0x00028890
        /*0764*/ 	.short	0x0100
        /*0766*/ 	.byte	0x08
	.zero		1


	//   ....[15]....
        /*0768*/ 	.word	0x00000660
        /*076c*/ 	.word	0x000000ff
        /*0770*/ 	.word	0x000288a0
        /*0774*/ 	.short	0x0100
        /*0776*/ 	.byte	0x08
	.zero		1


	//   ....[16]....
        /*0778*/ 	.word	0x00000670
        /*077c*/ 	.word	0x000000ff
        /*0780*/ 	.word	0x00028898
        /*0784*/ 	.short	0x0100
        /*0786*/ 	.byte	0x08
	.zero		1


	//   ....[17]....
        /*0788*/ 	.word	0x00000680
        /*078c*/ 	.word	0x000000ff
        /*0790*/ 	.word	0x000288a8
        /*0794*/ 	.short	0x0100
        /*0796*/ 	.byte	0x08
	.zero		1


	//   ....[18]....
        /*0798*/ 	.word	0x000007c0
        /*079c*/ 	.word	0x000000ff
        /*07a0*/ 	.word	0x000288b0
        /*07a4*/ 	.short	0x0100
        /*07a6*/ 	.byte	0x08
	.zero		1


	//   ....[19]....
        /*07a8*/ 	.word	0x000007d0
        /*07ac*/ 	.word	0x000000ff
        /*07b0*/ 	.word	0x000288c0
        /*07b4*/ 	.short	0x0100
        /*07b6*/ 	.byte	0x08
	.zero		1


	//   ....[20]....
        /*07b8*/ 	.word	0x000007e0
        /*07bc*/ 	.word	0x000000ff
        /*07c0*/ 	.word	0x000288b8
        /*07c4*/ 	.short	0x0100
        /*07c6*/ 	.byte	0x08
	.zero		1


	//   ....[21]....
        /*07c8*/ 	.word	0x000007f0
        /*07cc*/ 	.word	0x000000ff
        /*07d0*/ 	.word	0x000288c8
        /*07d4*/ 	.short	0x0100
        /*07d6*/ 	.byte	0x08
	.zero		1


	//   ....[22]....
        /*07d8*/ 	.word	0x00001070
        /*07dc*/ 	.word	0x000000ff
        /*07e0*/ 	.word	0x00028800
        /*07e4*/ 	.short	0x010a
        /*07e6*/ 	.byte	0x27
	.zero		1


	//   ....[23]....
        /*07e8*/ 	.word	0x000010f0
        /*07ec*/ 	.word	0x00000005
        /*07f0*/ 	.word	0x00028830
        /*07f4*/ 	.short	0x010a
        /*07f6*/ 	.byte	0x3f
	.zero		1


	//   ....[24]....
        /*07f8*/ 	.word	0x00001140
        /*07fc*/ 	.word	0x00000005
        /*0800*/ 	.word	0x00028830
        /*0804*/ 	.short	0x010a
        /*0806*/ 	.byte	0x3f
	.zero		1


	//   ....[25]....
        /*0808*/ 	.word	0x00002130
        /*080c*/ 	.word	0x000000ff
        /*0810*/ 	.word	0x00000000
        /*0814*/ 	.short	0x0101
        /*0816*/ 	.byte	0x06
	.zero		1


	//   ....[26]....
        /*0818*/ 	.word	0x00003690
        /*081c*/ 	.word	0x000000ff
        /*0820*/ 	.word	0x00028830
        /*0824*/ 	.short	0x010a
        /*0826*/ 	.byte	0x06
	.zero		1


	//   ....[27]....
        /*0828*/ 	.word	0x000036d0
        /*082c*/ 	.word	0x000000ff
        /*0830*/ 	.word	0x00028830
        /*0834*/ 	.short	0x010a
        /*0836*/ 	.byte	0x06
	.zero		1


	//   ....[28]....
        /*0838*/ 	.word	0x00003a20
        /*083c*/ 	.word	0x000000ff
        /*0840*/ 	.word	0x00028850
        /*0844*/ 	.short	0x010a
        /*0846*/ 	.byte	0x06
	.zero		1


	//   ....[29]....
        /*0848*/ 	.word	0x00003a60
        /*084c*/ 	.word	0x000000ff
        /*0850*/ 	.word	0x00028850
        /*0854*/ 	.short	0x010a
        /*0856*/ 	.byte	0x06
	.zero		1


	//   ....[30]....
        /*0858*/ 	.word	0x00003e60
        /*085c*/ 	.word	0x000000ff
        /*0860*/ 	.word	0x00000000
        /*0864*/ 	.short	0x0101
        /*0866*/ 	.byte	0x06
	.zero		1


	//   ....[31]....
        /*0868*/ 	.word	0x00005010
        /*086c*/ 	.word	0x000000ff
        /*0870*/ 	.word	0x00000000
        /*0874*/ 	.short	0x0101
        /*0876*/ 	.byte	0x06
	.zero		1


	//   ....[32]....
        /*0878*/ 	.word	0x00005620
        /*087c*/ 	.word	0x000000ff
        /*0880*/ 	.word	0x00028850
        /*0884*/ 	.short	0x010a
        /*0886*/ 	.byte	0x0a
	.zero		1


	//   ....[33]....
        /*0888*/ 	.word	0x00005660
        /*088c*/ 	.word	0x000000ff
        /*0890*/ 	.word	0x00028850
        /*0894*/ 	.short	0x010a
        /*0896*/ 	.byte	0x0a
	.zero		1


	//   ....[34]....
        /*0898*/ 	.word	0x00005ff0
        /*089c*/ 	.word	0x000000ff
        /*08a0*/ 	.word	0x00000000
        /*08a4*/ 	.short	0x0101
        /*08a6*/ 	.byte	0x04
	.zero		1


	//   ....[35]....
        /*08a8*/ 	.word	0x00006ee0
        /*08ac*/ 	.word	0x000000ff
        /*08b0*/ 	.word	0x00000000
        /*08b4*/ 	.short	0x0101
        /*08b6*/ 	.byte	0x27
	.zero		1


	//   ....[36]....
        /*08b8*/ 	.word	0x00007fe0
        /*08bc*/ 	.word	0x00000000
        /*08c0*/ 	.word	0x00028840
        /*08c4*/ 	.short	0x010a
        /*08c6*/ 	.byte	0x3f
	.zero		1


	//   ....[37]....
        /*08c8*/ 	.word	0x00008690
        /*08cc*/ 	.word	0x00000000
        /*08d0*/ 	.word	0x00028830
        /*08d4*/ 	.short	0x0107
        /*08d6*/ 	.byte	0x3f
	.zero		1


	//   ....[38]....
        /*08d8*/ 	.word	0x00008750
        /*08dc*/ 	.word	0x00000000
        /*08e0*/ 	.word	0x00028830
        /*08e4*/ 	.short	0x0101
        /*08e6*/ 	.byte	0x3f
	.zero		1


	//   ....[39]....
        /*08e8*/ 	.word	0x000090e0
        /*08ec*/ 	.word	0x000000ff
        /*08f0*/ 	.word	0x00028800
        /*08f4*/ 	.short	0x0107
        /*08f6*/ 	.byte	0x27
	.zero		1


	//   ....[40]....
        /*08f8*/ 	.word	0x00009120
        /*08fc*/ 	.word	0x000000ff
        /*0900*/ 	.word	0x00028800
        /*0904*/ 	.short	0x0101
        /*0906*/ 	.byte	0x27
	.zero		1


	//   ....[41]....
        /*0908*/ 	.word	0x00009140
        /*090c*/ 	.word	0x000000ff
        /*0910*/ 	.word	0x00028820
        /*0914*/ 	.short	0x010a
        /*0916*/ 	.byte	0x27
	.zero		1


	//   ....[42]....
        /*0918*/ 	.word	0x00009480
        /*091c*/ 	.word	0x00000006
        /*0920*/ 	.word	0x00028840
        /*0924*/ 	.short	0x010a
        /*0926*/ 	.byte	0x3f
	.zero		1


	//   ....[43]....
        /*0928*/ 	.word	0x00009990
        /*092c*/ 	.word	0x00000006
        /*0930*/ 	.word	0x00028830
        /*0934*/ 	.short	0x0107
        /*0936*/ 	.byte	0x3f
	.zero		1


	//   ....[44]....
        /*0938*/ 	.word	0x00009a50
        /*093c*/ 	.word	0x00000006
        /*0940*/ 	.word	0x00028830
        /*0944*/ 	.short	0x0101
        /*0946*/ 	.byte	0x3f
	.zero		1


	//   ....[45]....
        /*0948*/ 	.word	0x00009ad0
        /*094c*/ 	.word	0x00000006
        /*0950*/ 	.word	0x00028860
        /*0954*/ 	.short	0x010a
        /*0956*/ 	.byte	0x3f
	.zero		1


	//   ....[46]....
        /*0958*/ 	.word	0x0000a070
        /*095c*/ 	.word	0x00000006
        /*0960*/ 	.word	0x00028850
        /*0964*/ 	.short	0x0107
        /*0966*/ 	.byte	0x3f
	.zero		1


	//   ....[47]....
        /*0968*/ 	.word	0x0000a1a0
        /*096c*/ 	.word	0x00000006
        /*0970*/ 	.word	0x00028850
        /*0974*/ 	.short	0x0101
        /*0976*/ 	.byte	0x3f
	.zero		1


	//   ....[48]....
        /*0978*/ 	.word	0x0000a2a0
        /*097c*/ 	.word	0x00000004
        /*0980*/ 	.word	0x00028860
        /*0984*/ 	.short	0x010a
        /*0986*/ 	.byte	0x3f
	.zero		1


	//   ....[49]....
        /*0988*/ 	.word	0x0000a790
        /*098c*/ 	.word	0x00000004
        /*0990*/ 	.word	0x00028850
        /*0994*/ 	.short	0x0107
        /*0996*/ 	.byte	0x3f
	.zero		1


	//   ....[50]....
        /*0998*/ 	.word	0x0000a880
        /*099c*/ 	.word	0x00000004
        /*09a0*/ 	.word	0x00028850
        /*09a4*/ 	.short	0x0101
        /*09a6*/ 	.byte	0x3f
	.zero		1


	//   ....[51]....
        /*09a8*/ 	.word	0x0000a960
        /*09ac*/ 	.word	0x00000005
        /*09b0*/ 	.word	0x00028820
        /*09b4*/ 	.short	0x010a
        /*09b6*/ 	.byte	0x3f
	.zero		1


	//   ....[52]....
        /*09b8*/ 	.word	0x0000aae0
        /*09bc*/ 	.word	0x00000003
        /*09c0*/ 	.word	0x00028840
        /*09c4*/ 	.short	0x010a
        /*09c6*/ 	.byte	0x3f
	.zero		1


	//   ....[53]....
        /*09c8*/ 	.word	0x0000ab80
        /*09cc*/ 	.word	0x00000005
        /*09d0*/ 	.word	0x00028840
        /*09d4*/ 	.short	0x010a
        /*09d6*/ 	.byte	0x3f
	.zero		1


	//   ....[54]....
        /*09d8*/ 	.word	0x0000abc0
        /*09dc*/ 	.word	0x00000003
        /*09e0*/ 	.word	0x00028860
        /*09e4*/ 	.short	0x010a
        /*09e6*/ 	.byte	0x3f
	.zero		1


	//   ....[55]....
        /*09e8*/ 	.word	0x0000ac00
        /*09ec*/ 	.word	0x00000005
        /*09f0*/ 	.word	0x00028860
        /*09f4*/ 	.short	0x010a
        /*09f6*/ 	.byte	0x3f
	.zero		1


	//   ....[56]....
        /*09f8*/ 	.word	0x0000ac70
        /*09fc*/ 	.word	0x00000003
        /*0a00*/ 	.word	0x00028800
        /*0a04*/ 	.short	0x010a
        /*0a06*/ 	.byte	0x3f
	.zero		1


	//   ....[57]....
        /*0a08*/ 	.word	0x0000acc0
        /*0a0c*/ 	.word	0x00000005
        /*0a10*/ 	.word	0x00028830
        /*0a14*/ 	.short	0x010a
        /*0a16*/ 	.byte	0x3f
	.zero		1


	//   ....[58]....
        /*0a18*/ 	.word	0x0000ad20
        /*0a1c*/ 	.word	0x00000003
        /*0a20*/ 	.word	0x00028830
        /*0a24*/ 	.short	0x010a
        /*0a26*/ 	.byte	0x3f
	.zero		1


	//   ....[59]....
        /*0a28*/ 	.word	0x0000ad80
        /*0a2c*/ 	.word	0x00000003
        /*0a30*/ 	.word	0x00028850
        /*0a34*/ 	.short	0x010a
        /*0a36*/ 	.byte	0x3f
	.zero		1


	//   ....[60]....
        /*0a38*/ 	.word	0x0000ade0
        /*0a3c*/ 	.word	0x00000008
        /*0a40*/ 	.word	0x00028850
        /*0a44*/ 	.short	0x010a
        /*0a46*/ 	.byte	0x3f
	.zero		1


	//   ....[61]....
        /*0a48*/ 	.word	0x0000af00
        /*0a4c*/ 	.word	0x00000000
        /*0a50*/ 	.word	0x00028840
        /*0a54*/ 	.short	0x010a
        /*0a56*/ 	.byte	0x3f
	.zero		1


	//   ....[62]....
        /*0a58*/ 	.word	0x0000c390
        /*0a5c*/ 	.word	0x00000003
        /*0a60*/ 	.word	0x00028820
        /*0a64*/ 	.short	0x010a
        /*0a66*/ 	.byte	0x3f
	.zero		1


	//   ....[63]....
        /*0a68*/ 	.word	0x0000c3e0
        /*0a6c*/ 	.word	0x00000006
        /*0a70*/ 	.word	0x00028840
        /*0a74*/ 	.short	0x010a
        /*0a76*/ 	.byte	0x3f
	.zero		1


	//   ....[64]....
        /*0a78*/ 	.word	0x0000cce0
        /*0a7c*/ 	.word	0x00000006
        /*0a80*/ 	.word	0x00028860
        /*0a84*/ 	.short	0x010a
        /*0a86*/ 	.byte	0x3f
	.zero		1


	//   ....[65]....
        /*0a88*/ 	.word	0x0000d6e0
        /*0a8c*/ 	.word	0x00000004
        /*0a90*/ 	.word	0x00028860
        /*0a94*/ 	.short	0x010a
        /*0a96*/ 	.byte	0x3f
	.zero		1


	//   ....[66]....
        /*0a98*/ 	.word	0x0000e210
        /*0a9c*/ 	.word	0x00000005
        /*0aa0*/ 	.word	0x00028820
        /*0aa4*/ 	.short	0x010a
        /*0aa6*/ 	.byte	0x3f
	.zero		1


	//   ....[67]....
        /*0aa8*/ 	.word	0x0000e3b0
        /*0aac*/ 	.word	0x00000003
        /*0ab0*/ 	.word	0x00028840
        /*0ab4*/ 	.short	0x010a
        /*0ab6*/ 	.byte	0x3f
	.zero		1


	//   ....[68]....
        /*0ab8*/ 	.word	0x0000e400
        /*0abc*/ 	.word	0x00000005
        /*0ac0*/ 	.word	0x00028840
        /*0ac4*/ 	.short	0x010a
        /*0ac6*/ 	.byte	0x3f
	.zero		1


	//   ....[69]....
        /*0ac8*/ 	.word	0x0000e450
        /*0acc*/ 	.word	0x00000003
        /*0ad0*/ 	.word	0x00028860
        /*0ad4*/ 	.short	0x010a
        /*0ad6*/ 	.byte	0x3f
	.zero		1


	//----- nvinfo : EIATTR_NUM_MBARRIERS
	.align		4
.L_86:
        /*0ad8*/ 	.byte	0x03, 0x38
        /*0ada*/ 	.short	0x0016


	//----- nvinfo : EIATTR_EXIT_INSTR_OFFSETS
	.align		4
        /*0adc*/ 	.byte	0x04, 0x1c
        /*0ade*/ 	.short	(.L_88 - .L_87)


	//   ....[0]....
.L_87:
        /*0ae0*/ 	.word	0x00000940


	//   ....[1]....
        /*0ae4*/ 	.word	0x000072a0


	//   ....[2]....
        /*0ae8*/ 	.word	0x0000ac50


	//----- nvinfo : EIATTR_MAX_THREADS
	.align		4
.L_88:
        /*0aec*/ 	.byte	0x04, 0x05
        /*0aee*/ 	.short	(.L_90 - .L_89)
.L_89:
        /*0af0*/ 	.word	0x00000180
        /*0af4*/ 	.word	0x00000001
        /*0af8*/ 	.word	0x00000001


	//----- nvinfo : EIATTR_CRS_STACK_SIZE
	.align		4
.L_90:
        /*0afc*/ 	.byte	0x04, 0x1e
        /*0afe*/ 	.short	(.L_92 - .L_91)
.L_91:
        /*0b00*/ 	.word	0x00000000


	//----- nvinfo : EIATTR_CBANK_PARAM_SIZE
	.align		4
.L_92:
        /*0b04*/ 	.byte	0x03, 0x19
        /*0b06*/ 	.short	0x0a70


	//----- nvinfo : EIATTR_PARAM_CBANK
	.align		4
        /*0b08*/ 	.byte	0x04, 0x0a
        /*0b0a*/ 	.short	(.L_94 - .L_93)
	.align		4
.L_93:
        /*0b0c*/ 	.word	index@(.nv.constant0._ZN7cutlass13device_kernelIN5flash11enable_sm90INS1_16FlashAttnFwdSm90INS1_25CollectiveMainloopFwdSm90ILi2EN4cute5tupleIJNS5_1CILi1EEES8_S8_EEENS6_IJNS7_ILi128EEESA_SA_EEELi128ENS_10bfloat16_tEfNS_4arch4Sm90ELb0ELb0ELb0ELb0ELb1ELb0ELb0ELb1ELb1ELb1ELb0ELb0EEENS1_21CollectiveEpilogueFwdISB_S9_SC_SE_Li256ELb0ELb1ELb0ELb0EEENS1_29StaticPersistentTileSchedulerILb0EEEEEEEEEvNT_6ParamsE)
        /*0b10*/ 	.short	0x0210
        /*0b12*/ 	.short	0x0a70


	//----- nvinfo : EIATTR_SW_WAR
	.align		4
.L_94:
        /*0b14*/ 	.byte	0x04, 0x36
        /*0b16*/ 	.short	(.L_96 - .L_95)
.L_95:
        /*0b18*/ 	.word	0x00000008
.L_96:


//--------------------- .nv.info._ZN7cutlass13device_kernelIN5flash11enable_sm90INS1_16FlashAttnFwdSm90INS1_25CollectiveMainloopFwdSm90ILi2EN4cute5tupleIJNS5_1CILi1EEES8_S8_EEENS6_IJNS7_ILi128EEESA_SA_EEELi128ENS_10bfloat16_tEfNS_4arch4Sm90ELb0ELb0ELb0ELb1ELb1ELb0ELb0ELb1ELb1ELb1ELb0ELb0EEENS1_21CollectiveEpilogueFwdISB_S9_SC_SE_Li256ELb1ELb1ELb0ELb0EEENS1_36VarlenDynamicPersistentTileSchedulerILi128ELi128ELi256ELi128ELb0ELb1ELb1ELb0ELb1ELb1EEEEEEEEEvNT_6ParamsE --------------------------
	.section	.nv.info._ZN7cutlass13device_kernelIN5flash11enable_sm90INS1_16FlashAttnFwdSm90INS1_25CollectiveMainloopFwdSm90ILi2EN4cute5tupleIJNS5_1CILi1EEES8_S8_EEENS6_IJNS7_ILi128EEESA_SA_EEELi128ENS_10bfloat16_tEfNS_4arch4Sm90ELb0ELb0ELb0ELb1ELb1ELb0ELb0ELb1ELb1ELb1ELb0ELb0EEENS1_21CollectiveEpilogueFwdISB_S9_SC_SE_Li256ELb1ELb1ELb0ELb0EEENS1_36VarlenDynamicPersistentTileSchedulerILi128ELi128ELi256ELi128ELb0ELb1ELb1ELb0ELb1ELb1EEEEEEEEEvNT_6ParamsE,"",@"SHT_CUDA_INFO"
	.sectionflags	@""
	.align	4


	//----- nvinfo : EIATTR_CUDA_API_VERSION
	.align		4
        /*0000*/ 	.byte	0x04, 0x37
        /*0002*/ 	.short	(.L_98 - .L_97)
.L_97:
        /*0004*/ 	.word	0x00000082


	//----- nvinfo : EIATTR_KPARAM_INFO
	.align		4
.L_98:
        /*0008*/ 	.byte	0x04, 0x17
        /*000a*/ 	.short	(.L_100 - .L_99)
.L_99:
        /*000c*/ 	.word	0x00000000
        /*0010*/ 	.short	0x0000
        /*0012*/ 	.short	0x0070
        /*0014*/ 	.byte	0x00, 0xf0, 0x01, 0x2a


	//----- nvinfo : EIATTR_SPARSE_MMA_MASK
	.align		4
.L_100:
        /*0018*/ 	.byte	0x03, 0x50
        /*001a*/ 	.short	0x0000


	//----- nvinfo : EIATTR_MAXREG_COUNT
	.align		4
        /*001c*/ 	.byte	0x03, 0x1b
        /*001e*/ 	.short	0x00a8


	//----- nvinfo : EIATTR_NUM_BARRIERS
	.align		4
        /*0020*/ 	.byte	0x02, 0x4c
        /*0022*/ 	.byte	0x10
	.zero		1


	//----- nvinfo : EIATTR_EXTERNS
	.align		4
        /*0024*/ 	.byte	0x04, 0x0f
        /*0026*/ 	.short	(.L_102 - .L_101)


	//   ....[0]....
	.align		4
.L_101:
        /*0028*/ 	.word	index@(__assertfail)


	//----- nvinfo : EIATTR_ANNOTATIONS
	.align		4
.L_102:
        /*002c*/ 	.byte	0x04, 0x55
        /*002e*/ 	.short	(.L_104 - .L_103)


	//   ....[0]....
.L_103:
        /*0030*/ 	.word	0x00000001
        /*0034*/ 	.byte	0x90, 0x90, 0x00, 0x00, 0x01, 0x00, 0x00, 0x00, 0x30, 0x91, 0x00, 0x00, 0x01, 0x00, 0x00, 0x00
        /* <DEDUP_REMOVED lines=10> */
        /*00e4*/ 	.byte	0xd0, 0xd7, 0x00, 0x00


	//----- nvinfo : EIATTR_MERCURY_ISA_VERSION
	.align		4
.L_104:
        /*00e8*/ 	.byte	0x03, 0x5f
        /*00ea*/ 	.short	0x0101


	//----- nvinfo : EIATTR_UNUSED_LOAD_BYTE_OFFSET
	.align		4
        /*00ec*/ 	.byte	0x04, 0x44
        /*00ee*/ 	.short	(.L_106 - .L_105)


	//   ....[0]....
.L_105:
        /*00f0*/ 	.word	0x00000970
        /*00f4*/ 	.word	0x0000fff0


	//   ....[1]....
        /*00f8*/ 	.word	0x00006640
        /*00fc*/ 	.word	0x0000fff0


	//----- nvinfo : EIATTR_INT_WARP_WIDE_INSTR_OFFSETS
	.align		4
.L_106:
        /*0100*/ 	.byte	0x04, 0x31
        /*0102*/ 	.short	(.L_108 - .L_107)


	//   ....[0]....
.L_107:
        /*0104*/ 	.word	0x000000c0


	//   ....[1]....
        /*0108*/ 	.word	0x000000d0


	//   ....[2]....
        /*010c*/ 	.word	0x00000170


	//   ....[3]....
        /*0110*/ 	.word	0x00009720


	//   ....[4]....
        /*0114*/ 	.word	0x000097b0


	//   ....[5]....
        /*0118*/ 	.word	0x0000c640


	//   ....[6]....
        /*011c*/ 	.word	0x0000c6d0


	//----- nvinfo : EIATTR_COOP_GROUP_MASK_REGIDS
	.align		4
.L_108:
        /*0120*/ 	.byte	0x04, 0x29
        /*0122*/ 	.short	(.L_110 - .L_109)


	//   ....[0]....
.L_109:
        /*0124*/ 	.word	0xffffffff


	//   ....[1]....
        /*0128*/ 	.word	0xffffffff


	//   ....[2]....
        /*012c*/ 	.word	0xffffffff


	//   ....[3]....
        /*0130*/ 	.word	0xffffffff


	//   ....[4]....
        /*0134*/ 	.word	0xffffffff


	//   ....[5]....
        /*0138*/ 	.word	0xffffffff


	//   ....[6]....
        /*013c*/ 	.word	0xffffffff


	//   ....[7]....
        /*0140*/ 	.word	0xffffffff


	//   ....[8]....
        /*0144*/ 	.word	0xffffffff


	//   ....[9]....
        /*0148*/ 	.word	0xffffffff


	//   ....[10]....
        /*014c*/ 	.word	0xffffffff


	//   ....[11]....
        /*0150*/ 	.word	0xffffffff


	//   ....[12]....
        /*0154*/ 	.word	0xffffffff


	//   ....[13]....
        /*0158*/ 	.word	0xffffffff


	//   ....[14]....
        /*015c*/ 	.word	0xffffffff


	//   ....[15]....
        /*0160*/ 	.word	0xffffffff


	//   ....[16]....
        /*0164*/ 	.word	0xffffffff


	//   ....[17]....
        /*0168*/ 	.word	0xffffffff


	//   ....[18]....
        /*016c*/ 	.word	0xffffffff


	//   ....[19]....
        /*0170*/ 	.word	0xffffffff


	//   ....[20]....
        /*0174*/ 	.word	0xffffffff


	//   ....[21]....
        /*0178*/ 	.word	0xffffffff


	//   ....[22]....
        /*017c*/ 	.word	0xffffffff


	//   ....[23]....
        /*0180*/ 	.word	0xffffffff


	//   ....[24]....
        /*0184*/ 	.word	0xffffffff


	//   ....[25]....
        /*0188*/ 	.word	0xffffffff


	//   ....[26]....
        /*018c*/ 	.word	0xffffffff


	//   ....[27]....
        /*0190*/ 	.word	0xffffffff


	//   ....[28]....
        /*0194*/ 	.word	0xffffffff


	//   ....[29]....
        /*0198*/ 	.word	0xffffffff


	//   ....[30]....
        /*019c*/ 	.word	0xffffffff


	//   ....[31]....
        /*01a0*/ 	.word	0xffffffff


	//   ....[32]....
        /*01a4*/ 	.word	0xffffffff


	//   ....[33]....
        /*01a8*/ 	.word	0xffffffff


	//   ....[34]....
        /*01ac*/ 	.word	0xffffffff


	//   ....[35]....
        /*01b0*/ 	.word	0xffffffff


	//   ....[36]....
        /*01b4*/ 	.word	0xffffffff


	//   ....[37]....
        /*01b8*/ 	.word	0xffffffff


	//   ....[38]....
        /*01bc*/ 	.word	0xffffffff


	//   ....[39]....
        /*01c0*/ 	.word	0xffffffff


	//   ....[40]....
        /*01c4*/ 	.word	0xffffffff


	//   ....[41]....
        /*01c8*/ 	.word	0xffffffff


	//   ....[42]....
        /*01cc*/ 	.word	0xffffffff


	//   ....[43]....
        /*01d0*/ 	.word	0xffffffff


	//   ....[44]....
        /*01d4*/ 	.word	0xffffffff


	//   ....[45]....
        /*01d8*/ 	.word	0xffffffff


	//   ....[46]....
        /*01dc*/ 	.word	0xffffffff


	//   ....[47]....
        /*01e0*/ 	.word	0xffffffff


	//   ....[48]....
        /*01e4*/ 	.word	0xffffffff


	//   ....[49]....
        /*01e8*/ 	.word	0xffffffff


	//   ....[50]....
        /*01ec*/ 	.word	0xffffffff


	//   ....[51]....
        /*01f0*/ 	.word	0xffffffff


	//   ....[52]....
        /*01f4*/ 	.word	0xffffffff


	//   ....[53]....
        /*01f8*/ 	.word	0xffffffff


	//   ....[54]....
        /*01fc*/ 	.word	0xffffffff


	//   ....[55]....
        /*0200*/ 	.word	0xffffffff


	//   ....[56]....
        /*0204*/ 	.word	0xffffffff


	//   ....[57]....
        /*0208*/ 	.word	0xffffffff


	//   ....[58]....
        /*020c*/ 	.word	0xffffffff


	//   ....[59]....
        /*0210*/ 	.word	0xffffffff


	//   ....[60]....
        /*0214*/ 	.word	0xffffffff


	//   ....[61]....
        /*0218*/ 	.word	0xffffffff


	//   ....[62]....
        /*021c*/ 	.word	0xffffffff


	//   ....[63]....
        /*0220*/ 	.word	0xffffffff


	//   ....[64]....
        /*0224*/ 	.word	0xffffffff


	//   ....[65]....
        /*0228*/ 	.word	0xffffffff


	//   ....[66]....
        /*022c*/ 	.word	0xffffffff


	//   ....[67]....
        /*0230*/ 	.word	0xffffffff


	//   ....[68]....
        /*0234*/ 	.word	0xffffffff


	//   ....[69]....
        /*0238*/ 	.word	0xffffffff


	//   ....[70]....
        /*023c*/ 	.word	0xffffffff


	//   ....[71]....
        /*0240*/ 	.word	0xffffffff


	//   ....[72]....
        /*0244*/ 	.word	0xffffffff


	//   ....[73]....
        /*0248*/ 	.word	0xffffffff


	//   ....[74]....
        /*024c*/ 	.word	0xffffffff


	//   ....[75]....
        /*0250*/ 	.word	0xffffffff


	//   ....[76]....
        /*0254*/ 	.word	0xffffffff


	//   ....[77]....
        /*0258*/ 	.word	0xffffffff


	//   ....[78]....
        /*025c*/ 	.word	0xffffffff


	//   ....[79]....
        /*0260*/ 	.word	0xffffffff


	//   ....[80]....
        /*0264*/ 	.word	0xffffffff


	//   ....[81]....
        /*0268*/ 	.word	0xffffffff


	//   ....[82]....
        /*026c*/ 	.word	0xffffffff


	//   ....[83]....
        /*0270*/ 	.word	0xffffffff


	//   ....[84]....
        /*0274*/ 	.word	0xffffffff


	//   ....[85]....
        /*0278*/ 	.word	0xffffffff


	//   ....[86]....
        /*027c*/ 	.word	0xffffffff


	//   ....[87]....
        /*0280*/ 	.word	0xffffffff


	//   ....[88]....
        /*0284*/ 	.word	0xffffffff


	//   ....[89]....
        /*0288*/ 	.word	0xffffffff


	//   ....[90]....
        /*028c*/ 	.word	0xffffffff


	//   ....[91]....
        /*0290*/ 	.word	0xffffffff


	//   ....[92]....
        /*0294*/ 	.word	0xffffffff


	//   ....[93]....
        /*0298*/ 	.word	0xffffffff


	//   ....[94]....
        /*029c*/ 	.word	0xffffffff


	//   ....[95]....
        /*02a0*/ 	.word	0xffffffff


	//   ....[96]....
        /*02a4*/ 	.word	0xffffffff


	//   ....[97]....
        /*02a8*/ 	.word	0xffffffff


	//   ....[98]....
        /*02ac*/ 	.word	0xffffffff


	//   ....[99]....
        /*02b0*/ 	.word	0xffffffff


	//   ....[100]....
        /*02b4*/ 	.word	0xffffffff


	//   ....[101]....
        /*02b8*/ 	.word	0xffffffff


	//   ....[102]....
        /*02bc*/ 	.word	0xffffffff


	//   ....[103]....
        /*02c0*/ 	.word	0xffffffff


	//   ....[104]....
        /*02c4*/ 	.word	0xffffffff


	//   ....[105]....
        /*02c8*/ 	.word	0xffffffff


	//   ....[106]....
        /*02cc*/ 	.word	0xffffffff


	//   ....[107]....
        /*02d0*/ 	.word	0xffffffff


	//   ....[108]....
        /*02d4*/ 	.word	0xffffffff


	//   ....[109]....
        /*02d8*/ 	.word	0xffffffff


	//   ....[110]....
        /*02dc*/ 	.word	0xffffffff


	//   ....[111]....
        /*02e0*/ 	.word	0xffffffff


	//   ....[112]....
        /*02e4*/ 	.word	0xffffffff


	//   ....[113]....
        /*02e8*/ 	.word	0xffffffff


	//   ....[114]....
        /*02ec*/ 	.word	0xffffffff


	//   ....[115]....
        /*02f0*/ 	.word	0xffffffff


	//   ....[116]....
        /*02f4*/ 	.word	0xffffffff


	//   ....[117]....
        /*02f8*/ 	.word	0xffffffff


	//   ....[118]....
        /*02fc*/ 	.word	0xffffffff


	//   ....[119]....
        /*0300*/ 	.word	0xffffffff


	//   ....[120]....
        /*0304*/ 	.word	0xffffffff


	//   ....[121]....
        /*0308*/ 	.word	0xffffffff


	//   ....[122]....
        /*030c*/ 	.word	0xffffffff


	//   ....[123]....
        /*0310*/ 	.word	0xffffffff


	//   ....[124]....
        /*0314*/ 	.word	0xffffffff


	//   ....[125]....
        /*0318*/ 	.word	0xffffffff


	//   ....[126]....
        /*031c*/ 	.word	0xffffffff


	//   ....[127]....
        /*0320*/ 	.word	0xffffffff


	//   ....[128]....
        /*0324*/ 	.word	0xffffffff


	//   ....[129]....
        /*0328*/ 	.word	0xffffffff


	//   ....[130]....
        /*032c*/ 	.word	0xffffffff


	//   ....[131]....
        /*0330*/ 	.word	0xffffffff


	//   ....[132]....
        /*0334*/ 	.word	0xffffffff


	//   ....[133]....
        /*0338*/ 	.word	0xffffffff


	//   ....[134]....
        /*033c*/ 	.word	0xffffffff


	//   ....[135]....
        /*0340*/ 	.word	0xffffffff


	//   ....[136]....
        /*0344*/ 	.word	0xffffffff


	//   ....[137]....
        /*0348*/ 	.word	0xffffffff


	//   ....[138]....
        /*034c*/ 	.word	0xffffffff


	//   ....[139]....
        /*0350*/ 	.word	0xffffffff


	//   ....[140]....
        /*0354*/ 	.word	0xffffffff


	//   ....[141]....
        /*0358*/ 	.word	0xffffffff


	//   ....[142]....
        /*035c*/ 	.word	0xffffffff


	//   ....[143]....
        /*0360*/ 	.word	0xffffffff


	//   ....[144]....
        /*0364*/ 	.word	0xffffffff


	//   ....[145]....
        /*0368*/ 	.word	0xffffffff


	//   ....[146]....
        /*036c*/ 	.word	0xffffffff


	//   ....[147]....
        /*0370*/ 	.word	0xffffffff


	//   ....[148]....
        /*0374*/ 	.word	0xffffffff


	//   ....[149]....
        /*0378*/ 	.word	0xffffffff


	//   ....[150]....
        /*037c*/ 	.word	0xffffffff


	//   ....[151]....
        /*0380*/ 	.word	0xffffffff


	//   ....[152]....
        /*0384*/ 	.word	0xffffffff


	//   ....[153]....
        /*0388*/ 	.word	0x0500000f


	//   ....[154]....
        /*038c*/ 	.word	0x0500000f


	//   ....[155]....
        /*0390*/ 	.word	0x0500000f


	//   ....[156]....
        /*0394*/ 	.word	0x0500000f


	//   ....[157]....
        /*0398*/ 	.word	0x0500000f


	//   ....[158]....
        /*039c*/ 	.word	0x0500000f


	//   ....[159]....
        /*03a0*/ 	.word	0x0500000f


	//   ....[160]....
        /*03a4*/ 	.word	0x0500000f


	//   ....[161]....
        /*03a8*/ 	.word	0x0500000f


	//   ....[162]....
        /*03ac*/ 	.word	0x0500000f


	//   ....[163]....
        /*03b0*/ 	.word	0x0500000f


	//   ....[164]....
        /*03b4*/ 	.word	0x0500000f


	//   ....[165]....
        /*03b8*/ 	.word	0x0500000f


	//   ....[166]....
        /*03bc*/ 	.word	0x0500000f


	//   ....[167]....
        /*03c0*/ 	.word	0x0500000f


	//   ....[168]....
        /*03c4*/ 	.word	0x0500000f


	//   ....[169]....
        /*03c8*/ 	.word	0x0500000f


	//   ....[170]....
        /*03cc*/ 	.word	0x0500000f


	//   ....[171]....
        /*03d0*/ 	.word	0x0500000f


	//   ....[172]....
        /*03d4*/ 	.word	0x0500000f


	//   ....[173]....
        /*03d8*/ 	.word	0x0500000f


	//   ....[174]....
        /*03dc*/ 	.word	0x0500000f


	//   ....[175]....
        /*03e0*/ 	.word	0x0500000f


	//   ....[176]....
        /*03e4*/ 	.word	0x0500000f


	//   ....[177]....
        /*03e8*/ 	.word	0x0500000f


	//   ....[178]....
        /*03ec*/ 	.word	0x0500000f


	//   ....[179]....
        /*03f0*/ 	.word	0x0500000f


	//   ....[180]....
        /*03f4*/ 	.word	0x0500000f


	//   ....[181]....
        /*03f8*/ 	.word	0x0500000f


	//   ....[182]....
        /*03fc*/ 	.word	0x0500000f


	//   ....[183]....
        /*0400*/ 	.word	0x0500000f


	//   ....[184]....
        /*0404*/ 	.word	0x0500000f


	//   ....[185]....
        /*0408*/ 	.word	0x0500000f


	//   ....[186]....
        /*040c*/ 	.word	0x0500000f


	//   ....[187]....
        /*0410*/ 	.word	0x0500000f


	//   ....[188]....
        /*0414*/ 	.word	0x0500000f


	//   ....[189]....
        /*0418*/ 	.word	0x0500000f


	//   ....[190]....
        /*041c*/ 	.word	0x0500000f


	//   ....[191]....
        /*0420*/ 	.word	0x0500000f


	//   ....[192]....
        /*0424*/ 	.word	0x0500000f


	//   ....[193]....
        /*0428*/ 	.word	0x0500000f


	//   ....[194]....
        /*042c*/ 	.word	0x0500000f


	//   ....[195]....
        /*0430*/ 	.word	0x0500000f


	//   ....[196]....
        /*0434*/ 	.word	0x0500000f


	//   ....[197]....
        /*0438*/ 	.word	0x0500000f


	//   ....[198]....
        /*043c*/ 	.word	0x0500000f


	//   ....[199]....
        /*0440*/ 	.word	0x0500000f


	//   ....[200]....
        /*0444*/ 	.word	0x0500000f


	//   ....[201]....
        /*0448*/ 	.word	0x0500000f


	//   ....[202]....
        /*044c*/ 	.word	0x0500000f


	//   ....[203]....
        /*0450*/ 	.word	0x0500000f


	//   ....[204]....
        /*0454*/ 	.word	0x0500000f


	//   ....[205]....
        /*0458*/ 	.word	0x0500000f


	//   ....[206]....
        /*045c*/ 	.word	0x0500000f


	//   ....[207]....
        /*0460*/ 	.word	0x0500000f


	//   ....[208]....
        /*0464*/ 	.word	0x0500000f


	//   ....[209]....
        /*0468*/ 	.word	0x0500000f


	//   ....[210]....
        /*046c*/ 	.word	0x0500000f


	//   ....[211]....
        /*0470*/ 	.word	0x0500000f


	//   ....[212]....
        /*0474*/ 	.word	0x0500000f


	//   ....[213]....
        /*0478*/ 	.word	0x0500000f


	//   ....[214]....
        /*047c*/ 	.word	0x0500000f


	//   ....[215]....
        /*0480*/ 	.word	0x0500000f


	//   ....[216]....
        /*0484*/ 	.word	0x0500000f


	//   ....[217]....
        /*0488*/ 	.word	0x0500000f


	//   ....[218]....
        /*048c*/ 	.word	0x0500000f


	//   ....[219]....
        /*0490*/ 	.word	0x0500000f


	//   ....[220]....
        /*0494*/ 	.word	0x0500000f


	//   ....[221]....
        /*0498*/ 	.word	0x0500000f


	//   ....[222]....
        /*049c*/ 	.word	0x0500000f


	//   ....[223]....
        /*04a0*/ 	.word	0x0500000f


	//   ....[224]....
        /*04a4*/ 	.word	0x0500000f


	//   ....[225]....
        /*04a8*/ 	.word	0x0500000f


	//   ....[226]....
        /*04ac*/ 	.word	0x0500000f


	//   ....[227]....
        /*04b0*/ 	.word	0x0500000f


	//   ....[228]....
        /*04b4*/ 	.word	0x0500000f


	//   ....[229]....
        /*04b8*/ 	.word	0x0500000f


	//   ....[230]....
        /*04bc*/ 	.word	0x0500000f


	//   ....[231]....
        /*04c0*/ 	.word	0x0500000f


	//   ....[232]....
        /*04c4*/ 	.word	0x0500000f


	//   ....[233]....
        /*04c8*/ 	.word	0x0500000f


	//   ....[234]....
        /*04cc*/ 	.word	0x0500000f


	//   ....[235]....
        /*04d0*/ 	.word	0x0500000f


	//   ....[236]....
        /*04d4*/ 	.word	0x0500000f


	//   ....[237]....
        /*04d8*/ 	.word	0x0500000f


	//   ....[238]....
        /*04dc*/ 	.word	0x0500000f


	//   ....[239]....
        /*04e0*/ 	.word	0x0500000f


	//   ....[240]....
        /*04e4*/ 	.word	0x0500000f


	//   ....[241]....
        /*04e8*/ 	.word	0x0500000f


	//   ....[242]....
        /*04ec*/ 	.word	0x0500000f


	//   ....[243]....
        /*04f0*/ 	.word	0x0500000f


	//   ....[244]....
        /*04f4*/ 	.word	0x0500000f


	//   ....[245]....
        /*04f8*/ 	.word	0x0500000f


	//   ....[246]....
        /*04fc*/ 	.word	0x0500000f


	//   ....[247]....
        /*0500*/ 	.word	0x0500000f


	//   ....[248]....
        /*0504*/ 	.word	0x0500000f


	//   ....[249]....
        /*0508*/ 	.word	0x0500000f


	//   ....[250]....
        /*050c*/ 	.word	0x0500000f


	//   ....[251]....
        /*0510*/ 	.word	0x0500000f


	//----- nvinfo : EIATTR_COOP_GROUP_INSTR_OFFSETS
	.align		4
.L_110:
        /*0514*/ 	.byte	0x04, 0x28
        /*0516*/ 	.short	(.L_112 - .L_111)


	//   ....[0]....
.L_111:
        /*0518*/ 	.word	0x00000070


	//   ....[1]....
        /*051c*/ 	.word	0x000000b0


	//   ....[2]....
        /*0520*/ 	.word	0x000002d0


	//   ....[3]....
        /*0524*/ 	.word	0x00000430


	//   ....[4]....
        /*0528*/ 	.word	0x00000550


	//   ....[5]....
        /*052c*/ 	.word	0x000006b0


	//   ....[6]....
        /*0530*/ 	.word	0x00001330


	//   ....[7]....
        /*0534*/ 	.word	0x000024e0


	//   ....[8]....
        /*0538*/ 	.word	0x000025e0


	//   ....[9]....
        /*053c*/ 	.word	0x00002cb0


	//   ....[10]....
        /*0540*/ 	.word	0x00002d40


	//   ....[11]....
        /*0544*/ 	.word	0x00004790


	//   ....[12]....
        /*0548*/ 	.word	0x000047a0


	//   ....[13]....
        /*054c*/ 	.word	0x000047e0


	//   ....[14]....
        /*0550*/ 	.word	0x000047f0


	//   ....[15]....
        /*0554*/ 	.word	0x00005ca0


	//   ....[16]....
        /*0558*/ 	.word	0x00005ce0


	//   ....[17]....
        /*055c*/ 	.word	0x00005dc0


	//   ....[18]....
        /*0560*/ 	.word	0x00005dd0


	//   ....[19]....
        /*0564*/ 	.word	0x00007190


	//   ....[20]....
        /*0568*/ 	.word	0x000071c0


	//   ....[21]....
        /*056c*/ 	.word	0x00007200


	//   ....[22]....
        /*0570*/ 	.word	0x00007230


	//   ....[23]....
        /*0574*/ 	.word	0x000077f0


	//   ....[24]....
        /*0578*/ 	.word	0x00007820


	//   ....[25]....
        /*057c*/ 	.word	0x000078e0


	//   ....[26]....
        /*0580*/ 	.word	0x00007900


	//   ....[27]....
        /*0584*/ 	.word	0x000079c0


	//   ....[28]....
        /*0588*/ 	.word	0x000079e0


	//   ....[29]....
        /*058c*/ 	.word	0x00007ab0


	//   ....[30]....
        /*0590*/ 	.word	0x00007ad0


	//   ....[31]....
        /*0594*/ 	.word	0x000083c0


	//   ....[32]....
        /*0598*/ 	.word	0x000083e0


	//   ....[33]....
        /*059c*/ 	.word	0x000084a0


	//   ....[34]....
        /*05a0*/ 	.word	0x000084c0


	//   ....[35]....
        /*05a4*/ 	.word	0x00008580


	//   ....[36]....
        /*05a8*/ 	.word	0x000085a0


	//   ....[37]....
        /*05ac*/ 	.word	0x00008670


	//   ....[38]....
        /*05b0*/ 	.word	0x00008690


	//   ....[39]....
        /*05b4*/ 	.word	0x000087d0


	//   ....[40]....
        /*05b8*/ 	.word	0x000089a0


	//   ....[41]....
        /*05bc*/ 	.word	0x000089d0


	//   ....[42]....
        /*05c0*/ 	.word	0x00008a00


	//   ....[43]....
        /*05c4*/ 	.word	0x00008a30


	//   ....[44]....
        /*05c8*/ 	.word	0x00008a60


	//   ....[45]....
        /*05cc*/ 	.word	0x00008a90


	//   ....[46]....
        /*05d0*/ 	.word	0x00008be0


	//   ....[47]....
        /*05d4*/ 	.word	0x00008c10


	//   ....[48]....
        /*05d8*/ 	.word	0x00008c40


	//   ....[49]....
        /*05dc*/ 	.word	0x00008c70


	//   ....[50]....
        /*05e0*/ 	.word	0x00008ca0


	//   ....[51]....
        /*05e4*/ 	.word	0x00008cd0


	//   ....[52]....
        /*05e8*/ 	.word	0x00008d60


	//   ....[53]....
        /*05ec*/ 	.word	0x00008d90


	//   ....[54]....
        /*05f0*/ 	.word	0x00008e10


	//   ....[55]....
        /*05f4*/ 	.word	0x0000a250


	//   ....[56]....
        /*05f8*/ 	.word	0x0000a270


	//   ....[57]....
        /*05fc*/ 	.word	0x0000a310


	//   ....[58]....
        /*0600*/ 	.word	0x0000a330


	//   ....[59]....
        /*0604*/ 	.word	0x0000a3c0


	//   ....[60]....
        /*0608*/ 	.word	0x0000a3e0


	//   ....[61]....
        /*060c*/ 	.word	0x0000a470


	//   ....[62]....
        /*0610*/ 	.word	0x0000a490


	//   ....[63]....
        /*0614*/ 	.word	0x0000a520


	//   ....[64]....
        /*0618*/ 	.word	0x0000a540


	//   ....[65]....
        /*061c*/ 	.word	0x0000a5d0


	//   ....[66]....
        /*0620*/ 	.word	0x0000a5f0


	//   ....[67]....
        /*0624*/ 	.word	0x0000a680


	//   ....[68]....
        /*0628*/ 	.word	0x0000a6a0


	//   ....[69]....
        /*062c*/ 	.word	0x0000a6b0


	//   ....[70]....
        /*0630*/ 	.word	0x0000a730


	//   ....[71]....
        /*0634*/ 	.word	0x0000ae50


	//   ....[72]....
        /*0638*/ 	.word	0x0000ae80


	//   ....[73]....
        /*063c*/ 	.word	0x0000aee0


	//   ....[74]....
        /*0640*/ 	.word	0x0000af20


	//   ....[75]....
        /*0644*/ 	.word	0x0000af60


	//   ....[76]....
        /*0648*/ 	.word	0x0000afc0


	//   ....[77]....
        /*064c*/ 	.word	0x0000b010


	//   ....[78]....
        /*0650*/ 	.word	0x0000b060


	//   ....[79]....
        /*0654*/ 	.word	0x0000b0a0


	//   ....[80]....
        /*0658*/ 	.word	0x0000b100


	//   ....[81]....
        /*065c*/ 	.word	0x0000b150


	//   ....[82]....
        /*0660*/ 	.word	0x0000b1a0


	//   ....[83]....
        /*0664*/ 	.word	0x0000b1e0


	//   ....[84]....
        /*0668*/ 	.word	0x0000b240


	//   ....[85]....
        /*066c*/ 	.word	0x0000b260


	//   ....[86]....
        /*0670*/ 	.word	0x0000b2a0


	//   ....[87]....
        /*0674*/ 	.word	0x0000b9f0


	//   ....[88]....
        /*0678*/ 	.word	0x0000ba20


	//   ....[89]....
        /*067c*/ 	.word	0x0000ba80


	//   ....[90]....
        /*0680*/ 	.word	0x0000ba90


	//   ....[91]....
        /*0684*/ 	.word	0x0000bae0


	//   ....[92]....
        /*0688*/ 	.word	0x0000baf0


	//   ....[93]....
        /*068c*/ 	.word	0x0000bb40


	//   ....[94]....
        /*0690*/ 	.word	0x0000bb50


	//   ....[95]....
        /*0694*/ 	.word	0x0000bba0


	//   ....[96]....
        /*0698*/ 	.word	0x0000bbb0


	//   ....[97]....
        /*069c*/ 	.word	0x0000bc00


	//   ....[98]....
        /*06a0*/ 	.word	0x0000bc10


	//   ....[99]....
        /*06a4*/ 	.word	0x0000bc60


	//   ....[100]....
        /*06a8*/ 	.word	0x0000bc70


	//   ....[101]....
        /*06ac*/ 	.word	0x0000bc80


	//   ....[102]....
        /*06b0*/ 	.word	0x0000bcd0


	//   ....[103]....
        /*06b4*/ 	.word	0x0000bf30


	//   ....[104]....
        /*06b8*/ 	.word	0x0000bf50


	//   ....[105]....
        /*06bc*/ 	.word	0x0000bf70


	//   ....[106]....
        /*06c0*/ 	.word	0x0000bfd0


	//   ....[107]....
        /*06c4*/ 	.word	0x0000bff0


	//   ....[108]....
        /*06c8*/ 	.word	0x0000c050


	//   ....[109]....
        /*06cc*/ 	.word	0x0000c070


	//   ....[110]....
        /*06d0*/ 	.word	0x0000c0d0


	//   ....[111]....
        /*06d4*/ 	.word	0x0000c0f0


	//   ....[112]....
        /*06d8*/ 	.word	0x0000c150


	//   ....[113]....
        /*06dc*/ 	.word	0x0000c170


	//   ....[114]....
        /*06e0*/ 	.word	0x0000c1d0


	//   ....[115]....
        /*06e4*/ 	.word	0x0000c1f0


	//   ....[116]....
        /*06e8*/ 	.word	0x0000c250


	//   ....[117]....
        /*06ec*/ 	.word	0x0000c270


	//   ....[118]....
        /*06f0*/ 	.word	0x0000c280


	//   ....[119]....
        /*06f4*/ 	.word	0x0000c820


	//   ....[120]....
        /*06f8*/ 	.word	0x0000c860


	//   ....[121]....
        /*06fc*/ 	.word	0x0000c8a0


	//   ....[122]....
        /*0700*/ 	.word	0x0000c8c0


	//   ....[123]....
        /*0704*/ 	.word	0x0000c8d0


	//   ....[124]....
        /*0708*/ 	.word	0x0000c8f0


	//   ....[125]....
        /*070c*/ 	.word	0x0000c960


	//   ....[126]....
        /*0710*/ 	.word	0x0000c980


	//   ....[127]....
        /*0714*/ 	.word	0x0000c9e0


	//   ....[128]....
        /*0718*/ 	.word	0x0000ca00


	//   ....[129]....
        /*071c*/ 	.word	0x0000ca60


	//   ....[130]....
        /*0720*/ 	.word	0x0000ca80


	//   ....[131]....
        /*0724*/ 	.word	0x0000cae0


	//   ....[132]....
        /*0728*/ 	.word	0x0000cb00


	//   ....[133]....
        /*072c*/ 	.word	0x0000cb50


	//   ....[134]....
        /*0730*/ 	.word	0x0000cb70


	//   ....[135]....
        /*0734*/ 	.word	0x0000cf70


	//   ....[136]....
        /*0738*/ 	.word	0x0000cfc0


	//   ....[137]....
        /*073c*/ 	.word	0x0000cff0


	//   ....[138]....
        /*0740*/ 	.word	0x0000d000


	//   ....[139]....
        /*0744*/ 	.word	0x0000d030


	//   ....[140]....
        /*0748*/ 	.word	0x0000d060


	//   ....[141]....
        /*074c*/ 	.word	0x0000d090


	//   ....[142]....
        /*0750*/ 	.word	0x0000d0c0


	//   ....[143]....
        /*0754*/ 	.word	0x0000d240


	//   ....[144]....
        /*0758*/ 	.word	0x0000d270


	//   ....[145]....
        /*075c*/ 	.word	0x0000d2a0


	//   ....[146]....
        /*0760*/ 	.word	0x0000d2d0


	//   ....[147]....
        /*0764*/ 	.word	0x0000d300


	//   ....[148]....
        /*0768*/ 	.word	0x0000d330


	//   ....[149]....
        /*076c*/ 	.word	0x0000d3f0


	//   ....[150]....
        /*0770*/ 	.word	0x0000d410


	//   ....[151]....
        /*0774*/ 	.word	0x0000d480


	//   ....[152]....
        /*0778*/ 	.word	0x0000d8f0


	//   ....[153]....
        /*077c*/ 	.word	0x0000ddd0


	//   ....[154]....
        /*0780*/ 	.word	0x0000dec0


	//   ....[155]....
        /*0784*/ 	.word	0x0000df60


	//   ....[156]....
        /*0788*/ 	.word	0x0000dfc0


	//   ....[157]....
        /*078c*/ 	.word	0x0000e0c0


	//   ....[158]....
        /*0790*/ 	.word	0x0000e130


	//   ....[159]....
        /*0794*/ 	.word	0x0000e230


	//   ....[160]....
        /*0798*/ 	.word	0x0000e2a0


	//   ....[161]....
        /*079c*/ 	.word	0x0000e3a0


	//   ....[162]....
        /*07a0*/ 	.word	0x0000e410


	//   ....[163]....
        /*07a4*/ 	.word	0x0000e510


	//   ....[164]....
        /*07a8*/ 	.word	0x0000e580


	//   ....[165]....
        /*07ac*/ 	.word	0x0000e680


	//   ....[166]....
        /*07b0*/ 	.word	0x0000e6f0


	//   ....[167]....
        /*07b4*/ 	.word	0x0000e7f0


	//   ....[168]....
        /*07b8*/ 	.word	0x0000e860


	//   ....[169]....
        /*07bc*/ 	.word	0x0000e900


	//   ....[170]....
        /*07c0*/ 	.word	0x0000ea00


	//   ....[171]....
        /*07c4*/ 	.word	0x0000ea70


	//   ....[172]....
        /*07c8*/ 	.word	0x0000eaf0


	//   ....[173]....
        /*07cc*/ 	.word	0x0000eba0


	//   ....[174]....
        /*07d0*/ 	.word	0x0000ec20


	//   ....[175]....
        /*07d4*/ 	.word	0x0000ecf0


	//   ....[176]....
        /*07d8*/ 	.word	0x0000ed70


	//   ....[177]....
        /*07dc*/ 	.word	0x0000ee40


	//   ....[178]....
        /*07e0*/ 	.word	0x0000eec0


	//   ....[179]....
        /*07e4*/ 	.word	0x0000ef90


	//   ....[180]....
        /*07e8*/ 	.word	0x0000f010


	//   ....[181]....
        /*07ec*/ 	.word	0x0000f0e0


	//   ....[182]....
        /*07f0*/ 	.word	0x0000f160


	//   ....[183]....
        /*07f4*/ 	.word	0x0000f230


	//   ....[184]....
        /*07f8*/ 	.word	0x0000f2b0


	//   ....[185]....
        /*07fc*/ 	.word	0x0000f360


	//   ....[186]....
        /*0800*/ 	.word	0x0000f490


	//   ....[187]....
        /*0804*/ 	.word	0x0000f530


	//   ....[188]....
        /*0808*/ 	.word	0x0000f5a0


	//   ....[189]....
        /*080c*/ 	.word	0x0000f660


	//   ....[190]....
        /*0810*/ 	.word	0x0000f6c0


	//   ....[191]....
        /*0814*/ 	.word	0x0000f780


	//   ....[192]....
        /*0818*/ 	.word	0x0000f7e0


	//   ....[193]....
        /*081c*/ 	.word	0x0000f8a0


	//   ....[194]....
        /*0820*/ 	.word	0x0000f900


	//   ....[195]....
        /*0824*/ 	.word	0x0000f9c0


	//   ....[196]....
        /*0828*/ 	.word	0x0000fa20


	//   ....[197]....
        /*082c*/ 	.word	0x0000fae0


	//   ....[198]....
        /*0830*/ 	.word	0x0000fb40


	//   ....[199]....
        /*0834*/ 	.word	0x0000fc00


	//   ....[200]....
        /*0838*/ 	.word	0x0000fc60


	//   ....[201]....
        /*083c*/ 	.word	0x0000fd20


	//   ....[202]....
        /*0840*/ 	.word	0x0000fe10


	//   ....[203]....
        /*0844*/ 	.word	0x0000feb0


	//   ....[204]....
        /*0848*/ 	.word	0x0000ff10


	//   ....[205]....
        /*084c*/ 	.word	0x0000ffe0


	//   ....[206]....
        /*0850*/ 	.word	0x00010040


	//   ....[207]....
        /*0854*/ 	.word	0x00010110


	//   ....[208]....
        /*0858*/ 	.word	0x00010170


	//   ....[209]....
        /*085c*/ 	.word	0x00010240


	//   ....[210]....
        /*0860*/ 	.word	0x000102a0


	//   ....[211]....
        /*0864*/ 	.word	0x00010370


	//   ....[212]....
        /*0868*/ 	.word	0x000103d0


	//   ....[213]....
        /*086c*/ 	.word	0x000104a0


	//   ....[214]....
        /*0870*/ 	.word	0x00010500


	//   ....[215]....
        /*0874*/ 	.word	0x000105d0


	//   ....[216]....
        /*0878*/ 	.word	0x00010630


	//   ....[217]....
        /*087c*/ 	.word	0x000106f0


	//   ....[218]....
        /*0880*/ 	.word	0x00010810


	//   ....[219]....
        /*0884*/ 	.word	0x000108b0


	//   ....[220]....
        /*0888*/ 	.word	0x00010970


	//   ....[221]....
        /*088c*/ 	.word	0x00010a40


	//   ....[222]....
        /*0890*/ 	.word	0x00010aa0


	//   ....[223]....
        /*0894*/ 	.word	0x00010b80


	//   ....[224]....
        /*0898*/ 	.word	0x00010be0


	//   ....[225]....
        /*089c*/ 	.word	0x00010cb0


	//   ....[226]....
        /*08a0*/ 	.word	0x00010d10


	//   ....[227]....
        /*08a4*/ 	.word	0x00010de0


	//   ....[228]....
        /*08a8*/ 	.word	0x00010e40


	//   ....[229]....
        /*08ac*/ 	.word	0x00010f20


	//   ....[230]....
        /*08b0*/ 	.word	0x00010f80


	//   ....[231]....
        /*08b4*/ 	.word	0x00011050


	//   ....[232]....
        /*08b8*/ 	.word	0x000110b0


	//   ....[233]....
        /*08bc*/ 	.word	0x00011170


	//   ....[234]....
        /*08c0*/ 	.word	0x00011200


	//   ....[235]....
        /*08c4*/ 	.word	0x000112a0


	//   ....[236]....
        /*08c8*/ 	.word	0x000113c0


	//   ....[237]....
        /*08cc*/ 	.word	0x00011430


	//   ....[238]....
        /*08d0*/ 	.word	0x000114a0


	//   ....[239]....
        /*08d4*/ 	.word	0x00011510


	//   ....[240]....
        /*08d8*/ 	.word	0x00011580


	//   ....[241]....
        /*08dc*/ 	.word	0x00011600


	//   ....[242]....
        /*08e0*/ 	.word	0x00011690


	//   ....[243]....
        /*08e4*/ 	.word	0x00011720


	//   ....[244]....
        /*08e8*/ 	.word	0x00011790


	//   ....[245]....
        /*08ec*/ 	.word	0x00011800


	//   ....[246]....
        /*08f0*/ 	.word	0x00011870


	//   ....[247]....
        /*08f4*/ 	.word	0x000118f0


	//   ....[248]....
        /*08f8*/ 	.word	0x00011960


	//   ....[249]....
        /*08fc*/ 	.word	0x00011a00


	//   ....[250]....
        /*0900*/ 	.word	0x00011a90


	//   ....[251]....
        /*0904*/ 	.word	0x00011bb0


	//----- nvinfo : EIATTR_REG_RECONFIG
	.align		4
.L_112:
        /*0908*/ 	.byte	0x01, 0x54
	.zero		2


	//----- nvinfo : EIATTR_SYSCALL_OFFSETS
	.align		4
        /*090c*/ 	.byte	0x04, 0x46
        /*090e*/ 	.short	(.L_114 - .L_113)


	//   ....[0]....
.L_113:
        /*0910*/ 	.word	0x00001520


	//   ....[1]....
        /*0914*/ 	.word	0x00009910


	//   ....[2]....
        /*0918*/ 	.word	0x00009a60


	//   ....[3]....
        /*091c*/ 	.word	0x00009b50


	//   ....[4]....
        /*0920*/ 	.word	0x0000aae0


	//----- nvinfo : EIATTR_MBARRIER_INSTR_OFFSETS
	.align		4
.L_114:
        /*0924*/ 	.byte	0x04, 0x39
        /*0926*/ 	.short	(.L_116 - .L_115)


	//   ....[0]....
.L_115:
        /*0928*/ 	.word	0x00000180
        /*092c*/ 	.word	0x000000ff
        /*0930*/ 	.word	0x00028800
        /*0934*/ 	.short	0x0100
        /*0936*/ 	.byte	0x08
	.zero		1


	//   ....[1]....
        /*0938*/ 	.word	0x00000190
        /*093c*/ 	.word	0x000000ff
        /*0940*/ 	.word	0x00028820
        /*0944*/ 	.short	0x0100
        /*0946*/ 	.byte	0x08
	.zero		1


	//   ....[2]....
        /*0948*/ 	.word	0x00000280
        /*094c*/ 	.word	0x000000ff
        /*0950*/ 	.word	0x00028830
        /*0954*/ 	.short	0x0100
        /*0956*/ 	.byte	0x08
	.zero		1


	//   ....[3]....
        /*0958*/ 	.word	0x00000290
        /*095c*/ 	.word	0x000000ff
        /*0960*/ 	.word	0x00028840
        /*0964*/ 	.short	0x0100
        /*0966*/ 	.byte	0x08
	.zero		1


	//   ....[4]....
        /*0968*/ 	.word	0x000002a0
        /*096c*/ 	.word	0x000000ff
        /*0970*/ 	.word	0x00028838
        /*0974*/ 	.short	0x0100
        /*0976*/ 	.byte	0x08
	.zero		1


	//   ....[5]....
        /*0978*/ 	.word	0x000002b0
        /*097c*/ 	.word	0x000000ff
        /*0980*/ 	.word	0x00028848
        /*0984*/ 	.short	0x0100
        /*0986*/ 	.byte	0x08
	.zero		1


	//   ....[6]....
        /*0988*/ 	.word	0x000003e0
        /*098c*/ 	.word	0x000000ff
        /*0990*/ 	.word	0x00028850
        /*0994*/ 	.short	0x0100
        /*0996*/ 	.byte	0x08
	.zero		1


	//   ....[7]....
        /*0998*/ 	.word	0x000003f0
        /*099c*/ 	.word	0x000000ff
        /*09a0*/ 	.word	0x00028860
        /*09a4*/ 	.short	0x0100
        /*09a6*/ 	.byte	0x08
	.zero		1


	//   ....[8]....
        /*09a8*/ 	.word	0x00000400
        /*09ac*/ 	.word	0x000000ff
        /*09b0*/ 	.word	0x00028858
        /*09b4*/ 	.short	0x0100
        /*09b6*/ 	.byte	0x08
	.zero		1


	//   ....[9]....
        /*09b8*/ 	.word	0x00000410
        /*09bc*/ 	.word	0x000000ff
        /*09c0*/ 	.word	0x00028868
        /*09c4*/ 	.short	0x0100
        /*09c6*/ 	.byte	0x08
	.zero		1


	//   ....[10]....
        /*09c8*/ 	.word	0x00000500
        /*09cc*/ 	.word	0x000000ff
        /*09d0*/ 	.word	0x00028870
        /*09d4*/ 	.short	0x0100
        /*09d6*/ 	.byte	0x06
	.zero		1


	//   ....[11]....
        /*09d8*/ 	.word	0x00000510
        /*09dc*/ 	.word	0x000000ff
        /*09e0*/ 	.word	0x00028880
        /*09e4*/ 	.short	0x0100
        /*09e6*/ 	.byte	0x06
	.zero		1


	//   ....[12]....
        /*09e8*/ 	.word	0x00000520
        /*09ec*/ 	.word	0x000000ff
        /*09f0*/ 	.word	0x00028878
        /*09f4*/ 	.short	0x0100
        /*09f6*/ 	.byte	0x06
	.zero		1


	//   ....[13]....
        /*09f8*/ 	.word	0x00000530
        /*09fc*/ 	.word	0x000000ff
        /*0a00*/ 	.word	0x00028888
        /*0a04*/ 	.short	0x0100
        /*0a06*/ 	.byte	0x06
	.zero		1


	//   ....[14]....
        /*0a08*/ 	.word	0x00000660
        /*0a0c*/ 	.word	0x000000ff
        /*0a10*/ 	.word	0x00028890
        /*0a14*/ 	.short	0x0100
        /*0a16*/ 	.byte	0x08
	.zero		1


	//   ....[15]....
        /*0a18*/ 	.word	0x00000670
        /*0a1c*/ 	.word	0x000000ff
        /*0a20*/ 	.word	0x000288a0
        /*0a24*/ 	.short	0x0100
        /*0a26*/ 	.byte	0x08
	.zero		1


	//   ....[16]....
        /*0a28*/ 	.word	0x00000680
        /*0a2c*/ 	.word	0x000000ff
        /*0a30*/ 	.word	0x00028898
        /*0a34*/ 	.short	0x0100
        /*0a36*/ 	.byte	0x08
	.zero		1


	//   ....[17]....
        /*0a38*/ 	.word	0x00000690
        /*0a3c*/ 	.word	0x000000ff
        /*0a40*/ 	.word	0x000288a8
        /*0a44*/ 	.short	0x0100
        /*0a46*/ 	.byte	0x08
	.zero		1


	//   ....[18]....
        /*0a48*/ 	.word	0x000007d0
        /*0a4c*/ 	.word	0x000000ff
        /*0a50*/ 	.word	0x000288b0
        /*0a54*/ 	.short	0x0100
        /*0a56*/ 	.byte	0x08
	.zero		1


	//   ....[19]....
        /*0a58*/ 	.word	0x000007e0
        /*0a5c*/ 	.word	0x000000ff
        /*0a60*/ 	.word	0x000288c0
        /*0a64*/ 	.short	0x0100
        /*0a66*/ 	.byte	0x08
	.zero		1


	//   ....[20]....
        /*0a68*/ 	.word	0x000007f0
        /*0a6c*/ 	.word	0x000000ff
        /*0a70*/ 	.word	0x000288b8
        /*0a74*/ 	.short	0x0100
        /*0a76*/ 	.byte	0x08
	.zero		1


	//   ....[21]....
        /*0a78*/ 	.word	0x00000800
        /*0a7c*/ 	.word	0x000000ff
        /*0a80*/ 	.word	0x000288c8
        /*0a84*/ 	.short	0x0100
        /*0a86*/ 	.byte	0x08
	.zero		1


	//   ....[22]....
        /*0a88*/ 	.word	0x000015a0
        /*0a8c*/ 	.word	0x000000ff
        /*0a90*/ 	.word	0x00028800
        /*0a94*/ 	.short	0x010a
        /*0a96*/ 	.byte	0x31
	.zero		1


	//   ....[23]....
        /*0a98*/ 	.word	0x00001620
        /*0a9c*/ 	.word	0x00000005
        /*0aa0*/ 	.word	0x00028830
        /*0aa4*/ 	.short	0x010a
        /*0aa6*/ 	.byte	0x3f
	.zero		1


	//   ....[24]....
        /*0aa8*/ 	.word	0x00001670
        /*0aac*/ 	.word	0x00000005
        /*0ab0*/ 	.word	0x00028830
        /*0ab4*/ 	.short	0x010a
        /*0ab6*/ 	.byte	0x3f
	.zero		1


	//   ....[25]....
        /*0ab8*/ 	.word	0x00002660
        /*0abc*/ 	.word	0x000000ff
        /*0ac0*/ 	.word	0x00000000
        /*0ac4*/ 	.short	0x0101
        /*0ac6*/ 	.byte	0x06
	.zero		1


	//   ....[26]....
        /*0ac8*/ 	.word	0x00003bf0
        /*0acc*/ 	.word	0x000000ff
        /*0ad0*/ 	.word	0x00028830
        /*0ad4*/ 	.short	0x010a
        /*0ad6*/ 	.byte	0x06
	.zero		1


	//   ....[27]....
        /*0ad8*/ 	.word	0x00003c30
        /*0adc*/ 	.word	0x000000ff
        /*0ae0*/ 	.word	0x00028830
        /*0ae4*/ 	.short	0x010a
        /*0ae6*/ 	.byte	0x06
	.zero		1


	//   ....[28]....
        /*0ae8*/ 	.word	0x00003fb0
        /*0aec*/ 	.word	0x000000ff
        /*0af0*/ 	.word	0x00028850
        /*0af4*/ 	.short	0x010a
        /*0af6*/ 	.byte	0x06
	.zero		1


	//   ....[29]....
        /*0af8*/ 	.word	0x00003ff0
        /*0afc*/ 	.word	0x000000ff
        /*0b00*/ 	.word	0x00028850
        /*0b04*/ 	.short	0x010a
        /*0b06*/ 	.byte	0x06
	.zero		1


	//   ....[30]....
        /*0b08*/ 	.word	0x00004420
        /*0b0c*/ 	.word	0x000000ff
        /*0b10*/ 	.word	0x00000000
        /*0b14*/ 	.short	0x0101
        /*0b16*/ 	.byte	0x06
	.zero		1


	//   ....[31]....
        /*0b18*/ 	.word	0x000055d0
        /*0b1c*/ 	.word	0x000000ff
        /*0b20*/ 	.word	0x00000000
        /*0b24*/ 	.short	0x0101
        /*0b26*/ 	.byte	0x06
	.zero		1


	//   ....[32]....
        /*0b28*/ 	.word	0x00005c10
        /*0b2c*/ 	.word	0x000000ff
        /*0b30*/ 	.word	0x00028850
        /*0b34*/ 	.short	0x010a
        /*0b36*/ 	.byte	0x05
	.zero		1


	//   ....[33]....
        /*0b38*/ 	.word	0x00005c50
        /*0b3c*/ 	.word	0x000000ff
        /*0b40*/ 	.word	0x00028850
        /*0b44*/ 	.short	0x010a
        /*0b46*/ 	.byte	0x05
	.zero		1


	//   ....[34]....
        /*0b48*/ 	.word	0x00006220
        /*0b4c*/ 	.word	0x000000ff
        /*0b50*/ 	.word	0x00000000
        /*0b54*/ 	.short	0x0101
        /*0b56*/ 	.byte	0x04
	.zero		1


	//   ....[35]....
        /*0b58*/ 	.word	0x00007810
        /*0b5c*/ 	.word	0x00000000
        /*0b60*/ 	.word	0x00000000
        /*0b64*/ 	.short	0x0101
        /*0b66*/ 	.byte	0x3f
	.zero		1


	//   ....[36]....
        /*0b68*/ 	.word	0x0000a060
        /*0b6c*/ 	.word	0x00000007
        /*0b70*/ 	.word	0x00028840
        /*0b74*/ 	.short	0x010a
        /*0b76*/ 	.byte	0x3f
	.zero		1


	//   ....[37]....
        /*0b78*/ 	.word	0x0000a7e0
        /*0b7c*/ 	.word	0x00000007
        /*0b80*/ 	.word	0x00028830
        /*0b84*/ 	.short	0x0107
        /*0b86*/ 	.byte	0x3f
	.zero		1


	//   ....[38]....
        /*0b88*/ 	.word	0x0000a8b0
        /*0b8c*/ 	.word	0x00000007
        /*0b90*/ 	.word	0x00028830
        /*0b94*/ 	.short	0x0101
        /*0b96*/ 	.byte	0x3f
	.zero		1


	//   ....[39]....
        /*0b98*/ 	.word	0x0000b390
        /*0b9c*/ 	.word	0x00000016
        /*0ba0*/ 	.word	0x00028800
        /*0ba4*/ 	.short	0x0107
        /*0ba6*/ 	.byte	0x3f
	.zero		1


	//   ....[40]....
        /*0ba8*/ 	.word	0x0000b490
        /*0bac*/ 	.word	0x00000016
        /*0bb0*/ 	.word	0x00028800
        /*0bb4*/ 	.short	0x0101
        /*0bb6*/ 	.byte	0x3f
	.zero		1


	//   ....[41]....
        /*0bb8*/ 	.word	0x0000b4c0
        /*0bbc*/ 	.word	0x00000016
        /*0bc0*/ 	.word	0x00028820
        /*0bc4*/ 	.short	0x010a
        /*0bc6*/ 	.byte	0x3f
	.zero		1


	//   ....[42]....
        /*0bc8*/ 	.word	0x0000b840
        /*0bcc*/ 	.word	0x00000006
        /*0bd0*/ 	.word	0x00028840
        /*0bd4*/ 	.short	0x010a
        /*0bd6*/ 	.byte	0x3f
	.zero		1


	//   ....[43]....
        /*0bd8*/ 	.word	0x0000bd60
        /*0bdc*/ 	.word	0x00000006
        /*0be0*/ 	.word	0x00028830
        /*0be4*/ 	.short	0x0107
        /*0be6*/ 	.byte	0x3f
	.zero		1


	//   ....[44]....
        /*0be8*/ 	.word	0x0000be20
        /*0bec*/ 	.word	0x00000006
        /*0bf0*/ 	.word	0x00028830
        /*0bf4*/ 	.short	0x0101
        /*0bf6*/ 	.byte	0x3f
	.zero		1


	//   ....[45]....
        /*0bf8*/ 	.word	0x0000be90
        /*0bfc*/ 	.word	0x00000006
        /*0c00*/ 	.word	0x00028860
        /*0c04*/ 	.short	0x010a
        /*0c06*/ 	.byte	0x3f
	.zero		1


	//   ....[46]....
        /*0c08*/ 	.word	0x0000c410
        /*0c0c*/ 	.word	0x00000006
        /*0c10*/ 	.word	0x00028850
        /*0c14*/ 	.short	0x0107
        /*0c16*/ 	.byte	0x3f
	.zero		1


	//   ....[47]....
        /*0c18*/ 	.word	0x0000c570
        /*0c1c*/ 	.word	0x00000006
        /*0c20*/ 	.word	0x00028850
        /*0c24*/ 	.short	0x0101
        /*0c26*/ 	.byte	0x3f
	.zero		1


	//   ....[48]....
        /*0c28*/ 	.word	0x0000c780
        /*0c2c*/ 	.word	0x00000000
        /*0c30*/ 	.word	0x00028860
        /*0c34*/ 	.short	0x010a
        /*0c36*/ 	.byte	0x3f
	.zero		1


	//   ....[49]....
        /*0c38*/ 	.word	0x0000ccb0
        /*0c3c*/ 	.word	0x00000000
        /*0c40*/ 	.word	0x00028850
        /*0c44*/ 	.short	0x0107
        /*0c46*/ 	.byte	0x3f
	.zero		1


	//   ....[50]....
        /*0c48*/ 	.word	0x0000cd70
        /*0c4c*/ 	.word	0x00000000
        /*0c50*/ 	.word	0x00028850
        /*0c54*/ 	.short	0x0101
        /*0c56*/ 	.byte	0x3f
	.zero		1


	//   ....[51]....
        /*0c58*/ 	.word	0x0000d870
        /*0c5c*/ 	.word	0x00000004
        /*0c60*/ 	.word	0x00028820
        /*0c64*/ 	.short	0x010a
        /*0c66*/ 	.byte	0x3f
	.zero		1


	//   ....[52]....
        /*0c68*/ 	.word	0x0000d9f0
        /*0c6c*/ 	.word	0x00000005
        /*0c70*/ 	.word	0x00028840
        /*0c74*/ 	.short	0x010a
        /*0c76*/ 	.byte	0x3f
	.zero		1


	//   ....[53]....
        /*0c78*/ 	.word	0x0000da90
        /*0c7c*/ 	.word	0x00000019
        /*0c80*/ 	.word	0x00028840
        /*0c84*/ 	.short	0x010a
        /*0c86*/ 	.byte	0x3f
	.zero		1


	//   ....[54]....
        /*0c88*/ 	.word	0x0000dad0
        /*0c8c*/ 	.word	0x00000005
        /*0c90*/ 	.word	0x00028860
        /*0c94*/ 	.short	0x010a
        /*0c96*/ 	.byte	0x3f
	.zero		1


	//   ....[55]....
        /*0c98*/ 	.word	0x0000db10
        /*0c9c*/ 	.word	0x00000019
        /*0ca0*/ 	.word	0x00028860
        /*0ca4*/ 	.short	0x010a
        /*0ca6*/ 	.byte	0x3f
	.zero		1


	//   ....[56]....
        /*0ca8*/ 	.word	0x0000db80
        /*0cac*/ 	.word	0x00000003
        /*0cb0*/ 	.word	0x00028800
        /*0cb4*/ 	.short	0x010a
        /*0cb6*/ 	.byte	0x3f
	.zero		1


	//   ....[57]....
        /*0cb8*/ 	.word	0x0000dbd0
        /*0cbc*/ 	.word	0x00000005
        /*0cc0*/ 	.word	0x00028830
        /*0cc4*/ 	.short	0x010a
        /*0cc6*/ 	.byte	0x3f
	.zero		1


	//   ....[58]....
        /*0cc8*/ 	.word	0x0000dc30
        /*0ccc*/ 	.word	0x00000003
        /*0cd0*/ 	.word	0x00028830
        /*0cd4*/ 	.short	0x010a
        /*0cd6*/ 	.byte	0x3f
	.zero		1


	//   ....[59]....
        /*0cd8*/ 	.word	0x0000dc90
        /*0cdc*/ 	.word	0x00000003
        /*0ce0*/ 	.word	0x00028850
        /*0ce4*/ 	.short	0x010a
        /*0ce6*/ 	.byte	0x3f
	.zero		1


	//   ....[60]....
        /*0ce8*/ 	.word	0x0000dcf0
        /*0cec*/ 	.word	0x00000008
        /*0cf0*/ 	.word	0x00028850
        /*0cf4*/ 	.short	0x010a
        /*0cf6*/ 	.byte	0x3f
	.zero		1


	//   ....[61]....
        /*0cf8*/ 	.word	0x0000de10
        /*0cfc*/ 	.word	0x00000007
        /*0d00*/ 	.word	0x00028840
        /*0d04*/ 	.short	0x010a
        /*0d06*/ 	.byte	0x3f
	.zero		1


	//   ....[62]....
        /*0d08*/ 	.word	0x0000f390
        /*0d0c*/ 	.word	0x00000016
        /*0d10*/ 	.word	0x00028820
        /*0d14*/ 	.short	0x010a
        /*0d16*/ 	.byte	0x3f
	.zero		1


	//   ....[63]....
        /*0d18*/ 	.word	0x0000f3e0
        /*0d1c*/ 	.word	0x00000006
        /*0d20*/ 	.word	0x00028840
        /*0d24*/ 	.short	0x010a
        /*0d26*/ 	.byte	0x3f
	.zero		1


	//   ....[64]....
        /*0d28*/ 	.word	0x0000fd60
        /*0d2c*/ 	.word	0x00000006
        /*0d30*/ 	.word	0x00028860
        /*0d34*/ 	.short	0x010a
        /*0d36*/ 	.byte	0x3f
	.zero		1


	//   ....[65]....
        /*0d38*/ 	.word	0x00010760
        /*0d3c*/ 	.word	0x00000000
        /*0d40*/ 	.word	0x00028860
        /*0d44*/ 	.short	0x010a
        /*0d46*/ 	.byte	0x3f
	.zero		1


	//   ....[66]....
        /*0d48*/ 	.word	0x00011ad0
        /*0d4c*/ 	.word	0x00000004
        /*0d50*/ 	.word	0x00028820
        /*0d54*/ 	.short	0x010a
        /*0d56*/ 	.byte	0x3f
	.zero		1


	//   ....[67]....
        /*0d58*/ 	.word	0x00011c70
        /*0d5c*/ 	.word	0x00000005
        /*0d60*/ 	.word	0x00028840
        /*0d64*/ 	.short	0x010a
        /*0d66*/ 	.byte	0x3f
	.zero		1


	//   ....[68]....
        /*0d68*/ 	.word	0x00011cc0
        /*0d6c*/ 	.word	0x00000019
        /*0d70*/ 	.word	0x00028840
        /*0d74*/ 	.short	0x010a
        /*0d76*/ 	.byte	0x3f
	.zero		1


	//   ....[69]....
        /*0d78*/ 	.word	0x00011d10
        /*0d7c*/ 	.word	0x00000005
        /*0d80*/ 	.word	0x00028860
        /*0d84*/ 	.short	0x010a
        /*0d86*/ 	.byte	0x3f
	.zero		1


	//----- nvinfo : EIATTR_NUM_MBARRIERS
	.align		4
.L_116:
        /*0d88*/ 	.byte	0x03, 0x38
        /*0d8a*/ 	.short	0x0016


	//----- nvinfo : EIATTR_EXIT_INSTR_OFFSETS
	.align		4
        /*0d8c*/ 	.byte	0x04, 0x1c
        /*0d8e*/ 	.short	(.L_118 - .L_117)


	//   ....[0]....
.L_117:
        /*0d90*/ 	.word	0x000009b0


	//   ....[1]....
        /*0d94*/ 	.word	0x00008780


	//   ....[2]....
        /*0d98*/ 	.word	0x0000db60


	//----- nvinfo : EIATTR_MAX_THREADS
	.align		4
.L_118:
        /*0d9c*/ 	.byte	0x04, 0x05
        /*0d9e*/ 	.short	(.L_120 - .L_119)
.L_119:
        /*0da0*/ 	.word	0x00000180
        /*0da4*/ 	.word	0x00000001
        /*0da8*/ 	.word	0x00000001


	//----- nvinfo : EIATTR_CRS_STACK_SIZE
	.align		4
.L_120:
        /*0dac*/ 	.byte	0x04, 0x1e
        /*0dae*/ 	.short	(.L_122 - .L_121)
.L_121:
        /*0db0*/ 	.word	0x00000000


	//----- nvinfo : EIATTR_CBANK_PARAM_SIZE
	.align		4
.L_122:
        /*0db4*/ 	.byte	0x03, 0x19
        /*0db6*/ 	.short	0x0af0


	//----- nvinfo : EIATTR_PARAM_CBANK
	.align		4
        /*0db8*/ 	.byte	0x04, 0x0a
        /*0dba*/ 	.short	(.L_124 - .L_123)
	.align		4
.L_123:
        /*0dbc*/ 	.word	index@(.nv.constant0._ZN7cutlass13device_kernelIN5flash11enable_sm90INS1_16FlashAttnFwdSm90INS1_25CollectiveMainloopFwdSm90ILi2EN4cute5tupleIJNS5_1CILi1EEES8_S8_EEENS6_IJNS7_ILi128EEESA_SA_EEELi128ENS_10bfloat16_tEfNS_4arch4Sm90ELb0ELb0ELb0ELb1ELb1ELb0ELb0ELb1ELb1ELb1ELb0ELb0EEENS1_21CollectiveEpilogueFwdISB_S9_SC_SE_Li256ELb1ELb1ELb0ELb0EEENS1_36VarlenDynamicPersistentTileSchedulerILi128ELi128ELi256ELi128ELb0ELb1ELb1ELb0ELb1ELb1EEEEEEEEEvNT_6ParamsE)
        /*0dc0*/ 	.short	0x0210
        /*0dc2*/ 	.short	0x0af0


	//----- nvinfo : EIATTR_SW_WAR
	.align		4
.L_124:
        /*0dc4*/ 	.byte	0x04, 0x36
        /*0dc6*/ 	.short	(.L_126 - .L_125)
.L_125:
        /*0dc8*/ 	.word	0x00000008
.L_126:


//--------------------- .nv.info._ZN7cutlass13device_kernelIN5flash11enable_sm90INS1_16FlashAttnFwdSm90INS1_25CollectiveMainloopFwdSm90ILi2EN4cute5tupleIJNS5_1CILi1EEES8_S8_EEENS6_IJNS7_ILi128EEESA_SA_EEELi128ENS_10bfloat16_tEfNS_4arch4Sm90ELb0ELb0ELb0ELb1ELb1ELb1ELb0ELb1ELb1ELb1ELb0ELb0EEENS1_21CollectiveEpilogueFwdISB_S9_SC_SE_Li256ELb1ELb1ELb0ELb0EEENS1_36VarlenDynamicPersistentTileSchedulerILi128ELi128ELi256ELi128ELb0ELb1ELb1ELb0ELb1ELb1EEEEEEEEEvNT_6ParamsE --------------------------
	.section	.nv.info._ZN7cutlass13device_kernelIN5flash11enable_sm90INS1_16FlashAttnFwdSm90INS1_25CollectiveMainloopFwdSm90ILi2EN4cute5tupleIJNS5_1CILi1EEES8_S8_EEENS6_IJNS7_ILi128EEESA_SA_EEELi128ENS_10bfloat16_tEfNS_4arch4Sm90ELb0ELb0ELb0ELb1ELb1ELb1ELb0ELb1ELb1ELb1ELb0ELb0EEENS1_21CollectiveEpilogueFwdISB_S9_SC_SE_Li256ELb1ELb1ELb0ELb0EEENS1_36VarlenDynamicPersistentTileSchedulerILi128ELi128ELi256ELi128ELb0ELb1ELb1ELb0ELb1ELb1EEEEEEEEEvNT_6ParamsE,"",@"SHT_CUDA_INFO"
	.sectionflags	@""
	.align	4


	//----- nvinfo : EIATTR_CUDA_API_VERSION
	.align		4
        /*0000*/ 	.byte	0x04, 0x37
        /*0002*/ 	.short	(.L_128 - .L_127)
.L_127:
        /*0004*/ 	.word	0x00000082


	//----- nvinfo : EIATTR_KPARAM_INFO
	.align		4
.L_128:
        /*0008*/ 	.byte	0x04, 0x17
        /*000a*/ 	.short	(.L_130 - .L_129)
.L_129:
        /*000c*/ 	.word	0x00000000
        /*0010*/ 	.short	0x0000
        /*0012*/ 	.short	0x0070
        /*0014*/ 	.byte	0x00, 0xf0, 0x01, 0x2a


	//----- nvinfo : EIATTR_SPARSE_MMA_MASK
	.align		4
.L_130:
        /*0018*/ 	.byte	0x03, 0x50
        /*001a*/ 	.short	0x0000


	//----- nvinfo : EIATTR_MAXREG_COUNT
	.align		4
        /*001c*/ 	.byte	0x03, 0x1b
        /*001e*/ 	.short	0x00a8


	//----- nvinfo : EIATTR_NUM_BARRIERS
	.align		4
        /*0020*/ 	.byte	0x02, 0x4c
        /*0022*/ 	.byte	0x10
	.zero		1


	//----- nvinfo : EIATTR_EXTERNS
	.align		4
        /*0024*/ 	.byte	0x04, 0x0f
        /*0026*/ 	.short	(.L_132 - .L_131)


	//   ....[0]....
	.align		4
.L_131:
        /*0028*/ 	.word	index@(__assertfail)


	//----- nvinfo : EIATTR_ANNOTATIONS
	.align		4
.L_132:
        /*002c*/ 	.byte	0x04, 0x55
        /*002e*/ 	.short	(.L_134 - .L_133)


	//   ....[0]....
.L_133:
        /* <DEDUP_REMOVED lines=22> */


	//----- nvinfo : EIATTR_MERCURY_ISA_VERSION
	.align		4
.L_134:
        /*0178*/ 	.byte	0x03, 0x5f
        /*017a*/ 	.short	0x0101


	//----- nvinfo : EIATTR_UNUSED_LOAD_BYTE_OFFSET
	.align		4
        /*017c*/ 	.byte	0x04, 0x44
        /*017e*/ 	.short	(.L_136 - .L_135)


	//   ....[0]....
.L_135:
        /*0180*/ 	.word	0x00000a40
        /*0184*/ 	.word	0x0000fff0


	//   ....[1]....
        /*0188*/ 	.word	0x00011690
        /*018c*/ 	.word	0x0000fff0


	//----- nvinfo : EIATTR_INT_WARP_WIDE_INSTR_OFFSETS
	.align		4
.L_136:
        /*0190*/ 	.byte	0x04, 0x31
        /*0192*/ 	.short	(.L_138 - .L_137)


	//   ....[0]....
.L_137:
        /*0194*/ 	.word	0x00000120


	//   ....[1]....
        /*0198*/ 	.word	0x000001c0


	//   ....[2]....
        /*019c*/ 	.word	0x00000230


	//   ....[3]....
        /*01a0*/ 	.word	0x00015860


	//   ....[4]....
        /*01a4*/ 	.word	0x000158f0


	//   ....[5]....
        /*01a8*/ 	.word	0x000187c0


	//   ....[6]....
        /*01ac*/ 	.word	0x00018850


	//----- nvinfo : EIATTR_COOP_GROUP_MASK_REGIDS
	.align		4
.L_138:
        /*01b0*/ 	.byte	0x04, 0x29
        /*01b2*/ 	.short	(.L_140 - .L_139)


	//   ....[0]....
.L_139:
        /*01b4*/ 	.word	0xffffffff


	//   ....[1]....
        /*01b8*/ 	.word	0xffffffff


	//   ....[2]....
        /*01bc*/ 	.word	0xffffffff


	//   ....[3]....
        /*01c0*/ 	.word	0xffffffff


	//   ....[4]....
        /*01c4*/ 	.word	0xffffffff


	//   ....[5]....
        /*01c8*/ 	.word	0xffffffff


	//   ....[6]....
        /*01cc*/ 	.word	0xffffffff


	//   ....[7]....
        /*01d0*/ 	.word	0xffffffff


	//   ....[8]....
        /*01d4*/ 	.word	0xffffffff


	//   ....[9]....
        /*01d8*/ 	.word	0xffffffff


	//   ....[10]....
        /*01dc*/ 	.word	0xffffffff


	//   ....[11]....
        /*01e0*/ 	.word	0xffffffff


	//   ....[12]....
        /*01e4*/ 	.word	0xffffffff


	//   ....[13]....
        /*01e8*/ 	.word	0xffffffff


	//   ....[14]....
        /*01ec*/ 	.word	0xffffffff


	//   ....[15]....
        /*01f0*/ 	.word	0xffffffff


	//   ....[16]....
        /*01f4*/ 	.word	0xffffffff


	//   ....[17]....
        /*01f8*/ 	.word	0xffffffff


	//   ....[18]....
        /*01fc*/ 	.word	0xffffffff


	//   ....[19]....
        /*0200*/ 	.word	0xffffffff


	//   ....[20]....
        /*0204*/ 	.word	0xffffffff


	//   ....[21]....
        /*0208*/ 	.word	0xffffffff


	//   ....[22]....
        /*020c*/ 	.word	0xffffffff


	//   ....[23]....
        /*0210*/ 	.word	0xffffffff


	//   ....[24]....
        /*0214*/ 	.word	0xffffffff


	//   ....[25]....
        /*0218*/ 	.word	0xffffffff


	//   ....[26]....
        /*021c*/ 	.word	0xffffffff


	//   ....[27]....
        /*0220*/ 	.word	0xffffffff


	//   ....[28]....
        /*0224*/ 	.word	0xffffffff


	//   ....[29]....
        /*0228*/ 	.word	0xffffffff


	//   ....[30]....
        /*022c*/ 	.word	0xffffffff


	//   ....[31]....
        /*0230*/ 	.word	0xffffffff


	//   ....[32]....
        /*0234*/ 	.word	0xffffffff


	//   ....[33]....
        /*0238*/ 	.word	0xffffffff


	//   ....[34]....
        /*023c*/ 	.word	0xffffffff


	//   ....[35]....
        /*0240*/ 	.word	0xffffffff


	//   ....[36]....
        /*0244*/ 	.word	0xffffffff


	//   ....[37]....
        /*0248*/ 	.word	0xffffffff


	//   ....[38]....
        /*024c*/ 	.word	0xffffffff


	//   ....[39]....
        /*0250*/ 	.word	0xffffffff


	//   ....[40]....
        /*0254*/ 	.word	0xffffffff


	//   ....[41]....
        /*0258*/ 	.word	0xffffffff


	//   ....[42]....
        /*025c*/ 	.word	0xffffffff


	//   ....[43]....
        /*0260*/ 	.word	0xffffffff


	//   ....[44]....
        /*0264*/ 	.word	0xffffffff


	//   ....[45]....
        /*0268*/ 	.word	0xffffffff


	//   ....[46]....
        /*026c*/ 	.word	0xffffffff


	//   ....[47]....
        /*0270*/ 	.word	0xffffffff


	//   ....[48]....
        /*0274*/ 	.word	0xffffffff


	//   ....[49]....
        /*0278*/ 	.word	0xffffffff


	//   ....[50]....
        /*027c*/ 	.word	0xffffffff


	//   ....[51]....
        /*0280*/ 	.word	0xffffffff


	//   ....[52]....
        /*0284*/ 	.word	0xffffffff


	//   ....[53]....
        /*0288*/ 	.word	0xffffffff


	//   ....[54]....
        /*028c*/ 	.word	0xffffffff


	//   ....[55]....
        /*0290*/ 	.word	0xffffffff


	//   ....[56]....
        /*0294*/ 	.word	0xffffffff


	//   ....[57]....
        /*0298*/ 	.word	0xffffffff


	//   ....[58]....
        /*029c*/ 	.word	0xffffffff


	//   ....[59]....
        /*02a0*/ 	.word	0xffffffff


	//   ....[60]....
        /*02a4*/ 	.word	0xffffffff


	//   ....[61]....
        /*02a8*/ 	.word	0xffffffff


	//   ....[62]....
        /*02ac*/ 	.word	0xffffffff


	//   ....[63]....
        /*02b0*/ 	.word	0xffffffff


	//   ....[64]....
        /*02b4*/ 	.word	0xffffffff


	//   ....[65]....
        /*02b8*/ 	.word	0xffffffff


	//   ....[66]....
        /*02bc*/ 	.word	0xffffffff


	//   ....[67]....
        /*02c0*/ 	.word	0xffffffff


	//   ....[68]....
        /*02c4*/ 	.word	0xffffffff


	//   ....[69]....
        /*02c8*/ 	.word	0xffffffff


	//   ....[70]....
        /*02cc*/ 	.word	0xffffffff


	//   ....[71]....
        /*02d0*/ 	.word	0xffffffff


	//   ....[72]....
        /*02d4*/ 	.word	0xffffffff


	//   ....[73]....
        /*02d8*/ 	.word	0xffffffff


	//   ....[74]....
        /*02dc*/ 	.word	0xffffffff


	//   ....[75]....
        /*02e0*/ 	.word	0xffffffff


	//   ....[76]....
        /*02e4*/ 	.word	0xffffffff


	//   ....[77]....
        /*02e8*/ 	.word	0xffffffff


	//   ....[78]....
        /*02ec*/ 	.word	0xffffffff


	//   ....[79]....
        /*02f0*/ 	.word	0xffffffff


	//   ....[80]....
        /*02f4*/ 	.word	0xffffffff


	//   ....[81]....
        /*02f8*/ 	.word	0xffffffff


	//   ....[82]....
        /*02fc*/ 	.word	0xffffffff


	//   ....[83]....
        /*0300*/ 	.word	0xffffffff


	//   ....[84]....
        /*0304*/ 	.word	0xffffffff


	//   ....[85]....
        /*0308*/ 	.word	0xffffffff


	//   ....[86]....
        /*030c*/ 	.word	0xffffffff


	//   ....[87]....
        /*0310*/ 	.word	0xffffffff


	//   ....[88]....
        /*0314*/ 	.word	0xffffffff


	//   ....[89]....
        /*0318*/ 	.word	0xffffffff


	//   ....[90]....
        /*031c*/ 	.word	0xffffffff


	//   ....[91]....
        /*0320*/ 	.word	0xffffffff


	//   ....[92]....
        /*0324*/ 	.word	0xffffffff


	//   ....[93]....
        /*0328*/ 	.word	0xffffffff


	//   ....[94]....
        /*032c*/ 	.word	0xffffffff


	//   ....[95]....
        /*0330*/ 	.word	0xffffffff


	//   ....[96]....
        /*0334*/ 	.word	0xffffffff


	//   ....[97]....
        /*0338*/ 	.word	0xffffffff


	//   ....[98]....
        /*033c*/ 	.word	0xffffffff


	//   ....[99]....
        /*0340*/ 	.word	0xffffffff


	//   ....[100]....
        /*0344*/ 	.word	0xffffffff


	//   ....[101]....
        /*0348*/ 	.word	0xffffffff


	//   ....[102]....
        /*034c*/ 	.word	0xffffffff


	//   ....[103]....
        /*0350*/ 	.word	0xffffffff


	//   ....[104]....
        /*0354*/ 	.word	0xffffffff


	//   ....[105]....
        /*0358*/ 	.word	0xffffffff


	//   ....[106]....
        /*035c*/ 	.word	0xffffffff


	//   ....[107]....
        /*0360*/ 	.word	0xffffffff


	//   ....[108]....
        /*0364*/ 	.word	0xffffffff


	//   ....[109]....
        /*0368*/ 	.word	0xffffffff


	//   ....[110]....
        /*036c*/ 	.word	0xffffffff


	//   ....[111]....
        /*0370*/ 	.word	0xffffffff


	//   ....[112]....
        /*0374*/ 	.word	0xffffffff


	//   ....[113]....
        /*0378*/ 	.word	0xffffffff


	//   ....[114]....
        /*037c*/ 	.word	0xffffffff


	//   ....[115]....
        /*0380*/ 	.word	0xffffffff


	//   ....[116]....
        /*0384*/ 	.word	0xffffffff


	//   ....[117]....
        /*0388*/ 	.word	0xffffffff


	//   ....[118]....
        /*038c*/ 	.word	0xffffffff


	//   ....[119]....
        /*0390*/ 	.word	0xffffffff


	//   ....[120]....
        /*0394*/ 	.word	0xffffffff


	//   ....[121]....
        /*0398*/ 	.word	0xffffffff


	//   ....[122]....
        /*039c*/ 	.word	0xffffffff


	//   ....[123]....
        /*03a0*/ 	.word	0xffffffff


	//   ....[124]....
        /*03a4*/ 	.word	0xffffffff


	//   ....[125]....
        /*03a8*/ 	.word	0xffffffff


	//   ....[126]....
        /*03ac*/ 	.word	0xffffffff


	//   ....[127]....
        /*03b0*/ 	.word	0xffffffff


	//   ....[128]....
        /*03b4*/ 	.word	0xffffffff


	//   ....[129]....
        /*03b8*/ 	.word	0xffffffff


	//   ....[130]....
        /*03bc*/ 	.word	0xffffffff


	//   ....[131]....
        /*03c0*/ 	.word	0xffffffff


	//   ....[132]....
        /*03c4*/ 	.word	0xffffffff


	//   ....[133]....
        /*03c8*/ 	.word	0xffffffff


	//   ....[134]....
        /*03cc*/ 	.word	0xffffffff


	//   ....[135]....
        /*03d0*/ 	.word	0xffffffff


	//   ....[136]....
        /*03d4*/ 	.word	0xffffffff


	//   ....[137]....
        /*03d8*/ 	.word	0xffffffff


	//   ....[138]....
        /*03dc*/ 	.word	0xffffffff


	//   ....[139]....
        /*03e0*/ 	.word	0xffffffff


	//   ....[140]....
        /*03e4*/ 	.word	0xffffffff


	//   ....[141]....
        /*03e8*/ 	.word	0xffffffff


	//   ....[142]....
        /*03ec*/ 	.word	0xffffffff


	//   ....[143]....
        /*03f0*/ 	.word	0xffffffff


	//   ....[144]....
        /*03f4*/ 	.word	0xffffffff


	//   ....[145]....
        /*03f8*/ 	.word	0xffffffff


	//   ....[146]....
        /*03fc*/ 	.word	0xffffffff


	//   ....[147]....
        /*0400*/ 	.word	0xffffffff


	//   ....[148]....
        /*0404*/ 	.word	0xffffffff


	//   ....[149]....
        /*0408*/ 	.word	0xffffffff


	//   ....[150]....
        /*040c*/ 	.word	0xffffffff


	//   ....[151]....
        /*0410*/ 	.word	0xffffffff


	//   ....[152]....
        /*0414*/ 	.word	0xffffffff


	//   ....[153]....
        /*0418*/ 	.word	0xffffffff


	//   ....[154]....
        /*041c*/ 	.word	0xffffffff


	//   ....[155]....
        /*0420*/ 	.word	0xffffffff


	//   ....[156]....
        /*0424*/ 	.word	0xffffffff


	//   ....[157]....
        /*0428*/ 	.word	0xffffffff


	//   ....[158]....
        /*042c*/ 	.word	0xffffffff


	//   ....[159]....
        /*0430*/ 	.word	0xffffffff


	//   ....[160]....
        /*0434*/ 	.word	0xffffffff


	//   ....[161]....
        /*0438*/ 	.word	0xffffffff


	//   ....[162]....
        /*043c*/ 	.word	0xffffffff


	//   ....[163]....
        /*0440*/ 	.word	0xffffffff


	//   ....[164]....
        /*0444*/ 	.word	0xffffffff


	//   ....[165]....
        /*0448*/ 	.word	0xffffffff


	//   ....[166]....
        /*044c*/ 	.word	0xffffffff


	//   ....[167]....
        /*0450*/ 	.word	0xffffffff


	//   ....[168]....
        /*0454*/ 	.word	0xffffffff


	//   ....[169]....
        /*0458*/ 	.word	0xffffffff


	//   ....[170]....
        /*045c*/ 	.word	0xffffffff


	//   ....[171]....
        /*0460*/ 	.word	0xffffffff


	//   ....[172]....
        /*0464*/ 	.word	0xffffffff


	//   ....[173]....
        /*0468*/ 	.word	0xffffffff


	//   ....[174]....
        /*046c*/ 	.word	0xffffffff


	//   ....[175]....
        /*0470*/ 	.word	0xffffffff


	//   ....[176]....
        /*0474*/ 	.word	0xffffffff


	//   ....[177]....
        /*0478*/ 	.word	0xffffffff


	//   ....[178]....
        /*047c*/ 	.word	0xffffffff


	//   ....[179]....
        /*0480*/ 	.word	0xffffffff


	//   ....[180]....
        /*0484*/ 	.word	0xffffffff


	//   ....[181]....
        /*0488*/ 	.word	0xffffffff


	//   ....[182]....
        /*048c*/ 	.word	0xffffffff


	//   ....[183]....
        /*0490*/ 	.word	0xffffffff


	//   ....[184]....
        /*0494*/ 	.word	0xffffffff


	//   ....[185]....
        /*0498*/ 	.word	0xffffffff


	//   ....[186]....
        /*049c*/ 	.word	0xffffffff


	//   ....[187]....
        /*04a0*/ 	.word	0xffffffff


	//   ....[188]....
        /*04a4*/ 	.word	0xffffffff


	//   ....[189]....
        /*04a8*/ 	.word	0xffffffff


	//   ....[190]....
        /*04ac*/ 	.word	0xffffffff


	//   ....[191]....
        /*04b0*/ 	.word	0xffffffff


	//   ....[192]....
        /*04b4*/ 	.word	0xffffffff


	//   ....[193]....
        /*04b8*/ 	.word	0xffffffff


	//   ....[194]....
        /*04bc*/ 	.word	0xffffffff


	//   ....[195]....
        /*04c0*/ 	.word	0x0500000f


	//   ....[196]....
        /*04c4*/ 	.word	0x0500000f


	//   ....[197]....
        /*04c8*/ 	.word	0x0500000f


	//   ....[198]....
        /*04cc*/ 	.word	0x0500000f


	//   ....[199]....
        /*04d0*/ 	.word	0x0500000f


	//   ....[200]....
        /*04d4*/ 	.word	0x0500000f


	//   ....[201]....
        /*04d8*/ 	.word	0x0500000f


	//   ....[202]....
        /*04dc*/ 	.word	0x0500000f


	//   ....[203]....
        /*04e0*/ 	.word	0x0500000f


	//   ....[204]....
        /*04e4*/ 	.word	0x0500000f


	//   ....[205]....
        /*04e8*/ 	.word	0x0500000f


	//   ....[206]....
        /*04ec*/ 	.word	0x0500000f


	//   ....[207]....
        /*04f0*/ 	.word	0x0500000f


	//   ....[208]....
        /*04f4*/ 	.word	0x0500000f


	//   ....[209]....
        /*04f8*/ 	.word	0x0500000f


	//   ....[210]....
        /*04fc*/ 	.word	0x0500000f


	//   ....[211]....
        /*0500*/ 	.word	0x0500000f


	//   ....[212]....
        /*0504*/ 	.word	0x0500000f


	//   ....[213]....
        /*0508*/ 	.word	0x0500000f


	//   ....[214]....
        /*050c*/ 	.word	0x0500000f


	//   ....[215]....
        /*0510*/ 	.word	0x0500000f


	//   ....[216]....
        /*0514*/ 	.word	0x0500000f


	//   ....[217]....
        /*0518*/ 	.word	0x0500000f


	//   ....[218]....
        /*051c*/ 	.word	0x0500000f


	//   ....[219]....
        /*0520*/ 	.word	0x0500000f


	//   ....[220]....
        /*0524*/ 	.word	0x0500000f


	//   ....[221]....
        /*0528*/ 	.word	0x0500000f


	//   ....[222]....
        /*052c*/ 	.word	0x0500000f


	//   ....[223]....
        /*0530*/ 	.word	0x0500000f


	//   ....[224]....
        /*0534*/ 	.word	0x0500000f


	//   ....[225]....
        /*0538*/ 	.word	0x0500000f


	//   ....[226]....
        /*053c*/ 	.word	0x0500000f


	//   ....[227]....
        /*0540*/ 	.word	0x0500000f


	//   ....[228]....
        /*0544*/ 	.word	0x0500000f


	//   ....[229]....
        /*0548*/ 	.word	0x0500000f


	//   ....[230]....
        /*054c*/ 	.word	0x0500000f


	//   ....[231]....
        /*0550*/ 	.word	0x0500000f


	//   ....[232]....
        /*0554*/ 	.word	0x0500000f


	//   ....[233]....
        /*0558*/ 	.word	0x0500000f


	//   ....[234]....
        /*055c*/ 	.word	0x0500000f


	//   ....[235]....
        /*0560*/ 	.word	0x0500000f


	//   ....[236]....
        /*0564*/ 	.word	0x0500000f


	//   ....[237]....
        /*0568*/ 	.word	0x0500000f


	//   ....[238]....
        /*056c*/ 	.word	0x0500000f


	//   ....[239]....
        /*0570*/ 	.word	0x0500000f


	//   ....[240]....
        /*0574*/ 	.word	0x0500000f


	//   ....[241]....
        /*0578*/ 	.word	0x0500000f


	//   ....[242]....
        /*057c*/ 	.word	0x0500000f


	//   ....[243]....
        /*0580*/ 	.word	0x0500000f


	//   ....[244]....
        /*0584*/ 	.word	0x0500000f


	//   ....[245]....
        /*0588*/ 	.word	0x0500000f


	//   ....[246]....
        /*058c*/ 	.word	0x0500000f


	//   ....[247]....
        /*0590*/ 	.word	0x0500000f


	//   ....[248]....
        /*0594*/ 	.word	0x0500000f


	//   ....[249]....
        /*0598*/ 	.word	0x0500000f


	//   ....[250]....
        /*059c*/ 	.word	0x0500000f


	//   ....[251]....
        /*05a0*/ 	.word	0x0500000f


	//   ....[252]....
        /*05a4*/ 	.word	0x0500000f


	//   ....[253]....
        /*05a8*/ 	.word	0x0500000f


	//   ....[254]....
        /*05ac*/ 	.word	0x0500000f


	//   ....[255]....
        /*05b0*/ 	.word	0x0500000f


	//   ....[0]....
        /*05b4*/ 	.word	0x0500000f


	//   ....[1]....
        /*05b8*/ 	.word	0x0500000f


	//   ....[2]....
        /*05bc*/ 	.word	0x0500000f


	//   ....[3]....
        /*05c0*/ 	.word	0x0500000f


	//   ....[4]....
        /*05c4*/ 	.word	0x0500000f


	//   ....[5]....
        /*05c8*/ 	.word	0x0500000f


	//   ....[6]....
        /*05cc*/ 	.word	0x0500000f


	//   ....[7]....
        /*05d0*/ 	.word	0x0500000f


	//   ....[8]....
        /*05d4*/ 	.word	0x0500000f


	//   ....[9]....
        /*05d8*/ 	.word	0x0500000f


	//   ....[10]....
        /*05dc*/ 	.word	0x0500000f


	//   ....[11]....
        /*05e0*/ 	.word	0x0500000f


	//   ....[12]....
        /*05e4*/ 	.word	0x0500000f


	//   ....[13]....
        /*05e8*/ 	.word	0x0500000f


	//   ....[14]....
        /*05ec*/ 	.word	0x0500000f


	//   ....[15]....
        /*05f0*/ 	.word	0x0500000f


	//   ....[16]....
        /*05f4*/ 	.word	0x0500000f


	//   ....[17]....
        /*05f8*/ 	.word	0x0500000f


	//   ....[18]....
        /*05fc*/ 	.word	0x0500000f


	//   ....[19]....
        /*0600*/ 	.word	0x0500000f


	//   ....[20]....
        /*0604*/ 	.word	0x0500000f


	//   ....[21]....
        /*0608*/ 	.word	0x0500000f


	//   ....[22]....
        /*060c*/ 	.word	0x0500000f


	//   ....[23]....
        /*0610*/ 	.word	0x0500000f


	//   ....[24]....
        /*0614*/ 	.word	0x0500000f


	//   ....[25]....
        /*0618*/ 	.word	0x0500000f


	//   ....[26]....
        /*061c*/ 	.word	0x0500000f


	//   ....[27]....
        /*0620*/ 	.word	0x0500000f


	//   ....[28]....
        /*0624*/ 	.word	0x0500000f


	//   ....[29]....
        /*0628*/ 	.word	0x0500000f


	//   ....[30]....
        /*062c*/ 	.word	0x0500000f


	//   ....[31]....
        /*0630*/ 	.word	0x0500000f


	//   ....[32]....
        /*0634*/ 	.word	0x0500000f


	//   ....[33]....
        /*0638*/ 	.word	0x0500000f


	//   ....[34]....
        /*063c*/ 	.word	0x0500000f


	//   ....[35]....
        /*0640*/ 	.word	0x0500000f


	//   ....[36]....
        /*0644*/ 	.word	0x0500000f


	//   ....[37]....
        /*0648*/ 	.word	0x0500000f


	//   ....[38]....
        /*064c*/ 	.word	0x0500000f


	//   ....[39]....
        /*0650*/ 	.word	0x0500000f


	//   ....[40]....
        /*0654*/ 	.word	0x0500000f


	//   ....[41]....
        /*0658*/ 	.word	0x0500000f


	//   ....[42]....
        /*065c*/ 	.word	0x0500000f


	//   ....[43]....
        /*0660*/ 	.word	0x0500000f


	//   ....[44]....
        /*0664*/ 	.word	0x0500000f


	//   ....[45]....
        /*0668*/ 	.word	0x0500000f


	//   ....[46]....
        /*066c*/ 	.word	0x0500000f


	//   ....[47]....
        /*0670*/ 	.word	0x0500000f


	//   ....[48]....
        /*0674*/ 	.word	0x0500000f


	//   ....[49]....
        /*0678*/ 	.word	0x0500000f


	//   ....[50]....
        /*067c*/ 	.word	0x0500000f


	//   ....[51]....
        /*0680*/ 	.word	0x0500000f


	//   ....[52]....
        /*0684*/ 	.word	0x0500000f


	//   ....[53]....
        /*0688*/ 	.word	0x0500000f


	//   ....[54]....
        /*068c*/ 	.word	0x0500000f


	//   ....[55]....
        /*0690*/ 	.word	0x0500000f


	//   ....[56]....
        /*0694*/ 	.word	0x0500000f


	//   ....[57]....
        /*0698*/ 	.word	0x0500000f


	//   ....[58]....
        /*069c*/ 	.word	0x0500000f


	//   ....[59]....
        /*06a0*/ 	.word	0x0500000f


	//   ....[60]....
        /*06a4*/ 	.word	0x0500000f


	//   ....[61]....
        /*06a8*/ 	.word	0x0500000f


	//   ....[62]....
        /*06ac*/ 	.word	0x0500000f


	//   ....[63]....
        /*06b0*/ 	.word	0x0500000f


	//   ....[64]....
        /*06b4*/ 	.word	0x0500000f


	//   ....[65]....
        /*06b8*/ 	.word	0x0500000f


	//   ....[66]....
        /*06bc*/ 	.word	0x0500000f


	//   ....[67]....
        /*06c0*/ 	.word	0x0500000f


	//   ....[68]....
        /*06c4*/ 	.word	0x0500000f


	//   ....[69]....
        /*06c8*/ 	.word	0x0500000f


	//   ....[70]....
        /*06cc*/ 	.word	0x0500000f


	//   ....[71]....
        /*06d0*/ 	.word	0x0500000f


	//   ....[72]....
        /*06d4*/ 	.word	0x0500000f


	//   ....[73]....
        /*06d8*/ 	.word	0x0500000f


	//   ....[74]....
        /*06dc*/ 	.word	0x0500000f


	//   ....[75]....
        /*06e0*/ 	.word	0x0500000f


	//   ....[76]....
        /*06e4*/ 	.word	0x0500000f


	//   ....[77]....
        /*06e8*/ 	.word	0x0500000f


	//   ....[78]....
        /*06ec*/ 	.word	0x0500000f


	//   ....[79]....
        /*06f0*/ 	.word	0x0500000f


	//----- nvinfo : EIATTR_COOP_GROUP_INSTR_OFFSETS
	.align		4
.L_140:
        /*06f4*/ 	.byte	0x04, 0x28
        /*06f6*/ 	.short	(.L_142 - .L_141)


	//   ....[0]....
.L_141:
        /*06f8*/ 	.word	0x00000060


	//   ....[1]....
        /*06fc*/ 	.word	0x00000130


	//   ....[2]....
        /*0700*/ 	.word	0x000001e0


	//   ....[3]....
        /*0704*/ 	.word	0x000003a0


	//   ....[4]....
        /*0708*/ 	.word	0x00000500


	//   ....[5]....
        /*070c*/ 	.word	0x00000620


	//   ....[6]....
        /*0710*/ 	.word	0x00000780


	//   ....[7]....
        /*0714*/ 	.word	0x00003040


	//   ....[8]....
        /*0718*/ 	.word	0x00003050


	//   ....[9]....
        /*071c*/ 	.word	0x000037c0


	//   ....[10]....
        /*0720*/ 	.word	0x000037d0


	//   ....[11]....
        /*0724*/ 	.word	0x00003f40


	//   ....[12]....
        /*0728*/ 	.word	0x00003f50


	//   ....[13]....
        /*072c*/ 	.word	0x000046b0


	//   ....[14]....
        /*0730*/ 	.word	0x000046c0


	//   ....[15]....
        /*0734*/ 	.word	0x00005800


	//   ....[16]....
        /*0738*/ 	.word	0x00005810


	//   ....[17]....
        /*073c*/ 	.word	0x00006000


	//   ....[18]....
        /*0740*/ 	.word	0x00006010


	//   ....[19]....
        /*0744*/ 	.word	0x000067e0


	//   ....[20]....
        /*0748*/ 	.word	0x000067f0


	//   ....[21]....
        /*074c*/ 	.word	0x00006fc0


	//   ....[22]....
        /*0750*/ 	.word	0x00006fd0


	//   ....[23]....
        /*0754*/ 	.word	0x000079c0


	//   ....[24]....
        /*0758*/ 	.word	0x000079d0


	//   ....[25]....
        /*075c*/ 	.word	0x00007ae0


	//   ....[26]....
        /*0760*/ 	.word	0x00007af0


	//   ....[27]....
        /*0764*/ 	.word	0x00007c10


	//   ....[28]....
        /*0768*/ 	.word	0x00007c20


	//   ....[29]....
        /*076c*/ 	.word	0x00007d40


	//   ....[30]....
        /*0770*/ 	.word	0x00007d50


	//   ....[31]....
        /*0774*/ 	.word	0x000080f0


	//   ....[32]....
        /*0778*/ 	.word	0x00008110


	//   ....[33]....
        /*077c*/ 	.word	0x000081f0


	//   ....[34]....
        /*0780*/ 	.word	0x00008210


	//   ....[35]....
        /*0784*/ 	.word	0x000082f0


	//   ....[36]....
        /*0788*/ 	.word	0x00008310


	//   ....[37]....
        /*078c*/ 	.word	0x000083f0


	//   ....[38]....
        /*0790*/ 	.word	0x00008410


	//   ....[39]....
        /*0794*/ 	.word	0x00008900


	//   ....[40]....
        /*0798*/ 	.word	0x00008e60


	//   ....[41]....
        /*079c*/ 	.word	0x00008e70


	//   ....[42]....
        /*07a0*/ 	.word	0x00008e80


	//   ....[43]....
        /*07a4*/ 	.word	0x00008e90


	//   ....[44]....
        /*07a8*/ 	.word	0x0000a880


	//   ....[45]....
        /*07ac*/ 	.word	0x0000a890


	//   ....[46]....
        /*07b0*/ 	.word	0x0000a8a0


	//   ....[47]....
        /*07b4*/ 	.word	0x0000a8b0


	//   ....[48]....
        /*07b8*/ 	.word	0x0000d3c0


	//   ....[49]....
        /*07bc*/ 	.word	0x0000d4a0


	//   ....[50]....
        /*07c0*/ 	.word	0x0000da70


	//   ....[51]....
        /*07c4*/ 	.word	0x0000db10


	//   ....[52]....
        /*07c8*/ 	.word	0x0000f740


	//   ....[53]....
        /*07cc*/ 	.word	0x0000f750


	//   ....[54]....
        /*07d0*/ 	.word	0x0000f780


	//   ....[55]....
        /*07d4*/ 	.word	0x0000f7a0


	//   ....[56]....
        /*07d8*/ 	.word	0x00010cd0


	//   ....[57]....
        /*07dc*/ 	.word	0x00010d00


	//   ....[58]....
        /*07e0*/ 	.word	0x00010db0


	//   ....[59]....
        /*07e4*/ 	.word	0x00011030


	//   ....[60]....
        /*07e8*/ 	.word	0x000120a0


	//   ....[61]....
        /*07ec*/ 	.word	0x000120e0


	//   ....[62]....
        /*07f0*/ 	.word	0x00012120


	//   ....[63]....
        /*07f4*/ 	.word	0x00012150


	//   ....[64]....
        /*07f8*/ 	.word	0x00012710


	//   ....[65]....
        /*07fc*/ 	.word	0x00012740


	//   ....[66]....
        /*0800*/ 	.word	0x00012800


	//   ....[67]....
        /*0804*/ 	.word	0x00012820


	//   ....[68]....
        /*0808*/ 	.word	0x000128e0


	//   ....[69]....
        /*080c*/ 	.word	0x00012900


	//   ....[70]....
        /*0810*/ 	.word	0x000129d0


	//   ....[71]....
        /*0814*/ 	.word	0x000129f0


	//   ....[72]....
        /*0818*/ 	.word	0x000131e0


	//   ....[73]....
        /*081c*/ 	.word	0x000131f0


	//   ....[74]....
        /*0820*/ 	.word	0x00013300


	//   ....[75]....
        /*0824*/ 	.word	0x00013310


	//   ....[76]....
        /*0828*/ 	.word	0x00013420


	//   ....[77]....
        /*082c*/ 	.word	0x00013430


	//   ....[78]....
        /*0830*/ 	.word	0x00013540


	//   ....[79]....
        /*0834*/ 	.word	0x00013550


	//   ....[80]....
        /*0838*/ 	.word	0x000136c0


	//   ....[81]....
        /*083c*/ 	.word	0x00013870


	//   ....[82]....
        /*0840*/ 	.word	0x000138a0


	//   ....[83]....
        /*0844*/ 	.word	0x000138d0


	//   ....[84]....
        /*0848*/ 	.word	0x00013900


	//   ....[85]....
        /*084c*/ 	.word	0x00013930


	//   ....[86]....
        /*0850*/ 	.word	0x00013960


	//   ....[87]....
        /*0854*/ 	.word	0x00013ad0


	//   ....[88]....
        /*0858*/ 	.word	0x00013b00


	//   ....[89]....
        /*085c*/ 	.word	0x00013b30


	//   ....[90]....
        /*0860*/ 	.word	0x00013b60


	//   ....[91]....
        /*0864*/ 	.word	0x00013b90


	//   ....[92]....
        /*0868*/ 	.word	0x00013bc0


	//   ....[93]....
        /*086c*/ 	.word	0x00013c50


	//   ....[94]....
        /*0870*/ 	.word	0x00013c80


	//   ....[95]....
        /*0874*/ 	.word	0x00013d00


	//   ....[96]....
        /*0878*/ 	.word	0x000147d0


	//   ....[97]....
        /*087c*/ 	.word	0x000163a0


	//   ....[98]....
        /*0880*/ 	.word	0x000163c0


	//   ....[99]....
        /*0884*/ 	.word	0x00016460


	//   ....[100]....
        /*0888*/ 	.word	0x00016480


	//   ....[101]....
        /*088c*/ 	.word	0x00016510


	//   ....[102]....
        /*0890*/ 	.word	0x00016530


	//   ....[103]....
        /*0894*/ 	.word	0x000165c0


	//   ....[104]....
        /*0898*/ 	.word	0x000165e0


	//   ....[105]....
        /*089c*/ 	.word	0x00016670


	//   ....[106]....
        /*08a0*/ 	.word	0x00016690


	//   ....[107]....
        /*08a4*/ 	.word	0x00016720


	//   ....[108]....
        /*08a8*/ 	.word	0x00016740


	//   ....[109]....
        /*08ac*/ 	.word	0x000167d0


	//   ....[110]....
        /*08b0*/ 	.word	0x000167f0


	//   ....[111]....
        /*08b4*/ 	.word	0x00016800


	//   ....[112]....
        /*08b8*/ 	.word	0x00016880


	//   ....[113]....
        /*08bc*/ 	.word	0x00016fc0


	//   ....[114]....
        /*08c0*/ 	.word	0x00016ff0


	//   ....[115]....
        /*08c4*/ 	.word	0x00017050


	//   ....[116]....
        /*08c8*/ 	.word	0x00017090


	//   ....[117]....
        /*08cc*/ 	.word	0x000170d0


	//   ....[118]....
        /*08d0*/ 	.word	0x00017130


	//   ....[119]....
        /*08d4*/ 	.word	0x00017180


	//   ....[120]....
        /*08d8*/ 	.word	0x000171d0


	//   ....[121]....
        /*08dc*/ 	.word	0x00017220


	//   ....[122]....
        /*08e0*/ 	.word	0x00017270


	//   ....[123]....
        /*08e4*/ 	.word	0x000172b0


	//   ....[124]....
        /*08e8*/ 	.word	0x00017310


	//   ....[125]....
        /*08ec*/ 	.word	0x00017360


	//   ....[126]....
        /*08f0*/ 	.word	0x000173b0


	//   ....[127]....
        /*08f4*/ 	.word	0x000173d0


	//   ....[128]....
        /*08f8*/ 	.word	0x00017410


	//   ....[129]....
        /*08fc*/ 	.word	0x00017b70


	//   ....[130]....
        /*0900*/ 	.word	0x00017ba0


	//   ....[131]....
        /*0904*/ 	.word	0x00017c00


	//   ....[132]....
        /*0908*/ 	.word	0x00017c10


	//   ....[133]....
        /*090c*/ 	.word	0x00017c60


	//   ....[134]....
        /*0910*/ 	.word	0x00017c70


	//   ....[135]....
        /*0914*/ 	.word	0x00017cc0


	//   ....[136]....
        /*0918*/ 	.word	0x00017cd0


	//   ....[137]....
        /*091c*/ 	.word	0x00017d20


	//   ....[138]....
        /*0920*/ 	.word	0x00017d30


	//   ....[139]....
        /*0924*/ 	.word	0x00017d80


	//   ....[140]....
        /*0928*/ 	.word	0x00017d90


	//   ....[141]....
        /*092c*/ 	.word	0x00017de0


	//   ....[142]....
        /*0930*/ 	.word	0x00017df0


	//   ....[143]....
        /*0934*/ 	.word	0x00017e00


	//   ....[144]....
        /*0938*/ 	.word	0x00017e50


	//   ....[145]....
        /*093c*/ 	.word	0x000180b0


	//   ....[146]....
        /*0940*/ 	.word	0x000180d0


	//   ....[147]....
        /*0944*/ 	.word	0x000180e0


	//   ....[148]....
        /*0948*/ 	.word	0x00018150


	//   ....[149]....
        /*094c*/ 	.word	0x00018160


	//   ....[150]....
        /*0950*/ 	.word	0x000181d0


	//   ....[151]....
        /*0954*/ 	.word	0x000181e0


	//   ....[152]....
        /*0958*/ 	.word	0x00018250


	//   ....[153]....
        /*095c*/ 	.word	0x00018260


	//   ....[154]....
        /*0960*/ 	.word	0x000182d0


	//   ....[155]....
        /*0964*/ 	.word	0x000182e0


	//   ....[156]....
        /*0968*/ 	.word	0x00018350


	//   ....[157]....
        /*096c*/ 	.word	0x00018360


	//   ....[158]....
        /*0970*/ 	.word	0x000183d0


	//   ....[159]....
        /*0974*/ 	.word	0x000183e0


	//   ....[160]....
        /*0978*/ 	.word	0x000183f0


	//   ....[161]....
        /*097c*/ 	.word	0x000189a0


	//   ....[162]....
        /*0980*/ 	.word	0x000189e0


	//   ....[163]....
        /*0984*/ 	.word	0x00018a10


	//   ....[164]....
        /*0988*/ 	.word	0x00018a40


	//   ....[165]....
        /*098c*/ 	.word	0x00018a50


	//   ....[166]....
        /*0990*/ 	.word	0x00018a70


	//   ....[167]....
        /*0994*/ 	.word	0x00018ae0


	//   ....[168]....
        /*0998*/ 	.word	0x00018b00


	//   ....[169]....
        /*099c*/ 	.word	0x00018b60


	//   ....[170]....
        /*09a0*/ 	.word	0x00018b80


	//   ....[171]....
        /*09a4*/ 	.word	0x00018be0


	//   ....[172]....
        /*09a8*/ 	.word	0x00018c00


	//   ....[173]....
        /*09ac*/ 	.word	0x00018c60


	//   ....[174]....
        /*09b0*/ 	.word	0x00018c80


	//   ....[175]....
        /*09b4*/ 	.word	0x00018cd0


	//   ....[176]....
        /*09b8*/ 	.word	0x00018cf0


	//   ....[177]....
        /*09bc*/ 	.word	0x000190f0


	//   ....[178]....
        /*09c0*/ 	.word	0x00019140


	//   ....[179]....
        /*09c4*/ 	.word	0x00019170


	//   ....[180]....
        /*09c8*/ 	.word	0x00019180


	//   ....[181]....
        /*09cc*/ 	.word	0x000191b0


	//   ....[182]....
        /*09d0*/ 	.word	0x000191e0


	//   ....[183]....
        /*09d4*/ 	.word	0x00019210


	//   ....[184]....
        /*09d8*/ 	.word	0x00019240


	//   ....[185]....
        /*09dc*/ 	.word	0x000193c0


	//   ....[186]....
        /*09e0*/ 	.word	0x000193f0


	//   ....[187]....
        /*09e4*/ 	.word	0x00019420


	//   ....[188]....
        /*09e8*/ 	.word	0x00019450


	//   ....[189]....
        /*09ec*/ 	.word	0x00019480


	//   ....[190]....
        /*09f0*/ 	.word	0x000194b0


	//   ....[191]....
        /*09f4*/ 	.word	0x00019570


	//   ....[192]....
        /*09f8*/ 	.word	0x00019590


	//   ....[193]....
        /*09fc*/ 	.word	0x00019600


	//   ....[194]....
        /*0a00*/ 	.word	0x00019a70


	//   ....[195]....
        /*0a04*/ 	.word	0x00019d90


	//   ....[196]....
        /*0a08*/ 	.word	0x00019e20


	//   ....[197]....
        /*0a0c*/ 	.word	0x00019ec0


	//   ....[198]....
        /*0a10*/ 	.word	0x00019f50


	//   ....[199]....
        /*0a14*/ 	.word	0x00019ff0


	//   ....[200]....
        /*0a18*/ 	.word	0x0001a080


	//   ....[201]....
        /*0a1c*/ 	.word	0x0001a120


	//   ....[202]....
        /*0a20*/ 	.word	0x0001a1b0


	//   ....[203]....
        /*0a24*/ 	.word	0x0001a2a0


	//   ....[204]....
        /*0a28*/ 	.word	0x0001a330


	//   ....[205]....
        /*0a2c*/ 	.word	0x0001a3d0


	//   ....[206]....
        /*0a30*/ 	.word	0x0001a460


	//   ....[207]....
        /*0a34*/ 	.word	0x0001a500


	//   ....[208]....
        /*0a38*/ 	.word	0x0001a590


	//   ....[209]....
        /*0a3c*/ 	.word	0x0001a630


	//   ....[210]....
        /*0a40*/ 	.word	0x0001a6c0


	//   ....[211]....
        /*0a44*/ 	.word	0x0001a7b0


	//   ....[212]....
        /*0a48*/ 	.word	0x0001a840


	//   ....[213]....
        /*0a4c*/ 	.word	0x0001a8d0


	//   ....[214]....
        /*0a50*/ 	.word	0x0001a960


	//   ....[215]....
        /*0a54*/ 	.word	0x0001a9f0


	//   ....[216]....
        /*0a58*/ 	.word	0x0001aa80


	//   ....[217]....
        /*0a5c*/ 	.word	0x0001ab10


	//   ....[218]....
        /*0a60*/ 	.word	0x0001aba0


	//   ....[219]....
        /*0a64*/ 	.word	0x0001ac80


	//   ....[220]....
        /*0a68*/ 	.word	0x0001ad30


	//   ....[221]....
        /*0a6c*/ 	.word	0x0001adc0


	//   ....[222]....
        /*0a70*/ 	.word	0x0001ae10


	//   ....[223]....
        /*0a74*/ 	.word	0x0001ae60


	//   ....[224]....
        /*0a78*/ 	.word	0x0001af40


	//   ....[225]....
        /*0a7c*/ 	.word	0x0001afd0


	//   ....[226]....
        /*0a80*/ 	.word	0x0001b020


	//   ....[227]....
        /*0a84*/ 	.word	0x0001b070


	//   ....[228]....
        /*0a88*/ 	.word	0x0001b280


	//   ....[229]....
        /*0a8c*/ 	.word	0x0001b2d0


	//   ....[230]....
        /*0a90*/ 	.word	0x0001b360


	//   ....[231]....
        /*0a94*/ 	.word	0x0001b3f0


	//   ....[232]....
        /*0a98*/ 	.word	0x0001b480


	//   ....[233]....
        /*0a9c*/ 	.word	0x0001b510


	//   ....[234]....
        /*0aa0*/ 	.word	0x0001b5a0


	//   ....[235]....
        /*0aa4*/ 	.word	0x0001b630


	//   ....[236]....
        /*0aa8*/ 	.word	0x0001b6f0


	//   ....[237]....
        /*0aac*/ 	.word	0x0001b9d0


	//   ....[238]....
        /*0ab0*/ 	.word	0x0001bac0


	//   ....[239]....
        /*0ab4*/ 	.word	0x0001bb60


	//   ....[240]....
        /*0ab8*/ 	.word	0x0001bbc0


	//   ....[241]....
        /*0abc*/ 	.word	0x0001bcc0


	//   ....[242]....
        /*0ac0*/ 	.word	0x0001bd30


	//   ....[243]....
        /*0ac4*/ 	.word	0x0001be30


	//   ....[244]....
        /*0ac8*/ 	.word	0x0001bea0


	//   ....[245]....
        /*0acc*/ 	.word	0x0001bfa0


	//   ....[246]....
        /*0ad0*/ 	.word	0x0001c010


	//   ....[247]....
        /*0ad4*/ 	.word	0x0001c110


	//   ....[248]....
        /*0ad8*/ 	.word	0x0001c180


	//   ....[249]....
        /*0adc*/ 	.word	0x0001c280


	//   ....[250]....
        /*0ae0*/ 	.word	0x0001c2f0


	//   ....[251]....
        /*0ae4*/ 	.word	0x0001c3f0


	//   ....[252]....
        /*0ae8*/ 	.word	0x0001c460


	//   ....[253]....
        /*0aec*/ 	.word	0x0001c500


	//   ....[254]....
        /*0af0*/ 	.word	0x0001c600


	//   ....[255]....
        /*0af4*/ 	.word	0x0001c670


	//   ....[0]....
        /*0af8*/ 	.word	0x0001c6f0


	//   ....[1]....
        /*0afc*/ 	.word	0x0001c7a0


	//   ....[2]....
        /*0b00*/ 	.word	0x0001c820


	//   ....[3]....
        /*0b04*/ 	.word	0x0001c8f0


	//   ....[4]....
        /*0b08*/ 	.word	0x0001c970


	//   ....[5]....
        /*0b0c*/ 	.word	0x0001ca40


	//   ....[6]....
        /*0b10*/ 	.word	0x0001cac0


	//   ....[7]....
        /*0b14*/ 	.word	0x0001cb90


	//   ....[8]....
        /*0b18*/ 	.word	0x0001cc10


	//   ....[9]....
        /*0b1c*/ 	.word	0x0001cce0


	//   ....[10]....
        /*0b20*/ 	.word	0x0001cd60


	//   ....[11]....
        /*0b24*/ 	.word	0x0001ce20


	//   ....[12]....
        /*0b28*/ 	.word	0x0001ceb0


	//   ....[13]....
        /*0b2c*/ 	.word	0x0001cf60


	//   ....[14]....
        /*0b30*/ 	.word	0x0001d090


	//   ....[15]....
        /*0b34*/ 	.word	0x0001d130


	//   ....[16]....
        /*0b38*/ 	.word	0x0001d1a0


	//   ....[17]....
        /*0b3c*/ 	.word	0x0001d260


	//   ....[18]....
        /*0b40*/ 	.word	0x0001d2c0


	//   ....[19]....
        /*0b44*/ 	.word	0x0001d380


	//   ....[20]....
        /*0b48*/ 	.word	0x0001d3e0


	//   ....[21]....
        /*0b4c*/ 	.word	0x0001d4a0


	//   ....[22]....
        /*0b50*/ 	.word	0x0001d500


	//   ....[23]....
        /*0b54*/ 	.word	0x0001d5c0


	//   ....[24]....
        /*0b58*/ 	.word	0x0001d620


	//   ....[25]....
        /*0b5c*/ 	.word	0x0001d6e0


	//   ....[26]....
        /*0b60*/ 	.word	0x0001d740


	//   ....[27]....
        /*0b64*/ 	.word	0x0001d800


	//   ....[28]....
        /*0b68*/ 	.word	0x0001d860


	//   ....[29]....
        /*0b6c*/ 	.word	0x0001d920


	//   ....[30]....
        /*0b70*/ 	.word	0x0001da10


	//   ....[31]....
        /*0b74*/ 	.word	0x0001dab0


	//   ....[32]....
        /*0b78*/ 	.word	0x0001db10


	//   ....[33]....
        /*0b7c*/ 	.word	0x0001dbf0


	//   ....[34]....
        /*0b80*/ 	.word	0x0001dc50


	//   ....[35]....
        /*0b84*/ 	.word	0x0001dd30


	//   ....[36]....
        /*0b88*/ 	.word	0x0001dd90


	//   ....[37]....
        /*0b8c*/ 	.word	0x0001de70


	//   ....[38]....
        /*0b90*/ 	.word	0x0001ded0


	//   ....[39]....
        /*0b94*/ 	.word	0x0001dfb0


	//   ....[40]....
        /*0b98*/ 	.word	0x0001e010


	//   ....[41]....
        /*0b9c*/ 	.word	0x0001e0f0


	//   ....[42]....
        /*0ba0*/ 	.word	0x0001e150


	//   ....[43]....
        /*0ba4*/ 	.word	0x0001e230


	//   ....[44]....
        /*0ba8*/ 	.word	0x0001e290


	//   ....[45]....
        /*0bac*/ 	.word	0x0001e360


	//   ....[46]....
        /*0bb0*/ 	.word	0x0001e480


	//   ....[47]....
        /*0bb4*/ 	.word	0x0001e530


	//   ....[48]....
        /*0bb8*/ 	.word	0x0001e5e0


	//   ....[49]....
        /*0bbc*/ 	.word	0x0001e6b0


	//   ....[50]....
        /*0bc0*/ 	.word	0x0001e710


	//   ....[51]....
        /*0bc4*/ 	.word	0x0001e7f0


	//   ....[52]....
        /*0bc8*/ 	.word	0x0001e850


	//   ....[53]....
        /*0bcc*/ 	.word	0x0001e920


	//   ....[54]....
        /*0bd0*/ 	.word	0x0001e980


	//   ....[55]....
        /*0bd4*/ 	.word	0x0001ea50


	//   ....[56]....
        /*0bd8*/ 	.word	0x0001eab0


	//   ....[57]....
        /*0bdc*/ 	.word	0x0001eb90


	//   ....[58]....
        /*0be0*/ 	.word	0x0001ebf0


	//   ....[59]....
        /*0be4*/ 	.word	0x0001ecc0


	//   ....[60]....
        /*0be8*/ 	.word	0x0001ed20


	//   ....[61]....
        /*0bec*/ 	.word	0x0001ede0


	//   ....[62]....
        /*0bf0*/ 	.word	0x0001ee70


	//   ....[63]....
        /*0bf4*/ 	.word	0x0001ef10


	//   ....[64]....
        /*0bf8*/ 	.word	0x0001f030


	//   ....[65]....
        /*0bfc*/ 	.word	0x0001f0a0


	//   ....[66]....
        /*0c00*/ 	.word	0x0001f110


	//   ....[67]....
        /*0c04*/ 	.word	0x0001f180


	//   ....[68]....
        /*0c08*/ 	.word	0x0001f1f0


	//   ....[69]....
        /*0c0c*/ 	.word	0x0001f270


	//   ....[70]....
        /*0c10*/ 	.word	0x0001f300


	//   ....[71]....
        /*0c14*/ 	.word	0x0001f390


	//   ....[72]....
        /*0c18*/ 	.word	0x0001f400


	//   ....[73]....
        /*0c1c*/ 	.word	0x0001f470


	//   ....[74]....
        /*0c20*/ 	.word	0x0001f4e0


	//   ....[75]....
        /*0c24*/ 	.word	0x0001f560


	//   ....[76]....
        /*0c28*/ 	.word	0x0001f5d0


	//   ....[77]....
        /*0c2c*/ 	.word	0x0001f670


	//   ....[78]....
        /*0c30*/ 	.word	0x0001f700


	//   ....[79]....
        /*0c34*/ 	.word	0x0001f820


	//----- nvinfo : EIATTR_REG_RECONFIG
	.align		4
.L_142:
        /*0c38*/ 	.byte	0x01, 0x54
	.zero		2


	//----- nvinfo : EIATTR_SYSCALL_OFFSETS
	.align		4
        /*0c3c*/ 	.byte	0x04, 0x46
        /*0c3e*/ 	.short	(.L_144 - .L_143)


	//   ....[0]....
.L_143:
        /*0c40*/ 	.word	0x00001890


	//   ....[1]....
        /*0c44*/ 	.word	0x000019e0


	//   ....[2]....
        /*0c48*/ 	.word	0x00008a90


	//   ....[3]....
        /*0c4c*/ 	.word	0x00008de0


	//   ....[4]....
        /*0c50*/ 	.word	0x00015a50


	//   ....[5]....
        /*0c54*/ 	.word	0x00015ba0


	//   ....[6]....
        /*0c58*/ 	.word	0x00015c90


	//   ....[7]....
        /*0c5c*/ 	.word	0x00016c50


	//----- nvinfo : EIATTR_MBARRIER_INSTR_OFFSETS
	.align		4
.L_144:
        /*0c60*/ 	.byte	0x04, 0x39
        /*0c62*/ 	.short	(.L_146 - .L_145)


	//   ....[0]....
.L_145:
        /*0c64*/ 	.word	0x00000250
        /*0c68*/ 	.word	0x000000ff
        /*0c6c*/ 	.word	0x00028800
        /*0c70*/ 	.short	0x0100
        /*0c72*/ 	.byte	0x08
	.zero		1


	//   ....[1]....
        /*0c74*/ 	.word	0x00000260
        /*0c78*/ 	.word	0x000000ff
        /*0c7c*/ 	.word	0x00028820
        /*0c80*/ 	.short	0x0100
        /*0c82*/ 	.byte	0x08
	.zero		1


	//   ....[2]....
        /*0c84*/ 	.word	0x00000350
        /*0c88*/ 	.word	0x000000ff
        /*0c8c*/ 	.word	0x00028830
        /*0c90*/ 	.short	0x0100
        /*0c92*/ 	.byte	0x08
	.zero		1


	//   ....[3]....
        /*0c94*/ 	.word	0x00000360
        /*0c98*/ 	.word	0x000000ff
        /*0c9c*/ 	.word	0x00028840
        /*0ca0*/ 	.short	0x0100
        /*0ca2*/ 	.byte	0x08
	.zero		1


	//   ....[4]....
        /*0ca4*/ 	.word	0x00000370
        /*0ca8*/ 	.word	0x000000ff
        /*0cac*/ 	.word	0x00028838
        /*0cb0*/ 	.short	0x0100
        /*0cb2*/ 	.byte	0x08
	.zero		1


	//   ....[5]....
        /*0cb4*/ 	.word	0x00000380
        /*0cb8*/ 	.word	0x000000ff
        /*0cbc*/ 	.word	0x00028848
        /*0cc0*/ 	.short	0x0100
        /*0cc2*/ 	.byte	0x08
	.zero		1


	//   ....[6]....
        /*0cc4*/ 	.word	0x000004b0
        /*0cc8*/ 	.word	0x000000ff
        /*0ccc*/ 	.word	0x00028850
        /*0cd0*/ 	.short	0x0100
        /*0cd2*/ 	.byte	0x08
	.zero		1


	//   ....[7]....
        /*0cd4*/ 	.word	0x000004c0
        /*0cd8*/ 	.word	0x000000ff
        /*0cdc*/ 	.word	0x00028860
        /*0ce0*/ 	.short	0x0100
        /*0ce2*/ 	.byte	0x08
	.zero		1


	//   ....[8]....
        /*0ce4*/ 	.word	0x000004d0
        /*0ce8*/ 	.word	0x000000ff
        /*0cec*/ 	.word	0x00028858
        /*0cf0*/ 	.short	0x0100
        /*0cf2*/ 	.byte	0x08
	.zero		1


	//   ....[9]....
        /*0cf4*/ 	.word	0x000004e0
        /*0cf8*/ 	.word	0x000000ff
        /*0cfc*/ 	.word	0x00028868
        /*0d00*/ 	.short	0x0100
        /*0d02*/ 	.byte	0x08
	.zero		1


	//   ....[10]....
        /*0d04*/ 	.word	0x000005d0
        /*0d08*/ 	.word	0x000000ff
        /*0d0c*/ 	.word	0x00028870
        /*0d10*/ 	.short	0x0100
        /*0d12*/ 	.byte	0x06
	.zero		1


	//   ....[11]....
        /*0d14*/ 	.word	0x000005e0
        /*0d18*/ 	.word	0x000000ff
        /*0d1c*/ 	.word	0x00028880
        /*0d20*/ 	.short	0x0100
        /*0d22*/ 	.byte	0x06
	.zero		1


	//   ....[12]....
        /*0d24*/ 	.word	0x000005f0
        /*0d28*/ 	.word	0x000000ff
        /*0d2c*/ 	.word	0x00028878
        /*0d30*/ 	.short	0x0100
        /*0d32*/ 	.byte	0x06
	.zero		1


	//   ....[13]....
        /*0d34*/ 	.word	0x00000600
        /*0d38*/ 	.word	0x000000ff
        /*0d3c*/ 	.word	0x00028888
        /*0d40*/ 	.short	0x0100
        /*0d42*/ 	.byte	0x06
	.zero		1


	//   ....[14]....
        /*0d44*/ 	.word	0x00000730
        /*0d48*/ 	.word	0x000000ff
        /*0d4c*/ 	.word	0x00028890
        /*0d50*/ 	.short	0x0100
        /*0d52*/ 	.byte	0x08
	.zero		1


	//   ....[15]....
        /*0d54*/ 	.word	0x00000740
        /*0d58*/ 	.word	0x000000ff
        /*0d5c*/ 	.word	0x000288a0
        /*0d60*/ 	.short	0x0100
        /*0d62*/ 	.byte	0x08
	.zero		1


	//   ....[16]....
        /*0d64*/ 	.word	0x00000750
        /*0d68*/ 	.word	0x000000ff
        /*0d6c*/ 	.word	0x00028898
        /*0d70*/ 	.short	0x0100
        /*0d72*/ 	.byte	0x08
	.zero		1


	//   ....[17]....
        /*0d74*/ 	.word	0x00000760
        /*0d78*/ 	.word	0x000000ff
        /*0d7c*/ 	.word	0x000288a8
        /*0d80*/ 	.short	0x0100
        /*0d82*/ 	.byte	0x08
	.zero		1


	//   ....[18]....
        /*0d84*/ 	.word	0x00000890
        /*0d88*/ 	.word	0x000000ff
        /*0d8c*/ 	.word	0x000288b0
        /*0d90*/ 	.short	0x0100
        /*0d92*/ 	.byte	0x08
	.zero		1


	//   ....[19]....
        /*0d94*/ 	.word	0x000008a0
        /*0d98*/ 	.word	0x000000ff
        /*0d9c*/ 	.word	0x000288c0
        /*0da0*/ 	.short	0x0100
        /*0da2*/ 	.byte	0x08
	.zero		1


	//   ....[20]....
        /*0da4*/ 	.word	0x000008b0
        /*0da8*/ 	.word	0x000000ff
        /*0dac*/ 	.word	0x000288b8
        /*0db0*/ 	.short	0x0100
        /*0db2*/ 	.byte	0x08
	.zero		1


	//   ....[21]....
        /*0db4*/ 	.word	0x000008c0
        /*0db8*/ 	.word	0x000000ff
        /*0dbc*/ 	.word	0x000288c8
        /*0dc0*/ 	.short	0x0100
        /*0dc2*/ 	.byte	0x08
	.zero		1


	//   ....[22]....
        /*0dc4*/ 	.word	0x00002ff0
        /*0dc8*/ 	.word	0x0000005c
        /*0dcc*/ 	.word	0x00028890
        /*0dd0*/ 	.short	0x010a
        /*0dd2*/ 	.byte	0x3f
	.zero		1


	//   ....[23]....
        /*0dd4*/ 	.word	0x000057a0
        /*0dd8*/ 	.word	0x0000005c
        /*0ddc*/ 	.word	0x00028890
        /*0de0*/ 	.short	0x010a
        /*0de2*/ 	.byte	0x3f
	.zero		1


	//   ....[24]....
        /*0de4*/ 	.word	0x00007800
        /*0de8*/ 	.word	0x0000005c
        /*0dec*/ 	.word	0x00028890
        /*0df0*/ 	.short	0x010a
        /*0df2*/ 	.byte	0x3f
	.zero		1


	//   ....[25]....
        /*0df4*/ 	.word	0x00007f20
        /*0df8*/ 	.word	0x0000000b
        /*0dfc*/ 	.word	0x00000000
        /*0e00*/ 	.short	0x0101
        /*0e02*/ 	.byte	0x3f
	.zero		1


	//   ....[26]....
        /*0e04*/ 	.word	0x00007f60
        /*0e08*/ 	.word	0x0000005c
        /*0e0c*/ 	.word	0x000288b0
        /*0e10*/ 	.short	0x010a
        /*0e12*/ 	.byte	0x3f
	.zero		1


	//   ....[27]....
        /*0e14*/ 	.word	0x00008590
        /*0e18*/ 	.word	0x0000005c
        /*0e1c*/ 	.word	0x00000000
        /*0e20*/ 	.short	0x0101
        /*0e22*/ 	.byte	0x3f
	.zero		1


	//   ....[28]....
        /*0e24*/ 	.word	0x00008b10
        /*0e28*/ 	.word	0x0000009c
        /*0e2c*/ 	.word	0x00028800
        /*0e30*/ 	.short	0x010a
        /*0e32*/ 	.byte	0x3f
	.zero		1


	//   ....[29]....
        /*0e34*/ 	.word	0x00008b60
        /*0e38*/ 	.word	0x0000009c
        /*0e3c*/ 	.word	0x00028800
        /*0e40*/ 	.short	0x010a
        /*0e42*/ 	.byte	0x3f
	.zero		1


	//   ....[30]....
        /*0e44*/ 	.word	0x000090d0
        /*0e48*/ 	.word	0x0000009c
        /*0e4c*/ 	.word	0x00028800
        /*0e50*/ 	.short	0x010a
        /*0e52*/ 	.byte	0x3f
	.zero		1


	//   ....[31]....
        /*0e54*/ 	.word	0x0000aa70
        /*0e58*/ 	.word	0x0000009c
        /*0e5c*/ 	.word	0x00028800
        /*0e60*/ 	.short	0x010a
        /*0e62*/ 	.byte	0x3f
	.zero		1


	//   ....[32]....
        /*0e64*/ 	.word	0x0000c3d0
        /*0e68*/ 	.word	0x00000003
        /*0e6c*/ 	.word	0x00028830
        /*0e70*/ 	.short	0x010a
        /*0e72*/ 	.byte	0x3f
	.zero		1


	//   ....[33]....
        /*0e74*/ 	.word	0x0000c420
        /*0e78*/ 	.word	0x00000003
        /*0e7c*/ 	.word	0x00028830
        /*0e80*/ 	.short	0x010a
        /*0e82*/ 	.byte	0x3f
	.zero		1


	//   ....[34]....
        /*0e84*/ 	.word	0x0000ca00
        /*0e88*/ 	.word	0x00000003
        /*0e8c*/ 	.word	0x00000000
        /*0e90*/ 	.short	0x0101
        /*0e92*/ 	.byte	0x3f
	.zero		1


	//   ....[35]....
        /*0e94*/ 	.word	0x0000ea20
        /*0e98*/ 	.word	0x00000005
        /*0e9c*/ 	.word	0x00028830
        /*0ea0*/ 	.short	0x010a
        /*0ea2*/ 	.byte	0x3f
	.zero		1


	//   ....[36]....
        /*0ea4*/ 	.word	0x0000ea70
        /*0ea8*/ 	.word	0x00000005
        /*0eac*/ 	.word	0x00028830
        /*0eb0*/ 	.short	0x010a
        /*0eb2*/ 	.byte	0x3f
	.zero		1


	//   ....[37]....
        /*0eb4*/ 	.word	0x0000eeb0
        /*0eb8*/ 	.word	0x00000005
        /*0ebc*/ 	.word	0x00028850
        /*0ec0*/ 	.short	0x010a
        /*0ec2*/ 	.byte	0x3f
	.zero		1


	//   ....[38]....
        /*0ec4*/ 	.word	0x0000eef0
        /*0ec8*/ 	.word	0x00000005
        /*0ecc*/ 	.word	0x00028850
        /*0ed0*/ 	.short	0x010a
        /*0ed2*/ 	.byte	0x3f
	.zero		1


	//   ....[39]....
        /*0ed4*/ 	.word	0x000102e0
        /*0ed8*/ 	.word	0x00000003
        /*0edc*/ 	.word	0x00000000
        /*0ee0*/ 	.short	0x0101
        /*0ee2*/ 	.byte	0x3f
	.zero		1


	//   ....[40]....
        /*0ee4*/ 	.word	0x00010580
        /*0ee8*/ 	.word	0x0000000b
        /*0eec*/ 	.word	0x00000000
        /*0ef0*/ 	.short	0x0101
        /*0ef2*/ 	.byte	0x3f
	.zero		1


	//   ....[41]....
        /*0ef4*/ 	.word	0x00010bc0
        /*0ef8*/ 	.word	0x0000000d
        /*0efc*/ 	.word	0x00028850
        /*0f00*/ 	.short	0x010a
        /*0f02*/ 	.byte	0x3f
	.zero		1


	//   ....[42]....
        /*0f04*/ 	.word	0x00010c40
        /*0f08*/ 	.word	0x0000000d
        /*0f0c*/ 	.word	0x00028850
        /*0f10*/ 	.short	0x010a
        /*0f12*/ 	.byte	0x3f
	.zero		1


	//   ....[43]....
        /*0f14*/ 	.word	0x00011220
        /*0f18*/ 	.word	0x00000005
        /*0f1c*/ 	.word	0x00000000
        /*0f20*/ 	.short	0x0101
        /*0f22*/ 	.byte	0x3f
	.zero		1


	//   ....[44]....
        /*0f24*/ 	.word	0x00012730
        /*0f28*/ 	.word	0x00000000
        /*0f2c*/ 	.word	0x00000000
        /*0f30*/ 	.short	0x0101
        /*0f32*/ 	.byte	0x3f
	.zero		1


	//   ....[45]....
        /*0f34*/ 	.word	0x000148b0
        /*0f38*/ 	.word	0x00000016
        /*0f3c*/ 	.word	0x00028820
        /*0f40*/ 	.short	0x010a
        /*0f42*/ 	.byte	0x3f
	.zero		1


	//   ....[46]....
        /*0f44*/ 	.word	0x00014940
        /*0f48*/ 	.word	0x00000005
        /*0f4c*/ 	.word	0x000288a0
        /*0f50*/ 	.short	0x010a
        /*0f52*/ 	.byte	0x3f
	.zero		1


	//   ....[47]....
        /*0f54*/ 	.word	0x00014ca0
        /*0f58*/ 	.word	0x00000005
        /*0f5c*/ 	.word	0x000288c0
        /*0f60*/ 	.short	0x010a
        /*0f62*/ 	.byte	0x3f
	.zero		1


	//   ....[48]....
        /*0f64*/ 	.word	0x000150d0
        /*0f68*/ 	.word	0x00000008
        /*0f6c*/ 	.word	0x000288a0
        /*0f70*/ 	.short	0x010a
        /*0f72*/ 	.byte	0x3f
	.zero		1


	//   ....[49]....
        /*0f74*/ 	.word	0x00015410
        /*0f78*/ 	.word	0x00000008
        /*0f7c*/ 	.word	0x000288c0
        /*0f80*/ 	.short	0x010a
        /*0f82*/ 	.byte	0x3f
	.zero		1


	//   ....[50]....
        /*0f84*/ 	.word	0x000161b0
        /*0f88*/ 	.word	0x00000007
        /*0f8c*/ 	.word	0x00028840
        /*0f90*/ 	.short	0x010a
        /*0f92*/ 	.byte	0x3f
	.zero		1


	//   ....[51]....
        /*0f94*/ 	.word	0x00016930
        /*0f98*/ 	.word	0x00000007
        /*0f9c*/ 	.word	0x00028830
        /*0fa0*/ 	.short	0x0107
        /*0fa2*/ 	.byte	0x3f
	.zero		1


	//   ....[52]....
        /*0fa4*/ 	.word	0x00016a00
        /*0fa8*/ 	.word	0x00000007
        /*0fac*/ 	.word	0x00028830
        /*0fb0*/ 	.short	0x0101
        /*0fb2*/ 	.byte	0x3f
	.zero		1


	//   ....[53]....
        /*0fb4*/ 	.word	0x00017500
        /*0fb8*/ 	.word	0x00000016
        /*0fbc*/ 	.word	0x00028800
        /*0fc0*/ 	.short	0x0107
        /*0fc2*/ 	.byte	0x3f
	.zero		1


	//   ....[54]....
        /*0fc4*/ 	.word	0x00017600
        /*0fc8*/ 	.word	0x00000016
        /*0fcc*/ 	.word	0x00028800
        /*0fd0*/ 	.short	0x0101
        /*0fd2*/ 	.byte	0x3f
	.zero		1


	//   ....[55]....
        /*0fd4*/ 	.word	0x00017630
        /*0fd8*/ 	.word	0x00000016
        /*0fdc*/ 	.word	0x00028820
        /*0fe0*/ 	.short	0x010a
        /*0fe2*/ 	.byte	0x3f
	.zero		1


	//   ....[56]....
        /*0fe4*/ 	.word	0x000179c0
        /*0fe8*/ 	.word	0x00000006
        /*0fec*/ 	.word	0x00028840
        /*0ff0*/ 	.short	0x010a
        /*0ff2*/ 	.byte	0x3f
	.zero		1


	//   ....[57]....
        /*0ff4*/ 	.word	0x00017ee0
        /*0ff8*/ 	.word	0x00000006
        /*0ffc*/ 	.word	0x00028830
        /*1000*/ 	.short	0x0107
        /*1002*/ 	.byte	0x3f
	.zero		1


	//   ....[58]....
        /*1004*/ 	.word	0x00017fa0
        /*1008*/ 	.word	0x00000006
        /*100c*/ 	.word	0x00028830
        /*1010*/ 	.short	0x0101
        /*1012*/ 	.byte	0x3f
	.zero		1


	//   ....[59]....
        /*1014*/ 	.word	0x00018000
        /*1018*/ 	.word	0x00000006
        /*101c*/ 	.word	0x00028860
        /*1020*/ 	.short	0x010a
        /*1022*/ 	.byte	0x3f
	.zero		1


	//   ....[60]....
        /*1024*/ 	.word	0x00018540
        /*1028*/ 	.word	0x00000006
        /*102c*/ 	.word	0x00028850
        /*1030*/ 	.short	0x0107
        /*1032*/ 	.byte	0x3f
	.zero		1


	//   ....[61]....
        /*1034*/ 	.word	0x000186f0
        /*1038*/ 	.word	0x00000006
        /*103c*/ 	.word	0x00028850
        /*1040*/ 	.short	0x0101
        /*1042*/ 	.byte	0x3f
	.zero		1


	//   ....[62]....
        /*1044*/ 	.word	0x00018900
        /*1048*/ 	.word	0x00000000
        /*104c*/ 	.word	0x00028860
        /*1050*/ 	.short	0x010a
        /*1052*/ 	.byte	0x3f
	.zero		1


	//   ....[63]....
        /*1054*/ 	.word	0x00018e30
        /*1058*/ 	.word	0x00000000
        /*105c*/ 	.word	0x00028850
        /*1060*/ 	.short	0x0107
        /*1062*/ 	.byte	0x3f
	.zero		1


	//   ....[64]....
        /*1064*/ 	.word	0x00018ef0
        /*1068*/ 	.word	0x00000000
        /*106c*/ 	.word	0x00028850
        /*1070*/ 	.short	0x0101
        /*1072*/ 	.byte	0x3f
	.zero		1


	//   ....[65]....
        /*1074*/ 	.word	0x000199f0
        /*1078*/ 	.word	0x00000004
        /*107c*/ 	.word	0x00028820
        /*1080*/ 	.short	0x010a
        /*1082*/ 	.byte	0x3f
	.zero		1


	//   ....[66]....
        /*1084*/ 	.word	0x00019b60
        /*1088*/ 	.word	0x00000005
        /*108c*/ 	.word	0x00028840
        /*1090*/ 	.short	0x010a
        /*1092*/ 	.byte	0x3f
	.zero		1


	//   ....[67]....
        /*1094*/ 	.word	0x00019c00
        /*1098*/ 	.word	0x00000019
        /*109c*/ 	.word	0x00028840
        /*10a0*/ 	.short	0x010a
        /*10a2*/ 	.byte	0x3f
	.zero		1


	//   ....[68]....
        /*10a4*/ 	.word	0x00019c40
        /*10a8*/ 	.word	0x00000005
        /*10ac*/ 	.word	0x00028860
        /*10b0*/ 	.short	0x010a
        /*10b2*/ 	.byte	0x3f
	.zero		1


	//   ....[69]....
        /*10b4*/ 	.word	0x00019c80
        /*10b8*/ 	.word	0x00000019
        /*10bc*/ 	.word	0x00028860
        /*10c0*/ 	.short	0x010a
        /*10c2*/ 	.byte	0x3f
	.zero		1


	//   ....[70]....
        /*10c4*/ 	.word	0x00019ce0
        /*10c8*/ 	.word	0x0000005c
        /*10cc*/ 	.word	0x00028890
        /*10d0*/ 	.short	0x010a
        /*10d2*/ 	.byte	0x3f
	.zero		1


	//   ....[71]....
        /*10d4*/ 	.word	0x0001a1f0
        /*10d8*/ 	.word	0x0000005c
        /*10dc*/ 	.word	0x00028890
        /*10e0*/ 	.short	0x010a
        /*10e2*/ 	.byte	0x3f
	.zero		1


	//   ....[72]....
        /*10e4*/ 	.word	0x0001a700
        /*10e8*/ 	.word	0x0000005c
        /*10ec*/ 	.word	0x00028890
        /*10f0*/ 	.short	0x010a
        /*10f2*/ 	.byte	0x3f
	.zero		1


	//   ....[73]....
        /*10f4*/ 	.word	0x0001abd0
        /*10f8*/ 	.word	0x0000005c
        /*10fc*/ 	.word	0x000288b0
        /*1100*/ 	.short	0x010a
        /*1102*/ 	.byte	0x3f
	.zero		1


	//   ....[74]....
        /*1104*/ 	.word	0x0001ae90
        /*1108*/ 	.word	0x0000009c
        /*110c*/ 	.word	0x00028800
        /*1110*/ 	.short	0x010a
        /*1112*/ 	.byte	0x3f
	.zero		1


	//   ....[75]....
        /*1114*/ 	.word	0x0001b0a0
        /*1118*/ 	.word	0x0000009c
        /*111c*/ 	.word	0x00028800
        /*1120*/ 	.short	0x010a
        /*1122*/ 	.byte	0x3f
	.zero		1


	//   ....[76]....
        /*1124*/ 	.word	0x0001b0f0
        /*1128*/ 	.word	0x00000003
        /*112c*/ 	.word	0x00028830
        /*1130*/ 	.short	0x010a
        /*1132*/ 	.byte	0x3f
	.zero		1


	//   ....[77]....
        /*1134*/ 	.word	0x0001b140
        /*1138*/ 	.word	0x00000005
        /*113c*/ 	.word	0x00028830
        /*1140*/ 	.short	0x010a
        /*1142*/ 	.byte	0x3f
	.zero		1


	//   ....[78]....
        /*1144*/ 	.word	0x0001b190
        /*1148*/ 	.word	0x00000005
        /*114c*/ 	.word	0x00028850
        /*1150*/ 	.short	0x010a
        /*1152*/ 	.byte	0x3f
	.zero		1


	//   ....[79]....
        /*1154*/ 	.word	0x0001b1e0
        /*1158*/ 	.word	0x0000000d
        /*115c*/ 	.word	0x00028850
        /*1160*/ 	.short	0x010a
        /*1162*/ 	.byte	0x3f
	.zero		1


	//   ....[80]....
        /*1164*/ 	.word	0x0001b7b0
        /*1168*/ 	.word	0x00000016
        /*116c*/ 	.word	0x00028820
        /*1170*/ 	.short	0x010a
        /*1172*/ 	.byte	0x3f
	.zero		1


	//   ....[81]....
        /*1174*/ 	.word	0x0001b800
        /*1178*/ 	.word	0x00000005
        /*117c*/ 	.word	0x000288a0
        /*1180*/ 	.short	0x010a
        /*1182*/ 	.byte	0x3f
	.zero		1


	//   ....[82]....
        /*1184*/ 	.word	0x0001b850
        /*1188*/ 	.word	0x00000005
        /*118c*/ 	.word	0x000288c0
        /*1190*/ 	.short	0x010a
        /*1192*/ 	.byte	0x3f
	.zero		1


	//   ....[83]....
        /*1194*/ 	.word	0x0001b8a0
        /*1198*/ 	.word	0x00000008
        /*119c*/ 	.word	0x000288a0
        /*11a0*/ 	.short	0x010a
        /*11a2*/ 	.byte	0x3f
	.zero		1


	//   ....[84]....
        /*11a4*/ 	.word	0x0001b8f0
        /*11a8*/ 	.word	0x00000008
        /*11ac*/ 	.word	0x000288c0
        /*11b0*/ 	.short	0x010a
        /*11b2*/ 	.byte	0x3f
	.zero		1


	//   ....[85]....
        /*11b4*/ 	.word	0x0001ba10
        /*11b8*/ 	.word	0x00000007
        /*11bc*/ 	.word	0x00028840
        /*11c0*/ 	.short	0x010a
        /*11c2*/ 	.byte	0x3f
	.zero		1


	//   ....[86]....
        /*11c4*/ 	.word	0x0001cf90
        /*11c8*/ 	.word	0x00000016
        /*11cc*/ 	.word	0x00028820
        /*11d0*/ 	.short	0x010a
        /*11d2*/ 	.byte	0x3f
	.zero		1


	//   ....[87]....
        /*11d4*/ 	.word	0x0001cfe0
        /*11d8*/ 	.word	0x00000006
        /*11dc*/ 	.word	0x00028840
        /*11e0*/ 	.short	0x010a
        /*11e2*/ 	.byte	0x3f
	.zero		1


	//   ....[88]....
        /*11e4*/ 	.word	0x0001d960
        /*11e8*/ 	.word	0x00000006
        /*11ec*/ 	.word	0x00028860
        /*11f0*/ 	.short	0x010a
        /*11f2*/ 	.byte	0x3f
	.zero		1


	//   ....[89]....
        /*11f4*/ 	.word	0x0001e3d0
        /*11f8*/ 	.word	0x00000000
        /*11fc*/ 	.word	0x00028860
        /*1200*/ 	.short	0x010a
        /*1202*/ 	.byte	0x3f
	.zero		1


	//   ....[90]....
        /*1204*/ 	.word	0x0001f740
        /*1208*/ 	.word	0x00000004
        /*120c*/ 	.word	0x00028820
        /*1210*/ 	.short	0x010a
        /*1212*/ 	.byte	0x3f
	.zero		1


	//   ....[91]....
        /*1214*/ 	.word	0x0001f8e0
        /*1218*/ 	.word	0x00000005
        /*121c*/ 	.word	0x00028840
        /*1220*/ 	.short	0x010a
        /*1222*/ 	.byte	0x3f
	.zero		1


	//   ....[92]....
        /*1224*/ 	.word	0x0001f930
        /*1228*/ 	.word	0x00000019
        /*122c*/ 	.word	0x00028840
        /*1230*/ 	.short	0x010a
        /*1232*/ 	.byte	0x3f
	.zero		1


	//   ....[93]....
        /*1234*/ 	.word	0x0001f980
        /*1238*/ 	.word	0x00000005
        /*123c*/ 	.word	0x00028860
        /*1240*/ 	.short	0x010a
        /*1242*/ 	.byte	0x3f
	.zero		1


	//----- nvinfo : EIATTR_NUM_MBARRIERS
	.align		4
.L_146:
        /*1244*/ 	.byte	0x03, 0x38
        /*1246*/ 	.short	0x0016


	//----- nvinfo : EIATTR_EXIT_INSTR_OFFSETS
	.align		4
        /*1248*/ 	.byte	0x04, 0x1c
        /*124a*/ 	.short	(.L_148 - .L_147)


	//   ....[0]....
.L_147:
        /*124c*/ 	.word	0x00019cd0


	//----- nvinfo : EIATTR_MAX_THREADS
	.align		4
.L_148:
        /*1250*/ 	.byte	0x04, 0x05
        /*1252*/ 	.short	(.L_150 - .L_149)
.L_149:
        /*1254*/ 	.word	0x00000180
        /*1258*/ 	.word	0x00000001
        /*125c*/ 	.word	0x00000001


	//----- nvinfo : EIATTR_CRS_STACK_SIZE
	.align		4
.L_150:
        /*1260*/ 	.byte	0x04, 0x1e
        /*1262*/ 	.short	(.L_152 - .L_151)
.L_151:
        /*1264*/ 	.word	0x00000000


	//----- nvinfo : EIATTR_CBANK_PARAM_SIZE
	.align		4
.L_152:
        /*1268*/ 	.byte	0x03, 0x19
        /*126a*/ 	.short	0x0af0


	//----- nvinfo : EIATTR_PARAM_CBANK
	.align		4
        /*126c*/ 	.byte	0x04, 0x0a
        /*126e*/ 	.short	(.L_154 - .L_153)
	.align		4
.L_153:
        /*1270*/ 	.word	index@(.nv.constant0._ZN7cutlass13device_kernelIN5flash11enable_sm90INS1_16FlashAttnFwdSm90INS1_25CollectiveMainloopFwdSm90ILi2EN4cute5tupleIJNS5_1CILi1EEES8_S8_EEENS6_IJNS7_ILi128EEESA_SA_EEELi128ENS_10bfloat16_tEfNS_4arch4Sm90ELb0ELb0ELb0ELb1ELb1ELb1ELb0ELb1ELb1ELb1ELb0ELb0EEENS1_21CollectiveEpilogueFwdISB_S9_SC_SE_Li256ELb1ELb1ELb0ELb0EEENS1_36VarlenDynamicPersistentTileSchedulerILi128ELi128ELi256ELi128ELb0ELb1ELb1ELb0ELb1ELb1EEEEEEEEEvNT_6ParamsE)
        /*1274*/ 	.short	0x0210
        /*1276*/ 	.short	0x0af0


	//----- nvinfo : EIATTR_SW_WAR
	.align		4
.L_154:
        /*1278*/ 	.byte	0x04, 0x36
        /*127a*/ 	.short	(.L_156 - .L_155)
.L_155:
        /*127c*/ 	.word	0x00000008
.L_156:


//--------------------- .nv.info._ZN7cutlass13device_kernelIN5flash11enable_sm90INS1_16FlashAttnFwdSm90INS1_25CollectiveMainloopFwdSm90ILi2EN4cute5tupleIJNS5_1CILi1EEES8_S8_EEENS6_IJNS7_ILi128EEESA_SA_EEELi128ENS_10bfloat16_tEfNS_4arch4Sm90ELb0ELb1ELb0ELb0ELb1ELb0ELb0ELb1ELb1ELb1ELb0ELb0EEENS1_21CollectiveEpilogueFwdISB_S9_SC_SE_Li256ELb0ELb1ELb0ELb0EEENS1_30DynamicPersistentTileSchedulerILi256ELi128ELb0ELb1ELb1EEEEEEEEEvNT_6ParamsE --------------------------
	.section	.nv.info._ZN7cutlass13device_kernelIN5flash11enable_sm90INS1_16FlashAttnFwdSm90INS1_25CollectiveMainloopFwdSm90ILi2EN4cute5tupleIJNS5_1CILi1EEES8_S8_EEENS6_IJNS7_ILi128EEESA_SA_EEELi128ENS_10bfloat16_tEfNS_4arch4Sm90ELb0ELb1ELb0ELb0ELb1ELb0ELb0ELb1ELb1ELb1ELb0ELb0EEENS1_21CollectiveEpilogueFwdISB_S9_SC_SE_Li256ELb0ELb1ELb0ELb0EEENS1_30DynamicPersistentTileSchedulerILi256ELi128ELb0ELb1ELb1EEEEEEEEEvNT_6ParamsE,"",@"SHT_CUDA_INFO"
	.sectionflags	@""
	.align	4


	//----- nvinfo : EIATTR_CUDA_API_VERSION
	.align		4
        /*0000*/ 	.byte	0x04, 0x37
        /*0002*/ 	.short	(.L_158 - .L_157)
.L_157:
        /*0004*/ 	.word	0x00000082


	//----- nvinfo : EIATTR_KPARAM_INFO
	.align		4
.L_158:
        /*0008*/ 	.byte	0x04, 0x17
        /*000a*/ 	.short	(.L_160 - .L_159)
.L_159:
        /*000c*/ 	.word	0x00000000
        /*0010*/ 	.short	0x0000
        /*0012*/ 	.short	0x0070
        /*0014*/ 	.byte	0x00, 0xf0, 0x01, 0x2a


	//----- nvinfo : EIATTR_SPARSE_MMA_MASK
	.align		4
.L_160:
        /*0018*/ 	.byte	0x03, 0x50
        /*001a*/ 	.short	0x0000


	//----- nvinfo : EIATTR_MAXREG_COUNT
	.align		4
        /*001c*/ 	.byte	0x03, 0x1b
        /*001e*/ 	.short	0x00a8


	//----- nvinfo : EIATTR_NUM_BARRIERS
	.align		4
        /*0020*/ 	.byte	0x02, 0x4c
        /*0022*/ 	.byte	0x10
	.zero		1


	//----- nvinfo : EIATTR_EXTERNS
	.align		4
        /*0024*/ 	.byte	0x04, 0x0f
        /*0026*/ 	.short	(.L_162 - .L_161)


	//   ....[0]....
	.align		4
.L_161:
        /*0028*/ 	.word	index@(__assertfail)


	//----- nvinfo : EIATTR_MERCURY_ISA_VERSION
	.align		4
.L_162:
        /*002c*/ 	.byte	0x03, 0x5f
        /*002e*/ 	.short	0x0101


	//----- nvinfo : EIATTR_INT_WARP_WIDE_INSTR_OFFSETS
	.align		4
        /*0030*/ 	.byte	0x04, 0x31
        /*0032*/ 	.short	(.L_164 - .L_163)


	//   ....[0]....
.L_163:
        /*0034*/ 	.word	0x000000b0


	//   ....[1]....
        /*0038*/ 	.word	0x000000c0


	//   ....[2]....
        /*003c*/ 	.word	0x00000160


	//   ....[3]....
        /*0040*/ 	.word	0x000105a0


	//   ....[4]....
        /*0044*/ 	.word	0x00010630


	//   ....[5]....
        /*0048*/ 	.word	0x00013250


	//   ....[6]....
        /*004c*/ 	.word	0x000132e0


	//----- nvinfo : EIATTR_COOP_GROUP_MASK_REGIDS
	.align		4
.L_164:
        /*0050*/ 	.byte	0x04, 0x29
        /*0052*/ 	.short	(.L_166 - .L_165)


	//   ....[0]....
.L_165:
        /*0054*/ 	.word	0xffffffff


	//   ....[1]....
        /*0058*/ 	.word	0xffffffff


	//   ....[2]....
        /*005c*/ 	.word	0xffffffff


	//   ....[3]....
        /*0060*/ 	.word	0xffffffff


	//   ....[4]....
        /*0064*/ 	.word	0xffffffff


	//   ....[5]....
        /*0068*/ 	.word	0xffffffff


	//   ....[6]....
        /*006c*/ 	.word	0xffffffff


	//   ....[7]....
        /*0070*/ 	.word	0xffffffff


	//   ....[8]....
        /*0074*/ 	.word	0xffffffff


	//   ....[9]....
        /*0078*/ 	.word	0xffffffff


	//   ....[10]....
        /*007c*/ 	.word	0xffffffff


	//   ....[11]....
        /*0080*/ 	.word	0xffffffff


	//   ....[12]....
        /*0084*/ 	.word	0xffffffff


	//   ....[13]....
        /*0088*/ 	.word	0xffffffff


	//   ....[14]....
        /*008c*/ 	.word	0xffffffff


	//   ....[15]....
        /*0090*/ 	.word	0xffffffff


	//   ....[16]....
        /*0094*/ 	.word	0xffffffff


	//   ....[17]....
        /*0098*/ 	.word	0xffffffff


	//   ....[18]....
        /*009c*/ 	.word	0xffffffff


	//   ....[19]....
        /*00a0*/ 	.word	0xffffffff


	//   ....[20]....
        /*00a4*/ 	.word	0xffffffff


	//   ....[21]....
        /*00a8*/ 	.word	0xffffffff


	//   ....[22]....
        /*00ac*/ 	.word	0xffffffff


	//   ....[23]....
        /*00b0*/ 	.word	0xffffffff


	//   ....[24]....
        /*00b4*/ 	.word	0xffffffff


	//   ....[25]....
        /*00b8*/ 	.word	0xffffffff


	//   ....[26]....
        /*00bc*/ 	.word	0xffffffff


	//   ....[27]....
        /*00c0*/ 	.word	0xffffffff


	//   ....[28]....
        /*00c4*/ 	.word	0xffffffff


	//   ....[29]....
        /*00c8*/ 	.word	0xffffffff


	//   ....[30]....
        /*00cc*/ 	.word	0xffffffff


	//   ....[31]....
        /*00d0*/ 	.word	0xffffffff


	//   ....[32]....
        /*00d4*/ 	.word	0xffffffff


	//   ....[33]....
        /*00d8*/ 	.word	0xffffffff


	//   ....[34]....
        /*00dc*/ 	.word	0xffffffff


	//   ....[35]....
        /*00e0*/ 	.word	0xffffffff


	//   ....[36]....
        /*00e4*/ 	.word	0xffffffff


	//   ....[37]....
        /*00e8*/ 	.word	0xffffffff


	//   ....[38]....
        /*00ec*/ 	.word	0xffffffff


	//   ....[39]....
        /*00f0*/ 	.word	0xffffffff


	//   ....[40]....
        /*00f4*/ 	.word	0xffffffff


	//   ....[41]....
        /*00f8*/ 	.word	0xffffffff


	//   ....[42]....
        /*00fc*/ 	.word	0xffffffff


	//   ....[43]....
        /*0100*/ 	.word	0xffffffff


	//   ....[44]....
        /*0104*/ 	.word	0xffffffff


	//   ....[45]....
        /*0108*/ 	.word	0xffffffff


	//   ....[46]....
        /*010c*/ 	.word	0xffffffff


	//   ....[47]....
        /*0110*/ 	.word	0xffffffff


	//   ....[48]....
        /*0114*/ 	.word	0xffffffff


	//   ....[49]....
        /*0118*/ 	.word	0xffffffff


	//   ....[50]....
        /*011c*/ 	.word	0xffffffff


	//   ....[51]....
        /*0120*/ 	.word	0xffffffff


	//   ....[52]....
        /*0124*/ 	.word	0xffffffff


	//   ....[53]....
        /*0128*/ 	.word	0xffffffff


	//   ....[54]....
        /*012c*/ 	.word	0xffffffff


	//   ....[55]....
        /*0130*/ 	.word	0xffffffff


	//   ....[56]....
        /*0134*/ 	.word	0xffffffff


	//   ....[57]....
        /*0138*/ 	.word	0xffffffff


	//   ....[58]....
        /*013c*/ 	.word	0xffffffff


	//   ....[59]....
        /*0140*/ 	.word	0xffffffff


	//   ....[60]....
        /*0144*/ 	.word	0xffffffff


	//   ....[61]....
        /*0148*/ 	.word	0xffffffff


	//   ....[62]....
        /*014c*/ 	.word	0xffffffff


	//   ....[63]....
        /*0150*/ 	.word	0xffffffff


	//   ....[64]....
        /*0154*/ 	.word	0xffffffff


	//   ....[65]....
        /*0158*/ 	.word	0xffffffff


	//   ....[66]....
        /*015c*/ 	.word	0xffffffff


	//   ....[67]....
        /*0160*/ 	.word	0xffffffff


	//   ....[68]....
        /*0164*/ 	.word	0xffffffff


	//   ....[69]....
        /*0168*/ 	.word	0xffffffff


	//   ....[70]....
        /*016c*/ 	.word	0xffffffff


	//   ....[71]....
        /*0170*/ 	.word	0xffffffff


	//   ....[72]....
        /*0174*/ 	.word	0xffffffff


	//   ....[73]....
        /*0178*/ 	.word	0xffffffff


	//   ....[74]....
        /*017c*/ 	.word	0xffffffff


	//   ....[75]....
        /*0180*/ 	.word	0xffffffff


	//   ....[76]....
        /*0184*/ 	.word	0xffffffff


	//   ....[77]....
        /*0188*/ 	.word	0xffffffff


	//   ....[78]....
        /*018c*/ 	.word	0xffffffff


	//   ....[79]....
        /*0190*/ 	.word	0xffffffff


	//   ....[80]....
        /*0194*/ 	.word	0xffffffff


	//   ....[81]....
        /*0198*/ 	.word	0xffffffff


	//   ....[82]....
        /*019c*/ 	.word	0xffffffff


	//   ....[83]....
        /*01a0*/ 	.word	0xffffffff


	//   ....[84]....
        /*01a4*/ 	.word	0xffffffff


	//   ....[85]....
        /*01a8*/ 	.word	0xffffffff


	//   ....[86]....
        /*01ac*/ 	.word	0xffffffff


	//   ....[87]....
        /*01b0*/ 	.word	0xffffffff


	//   ....[88]....
        /*01b4*/ 	.word	0xffffffff


	//   ....[89]....
        /*01b8*/ 	.word	0xffffffff


	//   ....[90]....
        /*01bc*/ 	.word	0xffffffff


	//   ....[91]....
        /*01c0*/ 	.word	0xffffffff


	//   ....[92]....
        /*01c4*/ 	.word	0xffffffff


	//   ....[93]....
        /*01c8*/ 	.word	0xffffffff


	//   ....[94]....
        /*01cc*/ 	.word	0xffffffff


	//   ....[95]....
        /*01d0*/ 	.word	0xffffffff


	//   ....[96]....
        /*01d4*/ 	.word	0xffffffff


	//   ....[97]....
        /*01d8*/ 	.word	0xffffffff


	//   ....[98]....
        /*01dc*/ 	.word	0xffffffff


	//   ....[99]....
        /*01e0*/ 	.word	0xffffffff


	//   ....[100]....
        /*01e4*/ 	.word	0xffffffff


	//   ....[101]....
        /*01e8*/ 	.word	0xffffffff


	//   ....[102]....
        /*01ec*/ 	.word	0xffffffff


	//   ....[103]....
        /*01f0*/ 	.word	0xffffffff


	//   ....[104]....
        /*01f4*/ 	.word	0xffffffff


	//   ....[105]....
        /*01f8*/ 	.word	0xffffffff


	//   ....[106]....
        /*01fc*/ 	.word	0xffffffff


	//   ....[107]....
        /*0200*/ 	.word	0xffffffff


	//   ....[108]....
        /*0204*/ 	.word	0xffffffff


	//   ....[109]....
        /*0208*/ 	.word	0xffffffff


	//   ....[110]....
        /*020c*/ 	.word	0xffffffff


	//   ....[111]....
        /*0210*/ 	.word	0xffffffff


	//   ....[112]....
        /*0214*/ 	.word	0xffffffff


	//   ....[113]....
        /*0218*/ 	.word	0xffffffff


	//   ....[114]....
        /*021c*/ 	.word	0xffffffff


	//   ....[115]....
        /*0220*/ 	.word	0xffffffff


	//   ....[116]....
        /*0224*/ 	.word	0xffffffff


	//   ....[117]....
        /*0228*/ 	.word	0xffffffff


	//   ....[118]....
        /*022c*/ 	.word	0xffffffff


	//   ....[119]....
        /*0230*/ 	.word	0xffffffff


	//   ....[120]....
        /*0234*/ 	.word	0xffffffff


	//   ....[121]....
        /*0238*/ 	.word	0xffffffff


	//   ....[122]....
        /*023c*/ 	.word	0xffffffff


	//   ....[123]....
        /*0240*/ 	.word	0xffffffff


	//   ....[124]....
        /*0244*/ 	.word	0xffffffff


	//   ....[125]....
        /*0248*/ 	.word	0xffffffff


	//   ....[126]....
        /*024c*/ 	.word	0xffffffff


	//   ....[127]....
        /*0250*/ 	.word	0xffffffff


	//   ....[128]....
        /*0254*/ 	.word	0xffffffff


	//   ....[129]....
        /*0258*/ 	.word	0xffffffff


	//   ....[130]....
        /*025c*/ 	.word	0xffffffff


	//   ....[131]....
        /*0260*/ 	.word	0xffffffff


	//   ....[132]....
        /*0264*/ 	.word	0xffffffff


	//   ....[133]....
        /*0268*/ 	.word	0xffffffff


	//   ....[134]....
        /*026c*/ 	.word	0xffffffff


	//   ....[135]....
        /*0270*/ 	.word	0xffffffff


	//   ....[136]....
        /*0274*/ 	.word	0x0500000f


	//   ....[137]....
        /*0278*/ 	.word	0x0500000f


	//   ....[138]....
        /*027c*/ 	.word	0x0500000f


	//   ....[139]....
        /*0280*/ 	.word	0x0500000f


	//   ....[140]....
        /*0284*/ 	.word	0x0500000f


	//   ....[141]....
        /*0288*/ 	.word	0x0500000f


	//   ....[142]....
        /*028c*/ 	.word	0x0500000f


	//   ....[143]....
        /*0290*/ 	.word	0x0500000f


	//   ....[144]....
        /*0294*/ 	.word	0x0500000f


	//   ....[145]....
        /*0298*/ 	.word	0x0500000f


	//   ....[146]....
        /*029c*/ 	.word	0x0500000f


	//   ....[147]....
        /*02a0*/ 	.word	0x0500000f


	//   ....[148]....
        /*02a4*/ 	.word	0x0500000f


	//   ....[149]....
        /*02a8*/ 	.word	0x0500000f


	//   ....[150]....
        /*02ac*/ 	.word	0x0500000f


	//   ....[151]....
        /*02b0*/ 	.word	0x0500000f


	//   ....[152]....
        /*02b4*/ 	.word	0x0500000f


	//   ....[153]....
        /*02b8*/ 	.word	0x0500000f


	//   ....[154]....
        /*02bc*/ 	.word	0x0500000f


	//   ....[155]....
        /*02c0*/ 	.word	0x0500000f


	//   ....[156]....
        /*02c4*/ 	.word	0x0500000f


	//   ....[157]....
        /*02c8*/ 	.word	0x0500000f


	//   ....[158]....
        /*02cc*/ 	.word	0x0500000f


	//   ....[159]....
        /*02d0*/ 	.word	0x0500000f


	//   ....[160]....
        /*02d4*/ 	.word	0x0500000f


	//   ....[161]....
        /*02d8*/ 	.word	0x0500000f


	//   ....[162]....
        /*02dc*/ 	.word	0x0500000f


	//   ....[163]....
        /*02e0*/ 	.word	0x0500000f


	//   ....[164]....
        /*02e4*/ 	.word	0x0500000f


	//   ....[165]....
        /*02e8*/ 	.word	0x0500000f


	//   ....[166]....
        /*02ec*/ 	.word	0x0500000f


	//   ....[167]....
        /*02f0*/ 	.word	0x0500000f


	//   ....[168]....
        /*02f4*/ 	.word	0x0500000f


	//   ....[169]....
        /*02f8*/ 	.word	0x0500000f


	//   ....[170]....
        /*02fc*/ 	.word	0x0500000f


	//   ....[171]....
        /*0300*/ 	.word	0x0500000f


	//   ....[172]....
        /*0304*/ 	.word	0x0500000f


	//   ....[173]....
        /*0308*/ 	.word	0x0500000f


	//   ....[174]....
        /*030c*/ 	.word	0x0500000f


	//   ....[175]....
        /*0310*/ 	.word	0x0500000f


	//   ....[176]....
        /*0314*/ 	.word	0x0500000f


	//   ....[177]....
        /*0318*/ 	.word	0x0500000f


	//   ....[178]....
        /*031c*/ 	.word	0x0500000f


	//   ....[179]....
        /*0320*/ 	.word	0x0500000f


	//   ....[180]....
        /*0324*/ 	.word	0x0500000f


	//   ....[181]....
        /*0328*/ 	.word	0x0500000f


	//   ....[182]....
        /*032c*/ 	.word	0x0500000f


	//   ....[183]....
        /*0330*/ 	.word	0x0500000f


	//   ....[184]....
        /*0334*/ 	.word	0x0500000f


	//   ....[185]....
        /*0338*/ 	.word	0x0500000f


	//   ....[186]....
        /*033c*/ 	.word	0x0500000f


	//   ....[187]....
        /*0340*/ 	.word	0x0500000f


	//   ....[188]....
        /*0344*/ 	.word	0x0500000f


	//   ....[189]....
        /*0348*/ 	.word	0x0500000f


	//   ....[190]....
        /*034c*/ 	.word	0x0500000f


	//   ....[191]....
        /*0350*/ 	.word	0x0500000f


	//   ....[192]....
        /*0354*/ 	.word	0x0500000f


	//   ....[193]....
        /*0358*/ 	.word	0x0500000f


	//   ....[194]....
        /*035c*/ 	.word	0x0500000f


	//   ....[195]....
        /*0360*/ 	.word	0x0500000f


	//   ....[196]....
        /*0364*/ 	.word	0x0500000f


	//   ....[197]....
        /*0368*/ 	.word	0x0500000f


	//   ....[198]....
        /*036c*/ 	.word	0x0500000f


	//   ....[199]....
        /*0370*/ 	.word	0x0500000f


	//   ....[200]....
        /*0374*/ 	.word	0x0500000f


	//   ....[201]....
        /*0378*/ 	.word	0x0500000f


	//   ....[202]....
        /*037c*/ 	.word	0x0500000f


	//   ....[203]....
        /*0380*/ 	.word	0x0500000f


	//   ....[204]....
        /*0384*/ 	.word	0x0500000f


	//   ....[205]....
        /*0388*/ 	.word	0x0500000f


	//   ....[206]....
        /*038c*/ 	.word	0x0500000f


	//   ....[207]....
        /*0390*/ 	.word	0x0500000f


	//   ....[208]....
        /*0394*/ 	.word	0x0500000f


	//   ....[209]....
        /*0398*/ 	.word	0x0500000f


	//   ....[210]....
        /*039c*/ 	.word	0x0500000f


	//   ....[211]....
        /*03a0*/ 	.word	0x0500000f


	//   ....[212]....
        /*03a4*/ 	.word	0x0500000f


	//   ....[213]....
        /*03a8*/ 	.word	0x0500000f


	//   ....[214]....
        /*03ac*/ 	.word	0x0500000f


	//   ....[215]....
        /*03b0*/ 	.word	0x0500000f


	//   ....[216]....
        /*03b4*/ 	.word	0x0500000f


	//   ....[217]....
        /*03b8*/ 	.word	0x0500000f


	//   ....[218]....
        /*03bc*/ 	.word	0x0500000f


	//----- nvinfo : EIATTR_COOP_GROUP_INSTR_OFFSETS
	.align		4
.L_166:
        /*03c0*/ 	.byte	0x04, 0x28
        /*03c2*/ 	.short	(.L_168 - .L_167)


	//   ....[0]....
.L_167:
        /*03c4*/ 	.word	0x00000070


	//   ....[1]....
        /*03c8*/ 	.word	0x00000080


	//   ....[2]....
        /*03cc*/ 	.word	0x000002c0


	//   ....[3]....
        /*03d0*/ 	.word	0x00000420


	//   ....[4]....
        /*03d4*/ 	.word	0x00000540


	//   ....[5]....
        /*03d8*/ 	.word	0x000006a0


	//   ....[6]....
        /*03dc*/ 	.word	0x00001720


	//   ....[7]....
        /*03e0*/ 	.word	0x00001fc0


	//   ....[8]....
        /*03e4*/ 	.word	0x00002210


	//   ....[9]....
        /*03e8*/ 	.word	0x00003600


	//   ....[10]....
        /*03ec*/ 	.word	0x000036a0


	//   ....[11]....
        /*03f0*/ 	.word	0x00003d40


	//   ....[12]....
        /*03f4*/ 	.word	0x00003da0


	//   ....[13]....
        /*03f8*/ 	.word	0x00005600


	//   ....[14]....
        /*03fc*/ 	.word	0x00005800


	//   ....[15]....
        /*0400*/ 	.word	0x000063e0


	//   ....[16]....
        /*0404*/ 	.word	0x00006400


	//   ....[17]....
        /*0408*/ 	.word	0x00006d80


	//   ....[18]....
        /*040c*/ 	.word	0x00006e00


	//   ....[19]....
        /*0410*/ 	.word	0x00008cc0


	//   ....[20]....
        /*0414*/ 	.word	0x00008cd0


	//   ....[21]....
        /*0418*/ 	.word	0x00008d00


	//   ....[22]....
        /*041c*/ 	.word	0x00008d20


	//   ....[23]....
        /*0420*/ 	.word	0x0000aa20


	//   ....[24]....
        /*0424*/ 	.word	0x0000ac10


	//   ....[25]....
        /*0428*/ 	.word	0x0000b7f0


	//   ....[26]....
        /*042c*/ 	.word	0x0000b860


	//   ....[27]....
        /*0430*/ 	.word	0x0000c170


	//   ....[28]....
        /*0434*/ 	.word	0x0000c1e0


	//   ....[29]....
        /*0438*/ 	.word	0x0000d310


	//   ....[30]....
        /*043c*/ 	.word	0x0000d340


	//   ....[31]....
        /*0440*/ 	.word	0x0000d400


	//   ....[32]....
        /*0444*/ 	.word	0x0000d410


	//   ....[33]....
        /*0448*/ 	.word	0x0000e5a0


	//   ....[34]....
        /*044c*/ 	.word	0x0000e600


	//   ....[35]....
        /*0450*/ 	.word	0x0000e650


	//   ....[36]....
        /*0454*/ 	.word	0x0000e6b0


	//   ....[37]....
        /*0458*/ 	.word	0x0000eb90


	//   ....[38]....
        /*045c*/ 	.word	0x0000eba0


	//   ....[39]....
        /*0460*/ 	.word	0x0000ec60


	//   ....[40]....
        /*0464*/ 	.word	0x0000ec80


	//   ....[41]....
        /*0468*/ 	.word	0x0000ed40


	//   ....[42]....
        /*046c*/ 	.word	0x0000ed60


	//   ....[43]....
        /*0470*/ 	.word	0x0000ee30


	//   ....[44]....
        /*0474*/ 	.word	0x0000ee50


	//   ....[45]....
        /*0478*/ 	.word	0x0000f4f0


	//   ....[46]....
        /*047c*/ 	.word	0x0000f510


	//   ....[47]....
        /*0480*/ 	.word	0x0000f5d0


	//   ....[48]....
        /*0484*/ 	.word	0x0000f5f0


	//   ....[49]....
        /*0488*/ 	.word	0x0000f6b0


	//   ....[50]....
        /*048c*/ 	.word	0x0000f6d0


	//   ....[51]....
        /*0490*/ 	.word	0x0000f7a0


	//   ....[52]....
        /*0494*/ 	.word	0x0000f7c0


	//   ....[53]....
        /*0498*/ 	.word	0x0000f930


	//   ....[54]....
        /*049c*/ 	.word	0x000110b0


	//   ....[55]....
        /*04a0*/ 	.word	0x000110d0


	//   ....[56]....
        /*04a4*/ 	.word	0x000110e0


	//   ....[57]....
        /*04a8*/ 	.word	0x00011120


	//   ....[58]....
        /*04ac*/ 	.word	0x000111a0


	//   ....[59]....
        /*04b0*/ 	.word	0x000111c0


	//   ....[60]....
        /*04b4*/ 	.word	0x00011240


	//   ....[61]....
        /*04b8*/ 	.word	0x00011260


	//   ....[62]....
        /*04bc*/ 	.word	0x000112e0


	//   ....[63]....
        /*04c0*/ 	.word	0x00011300


	//   ....[64]....
        /*04c4*/ 	.word	0x00011380


	//   ....[65]....
        /*04c8*/ 	.word	0x000113a0


	//   ....[66]....
        /*04cc*/ 	.word	0x00011420


	//   ....[67]....
        /*04d0*/ 	.word	0x00011440


	//   ....[68]....
        /*04d4*/ 	.word	0x000114c0


	//   ....[69]....
        /*04d8*/ 	.word	0x000114e0


	//   ....[70]....
        /*04dc*/ 	.word	0x00011b10


	//   ....[71]....
        /*04e0*/ 	.word	0x00011b30


	//   ....[72]....
        /*04e4*/ 	.word	0x00011b60


	//   ....[73]....
        /*04e8*/ 	.word	0x00011ba0


	//   ....[74]....
        /*04ec*/ 	.word	0x00011c10


	//   ....[75]....
        /*04f0*/ 	.word	0x00011c30


	//   ....[76]....
        /*04f4*/ 	.word	0x00011cb0


	//   ....[77]....
        /*04f8*/ 	.word	0x00011cd0


	//   ....[78]....
        /*04fc*/ 	.word	0x00011d50


	//   ....[79]....
        /*0500*/ 	.word	0x00011d70


	//   ....[80]....
        /*0504*/ 	.word	0x00011df0


	//   ....[81]....
        /*0508*/ 	.word	0x00011e10


	//   ....[82]....
        /*050c*/ 	.word	0x00011e90


	//   ....[83]....
        /*0510*/ 	.word	0x00011eb0


	//   ....[84]....
        /*0514*/ 	.word	0x00011f30


	//   ....[85]....
        /*0518*/ 	.word	0x00011f50


	//   ....[86]....
        /*051c*/ 	.word	0x00012610


	//   ....[87]....
        /*0520*/ 	.word	0x00012640


	//   ....[88]....
        /*0524*/ 	.word	0x00012650


	//   ....[89]....
        /*0528*/ 	.word	0x000126a0


	//   ....[90]....
        /*052c*/ 	.word	0x000126b0


	//   ....[91]....
        /*0530*/ 	.word	0x00012700


	//   ....[92]....
        /*0534*/ 	.word	0x00012710


	//   ....[93]....
        /*0538*/ 	.word	0x00012760


	//   ....[94]....
        /*053c*/ 	.word	0x00012770


	//   ....[95]....
        /*0540*/ 	.word	0x000127c0


	//   ....[96]....
        /*0544*/ 	.word	0x000127d0


	//   ....[97]....
        /*0548*/ 	.word	0x00012820


	//   ....[98]....
        /*054c*/ 	.word	0x00012830


	//   ....[99]....
        /*0550*/ 	.word	0x00012880


	//   ....[100]....
        /*0554*/ 	.word	0x00012890


	//   ....[101]....
        /*0558*/ 	.word	0x000128a0


	//   ....[102]....
        /*055c*/ 	.word	0x00012b40


	//   ....[103]....
        /*0560*/ 	.word	0x00012b60


	//   ....[104]....
        /*0564*/ 	.word	0x00012b80


	//   ....[105]....
        /*0568*/ 	.word	0x00012be0


	//   ....[106]....
        /*056c*/ 	.word	0x00012c00


	//   ....[107]....
        /*0570*/ 	.word	0x00012c60


	//   ....[108]....
        /*0574*/ 	.word	0x00012c80


	//   ....[109]....
        /*0578*/ 	.word	0x00012ce0


	//   ....[110]....
        /*057c*/ 	.word	0x00012d00


	//   ....[111]....
        /*0580*/ 	.word	0x00012d60


	//   ....[112]....
        /*0584*/ 	.word	0x00012d80


	//   ....[113]....
        /*0588*/ 	.word	0x00012de0


	//   ....[114]....
        /*058c*/ 	.word	0x00012e00


	//   ....[115]....
        /*0590*/ 	.word	0x00012e60


	//   ....[116]....
        /*0594*/ 	.word	0x00012e80


	//   ....[117]....
        /*0598*/ 	.word	0x00012e90


	//   ....[118]....
        /*059c*/ 	.word	0x00013430


	//   ....[119]....
        /*05a0*/ 	.word	0x00013450


	//   ....[120]....
        /*05a4*/ 	.word	0x00013470


	//   ....[121]....
        /*05a8*/ 	.word	0x000134b0


	//   ....[122]....
        /*05ac*/ 	.word	0x00013500


	//   ....[123]....
        /*05b0*/ 	.word	0x00013530


	//   ....[124]....
        /*05b4*/ 	.word	0x00013580


	//   ....[125]....
        /*05b8*/ 	.word	0x000135b0


	//   ....[126]....
        /*05bc*/ 	.word	0x00013600


	//   ....[127]....
        /*05c0*/ 	.word	0x00013630


	//   ....[128]....
        /*05c4*/ 	.word	0x00013680


	//   ....[129]....
        /*05c8*/ 	.word	0x000136b0


	//   ....[130]....
        /*05cc*/ 	.word	0x00013700


	//   ....[131]....
        /*05d0*/ 	.word	0x00013730


	//   ....[132]....
        /*05d4*/ 	.word	0x00013780


	//   ....[133]....
        /*05d8*/ 	.word	0x000137b0


	//   ....[134]....
        /*05dc*/ 	.word	0x00013a90


	//   ....[135]....
        /*05e0*/ 	.word	0x00013c60


	//   ....[136]....
        /*05e4*/ 	.word	0x000142b0


	//   ....[137]....
        /*05e8*/ 	.word	0x00014390


	//   ....[138]....
        /*05ec*/ 	.word	0x00014430


	//   ....[139]....
        /*05f0*/ 	.word	0x000144b0


	//   ....[140]....
        /*05f4*/ 	.word	0x00014570


	//   ....[141]....
        /*05f8*/ 	.word	0x000145e0


	//   ....[142]....
        /*05fc*/ 	.word	0x000146b0


	//   ....[143]....
        /*0600*/ 	.word	0x00014730


	//   ....[144]....
        /*0604*/ 	.word	0x00014800


	//   ....[145]....
        /*0608*/ 	.word	0x00014880


	//   ....[146]....
        /*060c*/ 	.word	0x00014950


	//   ....[147]....
        /*0610*/ 	.word	0x000149d0


	//   ....[148]....
        /*0614*/ 	.word	0x00014aa0


	//   ....[149]....
        /*0618*/ 	.word	0x00014b20


	//   ....[150]....
        /*061c*/ 	.word	0x00014bf0


	//   ....[151]....
        /*0620*/ 	.word	0x00014c70


	//   ....[152]....
        /*0624*/ 	.word	0x00014d30


	//   ....[153]....
        /*0628*/ 	.word	0x00014dc0


	//   ....[154]....
        /*062c*/ 	.word	0x00014e30


	//   ....[155]....
        /*0630*/ 	.word	0x00014eb0


	//   ....[156]....
        /*0634*/ 	.word	0x00014f60


	//   ....[157]....
        /*0638*/ 	.word	0x00014fd0


	//   ....[158]....
        /*063c*/ 	.word	0x000150b0


	//   ....[159]....
        /*0640*/ 	.word	0x00015120


	//   ....[160]....
        /*0644*/ 	.word	0x00015200


	//   ....[161]....
        /*0648*/ 	.word	0x00015270


	//   ....[162]....
        /*064c*/ 	.word	0x00015350


	//   ....[163]....
        /*0650*/ 	.word	0x000153c0


	//   ....[164]....
        /*0654*/ 	.word	0x000154a0


	//   ....[165]....
        /*0658*/ 	.word	0x00015510


	//   ....[166]....
        /*065c*/ 	.word	0x000155f0


	//   ....[167]....
        /*0660*/ 	.word	0x00015660


	//   ....[168]....
        /*0664*/ 	.word	0x00015720


	//   ....[169]....
        /*0668*/ 	.word	0x00015850


	//   ....[170]....
        /*066c*/ 	.word	0x000158f0


	//   ....[171]....
        /*0670*/ 	.word	0x00015960


	//   ....[172]....
        /*0674*/ 	.word	0x00015a20


	//   ....[173]....
        /*0678*/ 	.word	0x00015a80


	//   ....[174]....
        /*067c*/ 	.word	0x00015b40


	//   ....[175]....
        /*0680*/ 	.word	0x00015ba0


	//   ....[176]....
        /*0684*/ 	.word	0x00015c60


	//   ....[177]....
        /*0688*/ 	.word	0x00015cc0


	//   ....[178]....
        /*068c*/ 	.word	0x00015d80


	//   ....[179]....
        /*0690*/ 	.word	0x00015de0


	//   ....[180]....
        /*0694*/ 	.word	0x00015ea0


	//   ....[181]....
        /*0698*/ 	.word	0x00015f00


	//   ....[182]....
        /*069c*/ 	.word	0x00015fc0


	//   ....[183]....
        /*06a0*/ 	.word	0x00016020


	//   ....[184]....
        /*06a4*/ 	.word	0x000160e0


	//   ....[185]....
        /*06a8*/ 	.word	0x000161c0


	//   ....[186]....
        /*06ac*/ 	.word	0x00016260


	//   ....[187]....
        /*06b0*/ 	.word	0x000162c0


	//   ....[188]....
        /*06b4*/ 	.word	0x00016390


	//   ....[189]....
        /*06b8*/ 	.word	0x000163f0


	//   ....[190]....
        /*06bc*/ 	.word	0x000164c0


	//   ....[191]....
        /*06c0*/ 	.word	0x00016520


	//   ....[192]....
        /*06c4*/ 	.word	0x000165f0


	//   ....[193]....
        /*06c8*/ 	.word	0x00016650


	//   ....[194]....
        /*06cc*/ 	.word	0x00016720


	//   ....[195]....
        /*06d0*/ 	.word	0x00016780


	//   ....[196]....
        /*06d4*/ 	.word	0x00016850


	//   ....[197]....
        /*06d8*/ 	.word	0x000168b0


	//   ....[198]....
        /*06dc*/ 	.word	0x00016980


	//   ....[199]....
        /*06e0*/ 	.word	0x000169e0


	//   ....[200]....
        /*06e4*/ 	.word	0x00016aa0


	//   ....[201]....
        /*06e8*/ 	.word	0x00016bc0


	//   ....[202]....
        /*06ec*/ 	.word	0x00016c60


	//   ....[203]....
        /*06f0*/ 	.word	0x00016cc0


	//   ....[204]....
        /*06f4*/ 	.word	0x00016d90


	//   ....[205]....
        /*06f8*/ 	.word	0x00016e30


	//   ....[206]....
        /*06fc*/ 	.word	0x00016ef0


	//   ....[207]....
        /*0700*/ 	.word	0x00016f90


	//   ....[208]....
        /*0704*/ 	.word	0x00017050


	//   ....[209]....
        /*0708*/ 	.word	0x000170f0


	//   ....[210]....
        /*070c*/ 	.word	0x000171b0


	//   ....[211]....
        /*0710*/ 	.word	0x00017250


	//   ....[212]....
        /*0714*/ 	.word	0x00017310


	//   ....[213]....
        /*0718*/ 	.word	0x000173b0


	//   ....[214]....
        /*071c*/ 	.word	0x00017470


	//   ....[215]....
        /*0720*/ 	.word	0x00017510


	//   ....[216]....
        /*0724*/ 	.word	0x000175d0


	//   ....[217]....
        /*0728*/ 	.word	0x000176a0


	//   ....[218]....
        /*072c*/ 	.word	0x000177c0


	//----- nvinfo : EIATTR_REG_RECONFIG
	.align		4
.L_168:
        /*0730*/ 	.byte	0x01, 0x54
	.zero		2


	//----- nvinfo : EIATTR_SYSCALL_OFFSETS
	.align		4
        /*0734*/ 	.byte	0x04, 0x46
        /*0736*/ 	.short	(.L_170 - .L_169)


	//   ....[0]....
.L_169:
        /*0738*/ 	.word	0x00001900


	//   ....[1]....
        /*073c*/ 	.word	0x00010790


	//   ....[2]....
        /*0740*/ 	.word	0x000108e0


	//   ....[3]....
        /*0744*/ 	.word	0x000109d0


	//   ....[4]....
        /*0748*/ 	.word	0x000117d0


	//----- nvinfo : EIATTR_MBARRIER_INSTR_OFFSETS
	.align		4
.L_170:
        /*074c*/ 	.byte	0x04, 0x39
        /*074e*/ 	.short	(.L_172 - .L_171)


	//   ....[0]....
.L_171:
        /*0750*/ 	.word	0x00000170
        /*0754*/ 	.word	0x000000ff
        /*0758*/ 	.word	0x00028800
        /*075c*/ 	.short	0x0100
        /*075e*/ 	.byte	0x08
	.zero		1


	//   ....[1]....
        /*0760*/ 	.word	0x00000180
        /*0764*/ 	.word	0x000000ff
        /*0768*/ 	.word	0x00028820
        /*076c*/ 	.short	0x0100
        /*076e*/ 	.byte	0x08
	.zero		1


	//   ....[2]....
        /*0770*/ 	.word	0x00000270
        /*0774*/ 	.word	0x000000ff
        /*0778*/ 	.word	0x00028830
        /*077c*/ 	.short	0x0100
        /*077e*/ 	.byte	0x08
	.zero		1


	//   ....[3]....
        /*0780*/ 	.word	0x00000280
        /*0784*/ 	.word	0x000000ff
        /*0788*/ 	.word	0x00028840
        /*078c*/ 	.short	0x0100
        /*078e*/ 	.byte	0x08
	.zero		1


	//   ....[4]....
        /*0790*/ 	.word	0x00000290
        /*0794*/ 	.word	0x000000ff
        /*0798*/ 	.word	0x00028838
        /*079c*/ 	.short	0x0100
        /*079e*/ 	.byte	0x08
	.zero		1


	//   ....[5]....
        /*07a0*/ 	.word	0x000002a0
        /*07a4*/ 	.word	0x000000ff
        /*07a8*/ 	.word	0x00028848
        /*07ac*/ 	.short	0x0100
        /*07ae*/ 	.byte	0x08
	.zero		1


	//   ....[6]....
        /*07b0*/ 	.word	0x000003d0
        /*07b4*/ 	.word	0x000000ff
        /*07b8*/ 	.word	0x00028850
        /*07bc*/ 	.short	0x0100
        /*07be*/ 	.byte	0x08
	.zero		1


	//   ....[7]....
        /*07c0*/ 	.word	0x000003e0
        /*07c4*/ 	.word	0x000000ff
        /*07c8*/ 	.word	0x00028860
        /*07cc*/ 	.short	0x0100
        /*07ce*/ 	.byte	0x08
	.zero		1


	//   ....[8]....
        /*07d0*/ 	.word	0x000003f0
        /*07d4*/ 	.word	0x000000ff
        /*07d8*/ 	.word	0x00028858
        /*07dc*/ 	.short	0x0100
        /*07de*/ 	.byte	0x08
	.zero		1


	//   ....[9]....
        /*07e0*/ 	.word	0x00000400
        /*07e4*/ 	.word	0x000000ff
        /*07e8*/ 	.word	0x00028868
        /*07ec*/ 	.short	0x0100
        /*07ee*/ 	.byte	0x08
	.zero		1


	//   ....[10]....
        /*07f0*/ 	.word	0x000004f0
        /*07f4*/ 	.word	0x000000ff
        /*07f8*/ 	.word	0x00028870
        /*07fc*/ 	.short	0x0100
        /*07fe*/ 	.byte	0x06
	.zero		1


	//   ....[11]....
        /*0800*/ 	.word	0x00000500
        /*0804*/ 	.word	0x000000ff
        /*0808*/ 	.word	0x00028880
        /*080c*/ 	.short	0x0100
        /*080e*/ 	.byte	0x06
	.zero		1


	//   ....[12]....
        /*0810*/ 	.word	0x00000510
        /*0814*/ 	.word	0x000000ff
        /*0818*/ 	.word	0x00028878
        /*081c*/ 	.short	0x0100
        /*081e*/ 	.byte	0x06
	.zero		1


	//   ....[13]....
        /*0820*/ 	.word	0x00000520
        /*0824*/ 	.word	0x000000ff
        /*0828*/ 	.word	0x00028888
        /*082c*/ 	.short	0x0100
        /*082e*/ 	.byte	0x06
	.zero		1


	//   ....[14]....
        /*0830*/ 	.word	0x00000650
        /*0834*/ 	.word	0x000000ff
        /*0838*/ 	.word	0x00028890
        /*083c*/ 	.short	0x0100
        /*083e*/ 	.byte	0x08
	.zero		1


	//   ....[15]....
        /*0840*/ 	.word	0x00000660
        /*0844*/ 	.word	0x000000ff
        /*0848*/ 	.word	0x000288a0
        /*084c*/ 	.short	0x0100
        /*084e*/ 	.byte	0x08
	.zero		1


	//   ....[16]....
        /*0850*/ 	.word	0x00000670
        /*0854*/ 	.word	0x000000ff
        /*0858*/ 	.word	0x00028898
        /*085c*/ 	.short	0x0100
        /*085e*/ 	.byte	0x08
	.zero		1


	//   ....[17]....
        /*0860*/ 	.word	0x00000680
        /*0864*/ 	.word	0x000000ff
        /*0868*/ 	.word	0x000288a8
        /*086c*/ 	.short	0x0100
        /*086e*/ 	.byte	0x08
	.zero		1


	//   ....[18]....
        /*0870*/ 	.word	0x000007c0
        /*0874*/ 	.word	0x000000ff
        /*0878*/ 	.word	0x000288b0
        /*087c*/ 	.short	0x0100
        /*087e*/ 	.byte	0x08
	.zero		1


	//   ....[19]....
        /*0880*/ 	.word	0x000007d0
        /*0884*/ 	.word	0x000000ff
        /*0888*/ 	.word	0x000288c0
        /*088c*/ 	.short	0x0100
        /*088e*/ 	.byte	0x08
	.zero		1


	//   ....[20]....
        /*0890*/ 	.word	0x000007e0
        /*0894*/ 	.word	0x000000ff
        /*0898*/ 	.word	0x000288b8
        /*089c*/ 	.short	0x0100
        /*089e*/ 	.byte	0x08
	.zero		1


	//   ....[21]....
        /*08a0*/ 	.word	0x000007f0
        /*08a4*/ 	.word	0x000000ff
        /*08a8*/ 	.word	0x000288c8
        /*08ac*/ 	.short	0x0100
        /*08ae*/ 	.byte	0x08
	.zero		1


	//   ....[22]....
        /*08b0*/ 	.word	0x00001980
        /*08b4*/ 	.word	0x000000ff
        /*08b8*/ 	.word	0x00028800
        /*08bc*/ 	.short	0x010a
        /*08be*/ 	.byte	0x29
	.zero		1


	//   ....[23]....
        /*08c0*/ 	.word	0x00001a00
        /*08c4*/ 	.word	0x00000003
        /*08c8*/ 	.word	0x00028830
        /*08cc*/ 	.short	0x010a
        /*08ce*/ 	.byte	0x3f
	.zero		1


	//   ....[24]....
        /*08d0*/ 	.word	0x00001a40
        /*08d4*/ 	.word	0x00000003
        /*08d8*/ 	.word	0x00028830
        /*08dc*/ 	.short	0x010a
        /*08de*/ 	.byte	0x3f
	.zero		1


	//   ....[25]....
        /*08e0*/ 	.word	0x00001fe0
        /*08e4*/ 	.word	0x000000ff
        /*08e8*/ 	.word	0x00000000
        /*08ec*/ 	.short	0x0101
        /*08ee*/ 	.byte	0x06
	.zero		1


	//   ....[26]....
        /*08f0*/ 	.word	0x00004dc0
        /*08f4*/ 	.word	0x000000ff
        /*08f8*/ 	.word	0x00028830
        /*08fc*/ 	.short	0x010a
        /*08fe*/ 	.byte	0x06
	.zero		1


	//   ....[27]....
        /*0900*/ 	.word	0x00004e00
        /*0904*/ 	.word	0x000000ff
        /*0908*/ 	.word	0x00028830
        /*090c*/ 	.short	0x010a
        /*090e*/ 	.byte	0x06
	.zero		1


	//   ....[28]....
        /*0910*/ 	.word	0x00005150
        /*0914*/ 	.word	0x000000ff
        /*0918*/ 	.word	0x00028850
        /*091c*/ 	.short	0x010a
        /*091e*/ 	.byte	0x06
	.zero		1


	//   ....[29]....
        /*0920*/ 	.word	0x00005190
        /*0924*/ 	.word	0x000000ff
        /*0928*/ 	.word	0x00028850
        /*092c*/ 	.short	0x010a
        /*092e*/ 	.byte	0x06
	.zero		1


	//   ....[30]....
        /*0930*/ 	.word	0x000055c0
        /*0934*/ 	.word	0x000000ff
        /*0938*/ 	.word	0x00000000
        /*093c*/ 	.short	0x0101
        /*093e*/ 	.byte	0x06
	.zero		1


	//   ....[31]....
        /*0940*/ 	.word	0x00007870
        /*0944*/ 	.word	0x000000ff
        /*0948*/ 	.word	0x00000000
        /*094c*/ 	.short	0x0101
        /*094e*/ 	.byte	0x06
	.zero		1


	//   ....[32]....
        /*0950*/ 	.word	0x00008180
        /*0954*/ 	.word	0x000000ff
        /*0958*/ 	.word	0x00028830
        /*095c*/ 	.short	0x010a
        /*095e*/ 	.byte	0x06
	.zero		1


	//   ....[33]....
        /*0960*/ 	.word	0x000081c0
        /*0964*/ 	.word	0x000000ff
        /*0968*/ 	.word	0x00028830
        /*096c*/ 	.short	0x010a
        /*096e*/ 	.byte	0x06
	.zero		1


	//   ....[34]....
        /*0970*/ 	.word	0x00008510
        /*0974*/ 	.word	0x000000ff
        /*0978*/ 	.word	0x00028850
        /*097c*/ 	.short	0x010a
        /*097e*/ 	.byte	0x06
	.zero		1


	//   ....[35]....
        /*0980*/ 	.word	0x00008550
        /*0984*/ 	.word	0x000000ff
        /*0988*/ 	.word	0x00028850
        /*098c*/ 	.short	0x010a
        /*098e*/ 	.byte	0x06
	.zero		1


	//   ....[36]....
        /*0990*/ 	.word	0x00008950
        /*0994*/ 	.word	0x000000ff
        /*0998*/ 	.word	0x00000000
        /*099c*/ 	.short	0x0101
        /*099e*/ 	.byte	0x06
	.zero		1


	//   ....[37]....
        /*09a0*/ 	.word	0x00009b00
        /*09a4*/ 	.word	0x000000ff
        /*09a8*/ 	.word	0x00000000
        /*09ac*/ 	.short	0x0101
        /*09ae*/ 	.byte	0x06
	.zero		1


	//   ....[38]....
        /*09b0*/ 	.word	0x0000a210
        /*09b4*/ 	.word	0x000000ff
        /*09b8*/ 	.word	0x00028830
        /*09bc*/ 	.short	0x010a
        /*09be*/ 	.byte	0x06
	.zero		1


	//   ....[39]....
        /*09c0*/ 	.word	0x0000a250
        /*09c4*/ 	.word	0x000000ff
        /*09c8*/ 	.word	0x00028830
        /*09cc*/ 	.short	0x010a
        /*09ce*/ 	.byte	0x06
	.zero		1


	//   ....[40]....
        /*09d0*/ 	.word	0x0000a570
        /*09d4*/ 	.word	0x000000ff
        /*09d8*/ 	.word	0x00028850
        /*09dc*/ 	.short	0x010a
        /*09de*/ 	.byte	0x06
	.zero		1


	//   ....[41]....
        /*09e0*/ 	.word	0x0000a5b0
        /*09e4*/ 	.word	0x000000ff
        /*09e8*/ 	.word	0x00028850
        /*09ec*/ 	.short	0x010a
        /*09ee*/ 	.byte	0x06
	.zero		1


	//   ....[42]....
        /*09f0*/ 	.word	0x0000a9e0
        /*09f4*/ 	.word	0x000000ff
        /*09f8*/ 	.word	0x00000000
        /*09fc*/ 	.short	0x0101
        /*09fe*/ 	.byte	0x06
	.zero		1


	//   ....[43]....
        /*0a00*/ 	.word	0x0000cc80
        /*0a04*/ 	.word	0x000000ff
        /*0a08*/ 	.word	0x00000000
        /*0a0c*/ 	.short	0x0101
        /*0a0e*/ 	.byte	0x06
	.zero		1


	//   ....[44]....
        /*0a10*/ 	.word	0x0000d280
        /*0a14*/ 	.word	0x000000ff
        /*0a18*/ 	.word	0x00028850
        /*0a1c*/ 	.short	0x010a
        /*0a1e*/ 	.byte	0x05
	.zero		1


	//   ....[45]....
        /*0a20*/ 	.word	0x0000d2c0
        /*0a24*/ 	.word	0x000000ff
        /*0a28*/ 	.word	0x00028850
        /*0a2c*/ 	.short	0x010a
        /*0a2e*/ 	.byte	0x05
	.zero		1


	//   ....[46]....
        /*0a30*/ 	.word	0x0000d830
        /*0a34*/ 	.word	0x000000ff
        /*0a38*/ 	.word	0x00000000
        /*0a3c*/ 	.short	0x0101
        /*0a3e*/ 	.byte	0x04
	.zero		1


	//   ....[47]....
        /*0a40*/ 	.word	0x0000eb80
        /*0a44*/ 	.word	0x00000000
        /*0a48*/ 	.word	0x00000000
        /*0a4c*/ 	.short	0x0101
        /*0a4e*/ 	.byte	0x3f
	.zero		1


	//   ....[48]....
        /*0a50*/ 	.word	0x00010ef0
        /*0a54*/ 	.word	0x00000007
        /*0a58*/ 	.word	0x00028840
        /*0a5c*/ 	.short	0x010a
        /*0a5e*/ 	.byte	0x3f
	.zero		1


	//   ....[49]....
        /*0a60*/ 	.word	0x000115b0
        /*0a64*/ 	.word	0x00000007
        /*0a68*/ 	.word	0x00028830
        /*0a6c*/ 	.short	0x0107
        /*0a6e*/ 	.byte	0x3f
	.zero		1


	//   ....[50]....
        /*0a70*/ 	.word	0x00011680
        /*0a74*/ 	.word	0x00000007
        /*0a78*/ 	.word	0x00028830
        /*0a7c*/ 	.short	0x0101
        /*0a7e*/ 	.byte	0x3f
	.zero		1


	//   ....[51]....
        /*0a80*/ 	.word	0x00012020
        /*0a84*/ 	.word	0x00000010
        /*0a88*/ 	.word	0x00028800
        /*0a8c*/ 	.short	0x0107
        /*0a8e*/ 	.byte	0x3f
	.zero		1


	//   ....[52]....
        /*0a90*/ 	.word	0x000120f0
        /*0a94*/ 	.word	0x00000010
        /*0a98*/ 	.word	0x00028800
        /*0a9c*/ 	.short	0x0101
        /*0a9e*/ 	.byte	0x3f
	.zero		1


	//   ....[53]....
        /*0aa0*/ 	.word	0x00012110
        /*0aa4*/ 	.word	0x00000010
        /*0aa8*/ 	.word	0x00028820
        /*0aac*/ 	.short	0x010a
        /*0aae*/ 	.byte	0x3f
	.zero		1


	//   ....[54]....
        /*0ab0*/ 	.word	0x00012460
        /*0ab4*/ 	.word	0x00000006
        /*0ab8*/ 	.word	0x00028840
        /*0abc*/ 	.short	0x010a
        /*0abe*/ 	.byte	0x3f
	.zero		1


	//   ....[55]....
        /*0ac0*/ 	.word	0x00012970
        /*0ac4*/ 	.word	0x00000006
        /*0ac8*/ 	.word	0x00028830
        /*0acc*/ 	.short	0x0107
        /*0ace*/ 	.byte	0x3f
	.zero		1


	//   ....[56]....
        /*0ad0*/ 	.word	0x00012a30
        /*0ad4*/ 	.word	0x00000006
        /*0ad8*/ 	.word	0x00028830
        /*0adc*/ 	.short	0x0101
        /*0ade*/ 	.byte	0x3f
	.zero		1


	//   ....[57]....
        /*0ae0*/ 	.word	0x00012a90
        /*0ae4*/ 	.word	0x00000006
        /*0ae8*/ 	.word	0x00028860
        /*0aec*/ 	.short	0x010a
        /*0aee*/ 	.byte	0x3f
	.zero		1


	//   ....[58]....
        /*0af0*/ 	.word	0x00013020
        /*0af4*/ 	.word	0x00000006
        /*0af8*/ 	.word	0x00028850
        /*0afc*/ 	.short	0x0107
        /*0afe*/ 	.byte	0x3f
	.zero		1


	//   ....[59]....
        /*0b00*/ 	.word	0x00013180
        /*0b04*/ 	.word	0x00000006
        /*0b08*/ 	.word	0x00028850
        /*0b0c*/ 	.short	0x0101
        /*0b0e*/ 	.byte	0x3f
	.zero		1


	//   ....[60]....
        /*0b10*/ 	.word	0x00013390
        /*0b14*/ 	.word	0x00000004
        /*0b18*/ 	.word	0x00028860
        /*0b1c*/ 	.short	0x010a
        /*0b1e*/ 	.byte	0x3f
	.zero		1


	//   ....[61]....
        /*0b20*/ 	.word	0x00013890
        /*0b24*/ 	.word	0x00000004
        /*0b28*/ 	.word	0x00028850
        /*0b2c*/ 	.short	0x0107
        /*0b2e*/ 	.byte	0x3f
	.zero		1


	//   ....[62]....
        /*0b30*/ 	.word	0x00013950
        /*0b34*/ 	.word	0x00000004
        /*0b38*/ 	.word	0x00028850
        /*0b3c*/ 	.short	0x0101
        /*0b3e*/ 	.byte	0x3f
	.zero		1


	//   ....[63]....
        /*0b40*/ 	.word	0x00013be0
        /*0b44*/ 	.word	0x00000004
        /*0b48*/ 	.word	0x00028820
        /*0b4c*/ 	.short	0x010a
        /*0b4e*/ 	.byte	0x3f
	.zero		1


	//   ....[64]....
        /*0b50*/ 	.word	0x00013d60
        /*0b54*/ 	.word	0x00000005
        /*0b58*/ 	.word	0x00028840
        /*0b5c*/ 	.short	0x010a
        /*0b5e*/ 	.byte	0x3f
	.zero		1


	//   ....[65]....
        /*0b60*/ 	.word	0x00013e00
        /*0b64*/ 	.word	0x00000017
        /*0b68*/ 	.word	0x00028840
        /*0b6c*/ 	.short	0x010a
        /*0b6e*/ 	.byte	0x3f
	.zero		1


	//   ....[66]....
        /*0b70*/ 	.word	0x00013e40
        /*0b74*/ 	.word	0x00000005
        /*0b78*/ 	.word	0x00028860
        /*0b7c*/ 	.short	0x010a
        /*0b7e*/ 	.byte	0x3f
	.zero		1


	//   ....[67]....
        /*0b80*/ 	.word	0x00013e80
        /*0b84*/ 	.word	0x00000017
        /*0b88*/ 	.word	0x00028860
        /*0b8c*/ 	.short	0x010a
        /*0b8e*/ 	.byte	0x3f
	.zero		1


	//   ....[68]....
        /*0b90*/ 	.word	0x00013ef0
        /*0b94*/ 	.word	0x00000003
        /*0b98*/ 	.word	0x00028800
        /*0b9c*/ 	.short	0x010a
        /*0b9e*/ 	.byte	0x3f
	.zero		1


	//   ....[69]....
        /*0ba0*/ 	.word	0x00013f40
        /*0ba4*/ 	.word	0x00000003
        /*0ba8*/ 	.word	0x00028830
        /*0bac*/ 	.short	0x010a
        /*0bae*/ 	.byte	0x3f
	.zero		1


	//   ....[70]....
        /*0bb0*/ 	.word	0x00013fa0
        /*0bb4*/ 	.word	0x00000005
        /*0bb8*/ 	.word	0x00028830
        /*0bbc*/ 	.short	0x010a
        /*0bbe*/ 	.byte	0x3f
	.zero		1


	//   ....[71]....
        /*0bc0*/ 	.word	0x00014000
        /*0bc4*/ 	.word	0x00000005
        /*0bc8*/ 	.word	0x00028850
        /*0bcc*/ 	.short	0x010a
        /*0bce*/ 	.byte	0x3f
	.zero		1


	//   ....[72]....
        /*0bd0*/ 	.word	0x00014060
        /*0bd4*/ 	.word	0x00000007
        /*0bd8*/ 	.word	0x00028830
        /*0bdc*/ 	.short	0x010a
        /*0bde*/ 	.byte	0x3f
	.zero		1


	//   ....[73]....
        /*0be0*/ 	.word	0x000140c0
        /*0be4*/ 	.word	0x00000007
        /*0be8*/ 	.word	0x00028850
        /*0bec*/ 	.short	0x010a
        /*0bee*/ 	.byte	0x3f
	.zero		1


	//   ....[74]....
        /*0bf0*/ 	.word	0x00014120
        /*0bf4*/ 	.word	0x00000007
        /*0bf8*/ 	.word	0x00028830
        /*0bfc*/ 	.short	0x010a
        /*0bfe*/ 	.byte	0x3f
	.zero		1


	//   ....[75]....
        /*0c00*/ 	.word	0x00014180
        /*0c04*/ 	.word	0x00000007
        /*0c08*/ 	.word	0x00028850
        /*0c0c*/ 	.short	0x010a
        /*0c0e*/ 	.byte	0x3f
	.zero		1


	//   ....[76]....
        /*0c10*/ 	.word	0x000141e0
        /*0c14*/ 	.word	0x00000006
        /*0c18*/ 	.word	0x00028850
        /*0c1c*/ 	.short	0x010a
        /*0c1e*/ 	.byte	0x3f
	.zero		1


	//   ....[77]....
        /*0c20*/ 	.word	0x000142e0
        /*0c24*/ 	.word	0x00000007
        /*0c28*/ 	.word	0x00028840
        /*0c2c*/ 	.short	0x010a
        /*0c2e*/ 	.byte	0x3f
	.zero		1


	//   ....[78]....
        /*0c30*/ 	.word	0x00015750
        /*0c34*/ 	.word	0x00000010
        /*0c38*/ 	.word	0x00028820
        /*0c3c*/ 	.short	0x010a
        /*0c3e*/ 	.byte	0x3f
	.zero		1


	//   ....[79]....
        /*0c40*/ 	.word	0x000157a0
        /*0c44*/ 	.word	0x00000006
        /*0c48*/ 	.word	0x00028840
        /*0c4c*/ 	.short	0x010a
        /*0c4e*/ 	.byte	0x3f
	.zero		1


	//   ....[80]....
        /*0c50*/ 	.word	0x00016110
        /*0c54*/ 	.word	0x00000006
        /*0c58*/ 	.word	0x00028860
        /*0c5c*/ 	.short	0x010a
        /*0c5e*/ 	.byte	0x3f
	.zero		1


	//   ....[81]....
        /*0c60*/ 	.word	0x00016b10
        /*0c64*/ 	.word	0x00000004
        /*0c68*/ 	.word	0x00028860
        /*0c6c*/ 	.short	0x010a
        /*0c6e*/ 	.byte	0x3f
	.zero		1


	//   ....[82]....
        /*0c70*/ 	.word	0x000176e0
        /*0c74*/ 	.word	0x00000004
        /*0c78*/ 	.word	0x00028820
        /*0c7c*/ 	.short	0x010a
        /*0c7e*/ 	.byte	0x3f
	.zero		1


	//   ....[83]....
        /*0c80*/ 	.word	0x00017880
        /*0c84*/ 	.word	0x00000005
        /*0c88*/ 	.word	0x00028840
        /*0c8c*/ 	.short	0x010a
        /*0c8e*/ 	.byte	0x3f
	.zero		1


	//   ....[84]....
        /*0c90*/ 	.word	0x000178d0
        /*0c94*/ 	.word	0x00000017
        /*0c98*/ 	.word	0x00028840
        /*0c9c*/ 	.short	0x010a
        /*0c9e*/ 	.byte	0x3f
	.zero		1


	//   ....[85]....
        /*0ca0*/ 	.word	0x00017920
        /*0ca4*/ 	.word	0x00000005
        /*0ca8*/ 	.word	0x00028860
        /*0cac*/ 	.short	0x010a
        /*0cae*/ 	.byte	0x3f
	.zero		1


	//----- nvinfo : EIATTR_NUM_MBARRIERS
	.align		4
.L_172:
        /*0cb0*/ 	.byte	0x03, 0x38
        /*0cb2*/ 	.short	0x0016


	//----- nvinfo : EIATTR_EXIT_INSTR_OFFSETS
	.align		4
        /*0cb4*/ 	.byte	0x04, 0x1c
        /*0cb6*/ 	.short	(.L_174 - .L_173)


	//   ....[0]....
.L_173:
        /*0cb8*/ 	.word	0x00000960


	//   ....[1]....
        /*0cbc*/ 	.word	0x0000f8c0


	//   ....[2]....
        /*0cc0*/ 	.word	0x00013ed0


	//----- nvinfo : EIATTR_MAX_THREADS
	.align		4
.L_174:
        /*0cc4*/ 	.byte	0x04, 0x05
        /*0cc6*/ 	.short	(.L_176 - .L_175)
.L_175:
        /*0cc8*/ 	.word	0x00000180
        /*0ccc*/ 	.word	0x00000001
        /*0cd0*/ 	.word	0x00000001


	//----- nvinfo : EIATTR_CRS_STACK_SIZE
	.align		4
.L_176:
        /*0cd4*/ 	.byte	0x04, 0x1e
        /*0cd6*/ 	.short	(.L_178 - .L_177)
.L_177:
        /*0cd8*/ 	.word	0x00000000


	//----- nvinfo : EIATTR_CBANK_PARAM_SIZE
	.align		4
.L_178:
        /*0cdc*/ 	.byte	0x03, 0x19
        /*0cde*/ 	.short	0x0af0


	//----- nvinfo : EIATTR_PARAM_CBANK
	.align		4
        /*0ce0*/ 	.byte	0x04, 0x0a
        /*0ce2*/ 	.short	(.L_180 - .L_179)
	.align		4
.L_179:
        /*0ce4*/ 	.word	index@(.nv.constant0._ZN7cutlass13device_kernelIN5flash11enable_sm90INS1_16FlashAttnFwdSm90INS1_25CollectiveMainloopFwdSm90ILi2EN4cute5tupleIJNS5_1CILi1EEES8_S8_EEENS6_IJNS7_ILi128EEESA_SA_EEELi128ENS_10bfloat16_tEfNS_4arch4Sm90ELb0ELb1ELb0ELb0ELb1ELb0ELb0ELb1ELb1ELb1ELb0ELb0EEENS1_21CollectiveEpilogueFwdISB_S9_SC_SE_Li256ELb0ELb1ELb0ELb0EEENS1_30DynamicPersistentTileSchedulerILi256ELi128ELb0ELb1ELb1EEEEEEEEEvNT_6ParamsE)
        /*0ce8*/ 	.short	0x0210
        /*0cea*/ 	.short	0x0af0


	//----- nvinfo : EIATTR_SW_WAR
	.align		4
.L_180:
        /*0cec*/ 	.byte	0x04, 0x36
        /*0cee*/ 	.short	(.L_182 - .L_181)
.L_181:
        /*0cf0*/ 	.word	0x00000008
.L_182:


//--------------------- .nv.info._ZN7cutlass13device_kernelIN5flash11enable_sm90INS1_16FlashAttnFwdSm90INS1_25CollectiveMainloopFwdSm90ILi2EN4cute5tupleIJNS5_1CILi1EEES8_S8_EEENS6_IJNS7_ILi128EEESA_SA_EEELi128ENS_10bfloat16_tEfNS_4arch4Sm90ELb0ELb1ELb0ELb1ELb1ELb0ELb0ELb1ELb1ELb1ELb0ELb0EEENS1_21CollectiveEpilogueFwdISB_S9_SC_SE_Li256ELb1ELb1ELb0ELb0EEENS1_36VarlenDynamicPersistentTileSchedulerILi128ELi128ELi256ELi128ELb0ELb1ELb1ELb1ELb0ELb1EEEEEEEEEvNT_6ParamsE --------------------------
	.section	.nv.info._ZN7cutlass13device_kernelIN5flash11enable_sm90INS1_16FlashAttnFwdSm90INS1_25CollectiveMainloopFwdSm90ILi2EN4cute5tupleIJNS5_1CILi1EEES8_S8_EEENS6_IJNS7_ILi128EEESA_SA_EEELi128ENS_10bfloat16_tEfNS_4arch4Sm90ELb0ELb1ELb0ELb1ELb1ELb0ELb0ELb1ELb1ELb1ELb0ELb0EEENS1_21CollectiveEpilogueFwdISB_S9_SC_SE_Li256ELb1ELb1ELb0ELb0EEENS1_36VarlenDynamicPersistentTileSchedulerILi128ELi128ELi256ELi128ELb0ELb1ELb1ELb1ELb0ELb1EEEEEEEEEvNT_6ParamsE,"",@"SHT_CUDA_INFO"
	.sectionflags	@""
	.align	4


	//----- nvinfo : EIATTR_CUDA_API_VERSION
	.align		4
        /*0000*/ 	.byte	0x04, 0x37
        /*0002*/ 	.short	(.L_184 - .L_183)
.L_183:
        /*0004*/ 	.word	0x00000082


	//----- nvinfo : EIATTR_KPARAM_INFO
	.align		4
.L_184:
        /*0008*/ 	.byte	0x04, 0x17
        /*000a*/ 	.short	(.L_186 - .L_185)
.L_185:
        /*000c*/ 	.word	0x00000000
        /*0010*/ 	.short	0x0000
        /*0012*/ 	.short	0x0070
        /*0014*/ 	.byte	0x00, 0xf0, 0x01, 0x2a


	//----- nvinfo : EIATTR_SPARSE_MMA_MASK
	.align		4
.L_186:
        /*0018*/ 	.byte	0x03, 0x50
        /*001a*/ 	.short	0x0000


	//----- nvinfo : EIATTR_MAXREG_COUNT
	.align		4
        /*001c*/ 	.byte	0x03, 0x1b
        /*001e*/ 	.short	0x00a8


	//----- nvinfo : EIATTR_NUM_BARRIERS
	.align		4
        /*0020*/ 	.byte	0x02, 0x4c
        /*0022*/ 	.byte	0x10
	.zero		1


	//----- nvinfo : EIATTR_EXTERNS
	.align		4
        /*0024*/ 	.byte	0x04, 0x0f
        /*0026*/ 	.short	(.L_188 - .L_187)


	//   ....[0]....
	.align		4
.L_187:
        /*0028*/ 	.word	index@(__assertfail)


	//----- nvinfo : EIATTR_ANNOTATIONS
	.align		4
.L_188:
        /*002c*/ 	.byte	0x04, 0x55
        /*002e*/ 	.short	(.L_190 - .L_189)


	//   ....[0]....
.L_189:
        /* <DEDUP_REMOVED lines=10> */


	//----- nvinfo : EIATTR_MERCURY_ISA_VERSION
	.align		4
.L_190:
        /*00b8*/ 	.byte	0x03, 0x5f
        /*00ba*/ 	.short	0x0101


	//----- nvinfo : EIATTR_UNUSED_LOAD_BYTE_OFFSET
	.align		4
        /*00bc*/ 	.byte	0x04, 0x44
        /*00be*/ 	.short	(.L_192 - .L_191)


	//   ....[0]....
.L_191:
        /*00c0*/ 	.word	0x00000970
        /*00c4*/ 	.word	0x0000fff0


	//   ....[1]....
        /*00c8*/ 	.word	0x0000ddd0
        /*00cc*/ 	.word	0x0000fff0


	//----- nvinfo : EIATTR_INT_WARP_WIDE_INSTR_OFFSETS
	.align		4
.L_192:
        /*00d0*/ 	.byte	0x04, 0x31
        /*00d2*/ 	.short	(.L_194 - .L_193)


	//   ....[0]....
.L_193:
        /*00d4*/ 	.word	0x000000c0


	//   ....[1]....
        /*00d8*/ 	.word	0x000000d0


	//   ....[2]....
        /*00dc*/ 	.word	0x00000170


	//   ....[3]....
        /*00e0*/ 	.word	0x00011490


	//   ....[4]....
        /*00e4*/ 	.word	0x00011520


	//   ....[5]....
        /*00e8*/ 	.word	0x00014400


	//   ....[6]....
        /*00ec*/ 	.word	0x00014490


	//----- nvinfo : EIATTR_COOP_GROUP_MASK_REGIDS
	.align		4
.L_194:
        /*00f0*/ 	.byte	0x04, 0x29
        /*00f2*/ 	.short	(.L_196 - .L_195)


	//   ....[0]....
.L_195:
        /*00f4*/ 	.word	0xffffffff


	//   ....[1]....
        /*00f8*/ 	.word	0xffffffff


	//   ....[2]....
        /*00fc*/ 	.word	0xffffffff


	//   ....[3]....
        /*0100*/ 	.word	0xffffffff


	//   ....[4]....
        /*0104*/ 	.word	0xffffffff


	//   ....[5]....
        /*0108*/ 	.word	0xffffffff


	//   ....[6]....
        /*010c*/ 	.word	0xffffffff


	//   ....[7]....
        /*0110*/ 	.word	0xffffffff


	//   ....[8]....
        /*0114*/ 	.word	0xffffffff


	//   ....[9]....
        /*0118*/ 	.word	0xffffffff


	//   ....[10]....
        /*011c*/ 	.word	0xffffffff


	//   ....[11]....
        /*0120*/ 	.word	0xffffffff


	//   ....[12]....
        /*0124*/ 	.word	0xffffffff


	//   ....[13]....
        /*0128*/ 	.word	0xffffffff


	//   ....[14]....
        /*012c*/ 	.word	0xffffffff


	//   ....[15]....
        /*0130*/ 	.word	0xffffffff


	//   ....[16]....
        /*0134*/ 	.word	0xffffffff


	//   ....[17]....
        /*0138*/ 	.word	0xffffffff


	//   ....[18]....
        /*013c*/ 	.word	0xffffffff


	//   ....[19]....
        /*0140*/ 	.word	0xffffffff


	//   ....[20]....
        /*0144*/ 	.word	0xffffffff


	//   ....[21]....
        /*0148*/ 	.word	0xffffffff


	//   ....[22]....
        /*014c*/ 	.word	0xffffffff


	//   ....[23]....
        /*0150*/ 	.word	0xffffffff


	//   ....[24]....
        /*0154*/ 	.word	0xffffffff


	//   ....[25]....
        /*0158*/ 	.word	0xffffffff


	//   ....[26]....
        /*015c*/ 	.word	0xffffffff


	//   ....[27]....
        /*0160*/ 	.word	0xffffffff


	//   ....[28]....
        /*0164*/ 	.word	0xffffffff


	//   ....[29]....
        /*0168*/ 	.word	0xffffffff


	//   ....[30]....
        /*016c*/ 	.word	0xffffffff


	//   ....[31]....
        /*0170*/ 	.word	0xffffffff


	//   ....[32]....
        /*0174*/ 	.word	0xffffffff


	//   ....[33]....
        /*0178*/ 	.word	0xffffffff


	//   ....[34]....
        /*017c*/ 	.word	0xffffffff


	//   ....[35]....
        /*0180*/ 	.word	0xffffffff


	//   ....[36]....
        /*0184*/ 	.word	0xffffffff


	//   ....[37]....
        /*0188*/ 	.word	0xffffffff


	//   ....[38]....
        /*018c*/ 	.word	0xffffffff


	//   ....[39]....
        /*0190*/ 	.word	0xffffffff


	//   ....[40]....
        /*0194*/ 	.word	0xffffffff


	//   ....[41]....
        /*0198*/ 	.word	0xffffffff


	//   ....[42]....
        /*019c*/ 	.word	0xffffffff


	//   ....[43]....
        /*01a0*/ 	.word	0xffffffff


	//   ....[44]....
        /*01a4*/ 	.word	0xffffffff


	//   ....[45]....
        /*01a8*/ 	.word	0xffffffff


	//   ....[46]....
        /*01ac*/ 	.word	0xffffffff


	//   ....[47]....
        /*01b0*/ 	.word	0xffffffff


	//   ....[48]....
        /*01b4*/ 	.word	0xffffffff


	//   ....[49]....
        /*01b8*/ 	.word	0xffffffff


	//   ....[50]....
        /*01bc*/ 	.word	0xffffffff


	//   ....[51]....
        /*01c0*/ 	.word	0xffffffff


	//   ....[52]....
        /*01c4*/ 	.word	0xffffffff


	//   ....[53]....
        /*01c8*/ 	.word	0xffffffff


	//   ....[54]....
        /*01cc*/ 	.word	0xffffffff


	//   ....[55]....
        /*01d0*/ 	.word	0xffffffff


	//   ....[56]....
        /*01d4*/ 	.word	0xffffffff


	//   ....[57]....
        /*01d8*/ 	.word	0xffffffff


	//   ....[58]....
        /*01dc*/ 	.word	0xffffffff


	//   ....[59]....
        /*01e0*/ 	.word	0xffffffff


	//   ....[60]....
        /*01e4*/ 	.word	0xffffffff


	//   ....[61]....
        /*01e8*/ 	.word	0xffffffff


	//   ....[62]....
        /*01ec*/ 	.word	0xffffffff


	//   ....[63]....
        /*01f0*/ 	.word	0xffffffff


	//   ....[64]....
        /*01f4*/ 	.word	0xffffffff


	//   ....[65]....
        /*01f8*/ 	.word	0xffffffff


	//   ....[66]....
        /*01fc*/ 	.word	0xffffffff


	//   ....[67]....
        /*0200*/ 	.word	0xffffffff


	//   ....[68]....
        /*0204*/ 	.word	0xffffffff


	//   ....[69]....
        /*0208*/ 	.word	0xffffffff


	//   ....[70]....
        /*020c*/ 	.word	0xffffffff


	//   ....[71]....
        /*0210*/ 	.word	0xffffffff


	//   ....[72]....
        /*0214*/ 	.word	0xffffffff


	//   ....[73]....
        /*0218*/ 	.word	0xffffffff


	//   ....[74]....
        /*021c*/ 	.word	0xffffffff


	//   ....[75]....
        /*0220*/ 	.word	0xffffffff


	//   ....[76]....
        /*0224*/ 	.word	0xffffffff


	//   ....[77]....
        /*0228*/ 	.word	0xffffffff


	//   ....[78]....
        /*022c*/ 	.word	0xffffffff


	//   ....[79]....
        /*0230*/ 	.word	0xffffffff


	//   ....[80]....
        /*0234*/ 	.word	0xffffffff


	//   ....[81]....
        /*0238*/ 	.word	0xffffffff


	//   ....[82]....
        /*023c*/ 	.word	0xffffffff


	//   ....[83]....
        /*0240*/ 	.word	0xffffffff


	//   ....[84]....
        /*0244*/ 	.word	0xffffffff


	//   ....[85]....
        /*0248*/ 	.word	0xffffffff


	//   ....[86]....
        /*024c*/ 	.word	0xffffffff


	//   ....[87]....
        /*0250*/ 	.word	0xffffffff


	//   ....[88]....
        /*0254*/ 	.word	0xffffffff


	//   ....[89]....
        /*0258*/ 	.word	0xffffffff


	//   ....[90]....
        /*025c*/ 	.word	0xffffffff


	//   ....[91]....
        /*0260*/ 	.word	0xffffffff


	//   ....[92]....
        /*0264*/ 	.word	0xffffffff


	//   ....[93]....
        /*0268*/ 	.word	0xffffffff


	//   ....[94]....
        /*026c*/ 	.word	0xffffffff


	//   ....[95]....
        /*0270*/ 	.word	0xffffffff


	//   ....[96]....
        /*0274*/ 	.word	0xffffffff


	//   ....[97]....
        /*0278*/ 	.word	0xffffffff


	//   ....[98]....
        /*027c*/ 	.word	0xffffffff


	//   ....[99]....
        /*0280*/ 	.word	0xffffffff


	//   ....[100]....
        /*0284*/ 	.word	0xffffffff


	//   ....[101]....
        /*0288*/ 	.word	0xffffffff


	//   ....[102]....
        /*028c*/ 	.word	0xffffffff


	//   ....[103]....
        /*0290*/ 	.word	0xffffffff


	//   ....[104]....
        /*0294*/ 	.word	0xffffffff


	//   ....[105]....
        /*0298*/ 	.word	0xffffffff


	//   ....[106]....
        /*029c*/ 	.word	0xffffffff


	//   ....[107]....
        /*02a0*/ 	.word	0xffffffff


	//   ....[108]....
        /*02a4*/ 	.word	0xffffffff


	//   ....[109]....
        /*02a8*/ 	.word	0xffffffff


	//   ....[110]....
        /*02ac*/ 	.word	0xffffffff


	//   ....[111]....
        /*02b0*/ 	.word	0xffffffff


	//   ....[112]....
        /*02b4*/ 	.word	0xffffffff


	//   ....[113]....
        /*02b8*/ 	.word	0xffffffff


	//   ....[114]....
        /*02bc*/ 	.word	0xffffffff


	//   ....[115]....
        /*02c0*/ 	.word	0xffffffff


	//   ....[116]....
        /*02c4*/ 	.word	0xffffffff


	//   ....[117]....
        /*02c8*/ 	.word	0xffffffff


	//   ....[118]....
        /*02cc*/ 	.word	0xffffffff


	//   ....[119]....
        /*02d0*/ 	.word	0xffffffff


	//   ....[120]....
        /*02d4*/ 	.word	0xffffffff


	//   ....[121]....
        /*02d8*/ 	.word	0xffffffff


	//   ....[122]....
        /*02dc*/ 	.word	0xffffffff


	//   ....[123]....
        /*02e0*/ 	.word	0xffffffff


	//   ....[124]....
        /*02e4*/ 	.word	0xffffffff


	//   ....[125]....
        /*02e8*/ 	.word	0xffffffff


	//   ....[126]....
        /*02ec*/ 	.word	0xffffffff


	//   ....[127]....
        /*02f0*/ 	.word	0xffffffff


	//   ....[128]....
        /*02f4*/ 	.word	0xffffffff


	//   ....[129]....
        /*02f8*/ 	.word	0xffffffff


	//   ....[130]....
        /*02fc*/ 	.word	0xffffffff


	//   ....[131]....
        /*0300*/ 	.word	0xffffffff


	//   ....[132]....
        /*0304*/ 	.word	0xffffffff


	//   ....[133]....
        /*0308*/ 	.word	0xffffffff


	//   ....[134]....
        /*030c*/ 	.word	0xffffffff


	//   ....[135]....
        /*0310*/ 	.word	0xffffffff


	//   ....[136]....
        /*0314*/ 	.word	0xffffffff


	//   ....[137]....
        /*0318*/ 	.word	0xffffffff


	//   ....[138]....
        /*031c*/ 	.word	0xffffffff


	//   ....[139]....
        /*0320*/ 	.word	0xffffffff


	//   ....[140]....
        /*0324*/ 	.word	0xffffffff


	//   ....[141]....
        /*0328*/ 	.word	0xffffffff


	//   ....[142]....
        /*032c*/ 	.word	0xffffffff


	//   ....[143]....
        /*0330*/ 	.word	0xffffffff


	//   ....[144]....
        /*0334*/ 	.word	0xffffffff


	//   ....[145]....
        /*0338*/ 	.word	0xffffffff


	//   ....[146]....
        /*033c*/ 	.word	0xffffffff


	//   ....[147]....
        /*0340*/ 	.word	0xffffffff


	//   ....[148]....
        /*0344*/ 	.word	0xffffffff


	//   ....[149]....
        /*0348*/ 	.word	0xffffffff


	//   ....[150]....
        /*034c*/ 	.word	0xffffffff


	//   ....[151]....
        /*0350*/ 	.word	0xffffffff


	//   ....[152]....
        /*0354*/ 	.word	0xffffffff


	//   ....[153]....
        /*0358*/ 	.word	0xffffffff


	//   ....[154]....
        /*035c*/ 	.word	0xffffffff


	//   ....[155]....
        /*0360*/ 	.word	0xffffffff


	//   ....[156]....
        /*0364*/ 	.word	0xffffffff


	//   ....[157]....
        /*0368*/ 	.word	0xffffffff


	//   ....[158]....
        /*036c*/ 	.word	0xffffffff


	//   ....[159]....
        /*0370*/ 	.word	0xffffffff


	//   ....[160]....
        /*0374*/ 	.word	0xffffffff


	//   ....[161]....
        /*0378*/ 	.word	0xffffffff


	//   ....[162]....
        /*037c*/ 	.word	0xffffffff


	//   ....[163]....
        /*0380*/ 	.word	0xffffffff


	//   ....[164]....
        /*0384*/ 	.word	0xffffffff


	//   ....[165]....
        /*0388*/ 	.word	0xffffffff


	//   ....[166]....
        /*038c*/ 	.word	0xffffffff


	//   ....[167]....
        /*0390*/ 	.word	0x0500000f


	//   ....[168]....
        /*0394*/ 	.word	0x0500000f


	//   ....[169]....
        /*0398*/ 	.word	0x0500000f


	//   ....[170]....
        /*039c*/ 	.word	0x0500000f


	//   ....[171]....
        /*03a0*/ 	.word	0x0500000f


	//   ....[172]....
        /*03a4*/ 	.word	0x0500000f


	//   ....[173]....
        /*03a8*/ 	.word	0x0500000f


	//   ....[174]....
        /*03ac*/ 	.word	0x0500000f


	//   ....[175]....
        /*03b0*/ 	.word	0x0500000f


	//   ....[176]....
        /*03b4*/ 	.word	0x0500000f


	//   ....[177]....
        /*03b8*/ 	.word	0x0500000f


	//   ....[178]....
        /*03bc*/ 	.word	0x0500000f


	//   ....[179]....
        /*03c0*/ 	.word	0x0500000f


	//   ....[180]....
        /*03c4*/ 	.word	0x0500000f


	//   ....[181]....
        /*03c8*/ 	.word	0x0500000f


	//   ....[182]....
        /*03cc*/ 	.word	0x0500000f


	//   ....[183]....
        /*03d0*/ 	.word	0x0500000f


	//   ....[184]....
        /*03d4*/ 	.word	0x0500000f


	//   ....[185]....
        /*03d8*/ 	.word	0x0500000f


	//   ....[186]....
        /*03dc*/ 	.word	0x0500000f


	//   ....[187]....
        /*03e0*/ 	.word	0x0500000f


	//   ....[188]....
        /*03e4*/ 	.word	0x0500000f


	//   ....[189]....
        /*03e8*/ 	.word	0x0500000f


	//   ....[190]....
        /*03ec*/ 	.word	0x0500000f


	//   ....[191]....
        /*03f0*/ 	.word	0x0500000f


	//   ....[192]....
        /*03f4*/ 	.word	0x0500000f


	//   ....[193]....
        /*03f8*/ 	.word	0x0500000f


	//   ....[194]....
        /*03fc*/ 	.word	0x0500000f


	//   ....[195]....
        /*0400*/ 	.word	0x0500000f


	//   ....[196]....
        /*0404*/ 	.word	0x0500000f


	//   ....[197]....
        /*0408*/ 	.word	0x0500000f


	//   ....[198]....
        /*040c*/ 	.word	0x0500000f


	//   ....[199]....
        /*0410*/ 	.word	0x0500000f


	//   ....[200]....
        /*0414*/ 	.word	0x0500000f


	//   ....[201]....
        /*0418*/ 	.word	0x0500000f


	//   ....[202]....
        /*041c*/ 	.word	0x0500000f


	//   ....[203]....
        /*0420*/ 	.word	0x0500000f


	//   ....[204]....
        /*0424*/ 	.word	0x0500000f


	//   ....[205]....
        /*0428*/ 	.word	0x0500000f


	//   ....[206]....
        /*042c*/ 	.word	0x0500000f


	//   ....[207]....
        /*0430*/ 	.word	0x0500000f


	//   ....[208]....
        /*0434*/ 	.word	0x0500000f


	//   ....[209]....
        /*0438*/ 	.word	0x0500000f


	//   ....[210]....
        /*043c*/ 	.word	0x0500000f


	//   ....[211]....
        /*0440*/ 	.word	0x0500000f


	//   ....[212]....
        /*0444*/ 	.word	0x0500000f


	//   ....[213]....
        /*0448*/ 	.word	0x0500000f


	//   ....[214]....
        /*044c*/ 	.word	0x0500000f


	//   ....[215]....
        /*0450*/ 	.word	0x0500000f


	//   ....[216]....
        /*0454*/ 	.word	0x0500000f


	//   ....[217]....
        /*0458*/ 	.word	0x0500000f


	//   ....[218]....
        /*045c*/ 	.word	0x0500000f


	//   ....[219]....
        /*0460*/ 	.word	0x0500000f


	//   ....[220]....
        /*0464*/ 	.word	0x0500000f


	//   ....[221]....
        /*0468*/ 	.word	0x0500000f


	//   ....[222]....
        /*046c*/ 	.word	0x0500000f


	//   ....[223]....
        /*0470*/ 	.word	0x0500000f


	//   ....[224]....
        /*0474*/ 	.word	0x0500000f


	//   ....[225]....
        /*0478*/ 	.word	0x0500000f


	//   ....[226]....
        /*047c*/ 	.word	0x0500000f


	//   ....[227]....
        /*0480*/ 	.word	0x0500000f


	//   ....[228]....
        /*0484*/ 	.word	0x0500000f


	//   ....[229]....
        /*0488*/ 	.word	0x0500000f


	//   ....[230]....
        /*048c*/ 	.word	0x0500000f


	//   ....[231]....
        /*0490*/ 	.word	0x0500000f


	//   ....[232]....
        /*0494*/ 	.word	0x0500000f


	//   ....[233]....
        /*0498*/ 	.word	0x0500000f


	//   ....[234]....
        /*049c*/ 	.word	0x0500000f


	//   ....[235]....
        /*04a0*/ 	.word	0x0500000f


	//   ....[236]....
        /*04a4*/ 	.word	0x0500000f


	//   ....[237]....
        /*04a8*/ 	.word	0x0500000f


	//   ....[238]....
        /*04ac*/ 	.word	0x0500000f


	//   ....[239]....
        /*04b0*/ 	.word	0x0500000f


	//   ....[240]....
        /*04b4*/ 	.word	0x0500000f


	//   ....[241]....
        /*04b8*/ 	.word	0x0500000f


	//   ....[242]....
        /*04bc*/ 	.word	0x0500000f


	//   ....[243]....
        /*04c0*/ 	.word	0x0500000f


	//   ....[244]....
        /*04c4*/ 	.word	0x0500000f


	//   ....[245]....
        /*04c8*/ 	.word	0x0500000f


	//   ....[246]....
        /*04cc*/ 	.word	0x0500000f


	//   ....[247]....
        /*04d0*/ 	.word	0x0500000f


	//   ....[248]....
        /*04d4*/ 	.word	0x0500000f


	//   ....[249]....
        /*04d8*/ 	.word	0x0500000f


	//   ....[250]....
        /*04dc*/ 	.word	0x0500000f


	//   ....[251]....
        /*04e0*/ 	.word	0x0500000f


	//   ....[252]....
        /*04e4*/ 	.word	0x0500000f


	//   ....[253]....
        /*04e8*/ 	.word	0x0500000f


	//   ....[254]....
        /*04ec*/ 	.word	0x0500000f


	//   ....[255]....
        /*04f0*/ 	.word	0x0500000f


	//   ....[0]....
        /*04f4*/ 	.word	0x0500000f


	//   ....[1]....
        /*04f8*/ 	.word	0x0500000f


	//   ....[2]....
        /*04fc*/ 	.word	0x0500000f


	//   ....[3]....
        /*0500*/ 	.word	0x0500000f


	//   ....[4]....
        /*0504*/ 	.word	0x0500000f


	//   ....[5]....
        /*0508*/ 	.word	0x0500000f


	//   ....[6]....
        /*050c*/ 	.word	0x0500000f


	//   ....[7]....
        /*0510*/ 	.word	0x0500000f


	//   ....[8]....
        /*0514*/ 	.word	0x0500000f


	//   ....[9]....
        /*0518*/ 	.word	0x0500000f


	//----- nvinfo : EIATTR_COOP_GROUP_INSTR_OFFSETS
	.align		4
.L_196:
        /*051c*/ 	.byte	0x04, 0x28
        /*051e*/ 	.short	(.L_198 - .L_197)


	//   ....[0]....
.L_197:
        /*0520*/ 	.word	0x00000080


	//   ....[1]....
        /*0524*/ 	.word	0x00000090


	//   ....[2]....
        /*0528*/ 	.word	0x000002d0


	//   ....[3]....
        /*052c*/ 	.word	0x00000430


	//   ....[4]....
        /*0530*/ 	.word	0x00000550


	//   ....[5]....
        /*0534*/ 	.word	0x000006b0


	//   ....[6]....
        /*0538*/ 	.word	0x000018d0


	//   ....[7]....
        /*053c*/ 	.word	0x00002160


	//   ....[8]....
        /*0540*/ 	.word	0x00002460


	//   ....[9]....
        /*0544*/ 	.word	0x00003530


	//   ....[10]....
        /*0548*/ 	.word	0x00003680


	//   ....[11]....
        /*054c*/ 	.word	0x00003ed0


	//   ....[12]....
        /*0550*/ 	.word	0x00003f30


	//   ....[13]....
        /*0554*/ 	.word	0x00005780


	//   ....[14]....
        /*0558*/ 	.word	0x00005970


	//   ....[15]....
        /*055c*/ 	.word	0x00006550


	//   ....[16]....
        /*0560*/ 	.word	0x000065c0


	//   ....[17]....
        /*0564*/ 	.word	0x00006ee0


	//   ....[18]....
        /*0568*/ 	.word	0x00006f50


	//   ....[19]....
        /*056c*/ 	.word	0x00008e70


	//   ....[20]....
        /*0570*/ 	.word	0x00008e80


	//   ....[21]....
        /*0574*/ 	.word	0x00008eb0


	//   ....[22]....
        /*0578*/ 	.word	0x00008ec0


	//   ....[23]....
        /*057c*/ 	.word	0x0000aba0


	//   ....[24]....
        /*0580*/ 	.word	0x0000ad90


	//   ....[25]....
        /*0584*/ 	.word	0x0000b970


	//   ....[26]....
        /*0588*/ 	.word	0x0000b9e0


	//   ....[27]....
        /*058c*/ 	.word	0x0000c300


	//   ....[28]....
        /*0590*/ 	.word	0x0000c370


	//   ....[29]....
        /*0594*/ 	.word	0x0000d490


	//   ....[30]....
        /*0598*/ 	.word	0x0000d4c0


	//   ....[31]....
        /*059c*/ 	.word	0x0000d580


	//   ....[32]....
        /*05a0*/ 	.word	0x0000d590


	//   ....[33]....
        /*05a4*/ 	.word	0x0000e910


	//   ....[34]....
        /*05a8*/ 	.word	0x0000e950


	//   ....[35]....
        /*05ac*/ 	.word	0x0000e980


	//   ....[36]....
        /*05b0*/ 	.word	0x0000e9b0


	//   ....[37]....
        /*05b4*/ 	.word	0x0000ef60


	//   ....[38]....
        /*05b8*/ 	.word	0x0000ef70


	//   ....[39]....
        /*05bc*/ 	.word	0x0000f030


	//   ....[40]....
        /*05c0*/ 	.word	0x0000f050


	//   ....[41]....
        /*05c4*/ 	.word	0x0000f110


	//   ....[42]....
        /*05c8*/ 	.word	0x0000f130


	//   ....[43]....
        /*05cc*/ 	.word	0x0000f200


	//   ....[44]....
        /*05d0*/ 	.word	0x0000f220


	//   ....[45]....
        /*05d4*/ 	.word	0x0000faf0


	//   ....[46]....
        /*05d8*/ 	.word	0x0000fb10


	//   ....[47]....
        /*05dc*/ 	.word	0x0000fbd0


	//   ....[48]....
        /*05e0*/ 	.word	0x0000fbf0


	//   ....[49]....
        /*05e4*/ 	.word	0x0000fcb0


	//   ....[50]....
        /*05e8*/ 	.word	0x0000fcd0


	//   ....[51]....
        /*05ec*/ 	.word	0x0000fda0


	//   ....[52]....
        /*05f0*/ 	.word	0x0000fdc0


	//   ....[53]....
        /*05f4*/ 	.word	0x0000ff10


	//   ....[54]....
        /*05f8*/ 	.word	0x000100e0


	//   ....[55]....
        /*05fc*/ 	.word	0x00010110


	//   ....[56]....
        /*0600*/ 	.word	0x00010140


	//   ....[57]....
        /*0604*/ 	.word	0x00010170


	//   ....[58]....
        /*0608*/ 	.word	0x000101a0


	//   ....[59]....
        /*060c*/ 	.word	0x000101d0


	//   ....[60]....
        /*0610*/ 	.word	0x00010320


	//   ....[61]....
        /*0614*/ 	.word	0x00010350


	//   ....[62]....
        /*0618*/ 	.word	0x00010380


	//   ....[63]....
        /*061c*/ 	.word	0x000103b0


	//   ....[64]....
        /*0620*/ 	.word	0x000103e0


	//   ....[65]....
        /*0624*/ 	.word	0x00010410


	//   ....[66]....
        /*0628*/ 	.word	0x000104a0


	//   ....[67]....
        /*062c*/ 	.word	0x00010500


	//   ....[68]....
        /*0630*/ 	.word	0x00010590


	//   ....[69]....
        /*0634*/ 	.word	0x00011fe0


	//   ....[70]....
        /*0638*/ 	.word	0x00012000


	//   ....[71]....
        /*063c*/ 	.word	0x000120a0


	//   ....[72]....
        /*0640*/ 	.word	0x000120c0


	//   ....[73]....
        /*0644*/ 	.word	0x00012150


	//   ....[74]....
        /*0648*/ 	.word	0x00012170


	//   ....[75]....
        /*064c*/ 	.word	0x00012200


	//   ....[76]....
        /*0650*/ 	.word	0x00012220


	//   ....[77]....
        /*0654*/ 	.word	0x000122b0


	//   ....[78]....
        /*0658*/ 	.word	0x000122d0


	//   ....[79]....
        /*065c*/ 	.word	0x00012360


	//   ....[80]....
        /*0660*/ 	.word	0x00012380


	//   ....[81]....
        /*0664*/ 	.word	0x00012410


	//   ....[82]....
        /*0668*/ 	.word	0x00012430


	//   ....[83]....
        /*066c*/ 	.word	0x00012440


	//   ....[84]....
        /*0670*/ 	.word	0x000124c0


	//   ....[85]....
        /*0674*/ 	.word	0x00012c00


	//   ....[86]....
        /*0678*/ 	.word	0x00012c30


	//   ....[87]....
        /*067c*/ 	.word	0x00012c90


	//   ....[88]....
        /*0680*/ 	.word	0x00012ce0


	//   ....[89]....
        /*0684*/ 	.word	0x00012d30


	//   ....[90]....
        /*0688*/ 	.word	0x00012d80


	//   ....[91]....
        /*068c*/ 	.word	0x00012dd0


	//   ....[92]....
        /*0690*/ 	.word	0x00012e20


	//   ....[93]....
        /*0694*/ 	.word	0x00012e70


	//   ....[94]....
        /*0698*/ 	.word	0x00012ec0


	//   ....[95]....
        /*069c*/ 	.word	0x00012f10


	//   ....[96]....
        /*06a0*/ 	.word	0x00012f60


	//   ....[97]....
        /*06a4*/ 	.word	0x00012fb0


	//   ....[98]....
        /*06a8*/ 	.word	0x00012ff0


	//   ....[99]....
        /*06ac*/ 	.word	0x00013010


	//   ....[100]....
        /*06b0*/ 	.word	0x00013050


	//   ....[101]....
        /*06b4*/ 	.word	0x000137b0


	//   ....[102]....
        /*06b8*/ 	.word	0x000137e0


	//   ....[103]....
        /*06bc*/ 	.word	0x00013840


	//   ....[104]....
        /*06c0*/ 	.word	0x00013850


	//   ....[105]....
        /*06c4*/ 	.word	0x000138a0


	//   ....[106]....
        /*06c8*/ 	.word	0x000138b0


	//   ....[107]....
        /*06cc*/ 	.word	0x00013900


	//   ....[108]....
        /*06d0*/ 	.word	0x00013910


	//   ....[109]....
        /*06d4*/ 	.word	0x00013960


	//   ....[110]....
        /*06d8*/ 	.word	0x00013970


	//   ....[111]....
        /*06dc*/ 	.word	0x000139c0


	//   ....[112]....
        /*06e0*/ 	.word	0x000139d0


	//   ....[113]....
        /*06e4*/ 	.word	0x00013a20


	//   ....[114]....
        /*06e8*/ 	.word	0x00013a30


	//   ....[115]....
        /*06ec*/ 	.word	0x00013a40


	//   ....[116]....
        /*06f0*/ 	.word	0x00013a90


	//   ....[117]....
        /*06f4*/ 	.word	0x00013cf0


	//   ....[118]....
        /*06f8*/ 	.word	0x00013d10


	//   ....[119]....
        /*06fc*/ 	.word	0x00013d20


	//   ....[120]....
        /*0700*/ 	.word	0x00013d90


	//   ....[121]....
        /*0704*/ 	.word	0x00013da0


	//   ....[122]....
        /*0708*/ 	.word	0x00013e10


	//   ....[123]....
        /*070c*/ 	.word	0x00013e20


	//   ....[124]....
        /*0710*/ 	.word	0x00013e90


	//   ....[125]....
        /*0714*/ 	.word	0x00013ea0


	//   ....[126]....
        /*0718*/ 	.word	0x00013f10


	//   ....[127]....
        /*071c*/ 	.word	0x00013f20


	//   ....[128]....
        /*0720*/ 	.word	0x00013f90


	//   ....[129]....
        /*0724*/ 	.word	0x00013fa0


	//   ....[130]....
        /*0728*/ 	.word	0x00014010


	//   ....[131]....
        /*072c*/ 	.word	0x00014020


	//   ....[132]....
        /*0730*/ 	.word	0x00014030


	//   ....[133]....
        /*0734*/ 	.word	0x000145e0


	//   ....[134]....
        /*0738*/ 	.word	0x00014620


	//   ....[135]....
        /*073c*/ 	.word	0x00014660


	//   ....[136]....
        /*0740*/ 	.word	0x00014680


	//   ....[137]....
        /*0744*/ 	.word	0x00014690


	//   ....[138]....
        /*0748*/ 	.word	0x000146b0


	//   ....[139]....
        /*074c*/ 	.word	0x00014720


	//   ....[140]....
        /*0750*/ 	.word	0x00014740


	//   ....[141]....
        /*0754*/ 	.word	0x000147a0


	//   ....[142]....
        /*0758*/ 	.word	0x000147c0


	//   ....[143]....
        /*075c*/ 	.word	0x00014820


	//   ....[144]....
        /*0760*/ 	.word	0x00014840


	//   ....[145]....
        /*0764*/ 	.word	0x000148a0


	//   ....[146]....
        /*0768*/ 	.word	0x000148c0


	//   ....[147]....
        /*076c*/ 	.word	0x00014910


	//   ....[148]....
        /*0770*/ 	.word	0x00014930


	//   ....[149]....
        /*0774*/ 	.word	0x00014d30


	//   ....[150]....
        /*0778*/ 	.word	0x00014d80


	//   ....[151]....
        /*077c*/ 	.word	0x00014db0


	//   ....[152]....
        /*0780*/ 	.word	0x00014dc0


	//   ....[153]....
        /*0784*/ 	.word	0x00014df0


	//   ....[154]....
        /*0788*/ 	.word	0x00014e20


	//   ....[155]....
        /*078c*/ 	.word	0x00014e50


	//   ....[156]....
        /*0790*/ 	.word	0x00014e80


	//   ....[157]....
        /*0794*/ 	.word	0x00015000


	//   ....[158]....
        /*0798*/ 	.word	0x00015030


	//   ....[159]....
        /*079c*/ 	.word	0x00015060


	//   ....[160]....
        /*07a0*/ 	.word	0x00015090


	//   ....[161]....
        /*07a4*/ 	.word	0x000150c0


	//   ....[162]....
        /*07a8*/ 	.word	0x000150f0


	//   ....[163]....
        /*07ac*/ 	.word	0x000151b0


	//   ....[164]....
        /*07b0*/ 	.word	0x000151d0


	//   ....[165]....
        /*07b4*/ 	.word	0x00015240


	//   ....[166]....
        /*07b8*/ 	.word	0x000158e0


	//   ....[167]....
        /*07bc*/ 	.word	0x00015f40


	//   ....[168]....
        /*07c0*/ 	.word	0x00016030


	//   ....[169]....
        /*07c4*/ 	.word	0x000160d0


	//   ....[170]....
        /*07c8*/ 	.word	0x00016130


	//   ....[171]....
        /*07cc*/ 	.word	0x00016230


	//   ....[172]....
        /*07d0*/ 	.word	0x000162a0


	//   ....[173]....
        /*07d4*/ 	.word	0x000163a0


	//   ....[174]....
        /*07d8*/ 	.word	0x00016410


	//   ....[175]....
        /*07dc*/ 	.word	0x00016510


	//   ....[176]....
        /*07e0*/ 	.word	0x00016580


	//   ....[177]....
        /*07e4*/ 	.word	0x00016680


	//   ....[178]....
        /*07e8*/ 	.word	0x000166f0


	//   ....[179]....
        /*07ec*/ 	.word	0x000167f0


	//   ....[180]....
        /*07f0*/ 	.word	0x00016860


	//   ....[181]....
        /*07f4*/ 	.word	0x00016960


	//   ....[182]....
        /*07f8*/ 	.word	0x000169d0


	//   ....[183]....
        /*07fc*/ 	.word	0x00016a70


	//   ....[184]....
        /*0800*/ 	.word	0x00016b70


	//   ....[185]....
        /*0804*/ 	.word	0x00016be0


	//   ....[186]....
        /*0808*/ 	.word	0x00016c60


	//   ....[187]....
        /*080c*/ 	.word	0x00016d20


	//   ....[188]....
        /*0810*/ 	.word	0x00016da0


	//   ....[189]....
        /*0814*/ 	.word	0x00016e70


	//   ....[190]....
        /*0818*/ 	.word	0x00016ef0


	//   ....[191]....
        /*081c*/ 	.word	0x00016fc0


	//   ....[192]....
        /*0820*/ 	.word	0x00017040


	//   ....[193]....
        /*0824*/ 	.word	0x00017110


	//   ....[194]....
        /*0828*/ 	.word	0x00017190


	//   ....[195]....
        /*082c*/ 	.word	0x00017260


	//   ....[196]....
        /*0830*/ 	.word	0x000172e0


	//   ....[197]....
        /*0834*/ 	.word	0x000173a0


	//   ....[198]....
        /*0838*/ 	.word	0x00017420


	//   ....[199]....
        /*083c*/ 	.word	0x000174d0


	//   ....[200]....
        /*0840*/ 	.word	0x00017600


	//   ....[201]....
        /*0844*/ 	.word	0x000176a0


	//   ....[202]....
        /*0848*/ 	.word	0x00017710


	//   ....[203]....
        /*084c*/ 	.word	0x000177d0


	//   ....[204]....
        /*0850*/ 	.word	0x00017830


	//   ....[205]....
        /*0854*/ 	.word	0x000178f0


	//   ....[206]....
        /*0858*/ 	.word	0x00017950


	//   ....[207]....
        /*085c*/ 	.word	0x00017a10


	//   ....[208]....
        /*0860*/ 	.word	0x00017a70


	//   ....[209]....
        /*0864*/ 	.word	0x00017b30


	//   ....[210]....
        /*0868*/ 	.word	0x00017b90


	//   ....[211]....
        /*086c*/ 	.word	0x00017c50


	//   ....[212]....
        /*0870*/ 	.word	0x00017cb0


	//   ....[213]....
        /*0874*/ 	.word	0x00017d70


	//   ....[214]....
        /*0878*/ 	.word	0x00017dd0


	//   ....[215]....
        /*087c*/ 	.word	0x00017e90


	//   ....[216]....
        /*0880*/ 	.word	0x00017f80


	//   ....[217]....
        /*0884*/ 	.word	0x00018020


	//   ....[218]....
        /*0888*/ 	.word	0x00018080


	//   ....[219]....
        /*088c*/ 	.word	0x00018160


	//   ....[220]....
        /*0890*/ 	.word	0x000181c0


	//   ....[221]....
        /*0894*/ 	.word	0x000182a0


	//   ....[222]....
        /*0898*/ 	.word	0x00018300


	//   ....[223]....
        /*089c*/ 	.word	0x000183e0


	//   ....[224]....
        /*08a0*/ 	.word	0x00018440


	//   ....[225]....
        /*08a4*/ 	.word	0x00018520


	//   ....[226]....
        /*08a8*/ 	.word	0x00018580


	//   ....[227]....
        /*08ac*/ 	.word	0x00018660


	//   ....[228]....
        /*08b0*/ 	.word	0x000186c0


	//   ....[229]....
        /*08b4*/ 	.word	0x000187a0


	//   ....[230]....
        /*08b8*/ 	.word	0x00018800


	//   ....[231]....
        /*08bc*/ 	.word	0x000188d0


	//   ....[232]....
        /*08c0*/ 	.word	0x000189f0


	//   ....[233]....
        /*08c4*/ 	.word	0x00018a90


	//   ....[234]....
        /*08c8*/ 	.word	0x00018b50


	//   ....[235]....
        /*08cc*/ 	.word	0x00018c20


	//   ....[236]....
        /*08d0*/ 	.word	0x00018c80


	//   ....[237]....
        /*08d4*/ 	.word	0x00018d60


	//   ....[238]....
        /*08d8*/ 	.word	0x00018dc0


	//   ....[239]....
        /*08dc*/ 	.word	0x00018e90


	//   ....[240]....
        /*08e0*/ 	.word	0x00018ef0


	//   ....[241]....
        /*08e4*/ 	.word	0x00018fc0


	//   ....[242]....
        /*08e8*/ 	.word	0x00019020


	//   ....[243]....
        /*08ec*/ 	.word	0x00019100


	//   ....[244]....
        /*08f0*/ 	.word	0x00019160


	//   ....[245]....
        /*08f4*/ 	.word	0x00019230


	//   ....[246]....
        /*08f8*/ 	.word	0x00019290


	//   ....[247]....
        /*08fc*/ 	.word	0x00019350


	//   ....[248]....
        /*0900*/ 	.word	0x000193e0


	//   ....[249]....
        /*0904*/ 	.word	0x00019480


	//   ....[250]....
        /*0908*/ 	.word	0x000195a0


	//   ....[251]....
        /*090c*/ 	.word	0x00019610


	//   ....[252]....
        /*0910*/ 	.word	0x00019680


	//   ....[253]....
        /*0914*/ 	.word	0x000196f0


	//   ....[254]....
        /*0918*/ 	.word	0x00019760


	//   ....[255]....
        /*091c*/ 	.word	0x000197e0


	//   ....[0]....
        /*0920*/ 	.word	0x00019870


	//   ....[1]....
        /*0924*/ 	.word	0x00019900


	//   ....[2]....
        /*0928*/ 	.word	0x00019970


	//   ....[3]....
        /*092c*/ 	.word	0x000199e0


	//   ....[4]....
        /*0930*/ 	.word	0x00019a50


	//   ....[5]....
        /*0934*/ 	.word	0x00019ad0


	//   ....[6]....
        /*0938*/ 	.word	0x00019b40


	//   ....[7]....
        /*093c*/ 	.word	0x00019be0


	//   ....[8]....
        /*0940*/ 	.word	0x00019c70


	//   ....[9]....
        /*0944*/ 	.word	0x00019d90


	//----- nvinfo : EIATTR_REG_RECONFIG
	.align		4
.L_198:
        /*0948*/ 	.byte	0x01, 0x54
	.zero		2


	//----- nvinfo : EIATTR_SYSCALL_OFFSETS
	.align		4
        /*094c*/ 	.byte	0x04, 0x46
        /*094e*/ 	.short	(.L_200 - .L_199)


	//   ....[0]....
.L_199:
        /*0950*/ 	.word	0x00001ab0


	//   ....[1]....
        /*0954*/ 	.word	0x00011680


	//   ....[2]....
        /*0958*/ 	.word	0x000117d0


	//   ....[3]....
        /*095c*/ 	.word	0x000118c0


	//   ....[4]....
        /*0960*/ 	.word	0x00012820


	//----- nvinfo : EIATTR_MBARRIER_INSTR_OFFSETS
	.align		4
.L_200:
        /*0964*/ 	.byte	0x04, 0x39
        /*0966*/ 	.short	(.L_202 - .L_201)


	//   ....[0]....
.L_201:
        /*0968*/ 	.word	0x00000180
        /*096c*/ 	.word	0x000000ff
        /*0970*/ 	.word	0x00028800
        /*0974*/ 	.short	0x0100
        /*0976*/ 	.byte	0x08
	.zero		1


	//   ....[1]....
        /*0978*/ 	.word	0x00000190
        /*097c*/ 	.word	0x000000ff
        /*0980*/ 	.word	0x00028820
        /*0984*/ 	.short	0x0100
        /*0986*/ 	.byte	0x08
	.zero		1


	//   ....[2]....
        /*0988*/ 	.word	0x00000280
        /*098c*/ 	.word	0x000000ff
        /*0990*/ 	.word	0x00028830
        /*0994*/ 	.short	0x0100
        /*0996*/ 	.byte	0x08
	.zero		1


	//   ....[3]....
        /*0998*/ 	.word	0x00000290
        /*099c*/ 	.word	0x000000ff
        /*09a0*/ 	.word	0x00028840
        /*09a4*/ 	.short	0x0100
        /*09a6*/ 	.byte	0x08
	.zero		1


	//   ....[4]....
        /*09a8*/ 	.word	0x000002a0
        /*09ac*/ 	.word	0x000000ff
        /*09b0*/ 	.word	0x00028838
        /*09b4*/ 	.short	0x0100
        /*09b6*/ 	.byte	0x08
	.zero		1


	//   ....[5]....
        /*09b8*/ 	.word	0x000002b0
        /*09bc*/ 	.word	0x000000ff
        /*09c0*/ 	.word	0x00028848
        /*09c4*/ 	.short	0x0100
        /*09c6*/ 	.byte	0x08
	.zero		1


	//   ....[6]....
        /*09c8*/ 	.word	0x000003e0
        /*09cc*/ 	.word	0x000000ff
        /*09d0*/ 	.word	0x00028850
        /*09d4*/ 	.short	0x0100
        /*09d6*/ 	.byte	0x08
	.zero		1


	//   ....[7]....
        /*09d8*/ 	.word	0x000003f0
        /*09dc*/ 	.word	0x000000ff
        /*09e0*/ 	.word	0x00028860
        /*09e4*/ 	.short	0x0100
        /*09e6*/ 	.byte	0x08
	.zero		1


	//   ....[8]....
        /*09e8*/ 	.word	0x00000400
        /*09ec*/ 	.word	0x000000ff
        /*09f0*/ 	.word	0x00028858
        /*09f4*/ 	.short	0x0100
        /*09f6*/ 	.byte	0x08
	.zero		1


	//   ....[9]....
        /*09f8*/ 	.word	0x00000410
        /*09fc*/ 	.word	0x000000ff
        /*0a00*/ 	.word	0x00028868
        /*0a04*/ 	.short	0x0100
        /*0a06*/ 	.byte	0x08
	.zero		1


	//   ....[10]....
        /*0a08*/ 	.word	0x00000500
        /*0a0c*/ 	.word	0x000000ff
        /*0a10*/ 	.word	0x00028870
        /*0a14*/ 	.short	0x0100
        /*0a16*/ 	.byte	0x06
	.zero		1


	//   ....[11]....
        /*0a18*/ 	.word	0x00000510
        /*0a1c*/ 	.word	0x000000ff
        /*0a20*/ 	.word	0x00028880
        /*0a24*/ 	.short	0x0100
        /*0a26*/ 	.byte	0x06
	.zero		1


	//   ....[12]....
        /*0a28*/ 	.word	0x00000520
        /*0a2c*/ 	.word	0x000000ff
        /*0a30*/ 	.word	0x00028878
        /*0a34*/ 	.short	0x0100
        /*0a36*/ 	.byte	0x06
	.zero		1


	//   ....[13]....
        /*0a38*/ 	.word	0x00000530
        /*0a3c*/ 	.word	0x000000ff
        /*0a40*/ 	.word	0x00028888
        /*0a44*/ 	.short	0x0100
        /*0a46*/ 	.byte	0x06
	.zero		1


	//   ....[14]....
        /*0a48*/ 	.word	0x00000660
        /*0a4c*/ 	.word	0x000000ff
        /*0a50*/ 	.word	0x00028890
        /*0a54*/ 	.short	0x0100
        /*0a56*/ 	.byte	0x08
	.zero		1


	//   ....[15]....
        /*0a58*/ 	.word	0x00000670
        /*0a5c*/ 	.word	0x000000ff
        /*0a60*/ 	.word	0x000288a0
        /*0a64*/ 	.short	0x0100
        /*0a66*/ 	.byte	0x08
	.zero		1


	//   ....[16]....
        /*0a68*/ 	.word	0x00000680
        /*0a6c*/ 	.word	0x000000ff
        /*0a70*/ 	.word	0x00028898
        /*0a74*/ 	.short	0x0100
        /*0a76*/ 	.byte	0x08
	.zero		1


	//   ....[17]....
        /*0a78*/ 	.word	0x00000690
        /*0a7c*/ 	.word	0x000000ff
        /*0a80*/ 	.word	0x000288a8
        /*0a84*/ 	.short	0x0100
        /*0a86*/ 	.byte	0x08
	.zero		1


	//   ....[18]....
        /*0a88*/ 	.word	0x000007d0
        /*0a8c*/ 	.word	0x000000ff
        /*0a90*/ 	.word	0x000288b0
        /*0a94*/ 	.short	0x0100
        /*0a96*/ 	.byte	0x08
	.zero		1


	//   ....[19]....
        /*0a98*/ 	.word	0x000007e0
        /*0a9c*/ 	.word	0x000000ff
        /*0aa0*/ 	.word	0x000288c0
        /*0aa4*/ 	.short	0x0100
        /*0aa6*/ 	.byte	0x08
	.zero		1


	//   ....[20]....
        /*0aa8*/ 	.word	0x000007f0
        /*0aac*/ 	.word	0x000000ff
        /*0ab0*/ 	.word	0x000288b8
        /*0ab4*/ 	.short	0x0100
        /*0ab6*/ 	.byte	0x08
	.zero		1


	//   ....[21]....
        /*0ab8*/ 	.word	0x00000800
        /*0abc*/ 	.word	0x000000ff
        /*0ac0*/ 	.word	0x000288c8
        /*0ac4*/ 	.short	0x0100
        /*0ac6*/ 	.byte	0x08
	.zero		1


	//   ....[22]....
        /*0ac8*/ 	.word	0x00001b30
        /*0acc*/ 	.word	0x000000ff
        /*0ad0*/ 	.word	0x00028800
        /*0ad4*/ 	.short	0x010a
        /*0ad6*/ 	.byte	0x29
	.zero		1


	//   ....[23]....
        /*0ad8*/ 	.word	0x00001bb0
        /*0adc*/ 	.word	0x00000003
        /*0ae0*/ 	.word	0x00028830
        /*0ae4*/ 	.short	0x010a
        /*0ae6*/ 	.byte	0x3f
	.zero		1


	//   ....[24]....
        /*0ae8*/ 	.word	0x00001bf0
        /*0aec*/ 	.word	0x00000003
        /*0af0*/ 	.word	0x00028830
        /*0af4*/ 	.short	0x010a
        /*0af6*/ 	.byte	0x3f
	.zero		1


	//   ....[25]....
        /*0af8*/ 	.word	0x00002170
        /*0afc*/ 	.word	0x000000ff
        /*0b00*/ 	.word	0x00000000
        /*0b04*/ 	.short	0x0101
        /*0b06*/ 	.byte	0x06
	.zero		1


	//   ....[26]....
        /*0b08*/ 	.word	0x00004f50
        /*0b0c*/ 	.word	0x000000ff
        /*0b10*/ 	.word	0x00028830
        /*0b14*/ 	.short	0x010a
        /*0b16*/ 	.byte	0x06
	.zero		1


	//   ....[27]....
        /*0b18*/ 	.word	0x00004f90
        /*0b1c*/ 	.word	0x000000ff
        /*0b20*/ 	.word	0x00028830
        /*0b24*/ 	.short	0x010a
        /*0b26*/ 	.byte	0x06
	.zero		1


	//   ....[28]....
        /*0b28*/ 	.word	0x000052e0
        /*0b2c*/ 	.word	0x000000ff
        /*0b30*/ 	.word	0x00028850
        /*0b34*/ 	.short	0x010a
        /*0b36*/ 	.byte	0x06
	.zero		1


	//   ....[29]....
        /*0b38*/ 	.word	0x00005320
        /*0b3c*/ 	.word	0x000000ff
        /*0b40*/ 	.word	0x00028850
        /*0b44*/ 	.short	0x010a
        /*0b46*/ 	.byte	0x06
	.zero		1


	//   ....[30]....
        /*0b48*/ 	.word	0x00005740
        /*0b4c*/ 	.word	0x000000ff
        /*0b50*/ 	.word	0x00000000
        /*0b54*/ 	.short	0x0101
        /*0b56*/ 	.byte	0x06
	.zero		1


	//   ....[31]....
        /*0b58*/ 	.word	0x000079e0
        /*0b5c*/ 	.word	0x000000ff
        /*0b60*/ 	.word	0x00000000
        /*0b64*/ 	.short	0x0101
        /*0b66*/ 	.byte	0x06
	.zero		1


	//   ....[32]....
        /*0b68*/ 	.word	0x00008320
        /*0b6c*/ 	.word	0x000000ff
        /*0b70*/ 	.word	0x00028830
        /*0b74*/ 	.short	0x010a
        /*0b76*/ 	.byte	0x06
	.zero		1


	//   ....[33]....
        /*0b78*/ 	.word	0x00008360
        /*0b7c*/ 	.word	0x000000ff
        /*0b80*/ 	.word	0x00028830
        /*0b84*/ 	.short	0x010a
        /*0b86*/ 	.byte	0x06
	.zero		1


	//   ....[34]....
        /*0b88*/ 	.word	0x000086b0
        /*0b8c*/ 	.word	0x000000ff
        /*0b90*/ 	.word	0x00028850
        /*0b94*/ 	.short	0x010a
        /*0b96*/ 	.byte	0x06
	.zero		1


	//   ....[35]....
        /*0b98*/ 	.word	0x000086f0
        /*0b9c*/ 	.word	0x000000ff
        /*0ba0*/ 	.word	0x00028850
        /*0ba4*/ 	.short	0x010a
        /*0ba6*/ 	.byte	0x06
	.zero		1


	//   ....[36]....
        /*0ba8*/ 	.word	0x00008af0
        /*0bac*/ 	.word	0x000000ff
        /*0bb0*/ 	.word	0x00000000
        /*0bb4*/ 	.short	0x0101
        /*0bb6*/ 	.byte	0x06
	.zero		1


	//   ....[37]....
        /*0bb8*/ 	.word	0x00009ca0
        /*0bbc*/ 	.word	0x000000ff
        /*0bc0*/ 	.word	0x00000000
        /*0bc4*/ 	.short	0x0101
        /*0bc6*/ 	.byte	0x06
	.zero		1


	//   ....[38]....
        /*0bc8*/ 	.word	0x0000a3a0
        /*0bcc*/ 	.word	0x000000ff
        /*0bd0*/ 	.word	0x00028830
        /*0bd4*/ 	.short	0x010a
        /*0bd6*/ 	.byte	0x06
	.zero		1


	//   ....[39]....
        /*0bd8*/ 	.word	0x0000a3e0
        /*0bdc*/ 	.word	0x000000ff
        /*0be0*/ 	.word	0x00028830
        /*0be4*/ 	.short	0x010a
        /*0be6*/ 	.byte	0x06
	.zero		1


	//   ....[40]....
        /*0be8*/ 	.word	0x0000a700
        /*0bec*/ 	.word	0x000000ff
        /*0bf0*/ 	.word	0x00028850
        /*0bf4*/ 	.short	0x010a
        /*0bf6*/ 	.byte	0x06
	.zero		1


	//   ....[41]....
        /*0bf8*/ 	.word	0x0000a740
        /*0bfc*/ 	.word	0x000000ff
        /*0c00*/ 	.word	0x00028850
        /*0c04*/ 	.short	0x010a
        /*0c06*/ 	.byte	0x06
	.zero		1


	//   ....[42]....
        /*0c08*/ 	.word	0x0000ab60
        /*0c0c*/ 	.word	0x000000ff
        /*0c10*/ 	.word	0x00000000
        /*0c14*/ 	.short	0x0101
        /*0c16*/ 	.byte	0x06
	.zero		1


	//   ....[43]....
        /*0c18*/ 	.word	0x0000ce00
        /*0c1c*/ 	.word	0x000000ff
        /*0c20*/ 	.word	0x00000000
        /*0c24*/ 	.short	0x0101
        /*0c26*/ 	.byte	0x06
	.zero		1


	//   ....[44]....
        /*0c28*/ 	.word	0x0000d400
        /*0c2c*/ 	.word	0x000000ff
        /*0c30*/ 	.word	0x00028850
        /*0c34*/ 	.short	0x010a
        /*0c36*/ 	.byte	0x05
	.zero		1


	//   ....[45]....
        /*0c38*/ 	.word	0x0000d440
        /*0c3c*/ 	.word	0x000000ff
        /*0c40*/ 	.word	0x00028850
        /*0c44*/ 	.short	0x010a
        /*0c46*/ 	.byte	0x05
	.zero		1


	//   ....[46]....
        /*0c48*/ 	.word	0x0000d9b0
        /*0c4c*/ 	.word	0x000000ff
        /*0c50*/ 	.word	0x00000000
        /*0c54*/ 	.short	0x0101
        /*0c56*/ 	.byte	0x04
	.zero		1


	//   ....[47]....
        /*0c58*/ 	.word	0x0000ef50
        /*0c5c*/ 	.word	0x00000000
        /*0c60*/ 	.word	0x00000000
        /*0c64*/ 	.short	0x0101
        /*0c66*/ 	.byte	0x3f
	.zero		1


	//   ....[48]....
        /*0c68*/ 	.word	0x00011df0
        /*0c6c*/ 	.word	0x00000007
        /*0c70*/ 	.word	0x00028840
        /*0c74*/ 	.short	0x010a
        /*0c76*/ 	.byte	0x3f
	.zero		1


	//   ....[49]....
        /*0c78*/ 	.word	0x00012570
        /*0c7c*/ 	.word	0x00000007
        /*0c80*/ 	.word	0x00028830
        /*0c84*/ 	.short	0x0107
        /*0c86*/ 	.byte	0x3f
	.zero		1


	//   ....[50]....
        /*0c88*/ 	.word	0x00012640
        /*0c8c*/ 	.word	0x00000007
        /*0c90*/ 	.word	0x00028830
        /*0c94*/ 	.short	0x0101
        /*0c96*/ 	.byte	0x3f
	.zero		1


	//   ....[51]....
        /*0c98*/ 	.word	0x00013140
        /*0c9c*/ 	.word	0x00000016
        /*0ca0*/ 	.word	0x00028800
        /*0ca4*/ 	.short	0x0107
        /*0ca6*/ 	.byte	0x3f
	.zero		1


	//   ....[52]....
        /*0ca8*/ 	.word	0x00013250
        /*0cac*/ 	.word	0x00000016
        /*0cb0*/ 	.word	0x00028800
        /*0cb4*/ 	.short	0x0101
        /*0cb6*/ 	.byte	0x3f
	.zero		1


	//   ....[53]....
        /*0cb8*/ 	.word	0x00013270
        /*0cbc*/ 	.word	0x00000016
        /*0cc0*/ 	.word	0x00028820
        /*0cc4*/ 	.short	0x010a
        /*0cc6*/ 	.byte	0x3f
	.zero		1


	//   ....[54]....
        /*0cc8*/ 	.word	0x00013600
        /*0ccc*/ 	.word	0x00000006
        /*0cd0*/ 	.word	0x00028840
        /*0cd4*/ 	.short	0x010a
        /*0cd6*/ 	.byte	0x3f
	.zero		1


	//   ....[55]....
        /*0cd8*/ 	.word	0x00013b20
        /*0cdc*/ 	.word	0x00000006
        /*0ce0*/ 	.word	0x00028830
        /*0ce4*/ 	.short	0x0107
        /*0ce6*/ 	.byte	0x3f
	.zero		1


	//   ....[56]....
        /*0ce8*/ 	.word	0x00013be0
        /*0cec*/ 	.word	0x00000006
        /*0cf0*/ 	.word	0x00028830
        /*0cf4*/ 	.short	0x0101
        /*0cf6*/ 	.byte	0x3f
	.zero		1


	//   ....[57]....
        /*0cf8*/ 	.word	0x00013c40
        /*0cfc*/ 	.word	0x00000006
        /*0d00*/ 	.word	0x00028860
        /*0d04*/ 	.short	0x010a
        /*0d06*/ 	.byte	0x3f
	.zero		1


	//   ....[58]....
        /*0d08*/ 	.word	0x000141d0
        /*0d0c*/ 	.word	0x00000006
        /*0d10*/ 	.word	0x00028850
        /*0d14*/ 	.short	0x0107
        /*0d16*/ 	.byte	0x3f
	.zero		1


	//   ....[59]....
        /*0d18*/ 	.word	0x00014330
        /*0d1c*/ 	.word	0x00000006
        /*0d20*/ 	.word	0x00028850
        /*0d24*/ 	.short	0x0101
        /*0d26*/ 	.byte	0x3f
	.zero		1


	//   ....[60]....
        /*0d28*/ 	.word	0x00014540
        /*0d2c*/ 	.word	0x00000000
        /*0d30*/ 	.word	0x00028860
        /*0d34*/ 	.short	0x010a
        /*0d36*/ 	.byte	0x3f
	.zero		1


	//   ....[61]....
        /*0d38*/ 	.word	0x00014a70
        /*0d3c*/ 	.word	0x00000000
        /*0d40*/ 	.word	0x00028850
        /*0d44*/ 	.short	0x0107
        /*0d46*/ 	.byte	0x3f
	.zero		1


	//   ....[62]....
        /*0d48*/ 	.word	0x00014b30
        /*0d4c*/ 	.word	0x00000000
        /*0d50*/ 	.word	0x00028850
        /*0d54*/ 	.short	0x0101
        /*0d56*/ 	.byte	0x3f
	.zero		1


	//   ....[63]....
        /*0d58*/ 	.word	0x00015860
        /*0d5c*/ 	.word	0x00000007
        /*0d60*/ 	.word	0x00028820
        /*0d64*/ 	.short	0x010a
        /*0d66*/ 	.byte	0x3f
	.zero		1


	//   ....[64]....
        /*0d68*/ 	.word	0x000159e0
        /*0d6c*/ 	.word	0x00000005
        /*0d70*/ 	.word	0x00028840
        /*0d74*/ 	.short	0x010a
        /*0d76*/ 	.byte	0x3f
	.zero		1


	//   ....[65]....
        /*0d78*/ 	.word	0x00015a80
        /*0d7c*/ 	.word	0x00000003
        /*0d80*/ 	.word	0x00028840
        /*0d84*/ 	.short	0x010a
        /*0d86*/ 	.byte	0x3f
	.zero		1


	//   ....[66]....
        /*0d88*/ 	.word	0x00015ac0
        /*0d8c*/ 	.word	0x00000005
        /*0d90*/ 	.word	0x00028860
        /*0d94*/ 	.short	0x010a
        /*0d96*/ 	.byte	0x3f
	.zero		1


	//   ....[67]....
        /*0d98*/ 	.word	0x00015b00
        /*0d9c*/ 	.word	0x00000003
        /*0da0*/ 	.word	0x00028860
        /*0da4*/ 	.short	0x010a
        /*0da6*/ 	.byte	0x3f
	.zero		1


	//   ....[68]....
        /*0da8*/ 	.word	0x00015b70
        /*0dac*/ 	.word	0x00000003
        /*0db0*/ 	.word	0x00028800
        /*0db4*/ 	.short	0x010a
        /*0db6*/ 	.byte	0x3f
	.zero		1


	//   ....[69]....
        /*0db8*/ 	.word	0x00015bc0
        /*0dbc*/ 	.word	0x00000003
        /*0dc0*/ 	.word	0x00028830
        /*0dc4*/ 	.short	0x010a
        /*0dc6*/ 	.byte	0x3f
	.zero		1


	//   ....[70]....
        /*0dc8*/ 	.word	0x00015c20
        /*0dcc*/ 	.word	0x00000005
        /*0dd0*/ 	.word	0x00028830
        /*0dd4*/ 	.short	0x010a
        /*0dd6*/ 	.byte	0x3f
	.zero		1


	//   ....[71]....
        /*0dd8*/ 	.word	0x00015c80
        /*0ddc*/ 	.word	0x00000005
        /*0de0*/ 	.word	0x00028850
        /*0de4*/ 	.short	0x010a
        /*0de6*/ 	.byte	0x3f
	.zero		1


	//   ....[72]....
        /*0de8*/ 	.word	0x00015ce0
        /*0dec*/ 	.word	0x00000005
        /*0df0*/ 	.word	0x00028830
        /*0df4*/ 	.short	0x010a
        /*0df6*/ 	.byte	0x3f
	.zero		1


	//   ....[73]....
        /*0df8*/ 	.word	0x00015d40
        /*0dfc*/ 	.word	0x00000005
        /*0e00*/ 	.word	0x00028850
        /*0e04*/ 	.short	0x010a
        /*0e06*/ 	.byte	0x3f
	.zero		1


	//   ....[74]....
        /*0e08*/ 	.word	0x00015da0
        /*0e0c*/ 	.word	0x00000005
        /*0e10*/ 	.word	0x00028830
        /*0e14*/ 	.short	0x010a
        /*0e16*/ 	.byte	0x3f
	.zero		1


	//   ....[75]....
        /*0e18*/ 	.word	0x00015e00
        /*0e1c*/ 	.word	0x00000005
        /*0e20*/ 	.word	0x00028850
        /*0e24*/ 	.short	0x010a
        /*0e26*/ 	.byte	0x3f
	.zero		1


	//   ....[76]....
        /*0e28*/ 	.word	0x00015e60
        /*0e2c*/ 	.word	0x00000007
        /*0e30*/ 	.word	0x00028850
        /*0e34*/ 	.short	0x010a
        /*0e36*/ 	.byte	0x3f
	.zero		1


	//   ....[77]....
        /*0e38*/ 	.word	0x00015f80
        /*0e3c*/ 	.word	0x00000007
        /*0e40*/ 	.word	0x00028840
        /*0e44*/ 	.short	0x010a
        /*0e46*/ 	.byte	0x3f
	.zero		1


	//   ....[78]....
        /*0e48*/ 	.word	0x00017500
        /*0e4c*/ 	.word	0x00000016
        /*0e50*/ 	.word	0x00028820
        /*0e54*/ 	.short	0x010a
        /*0e56*/ 	.byte	0x3f
	.zero		1


	//   ....[79]....
        /*0e58*/ 	.word	0x00017550
        /*0e5c*/ 	.word	0x00000006
        /*0e60*/ 	.word	0x00028840
        /*0e64*/ 	.short	0x010a
        /*0e66*/ 	.byte	0x3f
	.zero		1


	//   ....[80]....
        /*0e68*/ 	.word	0x00017ed0
        /*0e6c*/ 	.word	0x00000006
        /*0e70*/ 	.word	0x00028860
        /*0e74*/ 	.short	0x010a
        /*0e76*/ 	.byte	0x3f
	.zero		1


	//   ....[81]....
        /*0e78*/ 	.word	0x00018940
        /*0e7c*/ 	.word	0x00000000
        /*0e80*/ 	.word	0x00028860
        /*0e84*/ 	.short	0x010a
        /*0e86*/ 	.byte	0x3f
	.zero		1


	//   ....[82]....
        /*0e88*/ 	.word	0x00019cb0
        /*0e8c*/ 	.word	0x00000007
        /*0e90*/ 	.word	0x00028820
        /*0e94*/ 	.short	0x010a
        /*0e96*/ 	.byte	0x3f
	.zero		1


	//   ....[83]....
        /*0e98*/ 	.word	0x00019e50
        /*0e9c*/ 	.word	0x00000005
        /*0ea0*/ 	.word	0x00028840
        /*0ea4*/ 	.short	0x010a
        /*0ea6*/ 	.byte	0x3f
	.zero		1


	//   ....[84]....
        /*0ea8*/ 	.word	0x00019ea0
        /*0eac*/ 	.word	0x00000003
        /*0eb0*/ 	.word	0x00028840
        /*0eb4*/ 	.short	0x010a
        /*0eb6*/ 	.byte	0x3f
	.zero		1


	//   ....[85]....
        /*0eb8*/ 	.word	0x00019ef0
        /*0ebc*/ 	.word	0x00000005
        /*0ec0*/ 	.word	0x00028860
        /*0ec4*/ 	.short	0x010a
        /*0ec6*/ 	.byte	0x3f
	.zero		1


	//----- nvinfo : EIATTR_NUM_MBARRIERS
	.align		4
.L_202:
        /*0ec8*/ 	.byte	0x03, 0x38
        /*0eca*/ 	.short	0x0016


	//----- nvinfo : EIATTR_EXIT_INSTR_OFFSETS
	.align		4
        /*0ecc*/ 	.byte	0x04, 0x1c
        /*0ece*/ 	.short	(.L_204 - .L_203)


	//   ....[0]....
.L_203:
        /*0ed0*/ 	.word	0x000009b0


	//   ....[1]....
        /*0ed4*/ 	.word	0x0000fec0


	//   ....[2]....
        /*0ed8*/ 	.word	0x00015b50


	//----- nvinfo : EIATTR_MAX_THREADS
	.align		4
.L_204:
        /*0edc*/ 	.byte	0x04, 0x05
        /*0ede*/ 	.short	(.L_206 - .L_205)
.L_205:
        /*0ee0*/ 	.word	0x00000180
        /*0ee4*/ 	.word	0x00000001
        /*0ee8*/ 	.word	0x00000001


	//----- nvinfo : EIATTR_CRS_STACK_SIZE
	.align		4
.L_206:
        /*0eec*/ 	.byte	0x04, 0x1e
        /*0eee*/ 	.short	(.L_208 - .L_207)
.L_207:
        /*0ef0*/ 	.word	0x00000000


	//----- nvinfo : EIATTR_CBANK_PARAM_SIZE
	.align		4
.L_208:
        /*0ef4*/ 	.byte	0x03, 0x19
        /*0ef6*/ 	.short	0x0af0


	//----- nvinfo : EIATTR_PARAM_CBANK
	.align		4
        /*0ef8*/ 	.byte	0x04, 0x0a
        /*0efa*/ 	.short	(.L_210 - .L_209)
	.align		4
.L_209:
        /*0efc*/ 	.word	index@(.nv.constant0._ZN7cutlass13device_kernelIN5flash11enable_sm90INS1_16FlashAttnFwdSm90INS1_25CollectiveMainloopFwdSm90ILi2EN4cute5tupleIJNS5_1CILi1EEES8_S8_EEENS6_IJNS7_ILi128EEESA_SA_EEELi128ENS_10bfloat16_tEfNS_4arch4Sm90ELb0ELb1ELb0ELb1ELb1ELb0ELb0ELb1ELb1ELb1ELb0ELb0EEENS1_21CollectiveEpilogueFwdISB_S9_SC_SE_Li256ELb1ELb1ELb0ELb0EEENS1_36VarlenDynamicPersistentTileSchedulerILi128ELi128ELi256ELi128ELb0ELb1ELb1ELb1ELb0ELb1EEEEEEEEEvNT_6ParamsE)
        /*0f00*/ 	.short	0x0210
        /*0f02*/ 	.short	0x0af0


	//----- nvinfo : EIATTR_SW_WAR
	.align		4
.L_210:
        /*0f04*/ 	.byte	0x04, 0x36
        /*0f06*/ 	.short	(.L_212 - .L_211)
.L_211:
        /*0f08*/ 	.word	0x00000008
.L_212:


//--------------------- .nv.info._ZN7cutlass13device_kernelIN5flash11enable_sm90INS1_16FlashAttnFwdSm90INS1_25CollectiveMainloopFwdSm90ILi2EN4cute5tupleIJNS5_1CILi1EEES8_S8_EEENS6_IJNS7_ILi128EEESA_SA_EEELi128ENS_10bfloat16_tEfNS_4arch4Sm90ELb0ELb1ELb0ELb1ELb1ELb1ELb0ELb1ELb1ELb1ELb0ELb0EEENS1_21CollectiveEpilogueFwdISB_S9_SC_SE_Li256ELb1ELb1ELb0ELb0EEENS1_36VarlenDynamicPersistentTileSchedulerILi128ELi128ELi256ELi128ELb0ELb1ELb1ELb1ELb0ELb1EEEEEEEEEvNT_6ParamsE --------------------------
	.section	.nv.info._ZN7cutlass13device_kernelIN5flash11enable_sm90INS1_16FlashAttnFwdSm90INS1_25CollectiveMainloopFwdSm90ILi2EN4cute5tupleIJNS5_1CILi1EEES8_S8_EEENS6_IJNS7_ILi128EEESA_SA_EEELi128ENS_10bfloat16_tEfNS_4arch4Sm90ELb0ELb1ELb0ELb1ELb1ELb1ELb0ELb1ELb1ELb1ELb0ELb0EEENS1_21CollectiveEpilogueFwdISB_S9_SC_SE_Li256ELb1ELb1ELb0ELb0EEENS1_36VarlenDynamicPersistentTileSchedulerILi128ELi128ELi256ELi128ELb0ELb1ELb1ELb1ELb0ELb1EEEEEEEEEvNT_6ParamsE,"",@"SHT_CUDA_INFO"
	.sectionflags	@""
	.align	4


	//----- nvinfo : EIATTR_CUDA_API_VERSION
	.align		4
        /*0000*/ 	.byte	0x04, 0x37
        /*0002*/ 	.short	(.L_214 - .L_213)
.L_213:
        /*0004*/ 	.word	0x00000082


	//----- nvinfo : EIATTR_KPARAM_INFO
	.align		4
.L_214:
        /*0008*/ 	.byte	0x04, 0x17
        /*000a*/ 	.short	(.L_216 - .L_215)
.L_215:
        /*000c*/ 	.word	0x00000000
        /*0010*/ 	.short	0x0000
        /*0012*/ 	.short	0x0070
        /*0014*/ 	.byte	0x00, 0xf0, 0x01, 0x2a


	//----- nvinfo : EIATTR_SPARSE_MMA_MASK
	.align		4
.L_216:
        /*0018*/ 	.byte	0x03, 0x50
        /*001a*/ 	.short	0x0000


	//----- nvinfo : EIATTR_MAXREG_COUNT
	.align		4
        /*001c*/ 	.byte	0x03, 0x1b
        /*001e*/ 	.short	0x00a8


	//----- nvinfo : EIATTR_NUM_BARRIERS
	.align		4
        /*0020*/ 	.byte	0x02, 0x4c
        /*0022*/ 	.byte	0x10
	.zero		1


	//----- nvinfo : EIATTR_EXTERNS
	.align		4
        /*0024*/ 	.byte	0x04, 0x0f
        /*0026*/ 	.short	(.L_218 - .L_217)


	//   ....[0]....
	.align		4
.L_217:
        /*0028*/ 	.word	index@(__assertfail)


	//----- nvinfo : EIATTR_ANNOTATIONS
	.align		4
.L_218:
        /*002c*/ 	.byte	0x04, 0x55
        /*002e*/ 	.short	(.L_220 - .L_219)


	//   ....[0]....
.L_219:
        /* <DEDUP_REMOVED lines=14> */
        /*0104*/ 	.byte	0x00, 0x2d, 0x02, 0x00, 0x01, 0x00, 0x00, 0x00, 0xb0, 0x41, 0x02, 0x00


	//----- nvinfo : EIATTR_MERCURY_ISA_VERSION
	.align		4
.L_220:
        /*0110*/ 	.byte	0x03, 0x5f
        /*0112*/ 	.short	0x0101


	//----- nvinfo : EIATTR_UNUSED_LOAD_BYTE_OFFSET
	.align		4
        /*0114*/ 	.byte	0x04, 0x44
        /*0116*/ 	.short	(.L_222 - .L_221)


	//   ....[0]....
.L_221:
        /*0118*/ 	.word	0x00000a60
        /*011c*/ 	.word	0x0000fff0


	//   ....[1]....
        /*0120*/ 	.word	0x0001b230
        /*0124*/ 	.word	0x0000fff0


	//----- nvinfo : EIATTR_INT_WARP_WIDE_INSTR_OFFSETS
	.align		4
.L_222:
        /*0128*/ 	.byte	0x04, 0x31
        /*012a*/ 	.short	(.L_224 - .L_223)


	//   ....[0]....
.L_223:
        /*012c*/ 	.word	0x00000130


	//   ....[1]....
        /*0130*/ 	.word	0x00000170


	//   ....[2]....
        /*0134*/ 	.word	0x000001e0


	//   ....[3]....
        /*0138*/ 	.word	0x0001fe20


	//   ....[4]....
        /*013c*/ 	.word	0x0001feb0


	//   ....[5]....
        /*0140*/ 	.word	0x00022df0


	//   ....[6]....
        /*0144*/ 	.word	0x00022e80


	//----- nvinfo : EIATTR_COOP_GROUP_MASK_REGIDS
	.align		4
.L_224:
        /*0148*/ 	.byte	0x04, 0x29
        /*014a*/ 	.short	(.L_226 - .L_225)


	//   ....[0]....
.L_225:
        /*014c*/ 	.word	0xffffffff


	//   ....[1]....
        /*0150*/ 	.word	0xffffffff


	//   ....[2]....
        /*0154*/ 	.word	0xffffffff


	//   ....[3]....
        /*0158*/ 	.word	0xffffffff


	//   ....[4]....
        /*015c*/ 	.word	0xffffffff


	//   ....[5]....
        /*0160*/ 	.word	0xffffffff


	//   ....[6]....
        /*0164*/ 	.word	0xffffffff


	//   ....[7]....
        /*0168*/ 	.word	0xffffffff


	//   ....[8]....
        /*016c*/ 	.word	0xffffffff


	//   ....[9]....
        /*0170*/ 	.word	0xffffffff


	//   ....[10]....
        /*0174*/ 	.word	0xffffffff


	//   ....[11]....
        /*0178*/ 	.word	0xffffffff


	//   ....[12]....
        /*017c*/ 	.word	0xffffffff


	//   ....[13]....
        /*0180*/ 	.word	0xffffffff


	//   ....[14]....
        /*0184*/ 	.word	0xffffffff


	//   ....[15]....
        /*0188*/ 	.word	0xffffffff


	//   ....[16]....
        /*018c*/ 	.word	0xffffffff


	//   ....[17]....
        /*0190*/ 	.word	0xffffffff


	//   ....[18]....
        /*0194*/ 	.word	0xffffffff


	//   ....[19]....
        /*0198*/ 	.word	0xffffffff


	//   ....[20]....
        /*019c*/ 	.word	0xffffffff


	//   ....[21]....
        /*01a0*/ 	.word	0xffffffff


	//   ....[22]....
        /*01a4*/ 	.word	0xffffffff


	//   ....[23]....
        /*01a8*/ 	.word	0xffffffff


	//   ....[24]....
        /*01ac*/ 	.word	0xffffffff


	//   ....[25]....
        /*01b0*/ 	.word	0xffffffff


	//   ....[26]....
        /*01b4*/ 	.word	0xffffffff


	//   ....[27]....
        /*01b8*/ 	.word	0xffffffff


	//   ....[28]....
        /*01bc*/ 	.word	0xffffffff


	//   ....[29]....
        /*01c0*/ 	.word	0xffffffff


	//   ....[30]....
        /*01c4*/ 	.word	0xffffffff


	//   ....[31]....
        /*01c8*/ 	.word	0xffffffff


	//   ....[32]....
        /*01cc*/ 	.word	0xffffffff


	//   ....[33]....
        /*01d0*/ 	.word	0xffffffff


	//   ....[34]....
        /*01d4*/ 	.word	0xffffffff


	//   ....[35]....
        /*01d8*/ 	.word	0xffffffff


	//   ....[36]....
        /*01dc*/ 	.word	0xffffffff


	//   ....[37]....
        /*01e0*/ 	.word	0xffffffff


	//   ....[38]....
        /*01e4*/ 	.word	0xffffffff


	//   ....[39]....
        /*01e8*/ 	.word	0xffffffff


	//   ....[40]....
        /*01ec*/ 	.word	0xffffffff


	//   ....[41]....
        /*01f0*/ 	.word	0xffffffff


	//   ....[42]....
        /*01f4*/ 	.word	0xffffffff


	//   ....[43]....
        /*01f8*/ 	.word	0xffffffff


	//   ....[44]....
        /*01fc*/ 	.word	0xffffffff


	//   ....[45]....
        /*0200*/ 	.word	0xffffffff


	//   ....[46]....
        /*0204*/ 	.word	0xffffffff


	//   ....[47]....
        /*0208*/ 	.word	0xffffffff


	//   ....[48]....
        /*020c*/ 	.word	0xffffffff


	//   ....[49]....
        /*0210*/ 	.word	0xffffffff


	//   ....[50]....
        /*0214*/ 	.word	0xffffffff


	//   ....[51]....
        /*0218*/ 	.word	0xffffffff


	//   ....[52]....
        /*021c*/ 	.word	0xffffffff


	//   ....[53]....
        /*0220*/ 	.word	0xffffffff


	//   ....[54]....
        /*0224*/ 	.word	0xffffffff


	//   ....[55]....
        /*0228*/ 	.word	0xffffffff


	//   ....[56]....
        /*022c*/ 	.word	0xffffffff


	//   ....[57]....
        /*0230*/ 	.word	0xffffffff


	//   ....[58]....
        /*0234*/ 	.word	0xffffffff


	//   ....[59]....
        /*0238*/ 	.word	0xffffffff


	//   ....[60]....
        /*023c*/ 	.word	0xffffffff


	//   ....[61]....
        /*0240*/ 	.word	0xffffffff


	//   ....[62]....
        /*0244*/ 	.word	0xffffffff


	//   ....[63]....
        /*0248*/ 	.word	0xffffffff


	//   ....[64]....
        /*024c*/ 	.word	0xffffffff


	//   ....[65]....
        /*0250*/ 	.word	0xffffffff


	//   ....[66]....
        /*0254*/ 	.word	0xffffffff


	//   ....[67]....
        /*0258*/ 	.word	0xffffffff


	//   ....[68]....
        /*025c*/ 	.word	0xffffffff


	//   ....[69]....
        /*0260*/ 	.word	0xffffffff


	//   ....[70]....
        /*0264*/ 	.word	0xffffffff


	//   ....[71]....
        /*0268*/ 	.word	0xffffffff


	//   ....[72]....
        /*026c*/ 	.word	0xffffffff


	//   ....[73]....
        /*0270*/ 	.word	0xffffffff


	//   ....[74]....
        /*0274*/ 	.word	0xffffffff


	//   ....[75]....
        /*0278*/ 	.word	0xffffffff


	//   ....[76]....
        /*027c*/ 	.word	0xffffffff


	//   ....[77]....
        /*0280*/ 	.word	0xffffffff


	//   ....[78]....
        /*0284*/ 	.word	0xffffffff


	//   ....[79]....
        /*0288*/ 	.word	0xffffffff


	//   ....[80]....
        /*028c*/ 	.word	0xffffffff


	//   ....[81]....
        /*0290*/ 	.word	0xffffffff


	//   ....[82]....
        /*0294*/ 	.word	0xffffffff


	//   ....[83]....
        /*0298*/ 	.word	0xffffffff


	//   ....[84]....
        /*029c*/ 	.word	0xffffffff


	//   ....[85]....
        /*02a0*/ 	.word	0xffffffff


	//   ....[86]....
        /*02a4*/ 	.word	0xffffffff


	//   ....[87]....
        /*02a8*/ 	.word	0xffffffff


	//   ....[88]....
        /*02ac*/ 	.word	0xffffffff


	//   ....[89]....
        /*02b0*/ 	.word	0xffffffff


	//   ....[90]....
        /*02b4*/ 	.word	0xffffffff


	//   ....[91]....
        /*02b8*/ 	.word	0xffffffff


	//   ....[92]....
        /*02bc*/ 	.word	0xffffffff


	//   ....[93]....
        /*02c0*/ 	.word	0xffffffff


	//   ....[94]....
        /*02c4*/ 	.word	0xffffffff


	//   ....[95]....
        /*02c8*/ 	.word	0xffffffff


	//   ....[96]....
        /*02cc*/ 	.word	0xffffffff


	//   ....[97]....
        /*02d0*/ 	.word	0xffffffff


	//   ....[98]....
        /*02d4*/ 	.word	0xffffffff


	//   ....[99]....
        /*02d8*/ 	.word	0xffffffff


	//   ....[100]....
        /*02dc*/ 	.word	0xffffffff


	//   ....[101]....
        /*02e0*/ 	.word	0xffffffff


	//   ....[102]....
        /*02e4*/ 	.word	0xffffffff


	//   ....[103]....
        /*02e8*/ 	.word	0xffffffff


	//   ....[104]....
        /*02ec*/ 	.word	0xffffffff


	//   ....[105]....
        /*02f0*/ 	.word	0xffffffff


	//   ....[106]....
        /*02f4*/ 	.word	0xffffffff


	//   ....[107]....
        /*02f8*/ 	.word	0xffffffff


	//   ....[108]....
        /*02fc*/ 	.word	0xffffffff


	//   ....[109]....
        /*0300*/ 	.word	0xffffffff


	//   ....[110]....
        /*0304*/ 	.word	0xffffffff


	//   ....[111]....
        /*0308*/ 	.word	0xffffffff


	//   ....[112]....
        /*030c*/ 	.word	0xffffffff


	//   ....[113]....
        /*0310*/ 	.word	0xffffffff


	//   ....[114]....
        /*0314*/ 	.word	0xffffffff


	//   ....[115]....
        /*0318*/ 	.word	0xffffffff


	//   ....[116]....
        /*031c*/ 	.word	0xffffffff


	//   ....[117]....
        /*0320*/ 	.word	0xffffffff


	//   ....[118]....
        /*0324*/ 	.word	0xffffffff


	//   ....[119]....
        /*0328*/ 	.word	0xffffffff


	//   ....[120]....
        /*032c*/ 	.word	0xffffffff


	//   ....[121]....
        /*0330*/ 	.word	0xffffffff


	//   ....[122]....
        /*0334*/ 	.word	0xffffffff


	//   ....[123]....
        /*0338*/ 	.word	0xffffffff


	//   ....[124]....
        /*033c*/ 	.word	0xffffffff


	//   ....[125]....
        /*0340*/ 	.word	0xffffffff


	//   ....[126]....
        /*0344*/ 	.word	0xffffffff


	//   ....[127]....
        /*0348*/ 	.word	0xffffffff


	//   ....[128]....
        /*034c*/ 	.word	0xffffffff


	//   ....[129]....
        /*0350*/ 	.word	0xffffffff


	//   ....[130]....
        /*0354*/ 	.word	0xffffffff


	//   ....[131]....
        /*0358*/ 	.word	0xffffffff


	//   ....[132]....
        /*035c*/ 	.word	0xffffffff


	//   ....[133]....
        /*0360*/ 	.word	0xffffffff


	//   ....[134]....
        /*0364*/ 	.word	0xffffffff


	//   ....[135]....
        /*0368*/ 	.word	0xffffffff


	//   ....[136]....
        /*036c*/ 	.word	0xffffffff


	//   ....[137]....
        /*0370*/ 	.word	0xffffffff


	//   ....[138]....
        /*0374*/ 	.word	0xffffffff


	//   ....[139]....
        /*0378*/ 	.word	0xffffffff


	//   ....[140]....
        /*037c*/ 	.word	0xffffffff


	//   ....[141]....
        /*0380*/ 	.word	0xffffffff


	//   ....[142]....
        /*0384*/ 	.word	0xffffffff


	//   ....[143]....
        /*0388*/ 	.word	0xffffffff


	//   ....[144]....
        /*038c*/ 	.word	0xffffffff


	//   ....[145]....
        /*0390*/ 	.word	0xffffffff


	//   ....[146]....
        /*0394*/ 	.word	0xffffffff


	//   ....[147]....
        /*0398*/ 	.word	0xffffffff


	//   ....[148]....
        /*039c*/ 	.word	0xffffffff


	//   ....[149]....
        /*03a0*/ 	.word	0xffffffff


	//   ....[150]....
        /*03a4*/ 	.word	0xffffffff


	//   ....[151]....
        /*03a8*/ 	.word	0xffffffff


	//   ....[152]....
        /*03ac*/ 	.word	0xffffffff


	//   ....[153]....
        /*03b0*/ 	.word	0xffffffff


	//   ....[154]....
        /*03b4*/ 	.word	0xffffffff


	//   ....[155]....
        /*03b8*/ 	.word	0xffffffff


	//   ....[156]....
        /*03bc*/ 	.word	0xffffffff


	//   ....[157]....
        /*03c0*/ 	.word	0xffffffff


	//   ....[158]....
        /*03c4*/ 	.word	0xffffffff


	//   ....[159]....
        /*03c8*/ 	.word	0xffffffff


	//   ....[160]....
        /*03cc*/ 	.word	0xffffffff


	//   ....[161]....
        /*03d0*/ 	.word	0xffffffff


	//   ....[162]....
        /*03d4*/ 	.word	0xffffffff


	//   ....[163]....
        /*03d8*/ 	.word	0xffffffff


	//   ....[164]....
        /*03dc*/ 	.word	0xffffffff


	//   ....[165]....
        /*03e0*/ 	.word	0xffffffff


	//   ....[166]....
        /*03e4*/ 	.word	0xffffffff


	//   ....[167]....
        /*03e8*/ 	.word	0xffffffff


	//   ....[168]....
        /*03ec*/ 	.word	0xffffffff


	//   ....[169]....
        /*03f0*/ 	.word	0xffffffff


	//   ....[170]....
        /*03f4*/ 	.word	0xffffffff


	//   ....[171]....
        /*03f8*/ 	.word	0xffffffff


	//   ....[172]....
        /*03fc*/ 	.word	0xffffffff


	//   ....[173]....
        /*0400*/ 	.word	0xffffffff


	//   ....[174]....
        /*0404*/ 	.word	0xffffffff


	//   ....[175]....
        /*0408*/ 	.word	0xffffffff


	//   ....[176]....
        /*040c*/ 	.word	0xffffffff


	//   ....[177]....
        /*0410*/ 	.word	0xffffffff


	//   ....[178]....
        /*0414*/ 	.word	0xffffffff


	//   ....[179]....
        /*0418*/ 	.word	0xffffffff


	//   ....[180]....
        /*041c*/ 	.word	0xffffffff


	//   ....[181]....
        /*0420*/ 	.word	0xffffffff


	//   ....[182]....
        /*0424*/ 	.word	0xffffffff


	//   ....[183]....
        /*0428*/ 	.word	0xffffffff


	//   ....[184]....
        /*042c*/ 	.word	0xffffffff


	//   ....[185]....
        /*0430*/ 	.word	0xffffffff


	//   ....[186]....
        /*0434*/ 	.word	0xffffffff


	//   ....[187]....
        /*0438*/ 	.word	0xffffffff


	//   ....[188]....
        /*043c*/ 	.word	0xffffffff


	//   ....[189]....
        /*0440*/ 	.word	0xffffffff


	//   ....[190]....
        /*0444*/ 	.word	0xffffffff


	//   ....[191]....
        /*0448*/ 	.word	0xffffffff


	//   ....[192]....
        /*044c*/ 	.word	0xffffffff


	//   ....[193]....
        /*0450*/ 	.word	0xffffffff


	//   ....[194]....
        /*0454*/ 	.word	0xffffffff


	//   ....[195]....
        /*0458*/ 	.word	0xffffffff


	//   ....[196]....
        /*045c*/ 	.word	0xffffffff


	//   ....[197]....
        /*0460*/ 	.word	0xffffffff


	//   ....[198]....
        /*0464*/ 	.word	0xffffffff


	//   ....[199]....
        /*0468*/ 	.word	0xffffffff


	//   ....[200]....
        /*046c*/ 	.word	0xffffffff


	//   ....[201]....
        /*0470*/ 	.word	0xffffffff


	//   ....[202]....
        /*0474*/ 	.word	0xffffffff


	//   ....[203]....
        /*0478*/ 	.word	0xffffffff


	//   ....[204]....
        /*047c*/ 	.word	0xffffffff


	//   ....[205]....
        /*0480*/ 	.word	0xffffffff


	//   ....[206]....
        /*0484*/ 	.word	0xffffffff


	//   ....[207]....
        /*0488*/ 	.word	0xffffffff


	//   ....[208]....
        /*048c*/ 	.word	0xffffffff


	//   ....[209]....
        /*0490*/ 	.word	0xffffffff


	//   ....[210]....
        /*0494*/ 	.word	0xffffffff


	//   ....[211]....
        /*0498*/ 	.word	0xffffffff


	//   ....[212]....
        /*049c*/ 	.word	0xffffffff


	//   ....[213]....
        /*04a0*/ 	.word	0xffffffff


	//   ....[214]....
        /*04a4*/ 	.word	0xffffffff


	//   ....[215]....
        /*04a8*/ 	.word	0xffffffff


	//   ....[216]....
        /*04ac*/ 	.word	0xffffffff


	//   ....[217]....
        /*04b0*/ 	.word	0xffffffff


	//   ....[218]....
        /*04b4*/ 	.word	0xffffffff


	//   ....[219]....
        /*04b8*/ 	.word	0xffffffff


	//   ....[220]....
        /*04bc*/ 	.word	0xffffffff


	//   ....[221]....
        /*04c0*/ 	.word	0xffffffff


	//   ....[222]....
        /*04c4*/ 	.word	0xffffffff


	//   ....[223]....
        /*04c8*/ 	.word	0xffffffff


	//   ....[224]....
        /*04cc*/ 	.word	0xffffffff


	//   ....[225]....
        /*04d0*/ 	.word	0xffffffff


	//   ....[226]....
        /*04d4*/ 	.word	0xffffffff


	//   ....[227]....
        /*04d8*/ 	.word	0xffffffff


	//   ....[228]....
        /*04dc*/ 	.word	0xffffffff


	//   ....[229]....
        /*04e0*/ 	.word	0xffffffff


	//   ....[230]....
        /*04e4*/ 	.word	0xffffffff


	//   ....[231]....
        /*04e8*/ 	.word	0xffffffff


	//   ....[232]....
        /*04ec*/ 	.word	0xffffffff


	//   ....[233]....
        /*04f0*/ 	.word	0x0500000f


	//   ....[234]....
        /*04f4*/ 	.word	0x0500000f


	//   ....[235]....
        /*04f8*/ 	.word	0x0500000f


	//   ....[236]....
        /*04fc*/ 	.word	0x0500000f


	//   ....[237]....
        /*0500*/ 	.word	0x0500000f


	//   ....[238]....
        /*0504*/ 	.word	0x0500000f


	//   ....[239]....
        /*0508*/ 	.word	0x0500000f


	//   ....[240]....
        /*050c*/ 	.word	0x0500000f


	//   ....[241]....
        /*0510*/ 	.word	0x0500000f


	//   ....[242]....
        /*0514*/ 	.word	0x0500000f


	//   ....[243]....
        /*0518*/ 	.word	0x0500000f


	//   ....[244]....
        /*051c*/ 	.word	0x0500000f


	//   ....[245]....
        /*0520*/ 	.word	0x0500000f


	//   ....[246]....
        /*0524*/ 	.word	0x0500000f


	//   ....[247]....
        /*0528*/ 	.word	0x0500000f


	//   ....[248]....
        /*052c*/ 	.word	0x0500000f


	//   ....[249]....
        /*0530*/ 	.word	0x0500000f


	//   ....[250]....
        /*0534*/ 	.word	0x0500000f


	//   ....[251]....
        /*0538*/ 	.word	0x0500000f


	//   ....[252]....
        /*053c*/ 	.word	0x0500000f


	//   ....[253]....
        /*0540*/ 	.word	0x0500000f


	//   ....[254]....
        /*0544*/ 	.word	0x0500000f


	//   ....[255]....
        /*0548*/ 	.word	0x0500000f


	//   ....[0]....
        /*054c*/ 	.word	0x0500000f


	//   ....[1]....
        /*0550*/ 	.word	0x0500000f


	//   ....[2]....
        /*0554*/ 	.word	0x0500000f


	//   ....[3]....
        /*0558*/ 	.word	0x0500000f


	//   ....[4]....
        /*055c*/ 	.word	0x0500000f


	//   ....[5]....
        /*0560*/ 	.word	0x0500000f


	//   ....[6]....
        /*0564*/ 	.word	0x0500000f


	//   ....[7]....
        /*0568*/ 	.word	0x0500000f


	//   ....[8]....
        /*056c*/ 	.word	0x0500000f


	//   ....[9]....
        /*0570*/ 	.word	0x0500000f


	//   ....[10]....
        /*0574*/ 	.word	0x0500000f


	//   ....[11]....
        /*0578*/ 	.word	0x0500000f


	//   ....[12]....
        /*057c*/ 	.word	0x0500000f


	//   ....[13]....
        /*0580*/ 	.word	0x0500000f


	//   ....[14]....
        /*0584*/ 	.word	0x0500000f


	//   ....[15]....
        /*0588*/ 	.word	0x0500000f


	//   ....[16]....
        /*058c*/ 	.word	0x0500000f


	//   ....[17]....
        /*0590*/ 	.word	0x0500000f


	//   ....[18]....
        /*0594*/ 	.word	0x0500000f


	//   ....[19]....
        /*0598*/ 	.word	0x0500000f


	//   ....[20]....
        /*059c*/ 	.word	0x0500000f


	//   ....[21]....
        /*05a0*/ 	.word	0x0500000f


	//   ....[22]....
        /*05a4*/ 	.word	0x0500000f


	//   ....[23]....
        /*05a8*/ 	.word	0x0500000f


	//   ....[24]....
        /*05ac*/ 	.word	0x0500000f


	//   ....[25]....
        /*05b0*/ 	.word	0x0500000f


	//   ....[26]....
        /*05b4*/ 	.word	0x0500000f


	//   ....[27]....
        /*05b8*/ 	.word	0x0500000f


	//   ....[28]....
        /*05bc*/ 	.word	0x0500000f


	//   ....[29]....
        /*05c0*/ 	.word	0x0500000f


	//   ....[30]....
        /*05c4*/ 	.word	0x0500000f


	//   ....[31]....
        /*05c8*/ 	.word	0x0500000f


	//   ....[32]....
        /*05cc*/ 	.word	0x0500000f


	//   ....[33]....
        /*05d0*/ 	.word	0x0500000f


	//   ....[34]....
        /*05d4*/ 	.word	0x0500000f


	//   ....[35]....
        /*05d8*/ 	.word	0x0500000f


	//   ....[36]....
        /*05dc*/ 	.word	0x0500000f


	//   ....[37]....
        /*05e0*/ 	.word	0x0500000f


	//   ....[38]....
        /*05e4*/ 	.word	0x0500000f


	//   ....[39]....
        /*05e8*/ 	.word	0x0500000f


	//   ....[40]....
        /*05ec*/ 	.word	0x0500000f


	//   ....[41]....
        /*05f0*/ 	.word	0x0500000f


	//   ....[42]....
        /*05f4*/ 	.word	0x0500000f


	//   ....[43]....
        /*05f8*/ 	.word	0x0500000f


	//   ....[44]....
        /*05fc*/ 	.word	0x0500000f


	//   ....[45]....
        /*0600*/ 	.word	0x0500000f


	//   ....[46]....
        /*0604*/ 	.word	0x0500000f


	//   ....[47]....
        /*0608*/ 	.word	0x0500000f


	//   ....[48]....
        /*060c*/ 	.word	0x0500000f


	//   ....[49]....
        /*0610*/ 	.word	0x0500000f


	//   ....[50]....
        /*0614*/ 	.word	0x0500000f


	//   ....[51]....
        /*0618*/ 	.word	0x0500000f


	//   ....[52]....
        /*061c*/ 	.word	0x0500000f


	//   ....[53]....
        /*0620*/ 	.word	0x0500000f


	//   ....[54]....
        /*0624*/ 	.word	0x0500000f


	//   ....[55]....
        /*0628*/ 	.word	0x0500000f


	//   ....[56]....
        /*062c*/ 	.word	0x0500000f


	//   ....[57]....
        /*0630*/ 	.word	0x0500000f


	//   ....[58]....
        /*0634*/ 	.word	0x0500000f


	//   ....[59]....
        /*0638*/ 	.word	0x0500000f


	//   ....[60]....
        /*063c*/ 	.word	0x0500000f


	//   ....[61]....
        /*0640*/ 	.word	0x0500000f


	//   ....[62]....
        /*0644*/ 	.word	0x0500000f


	//   ....[63]....
        /*0648*/ 	.word	0x0500000f


	//   ....[64]....
        /*064c*/ 	.word	0x0500000f


	//   ....[65]....
        /*0650*/ 	.word	0x0500000f


	//   ....[66]....
        /*0654*/ 	.word	0x0500000f


	//   ....[67]....
        /*0658*/ 	.word	0x0500000f


	//   ....[68]....
        /*065c*/ 	.word	0x0500000f


	//   ....[69]....
        /*0660*/ 	.word	0x0500000f


	//   ....[70]....
        /*0664*/ 	.word	0x0500000f


	//   ....[71]....
        /*0668*/ 	.word	0x0500000f


	//   ....[72]....
        /*066c*/ 	.word	0x0500000f


	//   ....[73]....
        /*0670*/ 	.word	0x0500000f


	//   ....[74]....
        /*0674*/ 	.word	0x0500000f


	//   ....[75]....
        /*0678*/ 	.word	0x0500000f


	//   ....[76]....
        /*067c*/ 	.word	0x0500000f


	//   ....[77]....
        /*0680*/ 	.word	0x0500000f


	//   ....[78]....
        /*0684*/ 	.word	0x0500000f


	//   ....[79]....
        /*0688*/ 	.word	0x0500000f


	//   ....[80]....
        /*068c*/ 	.word	0x0500000f


	//   ....[81]....
        /*0690*/ 	.word	0x0500000f


	//   ....[82]....
        /*0694*/ 	.word	0x0500000f


	//   ....[83]....
        /*0698*/ 	.word	0x0500000f


	//   ....[84]....
        /*069c*/ 	.word	0x0500000f


	//   ....[85]....
        /*06a0*/ 	.word	0x0500000f


	//   ....[86]....
        /*06a4*/ 	.word	0x0500000f


	//   ....[87]....
        /*06a8*/ 	.word	0x0500000f


	//   ....[88]....
        /*06ac*/ 	.word	0x0500000f


	//   ....[89]....
        /*06b0*/ 	.word	0x0500000f


	//   ....[90]....
        /*06b4*/ 	.word	0x0500000f


	//   ....[91]....
        /*06b8*/ 	.word	0x0500000f


	//   ....[92]....
        /*06bc*/ 	.word	0x0500000f


	//   ....[93]....
        /*06c0*/ 	.word	0x0500000f


	//   ....[94]....
        /*06c4*/ 	.word	0x0500000f


	//   ....[95]....
        /*06c8*/ 	.word	0x0500000f


	//   ....[96]....
        /*06cc*/ 	.word	0x0500000f


	//   ....[97]....
        /*06d0*/ 	.word	0x0500000f


	//   ....[98]....
        /*06d4*/ 	.word	0x0500000f


	//   ....[99]....
        /*06d8*/ 	.word	0x0500000f


	//   ....[100]....
        /*06dc*/ 	.word	0x0500000f


	//   ....[101]....
        /*06e0*/ 	.word	0x0500000f


	//   ....[102]....
        /*06e4*/ 	.word	0x0500000f


	//   ....[103]....
        /*06e8*/ 	.word	0x0500000f


	//   ....[104]....
        /*06ec*/ 	.word	0x0500000f


	//   ....[105]....
        /*06f0*/ 	.word	0x0500000f


	//   ....[106]....
        /*06f4*/ 	.word	0x0500000f


	//   ....[107]....
        /*06f8*/ 	.word	0x0500000f


	//   ....[108]....
        /*06fc*/ 	.word	0x0500000f


	//   ....[109]....
        /*0700*/ 	.word	0x0500000f


	//   ....[110]....
        /*0704*/ 	.word	0x0500000f


	//   ....[111]....
        /*0708*/ 	.word	0x0500000f


	//   ....[112]....
        /*070c*/ 	.word	0x0500000f


	//   ....[113]....
        /*0710*/ 	.word	0x0500000f


	//   ....[114]....
        /*0714*/ 	.word	0x0500000f


	//   ....[115]....
        /*0718*/ 	.word	0x0500000f


	//   ....[116]....
        /*071c*/ 	.word	0x0500000f


	//   ....[117]....
        /*0720*/ 	.word	0x0500000f


	//   ....[118]....
        /*0724*/ 	.word	0x0500000f


	//   ....[119]....
        /*0728*/ 	.word	0x0500000f


	//   ....[120]....
        /*072c*/ 	.word	0x0500000f


	//   ....[121]....
        /*0730*/ 	.word	0x0500000f


	//   ....[122]....
        /*0734*/ 	.word	0x0500000f


	//   ....[123]....
        /*0738*/ 	.word	0x0500000f


	//   ....[124]....
        /*073c*/ 	.word	0x0500000f


	//   ....[125]....
        /*0740*/ 	.word	0x0500000f


	//   ....[126]....
        /*0744*/ 	.word	0x0500000f


	//   ....[127]....
        /*0748*/ 	.word	0x0500000f


	//   ....[128]....
        /*074c*/ 	.word	0x0500000f


	//   ....[129]....
        /*0750*/ 	.word	0x0500000f


	//   ....[130]....
        /*0754*/ 	.word	0x0500000f


	//   ....[131]....
        /*0758*/ 	.word	0x0500000f


	//   ....[132]....
        /*075c*/ 	.word	0x0500000f


	//   ....[133]....
        /*0760*/ 	.word	0x0500000f


	//   ....[134]....
        /*0764*/ 	.word	0x0500000f


	//   ....[135]....
        /*0768*/ 	.word	0x0500000f


	//   ....[136]....
        /*076c*/ 	.word	0x0500000f


	//   ....[137]....
        /*0770*/ 	.word	0x0500000f


	//   ....[138]....
        /*0774*/ 	.word	0x0500000f


	//   ....[139]....
        /*0778*/ 	.word	0x0500000f


	//   ....[140]....
        /*077c*/ 	.word	0x0500000f


	//   ....[141]....
        /*0780*/ 	.word	0x0500000f


	//----- nvinfo : EIATTR_COOP_GROUP_INSTR_OFFSETS
	.align		4
.L_226:
        /*0784*/ 	.byte	0x04, 0x28
        /*0786*/ 	.short	(.L_228 - .L_227)


	//   ....[0]....
.L_227:
        /*0788*/ 	.word	0x00000070


	//   ....[1]....
        /*078c*/ 	.word	0x00000140


	//   ....[2]....
        /*0790*/ 	.word	0x00000190


	//   ....[3]....
        /*0794*/ 	.word	0x000003c0


	//   ....[4]....
        /*0798*/ 	.word	0x00000520


	//   ....[5]....
        /*079c*/ 	.word	0x00000640


	//   ....[6]....
        /*07a0*/ 	.word	0x000007a0


	//   ....[7]....
        /*07a4*/ 	.word	0x00003410


	//   ....[8]....
        /*07a8*/ 	.word	0x00003420


	//   ....[9]....
        /*07ac*/ 	.word	0x00003b90


	//   ....[10]....
        /*07b0*/ 	.word	0x00003ba0


	//   ....[11]....
        /*07b4*/ 	.word	0x00004310


	//   ....[12]....
        /*07b8*/ 	.word	0x00004320


	//   ....[13]....
        /*07bc*/ 	.word	0x00004a80


	//   ....[14]....
        /*07c0*/ 	.word	0x00004a90


	//   ....[15]....
        /*07c4*/ 	.word	0x00005be0


	//   ....[16]....
        /*07c8*/ 	.word	0x00005bf0


	//   ....[17]....
        /*07cc*/ 	.word	0x000063d0


	//   ....[18]....
        /*07d0*/ 	.word	0x000063e0


	//   ....[19]....
        /*07d4*/ 	.word	0x00006bc0


	//   ....[20]....
        /*07d8*/ 	.word	0x00006bd0


	//   ....[21]....
        /*07dc*/ 	.word	0x000073d0


	//   ....[22]....
        /*07e0*/ 	.word	0x000073e0


	//   ....[23]....
        /*07e4*/ 	.word	0x00007df0


	//   ....[24]....
        /*07e8*/ 	.word	0x00007e00


	//   ....[25]....
        /*07ec*/ 	.word	0x00007f10


	//   ....[26]....
        /*07f0*/ 	.word	0x00007f20


	//   ....[27]....
        /*07f4*/ 	.word	0x00008040


	//   ....[28]....
        /*07f8*/ 	.word	0x00008050


	//   ....[29]....
        /*07fc*/ 	.word	0x00008170


	//   ....[30]....
        /*0800*/ 	.word	0x00008180


	//   ....[31]....
        /*0804*/ 	.word	0x00008520


	//   ....[32]....
        /*0808*/ 	.word	0x00008540


	//   ....[33]....
        /*080c*/ 	.word	0x00008620


	//   ....[34]....
        /*0810*/ 	.word	0x00008640


	//   ....[35]....
        /*0814*/ 	.word	0x00008720


	//   ....[36]....
        /*0818*/ 	.word	0x00008740


	//   ....[37]....
        /*081c*/ 	.word	0x00008820


	//   ....[38]....
        /*0820*/ 	.word	0x00008840


	//   ....[39]....
        /*0824*/ 	.word	0x00009180


	//   ....[40]....
        /*0828*/ 	.word	0x00009860


	//   ....[41]....
        /*082c*/ 	.word	0x00009870


	//   ....[42]....
        /*0830*/ 	.word	0x00009880


	//   ....[43]....
        /*0834*/ 	.word	0x00009890


	//   ....[44]....
        /*0838*/ 	.word	0x00009bd0


	//   ....[45]....
        /*083c*/ 	.word	0x00009be0


	//   ....[46]....
        /*0840*/ 	.word	0x00009bf0


	//   ....[47]....
        /*0844*/ 	.word	0x00009c00


	//   ....[48]....
        /*0848*/ 	.word	0x00009f20


	//   ....[49]....
        /*084c*/ 	.word	0x00009f30


	//   ....[50]....
        /*0850*/ 	.word	0x00009f40


	//   ....[51]....
        /*0854*/ 	.word	0x00009f50


	//   ....[52]....
        /*0858*/ 	.word	0x0000a290


	//   ....[53]....
        /*085c*/ 	.word	0x0000a2a0


	//   ....[54]....
        /*0860*/ 	.word	0x0000a2b0


	//   ....[55]....
        /*0864*/ 	.word	0x0000a2c0


	//   ....[56]....
        /*0868*/ 	.word	0x0000c1c0


	//   ....[57]....
        /*086c*/ 	.word	0x0000c1e0


	//   ....[58]....
        /*0870*/ 	.word	0x0000c1f0


	//   ....[59]....
        /*0874*/ 	.word	0x0000c200


	//   ....[60]....
        /*0878*/ 	.word	0x0000c310


	//   ....[61]....
        /*087c*/ 	.word	0x0000c330


	//   ....[62]....
        /*0880*/ 	.word	0x0000c3d0


	//   ....[63]....
        /*0884*/ 	.word	0x0000c400


	//   ....[64]....
        /*0888*/ 	.word	0x0000c750


	//   ....[65]....
        /*088c*/ 	.word	0x0000c770


	//   ....[66]....
        /*0890*/ 	.word	0x0000c790


	//   ....[67]....
        /*0894*/ 	.word	0x0000c7a0


	//   ....[68]....
        /*0898*/ 	.word	0x0000c8c0


	//   ....[69]....
        /*089c*/ 	.word	0x0000c8f0


	//   ....[70]....
        /*08a0*/ 	.word	0x0000c930


	//   ....[71]....
        /*08a4*/ 	.word	0x0000c960


	//   ....[72]....
        /*08a8*/ 	.word	0x0000ef00


	//   ....[73]....
        /*08ac*/ 	.word	0x0000f130


	//   ....[74]....
        /*08b0*/ 	.word	0x00010170


	//   ....[75]....
        /*08b4*/ 	.word	0x000105e0


	//   ....[76]....
        /*08b8*/ 	.word	0x00010b80


	//   ....[77]....
        /*08bc*/ 	.word	0x00010bf0


	//   ....[78]....
        /*08c0*/ 	.word	0x00012640


	//   ....[79]....
        /*08c4*/ 	.word	0x00012860


	//   ....[80]....
        /*08c8*/ 	.word	0x00013420


	//   ....[81]....
        /*08cc*/ 	.word	0x00013520


	//   ....[82]....
        /*08d0*/ 	.word	0x00013d30


	//   ....[83]....
        /*08d4*/ 	.word	0x00013db0


	//   ....[84]....
        /*08d8*/ 	.word	0x00015f60


	//   ....[85]....
        /*08dc*/ 	.word	0x00015f70


	//   ....[86]....
        /*08e0*/ 	.word	0x00015fa0


	//   ....[87]....
        /*08e4*/ 	.word	0x00015fb0


	//   ....[88]....
        /*08e8*/ 	.word	0x00017eb0


	//   ....[89]....
        /*08ec*/ 	.word	0x000180e0


	//   ....[90]....
        /*08f0*/ 	.word	0x00018ca0


	//   ....[91]....
        /*08f4*/ 	.word	0x00018da0


	//   ....[92]....
        /*08f8*/ 	.word	0x000195b0


	//   ....[93]....
        /*08fc*/ 	.word	0x00019630


	//   ....[94]....
        /*0900*/ 	.word	0x0001a830


	//   ....[95]....
        /*0904*/ 	.word	0x0001a870


	//   ....[96]....
        /*0908*/ 	.word	0x0001ab90


	//   ....[97]....
        /*090c*/ 	.word	0x0001aba0


	//   ....[98]....
        /*0910*/ 	.word	0x0001bc70


	//   ....[99]....
        /*0914*/ 	.word	0x0001bcb0


	//   ....[100]....
        /*0918*/ 	.word	0x0001bce0


	//   ....[101]....
        /*091c*/ 	.word	0x0001bd20


	//   ....[102]....
        /*0920*/ 	.word	0x0001c2d0


	//   ....[103]....
        /*0924*/ 	.word	0x0001c300


	//   ....[104]....
        /*0928*/ 	.word	0x0001c3c0


	//   ....[105]....
        /*092c*/ 	.word	0x0001c3e0


	//   ....[106]....
        /*0930*/ 	.word	0x0001c4a0


	//   ....[107]....
        /*0934*/ 	.word	0x0001c4c0


	//   ....[108]....
        /*0938*/ 	.word	0x0001c590


	//   ....[109]....
        /*093c*/ 	.word	0x0001c5b0


	//   ....[110]....
        /*0940*/ 	.word	0x0001cd80


	//   ....[111]....
        /*0944*/ 	.word	0x0001cd90


	//   ....[112]....
        /*0948*/ 	.word	0x0001cea0


	//   ....[113]....
        /*094c*/ 	.word	0x0001ceb0


	//   ....[114]....
        /*0950*/ 	.word	0x0001cfc0


	//   ....[115]....
        /*0954*/ 	.word	0x0001cfd0


	//   ....[116]....
        /*0958*/ 	.word	0x0001d0e0


	//   ....[117]....
        /*095c*/ 	.word	0x0001d0f0


	//   ....[118]....
        /*0960*/ 	.word	0x0001d260


	//   ....[119]....
        /*0964*/ 	.word	0x0001d410


	//   ....[120]....
        /*0968*/ 	.word	0x0001d440


	//   ....[121]....
        /*096c*/ 	.word	0x0001d470


	//   ....[122]....
        /*0970*/ 	.word	0x0001d4a0


	//   ....[123]....
        /*0974*/ 	.word	0x0001d4d0


	//   ....[124]....
        /*0978*/ 	.word	0x0001d500


	//   ....[125]....
        /*097c*/ 	.word	0x0001d670


	//   ....[126]....
        /*0980*/ 	.word	0x0001d6a0


	//   ....[127]....
        /*0984*/ 	.word	0x0001d6d0


	//   ....[128]....
        /*0988*/ 	.word	0x0001d700


	//   ....[129]....
        /*098c*/ 	.word	0x0001d730


	//   ....[130]....
        /*0990*/ 	.word	0x0001d760


	//   ....[131]....
        /*0994*/ 	.word	0x0001d7f0


	//   ....[132]....
        /*0998*/ 	.word	0x0001d850


	//   ....[133]....
        /*099c*/ 	.word	0x0001d8e0


	//   ....[134]....
        /*09a0*/ 	.word	0x0001e960


	//   ....[135]....
        /*09a4*/ 	.word	0x00020960


	//   ....[136]....
        /*09a8*/ 	.word	0x00020980


	//   ....[137]....
        /*09ac*/ 	.word	0x00020a20


	//   ....[138]....
        /*09b0*/ 	.word	0x00020a40


	//   ....[139]....
        /*09b4*/ 	.word	0x00020ad0


	//   ....[140]....
        /*09b8*/ 	.word	0x00020af0


	//   ....[141]....
        /*09bc*/ 	.word	0x00020b80


	//   ....[142]....
        /*09c0*/ 	.word	0x00020ba0


	//   ....[143]....
        /*09c4*/ 	.word	0x00020c30


	//   ....[144]....
        /*09c8*/ 	.word	0x00020c50


	//   ....[145]....
        /*09cc*/ 	.word	0x00020ce0


	//   ....[146]....
        /*09d0*/ 	.word	0x00020d00


	//   ....[147]....
        /*09d4*/ 	.word	0x00020d90


	//   ....[148]....
        /*09d8*/ 	.word	0x00020db0


	//   ....[149]....
        /*09dc*/ 	.word	0x00020dc0


	//   ....[150]....
        /*09e0*/ 	.word	0x00020e40


	//   ....[151]....
        /*09e4*/ 	.word	0x000215c0


	//   ....[152]....
        /*09e8*/ 	.word	0x000215f0


	//   ....[153]....
        /*09ec*/ 	.word	0x00021620


	//   ....[154]....
        /*09f0*/ 	.word	0x00021690


	//   ....[155]....
        /*09f4*/ 	.word	0x000216b0


	//   ....[156]....
        /*09f8*/ 	.word	0x00021730


	//   ....[157]....
        /*09fc*/ 	.word	0x00021750


	//   ....[158]....
        /*0a00*/ 	.word	0x000217d0


	//   ....[159]....
        /*0a04*/ 	.word	0x000217f0


	//   ....[160]....
        /*0a08*/ 	.word	0x00021870


	//   ....[161]....
        /*0a0c*/ 	.word	0x00021890


	//   ....[162]....
        /*0a10*/ 	.word	0x00021910


	//   ....[163]....
        /*0a14*/ 	.word	0x00021930


	//   ....[164]....
        /*0a18*/ 	.word	0x000219b0


	//   ....[165]....
        /*0a1c*/ 	.word	0x000219c0


	//   ....[166]....
        /*0a20*/ 	.word	0x000219d0


	//   ....[167]....
        /*0a24*/ 	.word	0x00022180


	//   ....[168]....
        /*0a28*/ 	.word	0x000221b0


	//   ....[169]....
        /*0a2c*/ 	.word	0x00022210


	//   ....[170]....
        /*0a30*/ 	.word	0x00022220


	//   ....[171]....
        /*0a34*/ 	.word	0x00022270


	//   ....[172]....
        /*0a38*/ 	.word	0x00022280


	//   ....[173]....
        /*0a3c*/ 	.word	0x000222d0


	//   ....[174]....
        /*0a40*/ 	.word	0x000222e0


	//   ....[175]....
        /*0a44*/ 	.word	0x00022330


	//   ....[176]....
        /*0a48*/ 	.word	0x00022340


	//   ....[177]....
        /*0a4c*/ 	.word	0x00022390


	//   ....[178]....
        /*0a50*/ 	.word	0x000223a0


	//   ....[179]....
        /*0a54*/ 	.word	0x000223f0


	//   ....[180]....
        /*0a58*/ 	.word	0x00022400


	//   ....[181]....
        /*0a5c*/ 	.word	0x00022410


	//   ....[182]....
        /*0a60*/ 	.word	0x00022460


	//   ....[183]....
        /*0a64*/ 	.word	0x000226c0


	//   ....[184]....
        /*0a68*/ 	.word	0x000226e0


	//   ....[185]....
        /*0a6c*/ 	.word	0x00022760


	//   ....[186]....
        /*0a70*/ 	.word	0x00022770


	//   ....[187]....
        /*0a74*/ 	.word	0x000227e0


	//   ....[188]....
        /*0a78*/ 	.word	0x000227f0


	//   ....[189]....
        /*0a7c*/ 	.word	0x00022860


	//   ....[190]....
        /*0a80*/ 	.word	0x00022870


	//   ....[191]....
        /*0a84*/ 	.word	0x000228e0


	//   ....[192]....
        /*0a88*/ 	.word	0x000228f0


	//   ....[193]....
        /*0a8c*/ 	.word	0x00022960


	//   ....[194]....
        /*0a90*/ 	.word	0x00022970


	//   ....[195]....
        /*0a94*/ 	.word	0x000229e0


	//   ....[196]....
        /*0a98*/ 	.word	0x000229f0


	//   ....[197]....
        /*0a9c*/ 	.word	0x00022a00


	//   ....[198]....
        /*0aa0*/ 	.word	0x00022a70


	//   ....[199]....
        /*0aa4*/ 	.word	0x00022fd0


	//   ....[200]....
        /*0aa8*/ 	.word	0x00023010


	//   ....[201]....
        /*0aac*/ 	.word	0x00023050


	//   ....[202]....
        /*0ab0*/ 	.word	0x00023070


	//   ....[203]....
        /*0ab4*/ 	.word	0x00023080


	//   ....[204]....
        /*0ab8*/ 	.word	0x000230a0


	//   ....[205]....
        /*0abc*/ 	.word	0x00023110


	//   ....[206]....
        /*0ac0*/ 	.word	0x00023130


	//   ....[207]....
        /*0ac4*/ 	.word	0x00023190


	//   ....[208]....
        /*0ac8*/ 	.word	0x000231b0


	//   ....[209]....
        /*0acc*/ 	.word	0x00023210


	//   ....[210]....
        /*0ad0*/ 	.word	0x00023230


	//   ....[211]....
        /*0ad4*/ 	.word	0x00023290


	//   ....[212]....
        /*0ad8*/ 	.word	0x000232b0


	//   ....[213]....
        /*0adc*/ 	.word	0x00023300


	//   ....[214]....
        /*0ae0*/ 	.word	0x00023320


	//   ....[215]....
        /*0ae4*/ 	.word	0x00023720


	//   ....[216]....
        /*0ae8*/ 	.word	0x00023750


	//   ....[217]....
        /*0aec*/ 	.word	0x00023780


	//   ....[218]....
        /*0af0*/ 	.word	0x000237b0


	//   ....[219]....
        /*0af4*/ 	.word	0x000237e0


	//   ....[220]....
        /*0af8*/ 	.word	0x00023810


	//   ....[221]....
        /*0afc*/ 	.word	0x00023840


	//   ....[222]....
        /*0b00*/ 	.word	0x00023870


	//   ....[223]....
        /*0b04*/ 	.word	0x000239f0


	//   ....[224]....
        /*0b08*/ 	.word	0x00023a20


	//   ....[225]....
        /*0b0c*/ 	.word	0x00023a50


	//   ....[226]....
        /*0b10*/ 	.word	0x00023a80


	//   ....[227]....
        /*0b14*/ 	.word	0x00023ab0


	//   ....[228]....
        /*0b18*/ 	.word	0x00023ae0


	//   ....[229]....
        /*0b1c*/ 	.word	0x00023ba0


	//   ....[230]....
        /*0b20*/ 	.word	0x00023bc0


	//   ....[231]....
        /*0b24*/ 	.word	0x00023c30


	//   ....[232]....
        /*0b28*/ 	.word	0x000242d0


	//   ....[233]....
        /*0b2c*/ 	.word	0x000245f0


	//   ....[234]....
        /*0b30*/ 	.word	0x00024680


	//   ....[235]....
        /*0b34*/ 	.word	0x00024720


	//   ....[236]....
        /*0b38*/ 	.word	0x000247b0


	//   ....[237]....
        /*0b3c*/ 	.word	0x00024850


	//   ....[238]....
        /*0b40*/ 	.word	0x000248e0


	//   ....[239]....
        /*0b44*/ 	.word	0x00024980


	//   ....[240]....
        /*0b48*/ 	.word	0x00024a10


	//   ....[241]....
        /*0b4c*/ 	.word	0x00024b00


	//   ....[242]....
        /*0b50*/ 	.word	0x00024b90


	//   ....[243]....
        /*0b54*/ 	.word	0x00024c30


	//   ....[244]....
        /*0b58*/ 	.word	0x00024cc0


	//   ....[245]....
        /*0b5c*/ 	.word	0x00024d60


	//   ....[246]....
        /*0b60*/ 	.word	0x00024df0


	//   ....[247]....
        /*0b64*/ 	.word	0x00024e80


	//   ....[248]....
        /*0b68*/ 	.word	0x00024f10


	//   ....[249]....
        /*0b6c*/ 	.word	0x00025000


	//   ....[250]....
        /*0b70*/ 	.word	0x00025090


	//   ....[251]....
        /*0b74*/ 	.word	0x00025120


	//   ....[252]....
        /*0b78*/ 	.word	0x000251b0


	//   ....[253]....
        /*0b7c*/ 	.word	0x00025240


	//   ....[254]....
        /*0b80*/ 	.word	0x000252d0


	//   ....[255]....
        /*0b84*/ 	.word	0x00025360


	//   ....[0]....
        /*0b88*/ 	.word	0x000253f0


	//   ....[1]....
        /*0b8c*/ 	.word	0x000254d0


	//   ....[2]....
        /*0b90*/ 	.word	0x00025580


	//   ....[3]....
        /*0b94*/ 	.word	0x00025610


	//   ....[4]....
        /*0b98*/ 	.word	0x00025660


	//   ....[5]....
        /*0b9c*/ 	.word	0x000256b0


	//   ....[6]....
        /*0ba0*/ 	.word	0x00025740


	//   ....[7]....
        /*0ba4*/ 	.word	0x000257d0


	//   ....[8]....
        /*0ba8*/ 	.word	0x00025820


	//   ....[9]....
        /*0bac*/ 	.word	0x00025870


	//   ....[10]....
        /*0bb0*/ 	.word	0x00025900


	//   ....[11]....
        /*0bb4*/ 	.word	0x00025990


	//   ....[12]....
        /*0bb8*/ 	.word	0x000259e0


	//   ....[13]....
        /*0bbc*/ 	.word	0x00025a30


	//   ....[14]....
        /*0bc0*/ 	.word	0x00025ac0


	//   ....[15]....
        /*0bc4*/ 	.word	0x00025b50


	//   ....[16]....
        /*0bc8*/ 	.word	0x00025ba0


	//   ....[17]....
        /*0bcc*/ 	.word	0x00025bf0


	//   ....[18]....
        /*0bd0*/ 	.word	0x00025ce0


	//   ....[19]....
        /*0bd4*/ 	.word	0x00025d90


	//   ....[20]....
        /*0bd8*/ 	.word	0x00025e10


	//   ....[21]....
        /*0bdc*/ 	.word	0x00025eb0


	//   ....[22]....
        /*0be0*/ 	.word	0x00025f40


	//   ....[23]....
        /*0be4*/ 	.word	0x00026000


	//   ....[24]....
        /*0be8*/ 	.word	0x00026080


	//   ....[25]....
        /*0bec*/ 	.word	0x000260d0


	//   ....[26]....
        /*0bf0*/ 	.word	0x00026290


	//   ....[27]....
        /*0bf4*/ 	.word	0x00026330


	//   ....[28]....
        /*0bf8*/ 	.word	0x000263b0


	//   ....[29]....
        /*0bfc*/ 	.word	0x00026450


	//   ....[30]....
        /*0c00*/ 	.word	0x000264f0


	//   ....[31]....
        /*0c04*/ 	.word	0x000265b0


	//   ....[32]....
        /*0c08*/ 	.word	0x00026600


	//   ....[33]....
        /*0c0c*/ 	.word	0x00026670


	//   ....[34]....
        /*0c10*/ 	.word	0x00026b10


	//   ....[35]....
        /*0c14*/ 	.word	0x00026b60


	//   ....[36]....
        /*0c18*/ 	.word	0x00026bf0


	//   ....[37]....
        /*0c1c*/ 	.word	0x00026c80


	//   ....[38]....
        /*0c20*/ 	.word	0x00026d10


	//   ....[39]....
        /*0c24*/ 	.word	0x00026da0


	//   ....[40]....
        /*0c28*/ 	.word	0x00026e30


	//   ....[41]....
        /*0c2c*/ 	.word	0x00026ec0


	//   ....[42]....
        /*0c30*/ 	.word	0x00026f80


	//   ....[43]....
        /*0c34*/ 	.word	0x00027260


	//   ....[44]....
        /*0c38*/ 	.word	0x00027350


	//   ....[45]....
        /*0c3c*/ 	.word	0x000273f0


	//   ....[46]....
        /*0c40*/ 	.word	0x00027450


	//   ....[47]....
        /*0c44*/ 	.word	0x00027550


	//   ....[48]....
        /*0c48*/ 	.word	0x000275c0


	//   ....[49]....
        /*0c4c*/ 	.word	0x000276c0


	//   ....[50]....
        /*0c50*/ 	.word	0x00027730


	//   ....[51]....
        /*0c54*/ 	.word	0x00027830


	//   ....[52]....
        /*0c58*/ 	.word	0x000278a0


	//   ....[53]....
        /*0c5c*/ 	.word	0x000279a0


	//   ....[54]....
        /*0c60*/ 	.word	0x00027a10


	//   ....[55]....
        /*0c64*/ 	.word	0x00027b10


	//   ....[56]....
        /*0c68*/ 	.word	0x00027b80


	//   ....[57]....
        /*0c6c*/ 	.word	0x00027c80


	//   ....[58]....
        /*0c70*/ 	.word	0x00027cf0


	//   ....[59]....
        /*0c74*/ 	.word	0x00027d90


	//   ....[60]....
        /*0c78*/ 	.word	0x00027e90


	//   ....[61]....
        /*0c7c*/ 	.word	0x00027f00


	//   ....[62]....
        /*0c80*/ 	.word	0x00027f60


	//   ....[63]....
        /*0c84*/ 	.word	0x00028040


	//   ....[64]....
        /*0c88*/ 	.word	0x000280a0


	//   ....[65]....
        /*0c8c*/ 	.word	0x00028190


	//   ....[66]....
        /*0c90*/ 	.word	0x000281f0


	//   ....[67]....
        /*0c94*/ 	.word	0x000282e0


	//   ....[68]....
        /*0c98*/ 	.word	0x00028340


	//   ....[69]....
        /*0c9c*/ 	.word	0x00028430


	//   ....[70]....
        /*0ca0*/ 	.word	0x00028490


	//   ....[71]....
        /*0ca4*/ 	.word	0x00028580


	//   ....[72]....
        /*0ca8*/ 	.word	0x000285e0


	//   ....[73]....
        /*0cac*/ 	.word	0x000286d0


	//   ....[74]....
        /*0cb0*/ 	.word	0x00028730


	//   ....[75]....
        /*0cb4*/ 	.word	0x00028810


	//   ....[76]....
        /*0cb8*/ 	.word	0x00028940


	//   ....[77]....
        /*0cbc*/ 	.word	0x000289e0


	//   ....[78]....
        /*0cc0*/ 	.word	0x00028a50


	//   ....[79]....
        /*0cc4*/ 	.word	0x00028b10


	//   ....[80]....
        /*0cc8*/ 	.word	0x00028b70


	//   ....[81]....
        /*0ccc*/ 	.word	0x00028c30


	//   ....[82]....
        /*0cd0*/ 	.word	0x00028c90


	//   ....[83]....
        /*0cd4*/ 	.word	0x00028d50


	//   ....[84]....
        /*0cd8*/ 	.word	0x00028db0


	//   ....[85]....
        /*0cdc*/ 	.word	0x00028e70


	//   ....[86]....
        /*0ce0*/ 	.word	0x00028ed0


	//   ....[87]....
        /*0ce4*/ 	.word	0x00028f90


	//   ....[88]....
        /*0ce8*/ 	.word	0x00028ff0


	//   ....[89]....
        /*0cec*/ 	.word	0x000290b0


	//   ....[90]....
        /*0cf0*/ 	.word	0x00029110


	//   ....[91]....
        /*0cf4*/ 	.word	0x000291d0


	//   ....[92]....
        /*0cf8*/ 	.word	0x000292c0


	//   ....[93]....
        /*0cfc*/ 	.word	0x00029360


	//   ....[94]....
        /*0d00*/ 	.word	0x000293c0


	//   ....[95]....
        /*0d04*/ 	.word	0x000294a0


	//   ....[96]....
        /*0d08*/ 	.word	0x00029500


	//   ....[97]....
        /*0d0c*/ 	.word	0x000295e0


	//   ....[98]....
        /*0d10*/ 	.word	0x00029640


	//   ....[99]....
        /*0d14*/ 	.word	0x00029720


	//   ....[100]....
        /*0d18*/ 	.word	0x00029780


	//   ....[101]....
        /*0d1c*/ 	.word	0x00029860


	//   ....[102]....
        /*0d20*/ 	.word	0x000298c0


	//   ....[103]....
        /*0d24*/ 	.word	0x000299a0


	//   ....[104]....
        /*0d28*/ 	.word	0x00029a00


	//   ....[105]....
        /*0d2c*/ 	.word	0x00029ae0


	//   ....[106]....
        /*0d30*/ 	.word	0x00029b40


	//   ....[107]....
        /*0d34*/ 	.word	0x00029c10


	//   ....[108]....
        /*0d38*/ 	.word	0x00029d40


	//   ....[109]....
        /*0d3c*/ 	.word	0x00029de0


	//   ....[110]....
        /*0d40*/ 	.word	0x00029ea0


	//   ....[111]....
        /*0d44*/ 	.word	0x00029f70


	//   ....[112]....
        /*0d48*/ 	.word	0x00029fd0


	//   ....[113]....
        /*0d4c*/ 	.word	0x0002a0b0


	//   ....[114]....
        /*0d50*/ 	.word	0x0002a110


	//   ....[115]....
        /*0d54*/ 	.word	0x0002a1e0


	//   ....[116]....
        /*0d58*/ 	.word	0x0002a240


	//   ....[117]....
        /*0d5c*/ 	.word	0x0002a310


	//   ....[118]....
        /*0d60*/ 	.word	0x0002a370


	//   ....[119]....
        /*0d64*/ 	.word	0x0002a450


	//   ....[120]....
        /*0d68*/ 	.word	0x0002a4b0


	//   ....[121]....
        /*0d6c*/ 	.word	0x0002a580


	//   ....[122]....
        /*0d70*/ 	.word	0x0002a5e0


	//   ....[123]....
        /*0d74*/ 	.word	0x0002a6a0


	//   ....[124]....
        /*0d78*/ 	.word	0x0002a730


	//   ....[125]....
        /*0d7c*/ 	.word	0x0002a7d0


	//   ....[126]....
        /*0d80*/ 	.word	0x0002a8f0


	//   ....[127]....
        /*0d84*/ 	.word	0x0002a960


	//   ....[128]....
        /*0d88*/ 	.word	0x0002a9d0


	//   ....[129]....
        /*0d8c*/ 	.word	0x0002aa40


	//   ....[130]....
        /*0d90*/ 	.word	0x0002aab0


	//   ....[131]....
        /*0d94*/ 	.word	0x0002ab30


	//   ....[132]....
        /*0d98*/ 	.word	0x0002abc0


	//   ....[133]....
        /*0d9c*/ 	.word	0x0002ac50


	//   ....[134]....
        /*0da0*/ 	.word	0x0002acc0


	//   ....[135]....
        /*0da4*/ 	.word	0x0002ad30


	//   ....[136]....
        /*0da8*/ 	.word	0x0002ada0


	//   ....[137]....
        /*0dac*/ 	.word	0x0002ae20


	//   ....[138]....
        /*0db0*/ 	.word	0x0002ae90


	//   ....[139]....
        /*0db4*/ 	.word	0x0002af30


	//   ....[140]....
        /*0db8*/ 	.word	0x0002afc0


	//   ....[141]....
        /*0dbc*/ 	.word	0x0002b0e0


	//----- nvinfo : EIATTR_REG_RECONFIG
	.align		4
.L_228:
        /*0dc0*/ 	.byte	0x01, 0x54
	.zero		2


	//----- nvinfo : EIATTR_SYSCALL_OFFSETS
	.align		4
        /*0dc4*/ 	.byte	0x04, 0x46
        /*0dc6*/ 	.short	(.L_230 - .L_229)


	//   ....[0]....
.L_229:
        /*0dc8*/ 	.word	0x00001c60


	//   ....[1]....
        /*0dcc*/ 	.word	0x00001db0


	//   ....[2]....
        /*0dd0*/ 	.word	0x00009320


	//   ....[3]....
        /*0dd4*/ 	.word	0x00009620


	//   ....[4]....
        /*0dd8*/ 	.word	0x00020010


	//   ....[5]....
        /*0ddc*/ 	.word	0x00020160


	//   ....[6]....
        /*0de0*/ 	.word	0x00020250


	//   ....[7]....
        /*0de4*/ 	.word	0x00021220


	//----- nvinfo : EIATTR_MBARRIER_INSTR_OFFSETS
	.align		4
.L_230:
        /*0de8*/ 	.byte	0x04, 0x39
        /*0dea*/ 	.short	(.L_232 - .L_231)


	//   ....[0]....
.L_231:
        /*0dec*/ 	.word	0x00000270
        /*0df0*/ 	.word	0x000000ff
        /*0df4*/ 	.word	0x00028800
        /*0df8*/ 	.short	0x0100
        /*0dfa*/ 	.byte	0x08
	.zero		1


	//   ....[1]....
        /*0dfc*/ 	.word	0x00000280
        /*0e00*/ 	.word	0x000000ff
        /*0e04*/ 	.word	0x00028820
        /*0e08*/ 	.short	0x0100
        /*0e0a*/ 	.byte	0x08
	.zero		1


	//   ....[2]....
        /*0e0c*/ 	.word	0x00000370
        /*0e10*/ 	.word	0x000000ff
        /*0e14*/ 	.word	0x00028830
        /*0e18*/ 	.short	0x0100
        /*0e1a*/ 	.byte	0x08
	.zero		1


	//   ....[3]....
        /*0e1c*/ 	.word	0x00000380
        /*0e20*/ 	.word	0x000000ff
        /*0e24*/ 	.word	0x00028840
        /*0e28*/ 	.short	0x0100
        /*0e2a*/ 	.byte	0x08
	.zero		1


	//   ....[4]....
        /*0e2c*/ 	.word	0x00000390
        /*0e30*/ 	.word	0x000000ff
        /*0e34*/ 	.word	0x00028838
        /*0e38*/ 	.short	0x0100
        /*0e3a*/ 	.byte	0x08
	.zero		1


	//   ....[5]....
        /*0e3c*/ 	.word	0x000003a0
        /*0e40*/ 	.word	0x000000ff
        /*0e44*/ 	.word	0x00028848
        /*0e48*/ 	.short	0x0100
        /*0e4a*/ 	.byte	0x08
	.zero		1


	//   ....[6]....
        /*0e4c*/ 	.word	0x000004d0
        /*0e50*/ 	.word	0x000000ff
        /*0e54*/ 	.word	0x00028850
        /*0e58*/ 	.short	0x0100
        /*0e5a*/ 	.byte	0x08
	.zero		1


	//   ....[7]....
        /*0e5c*/ 	.word	0x000004e0
        /*0e60*/ 	.word	0x000000ff
        /*0e64*/ 	.word	0x00028860
        /*0e68*/ 	.short	0x0100
        /*0e6a*/ 	.byte	0x08
	.zero		1


	//   ....[8]....
        /*0e6c*/ 	.word	0x000004f0
        /*0e70*/ 	.word	0x000000ff
        /*0e74*/ 	.word	0x00028858
        /*0e78*/ 	.short	0x0100
        /*0e7a*/ 	.byte	0x08
	.zero		1


	//   ....[9]....
        /*0e7c*/ 	.word	0x00000500
        /*0e80*/ 	.word	0x000000ff
        /*0e84*/ 	.word	0x00028868
        /*0e88*/ 	.short	0x0100
        /*0e8a*/ 	.byte	0x08
	.zero		1


	//   ....[10]....
        /*0e8c*/ 	.word	0x000005f0
        /*0e90*/ 	.word	0x000000ff
        /*0e94*/ 	.word	0x00028870
        /*0e98*/ 	.short	0x0100
        /*0e9a*/ 	.byte	0x06
	.zero		1


	//   ....[11]....
        /*0e9c*/ 	.word	0x00000600
        /*0ea0*/ 	.word	0x000000ff
        /*0ea4*/ 	.word	0x00028880
        /*0ea8*/ 	.short	0x0100
        /*0eaa*/ 	.byte	0x06
	.zero		1


	//   ....[12]....
        /*0eac*/ 	.word	0x00000610
        /*0eb0*/ 	.word	0x000000ff
        /*0eb4*/ 	.word	0x00028878
        /*0eb8*/ 	.short	0x0100
        /*0eba*/ 	.byte	0x06
	.zero		1


	//   ....[13]....
        /*0ebc*/ 	.word	0x00000620
        /*0ec0*/ 	.word	0x000000ff
        /*0ec4*/ 	.word	0x00028888
        /*0ec8*/ 	.short	0x0100
        /*0eca*/ 	.byte	0x06
	.zero		1


	//   ....[14]....
        /*0ecc*/ 	.word	0x00000750
        /*0ed0*/ 	.word	0x000000ff
        /*0ed4*/ 	.word	0x00028890
        /*0ed8*/ 	.short	0x0100
        /*0eda*/ 	.byte	0x08
	.zero		1


	//   ....[15]....
        /*0edc*/ 	.word	0x00000760
        /*0ee0*/ 	.word	0x000000ff
        /*0ee4*/ 	.word	0x000288a0
        /*0ee8*/ 	.short	0x0100
        /*0eea*/ 	.byte	0x08
	.zero		1


	//   ....[16]....
        /*0eec*/ 	.word	0x00000770
        /*0ef0*/ 	.word	0x000000ff
        /*0ef4*/ 	.word	0x00028898
        /*0ef8*/ 	.short	0x0100
        /*0efa*/ 	.byte	0x08
	.zero		1


	//   ....[17]....
        /*0efc*/ 	.word	0x00000780
        /*0f00*/ 	.word	0x000000ff
        /*0f04*/ 	.word	0x000288a8
        /*0f08*/ 	.short	0x0100
        /*0f0a*/ 	.byte	0x08
	.zero		1


	//   ....[18]....
        /*0f0c*/ 	.word	0x000008b0
        /*0f10*/ 	.word	0x000000ff
        /*0f14*/ 	.word	0x000288b0
        /*0f18*/ 	.short	0x0100
        /*0f1a*/ 	.byte	0x08
	.zero		1


	//   ....[19]....
        /*0f1c*/ 	.word	0x000008c0
        /*0f20*/ 	.word	0x000000ff
        /*0f24*/ 	.word	0x000288c0
        /*0f28*/ 	.short	0x0100
        /*0f2a*/ 	.byte	0x08
	.zero		1


	//   ....[20]....
        /*0f2c*/ 	.word	0x000008d0
        /*0f30*/ 	.word	0x000000ff
        /*0f34*/ 	.word	0x000288b8
        /*0f38*/ 	.short	0x0100
        /*0f3a*/ 	.byte	0x08
	.zero		1


	//   ....[21]....
        /*0f3c*/ 	.word	0x000008e0
        /*0f40*/ 	.word	0x000000ff
        /*0f44*/ 	.word	0x000288c8
        /*0f48*/ 	.short	0x0100
        /*0f4a*/ 	.byte	0x08
	.zero		1


	//   ....[22]....
        /*0f4c*/ 	.word	0x000033c0
        /*0f50*/ 	.word	0x0000005b
        /*0f54*/ 	.word	0x00028890
        /*0f58*/ 	.short	0x010a
        /*0f5a*/ 	.byte	0x3f
	.zero		1


	//   ....[23]....
        /*0f5c*/ 	.word	0x00005b80
        /*0f60*/ 	.word	0x0000005b
        /*0f64*/ 	.word	0x00028890
        /*0f68*/ 	.short	0x010a
        /*0f6a*/ 	.byte	0x3f
	.zero		1


	//   ....[24]....
        /*0f6c*/ 	.word	0x00007c30
        /*0f70*/ 	.word	0x0000005b
        /*0f74*/ 	.word	0x00028890
        /*0f78*/ 	.short	0x010a
        /*0f7a*/ 	.byte	0x3f
	.zero		1


	//   ....[25]....
        /*0f7c*/ 	.word	0x00008350
        /*0f80*/ 	.word	0x0000000b
        /*0f84*/ 	.word	0x00000000
        /*0f88*/ 	.short	0x0101
        /*0f8a*/ 	.byte	0x3f
	.zero		1


	//   ....[26]....
        /*0f8c*/ 	.word	0x00008390
        /*0f90*/ 	.word	0x0000005b
        /*0f94*/ 	.word	0x000288b0
        /*0f98*/ 	.short	0x010a
        /*0f9a*/ 	.byte	0x3f
	.zero		1


	//   ....[27]....
        /*0f9c*/ 	.word	0x000089c0
        /*0fa0*/ 	.word	0x0000005b
        /*0fa4*/ 	.word	0x00000000
        /*0fa8*/ 	.short	0x0101
        /*0faa*/ 	.byte	0x3f
	.zero		1


	//   ....[28]....
        /*0fac*/ 	.word	0x000093b0
        /*0fb0*/ 	.word	0x00000012
        /*0fb4*/ 	.word	0x00028800
        /*0fb8*/ 	.short	0x010a
        /*0fba*/ 	.byte	0x3f
	.zero		1


	//   ....[29]....
        /*0fbc*/ 	.word	0x00009400
        /*0fc0*/ 	.word	0x00000012
        /*0fc4*/ 	.word	0x00028800
        /*0fc8*/ 	.short	0x010a
        /*0fca*/ 	.byte	0x3f
	.zero		1


	//   ....[30]....
        /*0fcc*/ 	.word	0x0000a610
        /*0fd0*/ 	.word	0x00000012
        /*0fd4*/ 	.word	0x00028800
        /*0fd8*/ 	.short	0x010a
        /*0fda*/ 	.byte	0x3f
	.zero		1


	//   ....[31]....
        /*0fdc*/ 	.word	0x0000cd00
        /*0fe0*/ 	.word	0x00000012
        /*0fe4*/ 	.word	0x00028800
        /*0fe8*/ 	.short	0x010a
        /*0fea*/ 	.byte	0x3f
	.zero		1


	//   ....[32]....
        /*0fec*/ 	.word	0x0000e8a0
        /*0ff0*/ 	.word	0x0000000b
        /*0ff4*/ 	.word	0x00028830
        /*0ff8*/ 	.short	0x010a
        /*0ffa*/ 	.byte	0x3f
	.zero		1


	//   ....[33]....
        /*0ffc*/ 	.word	0x0000e8e0
        /*1000*/ 	.word	0x0000000b
        /*1004*/ 	.word	0x00028830
        /*1008*/ 	.short	0x010a
        /*100a*/ 	.byte	0x3f
	.zero		1


	//   ....[34]....
        /*100c*/ 	.word	0x0000ef40
        /*1010*/ 	.word	0x00000000
        /*1014*/ 	.word	0x00000000
        /*1018*/ 	.short	0x0101
        /*101a*/ 	.byte	0x3f
	.zero		1


	//   ....[35]....
        /*101c*/ 	.word	0x00011c60
        /*1020*/ 	.word	0x00000009
        /*1024*/ 	.word	0x00028830
        /*1028*/ 	.short	0x010a
        /*102a*/ 	.byte	0x3f
	.zero		1


	//   ....[36]....
        /*102c*/ 	.word	0x00011cb0
        /*1030*/ 	.word	0x00000009
        /*1034*/ 	.word	0x00028830
        /*1038*/ 	.short	0x010a
        /*103a*/ 	.byte	0x3f
	.zero		1


	//   ....[37]....
        /*103c*/ 	.word	0x00012100
        /*1040*/ 	.word	0x00000009
        /*1044*/ 	.word	0x00028850
        /*1048*/ 	.short	0x010a
        /*104a*/ 	.byte	0x3f
	.zero		1


	//   ....[38]....
        /*104c*/ 	.word	0x00012140
        /*1050*/ 	.word	0x00000009
        /*1054*/ 	.word	0x00028850
        /*1058*/ 	.short	0x010a
        /*105a*/ 	.byte	0x3f
	.zero		1


	//   ....[39]....
        /*105c*/ 	.word	0x00012680
        /*1060*/ 	.word	0x00000008
        /*1064*/ 	.word	0x00000000
        /*1068*/ 	.short	0x0101
        /*106a*/ 	.byte	0x3f
	.zero		1


	//   ....[40]....
        /*106c*/ 	.word	0x00014860
        /*1070*/ 	.word	0x0000001b
        /*1074*/ 	.word	0x00000000
        /*1078*/ 	.short	0x0101
        /*107a*/ 	.byte	0x3f
	.zero		1


	//   ....[41]....
        /*107c*/ 	.word	0x000151f0
        /*1080*/ 	.word	0x00000003
        /*1084*/ 	.word	0x00028830
        /*1088*/ 	.short	0x010a
        /*108a*/ 	.byte	0x3f
	.zero		1


	//   ....[42]....
        /*108c*/ 	.word	0x00015240
        /*1090*/ 	.word	0x00000003
        /*1094*/ 	.word	0x00028830
        /*1098*/ 	.short	0x010a
        /*109a*/ 	.byte	0x3f
	.zero		1


	//   ....[43]....
        /*109c*/ 	.word	0x000156c0
        /*10a0*/ 	.word	0x00000003
        /*10a4*/ 	.word	0x00028850
        /*10a8*/ 	.short	0x010a
        /*10aa*/ 	.byte	0x3f
	.zero		1


	//   ....[44]....
        /*10ac*/ 	.word	0x00015700
        /*10b0*/ 	.word	0x00000003
        /*10b4*/ 	.word	0x00028850
        /*10b8*/ 	.short	0x010a
        /*10ba*/ 	.byte	0x3f
	.zero		1


	//   ....[45]....
        /*10bc*/ 	.word	0x00016ae0
        /*10c0*/ 	.word	0x00000005
        /*10c4*/ 	.word	0x00000000
        /*10c8*/ 	.short	0x0101
        /*10ca*/ 	.byte	0x3f
	.zero		1


	//   ....[46]....
        /*10cc*/ 	.word	0x00016da0
        /*10d0*/ 	.word	0x0000000f
        /*10d4*/ 	.word	0x00000000
        /*10d8*/ 	.short	0x0101
        /*10da*/ 	.byte	0x3f
	.zero		1


	//   ....[47]....
        /*10dc*/ 	.word	0x000174c0
        /*10e0*/ 	.word	0x00000003
        /*10e4*/ 	.word	0x00028830
        /*10e8*/ 	.short	0x010a
        /*10ea*/ 	.byte	0x3f
	.zero		1


	//   ....[48]....
        /*10ec*/ 	.word	0x00017510
        /*10f0*/ 	.word	0x00000003
        /*10f4*/ 	.word	0x00028830
        /*10f8*/ 	.short	0x010a
        /*10fa*/ 	.byte	0x3f
	.zero		1


	//   ....[49]....
        /*10fc*/ 	.word	0x00017990
        /*1100*/ 	.word	0x00000003
        /*1104*/ 	.word	0x00028850
        /*1108*/ 	.short	0x010a
        /*110a*/ 	.byte	0x3f
	.zero		1


	//   ....[50]....
        /*110c*/ 	.word	0x000179d0
        /*1110*/ 	.word	0x00000003
        /*1114*/ 	.word	0x00028850
        /*1118*/ 	.short	0x010a
        /*111a*/ 	.byte	0x3f
	.zero		1


	//   ....[51]....
        /*111c*/ 	.word	0x00017ef0
        /*1120*/ 	.word	0x00000003
        /*1124*/ 	.word	0x00000000
        /*1128*/ 	.short	0x0101
        /*112a*/ 	.byte	0x3f
	.zero		1


	//   ....[52]....
        /*112c*/ 	.word	0x0001a0e0
        /*1130*/ 	.word	0x0000000e
        /*1134*/ 	.word	0x00000000
        /*1138*/ 	.short	0x0101
        /*113a*/ 	.byte	0x3f
	.zero		1


	//   ....[53]....
        /*113c*/ 	.word	0x0001a730
        /*1140*/ 	.word	0x0000000b
        /*1144*/ 	.word	0x00028850
        /*1148*/ 	.short	0x010a
        /*114a*/ 	.byte	0x3f
	.zero		1


	//   ....[54]....
        /*114c*/ 	.word	0x0001a7b0
        /*1150*/ 	.word	0x0000000b
        /*1154*/ 	.word	0x00028850
        /*1158*/ 	.short	0x010a
        /*115a*/ 	.byte	0x3f
	.zero		1


	//   ....[55]....
        /*115c*/ 	.word	0x0001adc0
        /*1160*/ 	.word	0x00000000
        /*1164*/ 	.word	0x00000000
        /*1168*/ 	.short	0x0101
        /*116a*/ 	.byte	0x3f
	.zero		1


	//   ....[56]....
        /*116c*/ 	.word	0x0001c2f0
        /*1170*/ 	.word	0x00000000
        /*1174*/ 	.word	0x00000000
        /*1178*/ 	.short	0x0101
        /*117a*/ 	.byte	0x3f
	.zero		1


	//   ....[57]....
        /*117c*/ 	.word	0x0001ea40
        /*1180*/ 	.word	0x00000016
        /*1184*/ 	.word	0x00028820
        /*1188*/ 	.short	0x010a
        /*118a*/ 	.byte	0x3f
	.zero		1


	//   ....[58]....
        /*118c*/ 	.word	0x0001ead0
        /*1190*/ 	.word	0x0000000b
        /*1194*/ 	.word	0x000288a0
        /*1198*/ 	.short	0x010a
        /*119a*/ 	.byte	0x3f
	.zero		1


	//   ....[59]....
        /*119c*/ 	.word	0x0001ee30
        /*11a0*/ 	.word	0x0000000b
        /*11a4*/ 	.word	0x000288c0
        /*11a8*/ 	.short	0x010a
        /*11aa*/ 	.byte	0x3f
	.zero		1


	//   ....[60]....
        /*11ac*/ 	.word	0x0001f260
        /*11b0*/ 	.word	0x0000000c
        /*11b4*/ 	.word	0x000288a0
        /*11b8*/ 	.short	0x010a
        /*11ba*/ 	.byte	0x3f
	.zero		1


	//   ....[61]....
        /*11bc*/ 	.word	0x0001f5a0
        /*11c0*/ 	.word	0x0000000c
        /*11c4*/ 	.word	0x000288c0
        /*11c8*/ 	.short	0x010a
        /*11ca*/ 	.byte	0x3f
	.zero		1


	//   ....[62]....
        /*11cc*/ 	.word	0x00020770
        /*11d0*/ 	.word	0x00000007
        /*11d4*/ 	.word	0x00028840
        /*11d8*/ 	.short	0x010a
        /*11da*/ 	.byte	0x3f
	.zero		1


	//   ....[63]....
        /*11dc*/ 	.word	0x00020ef0
        /*11e0*/ 	.word	0x00000007
        /*11e4*/ 	.word	0x00028830
        /*11e8*/ 	.short	0x0107
        /*11ea*/ 	.byte	0x3f
	.zero		1


	//   ....[64]....
        /*11ec*/ 	.word	0x00020fc0
        /*11f0*/ 	.word	0x00000007
        /*11f4*/ 	.word	0x00028830
        /*11f8*/ 	.short	0x0101
        /*11fa*/ 	.byte	0x3f
	.zero		1


	//   ....[65]....
        /*11fc*/ 	.word	0x00021b00
        /*1200*/ 	.word	0x00000016
        /*1204*/ 	.word	0x00028800
        /*1208*/ 	.short	0x0107
        /*120a*/ 	.byte	0x3f
	.zero		1


	//   ....[66]....
        /*120c*/ 	.word	0x00021c10
        /*1210*/ 	.word	0x00000016
        /*1214*/ 	.word	0x00028800
        /*1218*/ 	.short	0x0101
        /*121a*/ 	.byte	0x3f
	.zero		1


	//   ....[67]....
        /*121c*/ 	.word	0x00021c40
        /*1220*/ 	.word	0x00000016
        /*1224*/ 	.word	0x00028820
        /*1228*/ 	.short	0x010a
        /*122a*/ 	.byte	0x3f
	.zero		1


	//   ....[68]....
        /*122c*/ 	.word	0x00021fd0
        /*1230*/ 	.word	0x00000006
        /*1234*/ 	.word	0x00028840
        /*1238*/ 	.short	0x010a
        /*123a*/ 	.byte	0x3f
	.zero		1


	//   ....[69]....
        /*123c*/ 	.word	0x000224f0
        /*1240*/ 	.word	0x00000006
        /*1244*/ 	.word	0x00028830
        /*1248*/ 	.short	0x0107
        /*124a*/ 	.byte	0x3f
	.zero		1


	//   ....[70]....
        /*124c*/ 	.word	0x000225b0
        /*1250*/ 	.word	0x00000006
        /*1254*/ 	.word	0x00028830
        /*1258*/ 	.short	0x0101
        /*125a*/ 	.byte	0x3f
	.zero		1


	//   ....[71]....
        /*125c*/ 	.word	0x00022610
        /*1260*/ 	.word	0x00000006
        /*1264*/ 	.word	0x00028860
        /*1268*/ 	.short	0x010a
        /*126a*/ 	.byte	0x3f
	.zero		1


	//   ....[72]....
        /*126c*/ 	.word	0x00022b60
        /*1270*/ 	.word	0x00000006
        /*1274*/ 	.word	0x00028850
        /*1278*/ 	.short	0x0107
        /*127a*/ 	.byte	0x3f
	.zero		1


	//   ....[73]....
        /*127c*/ 	.word	0x00022d10
        /*1280*/ 	.word	0x00000006
        /*1284*/ 	.word	0x00028850
        /*1288*/ 	.short	0x0101
        /*128a*/ 	.byte	0x3f
	.zero		1


	//   ....[74]....
        /*128c*/ 	.word	0x00022f30
        /*1290*/ 	.word	0x00000000
        /*1294*/ 	.word	0x00028860
        /*1298*/ 	.short	0x010a
        /*129a*/ 	.byte	0x3f
	.zero		1


	//   ....[75]....
        /*129c*/ 	.word	0x00023460
        /*12a0*/ 	.word	0x00000000
        /*12a4*/ 	.word	0x00028850
        /*12a8*/ 	.short	0x0107
        /*12aa*/ 	.byte	0x3f
	.zero		1


	//   ....[76]....
        /*12ac*/ 	.word	0x00023520
        /*12b0*/ 	.word	0x00000000
        /*12b4*/ 	.word	0x00028850
        /*12b8*/ 	.short	0x0101
        /*12ba*/ 	.byte	0x3f
	.zero		1


	//   ....[77]....
        /*12bc*/ 	.word	0x00024250
        /*12c0*/ 	.word	0x00000007
        /*12c4*/ 	.word	0x00028820
        /*12c8*/ 	.short	0x010a
        /*12ca*/ 	.byte	0x3f
	.zero		1


	//   ....[78]....
        /*12cc*/ 	.word	0x000243c0
        /*12d0*/ 	.word	0x00000005
        /*12d4*/ 	.word	0x00028840
        /*12d8*/ 	.short	0x010a
        /*12da*/ 	.byte	0x3f
	.zero		1


	//   ....[79]....
        /*12dc*/ 	.word	0x00024460
        /*12e0*/ 	.word	0x00000003
        /*12e4*/ 	.word	0x00028840
        /*12e8*/ 	.short	0x010a
        /*12ea*/ 	.byte	0x3f
	.zero		1


	//   ....[80]....
        /*12ec*/ 	.word	0x000244a0
        /*12f0*/ 	.word	0x00000005
        /*12f4*/ 	.word	0x00028860
        /*12f8*/ 	.short	0x010a
        /*12fa*/ 	.byte	0x3f
	.zero		1


	//   ....[81]....
        /*12fc*/ 	.word	0x000244e0
        /*1300*/ 	.word	0x00000003
        /*1304*/ 	.word	0x00028860
        /*1308*/ 	.short	0x010a
        /*130a*/ 	.byte	0x3f
	.zero		1


	//   ....[82]....
        /*130c*/ 	.word	0x00024540
        /*1310*/ 	.word	0x0000005b
        /*1314*/ 	.word	0x00028890
        /*1318*/ 	.short	0x010a
        /*131a*/ 	.byte	0x3f
	.zero		1


	//   ....[83]....
        /*131c*/ 	.word	0x00024a50
        /*1320*/ 	.word	0x0000005b
        /*1324*/ 	.word	0x00028890
        /*1328*/ 	.short	0x010a
        /*132a*/ 	.byte	0x3f
	.zero		1


	//   ....[84]....
        /*132c*/ 	.word	0x00024f50
        /*1330*/ 	.word	0x0000005b
        /*1334*/ 	.word	0x00028890
        /*1338*/ 	.short	0x010a
        /*133a*/ 	.byte	0x3f
	.zero		1


	//   ....[85]....
        /*133c*/ 	.word	0x00025420
        /*1340*/ 	.word	0x0000005b
        /*1344*/ 	.word	0x000288b0
        /*1348*/ 	.short	0x010a
        /*134a*/ 	.byte	0x3f
	.zero		1


	//   ....[86]....
        /*134c*/ 	.word	0x00025c20
        /*1350*/ 	.word	0x00000012
        /*1354*/ 	.word	0x00028800
        /*1358*/ 	.short	0x010a
        /*135a*/ 	.byte	0x3f
	.zero		1


	//   ....[87]....
        /*135c*/ 	.word	0x000267f0
        /*1360*/ 	.word	0x00000012
        /*1364*/ 	.word	0x00028800
        /*1368*/ 	.short	0x010a
        /*136a*/ 	.byte	0x3f
	.zero		1


	//   ....[88]....
        /*136c*/ 	.word	0x00026840
        /*1370*/ 	.word	0x0000000b
        /*1374*/ 	.word	0x00028830
        /*1378*/ 	.short	0x010a
        /*137a*/ 	.byte	0x3f
	.zero		1


	//   ....[89]....
        /*137c*/ 	.word	0x00026890
        /*1380*/ 	.word	0x00000009
        /*1384*/ 	.word	0x00028830
        /*1388*/ 	.short	0x010a
        /*138a*/ 	.byte	0x3f
	.zero		1


	//   ....[90]....
        /*138c*/ 	.word	0x000268e0
        /*1390*/ 	.word	0x00000009
        /*1394*/ 	.word	0x00028850
        /*1398*/ 	.short	0x010a
        /*139a*/ 	.byte	0x3f
	.zero		1


	//   ....[91]....
        /*139c*/ 	.word	0x00026930
        /*13a0*/ 	.word	0x00000003
        /*13a4*/ 	.word	0x00028830
        /*13a8*/ 	.short	0x010a
        /*13aa*/ 	.byte	0x3f
	.zero		1


	//   ....[92]....
        /*13ac*/ 	.word	0x00026980
        /*13b0*/ 	.word	0x00000003
        /*13b4*/ 	.word	0x00028850
        /*13b8*/ 	.short	0x010a
        /*13ba*/ 	.byte	0x3f
	.zero		1


	//   ....[93]....
        /*13bc*/ 	.word	0x000269d0
        /*13c0*/ 	.word	0x00000003
        /*13c4*/ 	.word	0x00028830
        /*13c8*/ 	.short	0x010a
        /*13ca*/ 	.byte	0x3f
	.zero		1


	//   ....[94]....
        /*13cc*/ 	.word	0x00026a20
        /*13d0*/ 	.word	0x00000003
        /*13d4*/ 	.word	0x00028850
        /*13d8*/ 	.short	0x010a
        /*13da*/ 	.byte	0x3f
	.zero		1


	//   ....[95]....
        /*13dc*/ 	.word	0x00026a70
        /*13e0*/ 	.word	0x0000000b
        /*13e4*/ 	.word	0x00028850
        /*13e8*/ 	.short	0x010a
        /*13ea*/ 	.byte	0x3f
	.zero		1


	//   ....[96]....
        /*13ec*/ 	.word	0x00027040
        /*13f0*/ 	.word	0x00000016
        /*13f4*/ 	.word	0x00028820
        /*13f8*/ 	.short	0x010a
        /*13fa*/ 	.byte	0x3f
	.zero		1


	//   ....[97]....
        /*13fc*/ 	.word	0x00027090
        /*1400*/ 	.word	0x0000000b
        /*1404*/ 	.word	0x000288a0
        /*1408*/ 	.short	0x010a
        /*140a*/ 	.byte	0x3f
	.zero		1


	//   ....[98]....
        /*140c*/ 	.word	0x000270e0
        /*1410*/ 	.word	0x0000000b
        /*1414*/ 	.word	0x000288c0
        /*1418*/ 	.short	0x010a
        /*141a*/ 	.byte	0x3f
	.zero		1


	//   ....[99]....
        /*141c*/ 	.word	0x00027130
        /*1420*/ 	.word	0x0000000c
        /*1424*/ 	.word	0x000288a0
        /*1428*/ 	.short	0x010a
        /*142a*/ 	.byte	0x3f
	.zero		1


	//   ....[100]....
        /*142c*/ 	.word	0x00027180
        /*1430*/ 	.word	0x0000000c
        /*1434*/ 	.word	0x000288c0
        /*1438*/ 	.short	0x010a
        /*143a*/ 	.byte	0x3f
	.zero		1


	//   ....[101]....
        /*143c*/ 	.word	0x000272a0
        /*1440*/ 	.word	0x00000007
        /*1444*/ 	.word	0x00028840
        /*1448*/ 	.short	0x010a
        /*144a*/ 	.byte	0x3f
	.zero		1


	//   ....[102]....
        /*144c*/ 	.word	0x00028840
        /*1450*/ 	.word	0x00000016
        /*1454*/ 	.word	0x00028820
        /*1458*/ 	.short	0x010a
        /*145a*/ 	.byte	0x3f
	.zero		1


	//   ....[103]....
        /*145c*/ 	.word	0x00028890
        /*1460*/ 	.word	0x00000006
        /*1464*/ 	.word	0x00028840
        /*1468*/ 	.short	0x010a
        /*146a*/ 	.byte	0x3f
	.zero		1


	//   ....[104]....
        /*146c*/ 	.word	0x00029210
        /*1470*/ 	.word	0x00000006
        /*1474*/ 	.word	0x00028860
        /*1478*/ 	.short	0x010a
        /*147a*/ 	.byte	0x3f
	.zero		1


	//   ....[105]....
        /*147c*/ 	.word	0x00029c90
        /*1480*/ 	.word	0x00000000
        /*1484*/ 	.word	0x00028860
        /*1488*/ 	.short	0x010a
        /*148a*/ 	.byte	0x3f
	.zero		1


	//   ....[106]....
        /*148c*/ 	.word	0x0002b000
        /*1490*/ 	.word	0x00000007
        /*1494*/ 	.word	0x00028820
        /*1498*/ 	.short	0x010a
        /*149a*/ 	.byte	0x3f
	.zero		1


	//   ....[107]....
        /*149c*/ 	.word	0x0002b1a0
        /*14a0*/ 	.word	0x00000005
        /*14a4*/ 	.word	0x00028840
        /*14a8*/ 	.short	0x010a
        /*14aa*/ 	.byte	0x3f
	.zero		1


	//   ....[108]....
        /*14ac*/ 	.word	0x0002b1f0
        /*14b0*/ 	.word	0x00000003
        /*14b4*/ 	.word	0x00028840
        /*14b8*/ 	.short	0x010a
        /*14ba*/ 	.byte	0x3f
	.zero		1


	//   ....[109]....
        /*14bc*/ 	.word	0x0002b240
        /*14c0*/ 	.word	0x00000005
        /*14c4*/ 	.word	0x00028860
        /*14c8*/ 	.short	0x010a
        /*14ca*/ 	.byte	0x3f
	.zero		1


	//----- nvinfo : EIATTR_NUM_MBARRIERS
	.align		4
.L_232:
        /*14cc*/ 	.byte	0x03, 0x38
        /*14ce*/ 	.short	0x0016


	//----- nvinfo : EIATTR_EXIT_INSTR_OFFSETS
	.align		4
        /*14d0*/ 	.byte	0x04, 0x1c
        /*14d2*/ 	.short	(.L_234 - .L_233)


	//   ....[0]....
.L_233:
        /*14d4*/ 	.word	0x00024530


	//----- nvinfo : EIATTR_MAX_THREADS
	.align		4
.L_234:
        /*14d8*/ 	.byte	0x04, 0x05
        /*14da*/ 	.short	(.L_236 - .L_235)
.L_235:
        /*14dc*/ 	.word	0x00000180
        /*14e0*/ 	.word	0x00000001
        /*14e4*/ 	.word	0x00000001


	//----- nvinfo : EIATTR_CRS_STACK_SIZE
	.align		4
.L_236:
        /*14e8*/ 	.byte	0x04, 0x1e
        /*14ea*/ 	.short	(.L_238 - .L_237)
.L_237:
        /*14ec*/ 	.word	0x00000000


	//----- nvinfo : EIATTR_CBANK_PARAM_SIZE
	.align		4
.L_238:
        /*14f0*/ 	.byte	0x03, 0x19
        /*14f2*/ 	.short	0x0af0


	//----- nvinfo : EIATTR_PARAM_CBANK
	.align		4
        /*14f4*/ 	.byte	0x04, 0x0a
        /*14f6*/ 	.short	(.L_240 - .L_239)
	.align		4
.L_239:
        /*14f8*/ 	.word	index@(.nv.constant0._ZN7cutlass13device_kernelIN5flash11enable_sm90INS1_16FlashAttnFwdSm90INS1_25CollectiveMainloopFwdSm90ILi2EN4cute5tupleIJNS5_1CILi1EEES8_S8_EEENS6_IJNS7_ILi128EEESA_SA_EEELi128ENS_10bfloat16_tEfNS_4arch4Sm90ELb0ELb1ELb0ELb1ELb1ELb1ELb0ELb1ELb1ELb1ELb0ELb0EEENS1_21CollectiveEpilogueFwdISB_S9_SC_SE_Li256ELb1ELb1ELb0ELb0EEENS1_36VarlenDynamicPersistentTileSchedulerILi128ELi128ELi256ELi128ELb0ELb1ELb1ELb1ELb0ELb1EEEEEEEEEvNT_6ParamsE)
        /*14fc*/ 	.short	0x0210
        /*14fe*/ 	.short	0x0af0


	//----- nvinfo : EIATTR_SW_WAR
	.align		4
.L_240:
        /*1500*/ 	.byte	0x04, 0x36
        /*1502*/ 	.short	(.L_242 - .L_241)
.L_241:
        /*1504*/ 	.word	0x00000008
.L_242:


//--------------------- .nv.info._ZN7cutlass13device_kernelIN5flash11enable_sm90INS1_16FlashAttnFwdSm90INS1_25CollectiveMainloopFwdSm90ILi2EN4cute5tupleIJNS5_1CILi1EEES8_S8_EEENS6_IJNS7_ILi128EEESA_SA_EEELi128ENS_10bfloat16_tEfNS_4arch4Sm90ELb1ELb0ELb0ELb0ELb1ELb0ELb0ELb1ELb1ELb1ELb0ELb0EEENS1_21CollectiveEpilogueFwdISB_S9_SC_SE_Li256ELb0ELb1ELb0ELb0EEENS1_30DynamicPersistentTileSchedulerILi256ELi128ELb0ELb1ELb1EEEEEEEEEvNT_6ParamsE --------------------------
	.section	.nv.info._ZN7cutlass13device_kernelIN5flash11enable_sm90INS1_16FlashAttnFwdSm90INS1_25CollectiveMainloopFwdSm90ILi2EN4cute5tupleIJNS5_1CILi1EEES8_S8_EEENS6_IJNS7_ILi128EEESA_SA_EEELi128ENS_10bfloat16_tEfNS_4arch4Sm90ELb1ELb0ELb0ELb0ELb1ELb0ELb0ELb1ELb1ELb1ELb0ELb0EEENS1_21CollectiveEpilogueFwdISB_S9_SC_SE_Li256ELb0ELb1ELb0ELb0EEENS1_30DynamicPersistentTileSchedulerILi256ELi128ELb0ELb1ELb1EEEEEEEEEvNT_6ParamsE,"",@"SHT_CUDA_INFO"
	.sectionflags	@""
	.align	4


	//----- nvinfo : EIATTR_CUDA_API_VERSION
	.align		4
        /*0000*/ 	.byte	0x04, 0x37
        /*0002*/ 	.short	(.L_244 - .L_243)
.L_243:
        /*0004*/ 	.word	0x00000082


	//----- nvinfo : EIATTR_KPARAM_INFO
	.align		4
.L_244:
        /*0008*/ 	.byte	0x04, 0x17
        /*000a*/ 	.short	(.L_246 - .L_245)
.L_245:
        /*000c*/ 	.word	0x00000000
        /*0010*/ 	.short	0x0000
        /*0012*/ 	.short	0x0070
        /*0014*/ 	.byte	0x00, 0xf0, 0x01, 0x2a


	//----- nvinfo : EIATTR_SPARSE_MMA_MASK
	.align		4
.L_246:
        /*0018*/ 	.byte	0x03, 0x50
        /*001a*/ 	.short	0x0000


	//----- nvinfo : EIATTR_MAXREG_COUNT
	.align		4
        /*001c*/ 	.byte	0x03, 0x1b
        /*001e*/ 	.short	0x00a8


	//----- nvinfo : EIATTR_NUM_BARRIERS
	.align		4
        /*0020*/ 	.byte	0x02, 0x4c
        /*0022*/ 	.byte	0x10
	.zero		1


	//----- nvinfo : EIATTR_EXTERNS
	.align		4
        /*0024*/ 	.byte	0x04, 0x0f
        /*0026*/ 	.short	(.L_248 - .L_247)


	//   ....[0]....
	.align		4
.L_247:
        /*0028*/ 	.word	index@(__assertfail)


	//----- nvinfo : EIATTR_MERCURY_ISA_VERSION
	.align		4
.L_248:
        /*002c*/ 	.byte	0x03, 0x5f
        /*002e*/ 	.short	0x0101


	//----- nvinfo : EIATTR_INT_WARP_WIDE_INSTR_OFFSETS
	.align		4
        /*0030*/ 	.byte	0x04, 0x31
        /*0032*/ 	.short	(.L_250 - .L_249)


	//   ....[0]....
.L_249:
        /*0034*/ 	.word	0x000000b0


	//   ....[1]....
        /*0038*/ 	.word	0x000000c0


	//   ....[2]....
        /*003c*/ 	.word	0x00000160


	//   ....[3]....
        /*0040*/ 	.word	0x0000b4b0


	//   ....[4]....
        /*0044*/ 	.word	0x0000b540


	//   ....[5]....
        /*0048*/ 	.word	0x0000e180


	//   ....[6]....
        /*004c*/ 	.word	0x0000e210


	//----- nvinfo : EIATTR_COOP_GROUP_MASK_REGIDS
	.align		4
.L_250:
        /*0050*/ 	.byte	0x04, 0x29
        /*0052*/ 	.short	(.L_252 - .L_251)


	//   ....[0]....
.L_251:
        /*0054*/ 	.word	0xffffffff


	//   ....[1]....
        /*0058*/ 	.word	0xffffffff


	//   ....[2]....
        /*005c*/ 	.word	0xffffffff


	//   ....[3]....
        /*0060*/ 	.word	0xffffffff


	//   ....[4]....
        /*0064*/ 	.word	0xffffffff


	//   ....[5]....
        /*0068*/ 	.word	0xffffffff


	//   ....[6]....
        /*006c*/ 	.word	0xffffffff


	//   ....[7]....
        /*0070*/ 	.word	0xffffffff


	//   ....[8]....
        /*0074*/ 	.word	0xffffffff


	//   ....[9]....
        /*0078*/ 	.word	0xffffffff


	//   ....[10]....
        /*007c*/ 	.word	0xffffffff


	//   ....[11]....
        /*0080*/ 	.word	0xffffffff


	//   ....[12]....
        /*0084*/ 	.word	0xffffffff


	//   ....[13]....
        /*0088*/ 	.word	0xffffffff


	//   ....[14]....
        /*008c*/ 	.word	0xffffffff


	//   ....[15]....
        /*0090*/ 	.word	0xffffffff


	//   ....[16]....
        /*0094*/ 	.word	0xffffffff


	//   ....[17]....
        /*0098*/ 	.word	0xffffffff


	//   ....[18]....
        /*009c*/ 	.word	0xffffffff


	//   ....[19]....
        /*00a0*/ 	.word	0xffffffff


	//   ....[20]....
        /*00a4*/ 	.word	0xffffffff


	//   ....[21]....
        /*00a8*/ 	.word	0xffffffff


	//   ....[22]....
        /*00ac*/ 	.word	0xffffffff


	//   ....[23]....
        /*00b0*/ 	.word	0xffffffff


	//   ....[24]....
        /*00b4*/ 	.word	0xffffffff


	//   ....[25]....
        /*00b8*/ 	.word	0xffffffff


	//   ....[26]....
        /*00bc*/ 	.word	0xffffffff


	//   ....[27]....
        /*00c0*/ 	.word	0xffffffff


	//   ....[28]....
        /*00c4*/ 	.word	0xffffffff


	//   ....[29]....
        /*00c8*/ 	.word	0xffffffff


	//   ....[30]....
        /*00cc*/ 	.word	0xffffffff


	//   ....[31]....
        /*00d0*/ 	.word	0xffffffff


	//   ....[32]....
        /*00d4*/ 	.word	0xffffffff


	//   ....[33]....
        /*00d8*/ 	.word	0xffffffff


	//   ....[34]....
        /*00dc*/ 	.word	0xffffffff


	//   ....[35]....
        /*00e0*/ 	.word	0xffffffff


	//   ....[36]....
        /*00e4*/ 	.word	0xffffffff


	//   ....[37]....
        /*00e8*/ 	.word	0xffffffff


	//   ....[38]....
        /*00ec*/ 	.word	0xffffffff


	//   ....[39]....
        /*00f0*/ 	.word	0xffffffff


	//   ....[40]....
        /*00f4*/ 	.word	0xffffffff


	//   ....[41]....
        /*00f8*/ 	.word	0xffffffff


	//   ....[42]....
        /*00fc*/ 	.word	0xffffffff


	//   ....[43]....
        /*0100*/ 	.word	0xffffffff


	//   ....[44]....
        /*0104*/ 	.word	0xffffffff


	//   ....[45]....
        /*0108*/ 	.word	0xffffffff


	//   ....[46]....
        /*010c*/ 	.word	0xffffffff


	//   ....[47]....
        /*0110*/ 	.word	0xffffffff


	//   ....[48]....
        /*0114*/ 	.word	0xffffffff


	//   ....[49]....
        /*0118*/ 	.word	0xffffffff


	//   ....[50]....
        /*011c*/ 	.word	0xffffffff


	//   ....[51]....
        /*0120*/ 	.word	0xffffffff


	//   ....[52]....
        /*0124*/ 	.word	0xffffffff


	//   ....[53]....
        /*0128*/ 	.word	0xffffffff


	//   ....[54]....
        /*012c*/ 	.word	0xffffffff


	//   ....[55]....
        /*0130*/ 	.word	0xffffffff


	//   ....[56]....
        /*0134*/ 	.word	0xffffffff


	//   ....[57]....
        /*0138*/ 	.word	0xffffffff


	//   ....[58]....
        /*013c*/ 	.word	0xffffffff


	//   ....[59]....
        /*0140*/ 	.word	0xffffffff


	//   ....[60]....
        /*0144*/ 	.word	0xffffffff


	//   ....[61]....
        /*0148*/ 	.word	0xffffffff


	//   ....[62]....
        /*014c*/ 	.word	0xffffffff


	//   ....[63]....
        /*0150*/ 	.word	0xffffffff


	//   ....[64]....
        /*0154*/ 	.word	0xffffffff


	//   ....[65]....
        /*0158*/ 	.word	0xffffffff


	//   ....[66]....
        /*015c*/ 	.word	0xffffffff


	//   ....[67]....
        /*0160*/ 	.word	0xffffffff


	//   ....[68]....
        /*0164*/ 	.word	0xffffffff


	//   ....[69]....
        /*0168*/ 	.word	0xffffffff


	//   ....[70]....
        /*016c*/ 	.word	0xffffffff


	//   ....[71]....
        /*0170*/ 	.word	0xffffffff


	//   ....[72]....
        /*0174*/ 	.word	0xffffffff


	//   ....[73]....
        /*0178*/ 	.word	0xffffffff


	//   ....[74]....
        /*017c*/ 	.word	0xffffffff


	//   ....[75]....
        /*0180*/ 	.word	0xffffffff


	//   ....[76]....
        /*0184*/ 	.word	0xffffffff


	//   ....[77]....
        /*0188*/ 	.word	0xffffffff


	//   ....[78]....
        /*018c*/ 	.word	0xffffffff


	//   ....[79]....
        /*0190*/ 	.word	0xffffffff


	//   ....[80]....
        /*0194*/ 	.word	0xffffffff


	//   ....[81]....
        /*0198*/ 	.word	0xffffffff


	//   ....[82]....
        /*019c*/ 	.word	0xffffffff


	//   ....[83]....
        /*01a0*/ 	.word	0xffffffff


	//   ....[84]....
        /*01a4*/ 	.word	0xffffffff


	//   ....[85]....
        /*01a8*/ 	.word	0xffffffff


	//   ....[86]....
        /*01ac*/ 	.word	0xffffffff


	//   ....[87]....
        /*01b0*/ 	.word	0xffffffff


	//   ....[88]....
        /*01b4*/ 	.word	0xffffffff


	//   ....[89]....
        /*01b8*/ 	.word	0xffffffff


	//   ....[90]....
        /*01bc*/ 	.word	0xffffffff


	//   ....[91]....
        /*01c0*/ 	.word	0xffffffff


	//   ....[92]....
        /*01c4*/ 	.word	0xffffffff


	//   ....[93]....
        /*01c8*/ 	.word	0xffffffff


	//   ....[94]....
        /*01cc*/ 	.word	0xffffffff


	//   ....[95]....
        /*01d0*/ 	.word	0xffffffff


	//   ....[96]....
        /*01d4*/ 	.word	0xffffffff


	//   ....[97]....
        /*01d8*/ 	.word	0xffffffff


	//   ....[98]....
        /*01dc*/ 	.word	0xffffffff


	//   ....[99]....
        /*01e0*/ 	.word	0xffffffff


	//   ....[100]....
        /*01e4*/ 	.word	0xffffffff


	//   ....[101]....
        /*01e8*/ 	.word	0xffffffff


	//   ....[102]....
        /*01ec*/ 	.word	0xffffffff


	//   ....[103]....
        /*01f0*/ 	.word	0xffffffff


	//   ....[104]....
        /*01f4*/ 	.word	0xffffffff


	//   ....[105]....
        /*01f8*/ 	.word	0xffffffff


	//   ....[106]....
        /*01fc*/ 	.word	0xffffffff


	//   ....[107]....
        /*0200*/ 	.word	0xffffffff


	//   ....[108]....
        /*0204*/ 	.word	0xffffffff


	//   ....[109]....
        /*0208*/ 	.word	0xffffffff


	//   ....[110]....
        /*020c*/ 	.word	0xffffffff


	//   ....[111]....
        /*0210*/ 	.word	0xffffffff


	//   ....[112]....
        /*0214*/ 	.word	0xffffffff


	//   ....[113]....
        /*0218*/ 	.word	0xffffffff


	//   ....[114]....
        /*021c*/ 	.word	0xffffffff


	//   ....[115]....
        /*0220*/ 	.word	0xffffffff


	//   ....[116]....
        /*0224*/ 	.word	0xffffffff


	//   ....[117]....
        /*0228*/ 	.word	0xffffffff


	//   ....[118]....
        /*022c*/ 	.word	0xffffffff


	//   ....[119]....
        /*0230*/ 	.word	0xffffffff


	//   ....[120]....
        /*0234*/ 	.word	0xffffffff


	//   ....[121]....
        /*0238*/ 	.word	0xffffffff


	//   ....[122]....
        /*023c*/ 	.word	0xffffffff


	//   ....[123]....
        /*0240*/ 	.word	0xffffffff


	//   ....[124]....
        /*0244*/ 	.word	0xffffffff


	//   ....[125]....
        /*0248*/ 	.word	0xffffffff


	//   ....[126]....
        /*024c*/ 	.word	0xffffffff


	//   ....[127]....
        /*0250*/ 	.word	0xffffffff


	//   ....[128]....
        /*0254*/ 	.word	0xffffffff


	//   ....[129]....
        /*0258*/ 	.word	0xffffffff


	//   ....[130]....
        /*025c*/ 	.word	0x0500000f


	//   ....[131]....
        /*0260*/ 	.word	0x0500000f


	//   ....[132]....
        /*0264*/ 	.word	0x0500000f


	//   ....[133]....
        /*0268*/ 	.word	0x0500000f


	//   ....[134]....
        /*026c*/ 	.word	0x0500000f


	//   ....[135]....
        /*0270*/ 	.word	0x0500000f


	//   ....[136]....
        /*0274*/ 	.word	0x0500000f


	//   ....[137]....
        /*0278*/ 	.word	0x0500000f


	//   ....[138]....
        /*027c*/ 	.word	0x0500000f


	//   ....[139]....
        /*0280*/ 	.word	0x0500000f


	//   ....[140]....
        /*0284*/ 	.word	0x0500000f


	//   ....[141]....
        /*0288*/ 	.word	0x0500000f


	//   ....[142]....
        /*028c*/ 	.word	0x0500000f


	//   ....[143]....
        /*0290*/ 	.word	0x0500000f


	//   ....[144]....
        /*0294*/ 	.word	0x0500000f


	//   ....[145]....
        /*0298*/ 	.word	0x0500000f


	//   ....[146]....
        /*029c*/ 	.word	0x0500000f


	//   ....[147]....
        /*02a0*/ 	.word	0x0500000f


	//   ....[148]....
        /*02a4*/ 	.word	0x0500000f


	//   ....[149]....
        /*02a8*/ 	.word	0x0500000f


	//   ....[150]....
        /*02ac*/ 	.word	0x0500000f


	//   ....[151]....
        /*02b0*/ 	.word	0x0500000f


	//   ....[152]....
        /*02b4*/ 	.word	0x0500000f


	//   ....[153]....
        /*02b8*/ 	.word	0x0500000f


	//   ....[154]....
        /*02bc*/ 	.word	0x0500000f


	//   ....[155]....
        /*02c0*/ 	.word	0x0500000f


	//   ....[156]....
        /*02c4*/ 	.word	0x0500000f


	//   ....[157]....
        /*02c8*/ 	.word	0x0500000f


	//   ....[158]....
        /*02cc*/ 	.word	0x0500000f


	//   ....[159]....
        /*02d0*/ 	.word	0x0500000f


	//   ....[160]....
        /*02d4*/ 	.word	0x0500000f


	//   ....[161]....
        /*02d8*/ 	.word	0x0500000f


	//   ....[162]....
        /*02dc*/ 	.word	0x0500000f


	//   ....[163]....
        /*02e0*/ 	.word	0x0500000f


	//   ....[164]....
        /*02e4*/ 	.word	0x0500000f


	//   ....[165]....
        /*02e8*/ 	.word	0x0500000f


	//   ....[166]....
        /*02ec*/ 	.word	0x0500000f


	//   ....[167]....
        /*02f0*/ 	.word	0x0500000f


	//   ....[168]....
        /*02f4*/ 	.word	0x0500000f


	//   ....[169]....
        /*02f8*/ 	.word	0x0500000f


	//   ....[170]....
        /*02fc*/ 	.word	0x0500000f


	//   ....[171]....
        /*0300*/ 	.word	0x0500000f


	//   ....[172]....
        /*0304*/ 	.word	0x0500000f


	//   ....[173]....
        /*0308*/ 	.word	0x0500000f


	//   ....[174]....
        /*030c*/ 	.word	0x0500000f


	//   ....[175]....
        /*0310*/ 	.word	0x0500000f


	//   ....[176]....
        /*0314*/ 	.word	0x0500000f


	//   ....[177]....
        /*0318*/ 	.word	0x0500000f


	//   ....[178]....
        /*031c*/ 	.word	0x0500000f


	//   ....[179]....
        /*0320*/ 	.word	0x0500000f


	//   ....[180]....
        /*0324*/ 	.word	0x0500000f


	//   ....[181]....
        /*0328*/ 	.word	0x0500000f


	//   ....[182]....
        /*032c*/ 	.word	0x0500000f


	//   ....[183]....
        /*0330*/ 	.word	0x0500000f


	//   ....[184]....
        /*0334*/ 	.word	0x0500000f


	//   ....[185]....
        /*0338*/ 	.word	0x0500000f


	//   ....[186]....
        /*033c*/ 	.word	0x0500000f


	//   ....[187]....
        /*0340*/ 	.word	0x0500000f


	//   ....[188]....
        /*0344*/ 	.word	0x0500000f


	//   ....[189]....
        /*0348*/ 	.word	0x0500000f


	//   ....[190]....
        /*034c*/ 	.word	0x0500000f


	//   ....[191]....
        /*0350*/ 	.word	0x0500000f


	//   ....[192]....
        /*0354*/ 	.word	0x0500000f


	//   ....[193]....
        /*0358*/ 	.word	0x0500000f


	//   ....[194]....
        /*035c*/ 	.word	0x0500000f


	//   ....[195]....
        /*0360*/ 	.word	0x0500000f


	//   ....[196]....
        /*0364*/ 	.word	0x0500000f


	//   ....[197]....
        /*0368*/ 	.word	0x0500000f


	//   ....[198]....
        /*036c*/ 	.word	0x0500000f


	//   ....[199]....
        /*0370*/ 	.word	0x0500000f


	//   ....[200]....
        /*0374*/ 	.word	0x0500000f


	//   ....[201]....
        /*0378*/ 	.word	0x0500000f


	//   ....[202]....
        /*037c*/ 	.word	0x0500000f


	//   ....[203]....
        /*0380*/ 	.word	0x0500000f


	//   ....[204]....
        /*0384*/ 	.word	0x0500000f


	//   ....[205]....
        /*0388*/ 	.word	0x0500000f


	//   ....[206]....
        /*038c*/ 	.word	0x0500000f


	//   ....[207]....
        /*0390*/ 	.word	0x0500000f


	//   ....[208]....
        /*0394*/ 	.word	0x0500000f


	//   ....[209]....
        /*0398*/ 	.word	0x0500000f


	//   ....[210]....
        /*039c*/ 	.word	0x0500000f


	//   ....[211]....
        /*03a0*/ 	.word	0x0500000f


	//   ....[212]....
        /*03a4*/ 	.word	0x0500000f


	//----- nvinfo : EIATTR_COOP_GROUP_INSTR_OFFSETS
	.align		4
.L_252:
        /*03a8*/ 	.byte	0x04, 0x28
        /*03aa*/ 	.short	(.L_254 - .L_253)


	//   ....[0]....
.L_253:
        /*03ac*/ 	.word	0x00000070


	//   ....[1]....
        /*03b0*/ 	.word	0x00000080


	//   ....[2]....
        /*03b4*/ 	.word	0x000002c0


	//   ....[3]....
        /*03b8*/ 	.word	0x00000420


	//   ....[4]....
        /*03bc*/ 	.word	0x00000540


	//   ....[5]....
        /*03c0*/ 	.word	0x000006a0


	//   ....[6]....
        /*03c4*/ 	.word	0x000013a0


	//   ....[7]....
        /*03c8*/ 	.word	0x00001cb0


	//   ....[8]....
        /*03cc*/ 	.word	0x00001cf0


	//   ....[9]....
        /*03d0*/ 	.word	0x00002440


	//   ....[10]....
        /*03d4*/ 	.word	0x00002510


	//   ....[11]....
        /*03d8*/ 	.word	0x00002ee0


	//   ....[12]....
        /*03dc*/ 	.word	0x00002f50


	//   ....[13]....
        /*03e0*/ 	.word	0x00004350


	//   ....[14]....
        /*03e4*/ 	.word	0x00004370


	//   ....[15]....
        /*03e8*/ 	.word	0x00004a20


	//   ....[16]....
        /*03ec*/ 	.word	0x00004a70


	//   ....[17]....
        /*03f0*/ 	.word	0x000053a0


	//   ....[18]....
        /*03f4*/ 	.word	0x00005420


	//   ....[19]....
        /*03f8*/ 	.word	0x000070e0


	//   ....[20]....
        /*03fc*/ 	.word	0x000070f0


	//   ....[21]....
        /*0400*/ 	.word	0x00007130


	//   ....[22]....
        /*0404*/ 	.word	0x00007140


	//   ....[23]....
        /*0408*/ 	.word	0x000085c0


	//   ....[24]....
        /*040c*/ 	.word	0x000085f0


	//   ....[25]....
        /*0410*/ 	.word	0x000086c0


	//   ....[26]....
        /*0414*/ 	.word	0x000086d0


	//   ....[27]....
        /*0418*/ 	.word	0x00009810


	//   ....[28]....
        /*041c*/ 	.word	0x00009840


	//   ....[29]....
        /*0420*/ 	.word	0x00009870


	//   ....[30]....
        /*0424*/ 	.word	0x000098a0


	//   ....[31]....
        /*0428*/ 	.word	0x00009e10


	//   ....[32]....
        /*042c*/ 	.word	0x00009e50


	//   ....[33]....
        /*0430*/ 	.word	0x00009f10


	//   ....[34]....
        /*0434*/ 	.word	0x00009f30


	//   ....[35]....
        /*0438*/ 	.word	0x00009ff0


	//   ....[36]....
        /*043c*/ 	.word	0x0000a010


	//   ....[37]....
        /*0440*/ 	.word	0x0000a0e0


	//   ....[38]....
        /*0444*/ 	.word	0x0000a100


	//   ....[39]....
        /*0448*/ 	.word	0x0000a780


	//   ....[40]....
        /*044c*/ 	.word	0x0000a7b0


	//   ....[41]....
        /*0450*/ 	.word	0x0000a880


	//   ....[42]....
        /*0454*/ 	.word	0x0000a8a0


	//   ....[43]....
        /*0458*/ 	.word	0x0000a960


	//   ....[44]....
        /*045c*/ 	.word	0x0000a980


	//   ....[45]....
        /*0460*/ 	.word	0x0000aa50


	//   ....[46]....
        /*0464*/ 	.word	0x0000aa70


	//   ....[47]....
        /*0468*/ 	.word	0x0000abe0


	//   ....[48]....
        /*046c*/ 	.word	0x0000bfc0


	//   ....[49]....
        /*0470*/ 	.word	0x0000bfe0


	//   ....[50]....
        /*0474*/ 	.word	0x0000bff0


	//   ....[51]....
        /*0478*/ 	.word	0x0000c030


	//   ....[52]....
        /*047c*/ 	.word	0x0000c0b0


	//   ....[53]....
        /*0480*/ 	.word	0x0000c0d0


	//   ....[54]....
        /*0484*/ 	.word	0x0000c150


	//   ....[55]....
        /*0488*/ 	.word	0x0000c170


	//   ....[56]....
        /*048c*/ 	.word	0x0000c1f0


	//   ....[57]....
        /*0490*/ 	.word	0x0000c210


	//   ....[58]....
        /*0494*/ 	.word	0x0000c290


	//   ....[59]....
        /*0498*/ 	.word	0x0000c2b0


	//   ....[60]....
        /*049c*/ 	.word	0x0000c330


	//   ....[61]....
        /*04a0*/ 	.word	0x0000c350


	//   ....[62]....
        /*04a4*/ 	.word	0x0000c3d0


	//   ....[63]....
        /*04a8*/ 	.word	0x0000c3f0


	//   ....[64]....
        /*04ac*/ 	.word	0x0000ca30


	//   ....[65]....
        /*04b0*/ 	.word	0x0000ca50


	//   ....[66]....
        /*04b4*/ 	.word	0x0000ca70


	//   ....[67]....
        /*04b8*/ 	.word	0x0000cad0


	//   ....[68]....
        /*04bc*/ 	.word	0x0000cb40


	//   ....[69]....
        /*04c0*/ 	.word	0x0000cb60


	//   ....[70]....
        /*04c4*/ 	.word	0x0000cbe0


	//   ....[71]....
        /*04c8*/ 	.word	0x0000cc00


	//   ....[72]....
        /*04cc*/ 	.word	0x0000cc80


	//   ....[73]....
        /*04d0*/ 	.word	0x0000cca0


	//   ....[74]....
        /*04d4*/ 	.word	0x0000cd20


	//   ....[75]....
        /*04d8*/ 	.word	0x0000cd50


	//   ....[76]....
        /*04dc*/ 	.word	0x0000cdc0


	//   ....[77]....
        /*04e0*/ 	.word	0x0000cde0


	//   ....[78]....
        /*04e4*/ 	.word	0x0000ce60


	//   ....[79]....
        /*04e8*/ 	.word	0x0000ce80


	//   ....[80]....
        /*04ec*/ 	.word	0x0000d540


	//   ....[81]....
        /*04f0*/ 	.word	0x0000d570


	//   ....[82]....
        /*04f4*/ 	.word	0x0000d580


	//   ....[83]....
        /*04f8*/ 	.word	0x0000d5d0


	//   ....[84]....
        /*04fc*/ 	.word	0x0000d5e0


	//   ....[85]....
        /*0500*/ 	.word	0x0000d630


	//   ....[86]....
        /*0504*/ 	.word	0x0000d640


	//   ....[87]....
        /*0508*/ 	.word	0x0000d690


	//   ....[88]....
        /*050c*/ 	.word	0x0000d6a0


	//   ....[89]....
        /*0510*/ 	.word	0x0000d6f0


	//   ....[90]....
        /*0514*/ 	.word	0x0000d700


	//   ....[91]....
        /*0518*/ 	.word	0x0000d750


	//   ....[92]....
        /*051c*/ 	.word	0x0000d760


	//   ....[93]....
        /*0520*/ 	.word	0x0000d7b0


	//   ....[94]....
        /*0524*/ 	.word	0x0000d7c0


	//   ....[95]....
        /*0528*/ 	.word	0x0000d7d0


	//   ....[96]....
        /*052c*/ 	.word	0x0000da70


	//   ....[97]....
        /*0530*/ 	.word	0x0000da90


	//   ....[98]....
        /*0534*/ 	.word	0x0000dab0


	//   ....[99]....
        /*0538*/ 	.word	0x0000db10


	//   ....[100]....
        /*053c*/ 	.word	0x0000db30


	//   ....[101]....
        /*0540*/ 	.word	0x0000db90


	//   ....[102]....
        /*0544*/ 	.word	0x0000dbb0


	//   ....[103]....
        /*0548*/ 	.word	0x0000dc10


	//   ....[104]....
        /*054c*/ 	.word	0x0000dc30


	//   ....[105]....
        /*0550*/ 	.word	0x0000dc90


	//   ....[106]....
        /*0554*/ 	.word	0x0000dcb0


	//   ....[107]....
        /*0558*/ 	.word	0x0000dd10


	//   ....[108]....
        /*055c*/ 	.word	0x0000dd30


	//   ....[109]....
        /*0560*/ 	.word	0x0000dd90


	//   ....[110]....
        /*0564*/ 	.word	0x0000ddb0


	//   ....[111]....
        /*0568*/ 	.word	0x0000ddc0


	//   ....[112]....
        /*056c*/ 	.word	0x0000e360


	//   ....[113]....
        /*0570*/ 	.word	0x0000e380


	//   ....[114]....
        /*0574*/ 	.word	0x0000e3a0


	//   ....[115]....
        /*0578*/ 	.word	0x0000e3e0


	//   ....[116]....
        /*057c*/ 	.word	0x0000e430


	//   ....[117]....
        /*0580*/ 	.word	0x0000e460


	//   ....[118]....
        /*0584*/ 	.word	0x0000e4b0


	//   ....[119]....
        /*0588*/ 	.word	0x0000e4e0


	//   ....[120]....
        /*058c*/ 	.word	0x0000e530


	//   ....[121]....
        /*0590*/ 	.word	0x0000e560


	//   ....[122]....
        /*0594*/ 	.word	0x0000e5b0


	//   ....[123]....
        /*0598*/ 	.word	0x0000e5e0


	//   ....[124]....
        /*059c*/ 	.word	0x0000e630


	//   ....[125]....
        /*05a0*/ 	.word	0x0000e660


	//   ....[126]....
        /*05a4*/ 	.word	0x0000e6b0


	//   ....[127]....
        /*05a8*/ 	.word	0x0000e6e0


	//   ....[128]....
        /*05ac*/ 	.word	0x0000e9c0


	//   ....[129]....
        /*05b0*/ 	.word	0x0000eb90


	//   ....[130]....
        /*05b4*/ 	.word	0x0000f120


	//   ....[131]....
        /*05b8*/ 	.word	0x0000f200


	//   ....[132]....
        /*05bc*/ 	.word	0x0000f2a0


	//   ....[133]....
        /*05c0*/ 	.word	0x0000f320


	//   ....[134]....
        /*05c4*/ 	.word	0x0000f3e0


	//   ....[135]....
        /*05c8*/ 	.word	0x0000f450


	//   ....[136]....
        /*05cc*/ 	.word	0x0000f520


	//   ....[137]....
        /*05d0*/ 	.word	0x0000f5a0


	//   ....[138]....
        /*05d4*/ 	.word	0x0000f670


	//   ....[139]....
        /*05d8*/ 	.word	0x0000f6f0


	//   ....[140]....
        /*05dc*/ 	.word	0x0000f7c0


	//   ....[141]....
        /*05e0*/ 	.word	0x0000f840


	//   ....[142]....
        /*05e4*/ 	.word	0x0000f910


	//   ....[143]....
        /*05e8*/ 	.word	0x0000f990


	//   ....[144]....
        /*05ec*/ 	.word	0x0000fa60


	//   ....[145]....
        /*05f0*/ 	.word	0x0000fae0


	//   ....[146]....
        /*05f4*/ 	.word	0x0000fba0


	//   ....[147]....
        /*05f8*/ 	.word	0x0000fc30


	//   ....[148]....
        /*05fc*/ 	.word	0x0000fcb0


	//   ....[149]....
        /*0600*/ 	.word	0x0000fd30


	//   ....[150]....
        /*0604*/ 	.word	0x0000fde0


	//   ....[151]....
        /*0608*/ 	.word	0x0000fe50


	//   ....[152]....
        /*060c*/ 	.word	0x0000ff30


	//   ....[153]....
        /*0610*/ 	.word	0x0000ffa0


	//   ....[154]....
        /*0614*/ 	.word	0x00010080


	//   ....[155]....
        /*0618*/ 	.word	0x000100f0


	//   ....[156]....
        /*061c*/ 	.word	0x000101d0


	//   ....[157]....
        /*0620*/ 	.word	0x00010240


	//   ....[158]....
        /*0624*/ 	.word	0x00010320


	//   ....[159]....
        /*0628*/ 	.word	0x00010390


	//   ....[160]....
        /*062c*/ 	.word	0x00010470


	//   ....[161]....
        /*0630*/ 	.word	0x000104e0


	//   ....[162]....
        /*0634*/ 	.word	0x000105a0


	//   ....[163]....
        /*0638*/ 	.word	0x000106d0


	//   ....[164]....
        /*063c*/ 	.word	0x00010780


	//   ....[165]....
        /*0640*/ 	.word	0x000107e0


	//   ....[166]....
        /*0644*/ 	.word	0x000108a0


	//   ....[167]....
        /*0648*/ 	.word	0x00010900


	//   ....[168]....
        /*064c*/ 	.word	0x000109c0


	//   ....[169]....
        /*0650*/ 	.word	0x00010a20


	//   ....[170]....
        /*0654*/ 	.word	0x00010ae0


	//   ....[171]....
        /*0658*/ 	.word	0x00010b40


	//   ....[172]....
        /*065c*/ 	.word	0x00010c00


	//   ....[173]....
        /*0660*/ 	.word	0x00010c60


	//   ....[174]....
        /*0664*/ 	.word	0x00010d20


	//   ....[175]....
        /*0668*/ 	.word	0x00010d80


	//   ....[176]....
        /*066c*/ 	.word	0x00010e40


	//   ....[177]....
        /*0670*/ 	.word	0x00010ea0


	//   ....[178]....
        /*0674*/ 	.word	0x00010f60


	//   ....[179]....
        /*0678*/ 	.word	0x00011040


	//   ....[180]....
        /*067c*/ 	.word	0x000110e0


	//   ....[181]....
        /*0680*/ 	.word	0x00011140


	//   ....[182]....
        /*0684*/ 	.word	0x00011210


	//   ....[183]....
        /*0688*/ 	.word	0x00011270


	//   ....[184]....
        /*068c*/ 	.word	0x00011340


	//   ....[185]....
        /*0690*/ 	.word	0x000113a0


	//   ....[186]....
        /*0694*/ 	.word	0x00011470


	//   ....[187]....
        /*0698*/ 	.word	0x000114d0


	//   ....[188]....
        /*069c*/ 	.word	0x000115a0


	//   ....[189]....
        /*06a0*/ 	.word	0x00011600


	//   ....[190]....
        /*06a4*/ 	.word	0x000116d0


	//   ....[191]....
        /*06a8*/ 	.word	0x00011730


	//   ....[192]....
        /*06ac*/ 	.word	0x00011800


	//   ....[193]....
        /*06b0*/ 	.word	0x00011860


	//   ....[194]....
        /*06b4*/ 	.word	0x00011920


	//   ....[195]....
        /*06b8*/ 	.word	0x00011a40


	//   ....[196]....
        /*06bc*/ 	.word	0x00011ae0


	//   ....[197]....
        /*06c0*/ 	.word	0x00011b40


	//   ....[198]....
        /*06c4*/ 	.word	0x00011c10


	//   ....[199]....
        /*06c8*/ 	.word	0x00011cb0


	//   ....[200]....
        /*06cc*/ 	.word	0x00011d70


	//   ....[201]....
        /*06d0*/ 	.word	0x00011e10


	//   ....[202]....
        /*06d4*/ 	.word	0x00011ed0


	//   ....[203]....
        /*06d8*/ 	.word	0x00011f70


	//   ....[204]....
        /*06dc*/ 	.word	0x00012030


	//   ....[205]....
        /*06e0*/ 	.word	0x000120d0


	//   ....[206]....
        /*06e4*/ 	.word	0x00012190


	//   ....[207]....
        /*06e8*/ 	.word	0x00012230


	//   ....[208]....
        /*06ec*/ 	.word	0x000122f0


	//   ....[209]....
        /*06f0*/ 	.word	0x00012390


	//   ....[210]....
        /*06f4*/ 	.word	0x00012450


	//   ....[211]....
        /*06f8*/ 	.word	0x00012520


	//   ....[212]....
        /*06fc*/ 	.word	0x00012640


	//----- nvinfo : EIATTR_REG_RECONFIG
	.align		4
.L_254:
        /*0700*/ 	.byte	0x01, 0x54
	.zero		2


	//----- nvinfo : EIATTR_SYSCALL_OFFSETS
	.align		4
        /*0704*/ 	.byte	0x04, 0x46
        /*0706*/ 	.short	(.L_256 - .L_255)


	//   ....[0]....
.L_255:
        /*0708*/ 	.word	0x00001580


	//   ....[1]....
        /*070c*/ 	.word	0x0000b6a0


	//   ....[2]....
        /*0710*/ 	.word	0x0000b7f0


	//   ....[3]....
        /*0714*/ 	.word	0x0000b8e0


	//   ....[4]....
        /*0718*/ 	.word	0x0000c6e0


	//----- nvinfo : EIATTR_MBARRIER_INSTR_OFFSETS
	.align		4
.L_256:
        /*071c*/ 	.byte	0x04, 0x39
        /*071e*/ 	.short	(.L_258 - .L_257)


	//   ....[0]....
.L_257:
        /*0720*/ 	.word	0x00000170
        /*0724*/ 	.word	0x000000ff
        /*0728*/ 	.word	0x00028800
        /*072c*/ 	.short	0x0100
        /*072e*/ 	.byte	0x08
	.zero		1


	//   ....[1]....
        /*0730*/ 	.word	0x00000180
        /*0734*/ 	.word	0x000000ff
        /*0738*/ 	.word	0x00028820
        /*073c*/ 	.short	0x0100
        /*073e*/ 	.byte	0x08
	.zero		1


	//   ....[2]....
        /*0740*/ 	.word	0x00000270
        /*0744*/ 	.word	0x000000ff
        /*0748*/ 	.word	0x00028830
        /*074c*/ 	.short	0x0100
        /*074e*/ 	.byte	0x08
	.zero		1


	//   ....[3]....
        /*0750*/ 	.word	0x00000280
        /*0754*/ 	.word	0x000000ff
        /*0758*/ 	.word	0x00028840
        /*075c*/ 	.short	0x0100
        /*075e*/ 	.byte	0x08
	.zero		1


	//   ....[4]....
        /*0760*/ 	.word	0x00000290
        /*0764*/ 	.word	0x000000ff
        /*0768*/ 	.word	0x00028838
        /*076c*/ 	.short	0x0100
        /*076e*/ 	.byte	0x08
	.zero		1


	//   ....[5]....
        /*0770*/ 	.word	0x000002a0
        /*0774*/ 	.word	0x000000ff
        /*0778*/ 	.word	0x00028848
        /*077c*/ 	.short	0x0100
        /*077e*/ 	.byte	0x08
	.zero		1


	//   ....[6]....
        /*0780*/ 	.word	0x000003d0
        /*0784*/ 	.word	0x000000ff
        /*0788*/ 	.word	0x00028850
        /*078c*/ 	.short	0x0100
        /*078e*/ 	.byte	0x08
	.zero		1


	//   ....[7]....
        /*0790*/ 	.word	0x000003e0
        /*0794*/ 	.word	0x000000ff
        /*0798*/ 	.word	0x00028860
        /*079c*/ 	.short	0x0100
        /*079e*/ 	.byte	0x08
	.zero		1


	//   ....[8]....
        /*07a0*/ 	.word	0x000003f0
        /*07a4*/ 	.word	0x000000ff
        /*07a8*/ 	.word	0x00028858
        /*07ac*/ 	.short	0x0100
        /*07ae*/ 	.byte	0x08
	.zero		1


	//   ....[9]....
        /*07b0*/ 	.word	0x00000400
        /*07b4*/ 	.word	0x000000ff
        /*07b8*/ 	.word	0x00028868
        /*07bc*/ 	.short	0x0100
        /*07be*/ 	.byte	0x08
	.zero		1


	//   ....[10]....
        /*07c0*/ 	.word	0x000004f0
        /*07c4*/ 	.word	0x000000ff
        /*07c8*/ 	.word	0x00028870
        /*07cc*/ 	.short	0x0100
        /*07ce*/ 	.byte	0x06
	.zero		1


	//   ....[11]....
        /*07d0*/ 	.word	0x00000500
        /*07d4*/ 	.word	0x000000ff
        /*07d8*/ 	.word	0x00028880
        /*07dc*/ 	.short	0x0100
        /*07de*/ 	.byte	0x06
	.zero		1


	//   ....[12]....
        /*07e0*/ 	.word	0x00000510
        /*07e4*/ 	.word	0x000000ff
        /*07e8*/ 	.word	0x00028878
        /*07ec*/ 	.short	0x0100
        /*07ee*/ 	.byte	0x06
	.zero		1


	//   ....[13]....
        /*07f0*/ 	.word	0x00000520
        /*07f4*/ 	.word	0x000000ff
        /*07f8*/ 	.word	0x00028888
        /*07fc*/ 	.short	0x0100
        /*07fe*/ 	.byte	0x06
	.zero		1


	//   ....[14]....
        /*0800*/ 	.word	0x00000650
        /*0804*/ 	.word	0x000000ff
        /*0808*/ 	.word	0x00028890
        /*080c*/ 	.short	0x0100
        /*080e*/ 	.byte	0x08
	.zero		1


	//   ....[15]....
        /*0810*/ 	.word	0x00000660
        /*0814*/ 	.word	0x000000ff
        /*0818*/ 	.word	0x000288a0
        /*081c*/ 	.short	0x0100
        /*081e*/ 	.byte	0x08
	.zero		1


	//   ....[16]....
        /*0820*/ 	.word	0x00000670
        /*0824*/ 	.word	0x000000ff
        /*0828*/ 	.word	0x00028898
        /*082c*/ 	.short	0x0100
        /*082e*/ 	.byte	0x08
	.zero		1


	//   ....[17]....
        /*0830*/ 	.word	0x00000680
        /*0834*/ 	.word	0x000000ff
        /*0838*/ 	.word	0x000288a8
        /*083c*/ 	.short	0x0100
        /*083e*/ 	.byte	0x08
	.zero		1


	//   ....[18]....
        /*0840*/ 	.word	0x000007c0
        /*0844*/ 	.word	0x000000ff
        /*0848*/ 	.word	0x000288b0
        /*084c*/ 	.short	0x0100
        /*084e*/ 	.byte	0x08
	.zero		1


	//   ....[19]....
        /*0850*/ 	.word	0x000007d0
        /*0854*/ 	.word	0x000000ff
        /*0858*/ 	.word	0x000288c0
        /*085c*/ 	.short	0x0100
        /*085e*/ 	.byte	0x08
	.zero		1


	//   ....[20]....
        /*0860*/ 	.word	0x000007e0
        /*0864*/ 	.word	0x000000ff
        /*0868*/ 	.word	0x000288b8
        /*086c*/ 	.short	0x0100
        /*086e*/ 	.byte	0x08
	.zero		1


	//   ....[21]....
        /*0870*/ 	.word	0x000007f0
        /*0874*/ 	.word	0x000000ff
        /*0878*/ 	.word	0x000288c8
        /*087c*/ 	.short	0x0100
        /*087e*/ 	.byte	0x08
	.zero		1


	//   ....[22]....
        /*0880*/ 	.word	0x00001600
        /*0884*/ 	.word	0x000000ff
        /*0888*/ 	.word	0x00028800
        /*088c*/ 	.short	0x010a
        /*088e*/ 	.byte	0x29
	.zero		1


	//   ....[23]....
        /*0890*/ 	.word	0x00001680
        /*0894*/ 	.word	0x00000003
        /*0898*/ 	.word	0x00028830
        /*089c*/ 	.short	0x010a
        /*089e*/ 	.byte	0x3f
	.zero		1


	//   ....[24]....
        /*08a0*/ 	.word	0x000016c0
        /*08a4*/ 	.word	0x00000003
        /*08a8*/ 	.word	0x00028830
        /*08ac*/ 	.short	0x010a
        /*08ae*/ 	.byte	0x3f
	.zero		1


	//   ....[25]....
        /*08b0*/ 	.word	0x000025e0
        /*08b4*/ 	.word	0x000000ff
        /*08b8*/ 	.word	0x00000000
        /*08bc*/ 	.short	0x0101
        /*08be*/ 	.byte	0x06
	.zero		1


	//   ....[26]....
        /*08c0*/ 	.word	0x00003ba0
        /*08c4*/ 	.word	0x000000ff
        /*08c8*/ 	.word	0x00028830
        /*08cc*/ 	.short	0x010a
        /*08ce*/ 	.byte	0x06
	.zero		1


	//   ....[27]....
        /*08d0*/ 	.word	0x00003be0
        /*08d4*/ 	.word	0x000000ff
        /*08d8*/ 	.word	0x00028830
        /*08dc*/ 	.short	0x010a
        /*08de*/ 	.byte	0x06
	.zero		1


	//   ....[28]....
        /*08e0*/ 	.word	0x00003f30
        /*08e4*/ 	.word	0x000000ff
        /*08e8*/ 	.word	0x00028850
        /*08ec*/ 	.short	0x010a
        /*08ee*/ 	.byte	0x06
	.zero		1


	//   ....[29]....
        /*08f0*/ 	.word	0x00003f70
        /*08f4*/ 	.word	0x000000ff
        /*08f8*/ 	.word	0x00028850
        /*08fc*/ 	.short	0x010a
        /*08fe*/ 	.byte	0x06
	.zero		1


	//   ....[30]....
        /*0900*/ 	.word	0x000043d0
        /*0904*/ 	.word	0x000000ff
        /*0908*/ 	.word	0x00000000
        /*090c*/ 	.short	0x0101
        /*090e*/ 	.byte	0x06
	.zero		1


	//   ....[31]....
        /*0910*/ 	.word	0x00005ec0
        /*0914*/ 	.word	0x000000ff
        /*0918*/ 	.word	0x00000000
        /*091c*/ 	.short	0x0101
        /*091e*/ 	.byte	0x06
	.zero		1


	//   ....[32]....
        /*0920*/ 	.word	0x000065a0
        /*0924*/ 	.word	0x000000ff
        /*0928*/ 	.word	0x00028830
        /*092c*/ 	.short	0x010a
        /*092e*/ 	.byte	0x06
	.zero		1


	//   ....[33]....
        /*0930*/ 	.word	0x000065e0
        /*0934*/ 	.word	0x000000ff
        /*0938*/ 	.word	0x00028830
        /*093c*/ 	.short	0x010a
        /*093e*/ 	.byte	0x06
	.zero		1


	//   ....[34]....
        /*0940*/ 	.word	0x00006930
        /*0944*/ 	.word	0x000000ff
        /*0948*/ 	.word	0x00028850
        /*094c*/ 	.short	0x010a
        /*094e*/ 	.byte	0x06
	.zero		1


	//   ....[35]....
        /*0950*/ 	.word	0x00006970
        /*0954*/ 	.word	0x000000ff
        /*0958*/ 	.word	0x00028850
        /*095c*/ 	.short	0x010a
        /*095e*/ 	.byte	0x06
	.zero		1


	//   ....[36]....
        /*0960*/ 	.word	0x00006d70
        /*0964*/ 	.word	0x000000ff
        /*0968*/ 	.word	0x00000000
        /*096c*/ 	.short	0x0101
        /*096e*/ 	.byte	0x06
	.zero		1


	//   ....[37]....
        /*0970*/ 	.word	0x00007f20
        /*0974*/ 	.word	0x000000ff
        /*0978*/ 	.word	0x00000000
        /*097c*/ 	.short	0x0101
        /*097e*/ 	.byte	0x06
	.zero		1


	//   ....[38]....
        /*0980*/ 	.word	0x00008530
        /*0984*/ 	.word	0x000000ff
        /*0988*/ 	.word	0x00028850
        /*098c*/ 	.short	0x010a
        /*098e*/ 	.byte	0x05
	.zero		1


	//   ....[39]....
        /*0990*/ 	.word	0x00008570
        /*0994*/ 	.word	0x000000ff
        /*0998*/ 	.word	0x00028850
        /*099c*/ 	.short	0x010a
        /*099e*/ 	.byte	0x05
	.zero		1


	//   ....[40]....
        /*09a0*/ 	.word	0x00008ae0
        /*09a4*/ 	.word	0x000000ff
        /*09a8*/ 	.word	0x00000000
        /*09ac*/ 	.short	0x0101
        /*09ae*/ 	.byte	0x04
	.zero		1


	//   ....[41]....
        /*09b0*/ 	.word	0x00009e40
        /*09b4*/ 	.word	0x00000000
        /*09b8*/ 	.word	0x00000000
        /*09bc*/ 	.short	0x0101
        /*09be*/ 	.byte	0x3f
	.zero		1


	//   ....[42]....
        /*09c0*/ 	.word	0x0000be00
        /*09c4*/ 	.word	0x00000007
        /*09c8*/ 	.word	0x00028840
        /*09cc*/ 	.short	0x010a
        /*09ce*/ 	.byte	0x3f
	.zero		1


	//   ....[43]....
        /*09d0*/ 	.word	0x0000c4c0
        /*09d4*/ 	.word	0x00000007
        /*09d8*/ 	.word	0x00028830
        /*09dc*/ 	.short	0x0107
        /*09de*/ 	.byte	0x3f
	.zero		1


	//   ....[44]....
        /*09e0*/ 	.word	0x0000c590
        /*09e4*/ 	.word	0x00000007
        /*09e8*/ 	.word	0x00028830
        /*09ec*/ 	.short	0x0101
        /*09ee*/ 	.byte	0x3f
	.zero		1


	//   ....[45]....
        /*09f0*/ 	.word	0x0000cf50
        /*09f4*/ 	.word	0x00000010
        /*09f8*/ 	.word	0x00028800
        /*09fc*/ 	.short	0x0107
        /*09fe*/ 	.byte	0x3f
	.zero		1


	//   ....[46]....
        /*0a00*/ 	.word	0x0000d020
        /*0a04*/ 	.word	0x00000010
        /*0a08*/ 	.word	0x00028800
        /*0a0c*/ 	.short	0x0101
        /*0a0e*/ 	.byte	0x3f
	.zero		1


	//   ....[47]....
        /*0a10*/ 	.word	0x0000d040
        /*0a14*/ 	.word	0x00000010
        /*0a18*/ 	.word	0x00028820
        /*0a1c*/ 	.short	0x010a
        /*0a1e*/ 	.byte	0x3f
	.zero		1


	//   ....[48]....
        /*0a20*/ 	.word	0x0000d390
        /*0a24*/ 	.word	0x00000006
        /*0a28*/ 	.word	0x00028840
        /*0a2c*/ 	.short	0x010a
        /*0a2e*/ 	.byte	0x3f
	.zero		1


	//   ....[49]....
        /*0a30*/ 	.word	0x0000d8a0
        /*0a34*/ 	.word	0x00000006
        /*0a38*/ 	.word	0x00028830
        /*0a3c*/ 	.short	0x0107
        /*0a3e*/ 	.byte	0x3f
	.zero		1


	//   ....[50]....
        /*0a40*/ 	.word	0x0000d960
        /*0a44*/ 	.word	0x00000006
        /*0a48*/ 	.word	0x00028830
        /*0a4c*/ 	.short	0x0101
        /*0a4e*/ 	.byte	0x3f
	.zero		1


	//   ....[51]....
        /*0a50*/ 	.word	0x0000d9c0
        /*0a54*/ 	.word	0x00000006
        /*0a58*/ 	.word	0x00028860
        /*0a5c*/ 	.short	0x010a
        /*0a5e*/ 	.byte	0x3f
	.zero		1


	//   ....[52]....
        /*0a60*/ 	.word	0x0000df50
        /*0a64*/ 	.word	0x00000006
        /*0a68*/ 	.word	0x00028850
        /*0a6c*/ 	.short	0x0107
        /*0a6e*/ 	.byte	0x3f
	.zero		1


	//   ....[53]....
        /*0a70*/ 	.word	0x0000e0b0
        /*0a74*/ 	.word	0x00000006
        /*0a78*/ 	.word	0x00028850
        /*0a7c*/ 	.short	0x0101
        /*0a7e*/ 	.byte	0x3f
	.zero		1


	//   ....[54]....
        /*0a80*/ 	.word	0x0000e2c0
        /*0a84*/ 	.word	0x00000004
        /*0a88*/ 	.word	0x00028860
        /*0a8c*/ 	.short	0x010a
        /*0a8e*/ 	.byte	0x3f
	.zero		1


	//   ....[55]....
        /*0a90*/ 	.word	0x0000e7c0
        /*0a94*/ 	.word	0x00000004
        /*0a98*/ 	.word	0x00028850
        /*0a9c*/ 	.short	0x0107
        /*0a9e*/ 	.byte	0x3f
	.zero		1


	//   ....[56]....
        /*0aa0*/ 	.word	0x0000e880
        /*0aa4*/ 	.word	0x00000004
        /*0aa8*/ 	.word	0x00028850
        /*0aac*/ 	.short	0x0101
        /*0aae*/ 	.byte	0x3f
	.zero		1


	//   ....[57]....
        /*0ab0*/ 	.word	0x0000eb10
        /*0ab4*/ 	.word	0x00000004
        /*0ab8*/ 	.word	0x00028820
        /*0abc*/ 	.short	0x010a
        /*0abe*/ 	.byte	0x3f
	.zero		1


	//   ....[58]....
        /*0ac0*/ 	.word	0x0000ec90
        /*0ac4*/ 	.word	0x00000005
        /*0ac8*/ 	.word	0x00028840
        /*0acc*/ 	.short	0x010a
        /*0ace*/ 	.byte	0x3f
	.zero		1


	//   ....[59]....
        /*0ad0*/ 	.word	0x0000ed30
        /*0ad4*/ 	.word	0x00000017
        /*0ad8*/ 	.word	0x00028840
        /*0adc*/ 	.short	0x010a
        /*0ade*/ 	.byte	0x3f
	.zero		1


	//   ....[60]....
        /*0ae0*/ 	.word	0x0000ed70
        /*0ae4*/ 	.word	0x00000005
        /*0ae8*/ 	.word	0x00028860
        /*0aec*/ 	.short	0x010a
        /*0aee*/ 	.byte	0x3f
	.zero		1


	//   ....[61]....
        /*0af0*/ 	.word	0x0000edb0
        /*0af4*/ 	.word	0x00000017
        /*0af8*/ 	.word	0x00028860
        /*0afc*/ 	.short	0x010a
        /*0afe*/ 	.byte	0x3f
	.zero		1


	//   ....[62]....
        /*0b00*/ 	.word	0x0000ee20
        /*0b04*/ 	.word	0x00000003
        /*0b08*/ 	.word	0x00028800
        /*0b0c*/ 	.short	0x010a
        /*0b0e*/ 	.byte	0x3f
	.zero		1


	//   ....[63]....
        /*0b10*/ 	.word	0x0000ee70
        /*0b14*/ 	.word	0x00000003
        /*0b18*/ 	.word	0x00028830
        /*0b1c*/ 	.short	0x010a
        /*0b1e*/ 	.byte	0x3f
	.zero		1


	//   ....[64]....
        /*0b20*/ 	.word	0x0000eed0
        /*0b24*/ 	.word	0x00000005
        /*0b28*/ 	.word	0x00028830
        /*0b2c*/ 	.short	0x010a
        /*0b2e*/ 	.byte	0x3f
	.zero		1


	//   ....[65]....
        /*0b30*/ 	.word	0x0000ef30
        /*0b34*/ 	.word	0x00000005
        /*0b38*/ 	.word	0x00028850
        /*0b3c*/ 	.short	0x010a
        /*0b3e*/ 	.byte	0x3f
	.zero		1


	//   ....[66]....
        /*0b40*/ 	.word	0x0000ef90
        /*0b44*/ 	.word	0x00000005
        /*0b48*/ 	.word	0x00028830
        /*0b4c*/ 	.short	0x010a
        /*0b4e*/ 	.byte	0x3f
	.zero		1


	//   ....[67]....
        /*0b50*/ 	.word	0x0000eff0
        /*0b54*/ 	.word	0x00000005
        /*0b58*/ 	.word	0x00028850
        /*0b5c*/ 	.short	0x010a
        /*0b5e*/ 	.byte	0x3f
	.zero		1


	//   ....[68]....
        /*0b60*/ 	.word	0x0000f050
        /*0b64*/ 	.word	0x00000009
        /*0b68*/ 	.word	0x00028850
        /*0b6c*/ 	.short	0x010a
        /*0b6e*/ 	.byte	0x3f
	.zero		1


	//   ....[69]....
        /*0b70*/ 	.word	0x0000f150
        /*0b74*/ 	.word	0x00000007
        /*0b78*/ 	.word	0x00028840
        /*0b7c*/ 	.short	0x010a
        /*0b7e*/ 	.byte	0x3f
	.zero		1


	//   ....[70]....
        /*0b80*/ 	.word	0x000105d0
        /*0b84*/ 	.word	0x00000010
        /*0b88*/ 	.word	0x00028820
        /*0b8c*/ 	.short	0x010a
        /*0b8e*/ 	.byte	0x3f
	.zero		1


	//   ....[71]....
        /*0b90*/ 	.word	0x00010620
        /*0b94*/ 	.word	0x00000006
        /*0b98*/ 	.word	0x00028840
        /*0b9c*/ 	.short	0x010a
        /*0b9e*/ 	.byte	0x3f
	.zero		1


	//   ....[72]....
        /*0ba0*/ 	.word	0x00010f90
        /*0ba4*/ 	.word	0x00000006
        /*0ba8*/ 	.word	0x00028860
        /*0bac*/ 	.short	0x010a
        /*0bae*/ 	.byte	0x3f
	.zero		1


	//   ....[73]....
        /*0bb0*/ 	.word	0x00011990
        /*0bb4*/ 	.word	0x00000004
        /*0bb8*/ 	.word	0x00028860
        /*0bbc*/ 	.short	0x010a
        /*0bbe*/ 	.byte	0x3f
	.zero		1


	//   ....[74]....
        /*0bc0*/ 	.word	0x00012560
        /*0bc4*/ 	.word	0x00000004
        /*0bc8*/ 	.word	0x00028820
        /*0bcc*/ 	.short	0x010a
        /*0bce*/ 	.byte	0x3f
	.zero		1


	//   ....[75]....
        /*0bd0*/ 	.word	0x00012700
        /*0bd4*/ 	.word	0x00000005
        /*0bd8*/ 	.word	0x00028840
        /*0bdc*/ 	.short	0x010a
        /*0bde*/ 	.byte	0x3f
	.zero		1


	//   ....[76]....
        /*0be0*/ 	.word	0x00012750
        /*0be4*/ 	.word	0x00000017
        /*0be8*/ 	.word	0x00028840
        /*0bec*/ 	.short	0x010a
        /*0bee*/ 	.byte	0x3f
	.zero		1


	//   ....[77]....
        /*0bf0*/ 	.word	0x000127a0
        /*0bf4*/ 	.word	0x00000005
        /*0bf8*/ 	.word	0x00028860
        /*0bfc*/ 	.short	0x010a
        /*0bfe*/ 	.byte	0x3f
	.zero		1


	//----- nvinfo : EIATTR_NUM_MBARRIERS
	.align		4
.L_258:
        /*0c00*/ 	.byte	0x03, 0x38
        /*0c02*/ 	.short	0x0016


	//----- nvinfo : EIATTR_EXIT_INSTR_OFFSETS
	.align		4
        /*0c04*/ 	.byte	0x04, 0x1c
        /*0c06*/ 	.short	(.L_260 - .L_259)


	//   ....[0]....
.L_259:
        /*0c08*/ 	.word	0x00000960


	//   ....[1]....
        /*0c0c*/ 	.word	0x0000ab70


	//   ....[2]....
        /*0c10*/ 	.word	0x0000ee00


	//----- nvinfo : EIATTR_MAX_THREADS
	.align		4
.L_260:
        /*0c14*/ 	.byte	0x04, 0x05
        /*0c16*/ 	.short	(.L_262 - .L_261)
.L_261:
        /*0c18*/ 	.word	0x00000180
        /*0c1c*/ 	.word	0x00000001
        /*0c20*/ 	.word	0x00000001


	//----- nvinfo : EIATTR_CRS_STACK_SIZE
	.align		4
.L_262:
        /*0c24*/ 	.byte	0x04, 0x1e
        /*0c26*/ 	.short	(.L_264 - .L_263)
.L_263:
        /*0c28*/ 	.word	0x00000000


	//----- nvinfo : EIATTR_CBANK_PARAM_SIZE
	.align		4
.L_264:
        /*0c2c*/ 	.byte	0x03, 0x19
        /*0c2e*/ 	.short	0x0af0


	//----- nvinfo : EIATTR_PARAM_CBANK
	.align		4
        /*0c30*/ 	.byte	0x04, 0x0a
        /*0c32*/ 	.short	(.L_266 - .L_265)
	.align		4
.L_265:
        /*0c34*/ 	.word	index@(.nv.constant0._ZN7cutlass13device_kernelIN5flash11enable_sm90INS1_16FlashAttnFwdSm90INS1_25CollectiveMainloopFwdSm90ILi2EN4cute5tupleIJNS5_1CILi1EEES8_S8_EEENS6_IJNS7_ILi128EEESA_SA_EEELi128ENS_10bfloat16_tEfNS_4arch4Sm90ELb1ELb0ELb0ELb0ELb1ELb0ELb0ELb1ELb1ELb1ELb0ELb0EEENS1_21CollectiveEpilogueFwdISB_S9_SC_SE_Li256ELb0ELb1ELb0ELb0EEENS1_30DynamicPersistentTileSchedulerILi256ELi128ELb0ELb1ELb1EEEEEEEEEvNT_6ParamsE)
        /*0c38*/ 	.short	0x0210
        /*0c3a*/ 	.short	0x0af0


	//----- nvinfo : EIATTR_SW_WAR
	.align		4
.L_266:
        /*0c3c*/ 	.byte	0x04, 0x36
        /*0c3e*/ 	.short	(.L_268 - .L_267)
.L_267:
        /*0c40*/ 	.word	0x00000008
.L_268:


//--------------------- .nv.info._ZN7cutlass13device_kernelIN5flash11enable_sm90INS1_16FlashAttnFwdSm90INS1_25CollectiveMainloopFwdSm90ILi2EN4cute5tupleIJNS5_1CILi1EEES8_S8_EEENS6_IJNS7_ILi128EEESA_SA_EEELi128ENS_10bfloat16_tEfNS_4arch4Sm90ELb1ELb0ELb0ELb1ELb1ELb0ELb0ELb1ELb1ELb1ELb0ELb0EEENS1_21CollectiveEpilogueFwdISB_S9_SC_SE_Li256ELb1ELb1ELb0ELb0EEENS1_36VarlenDynamicPersistentTileSchedulerILi128ELi128ELi256ELi128ELb0ELb1ELb1ELb1ELb1ELb1EEEEEEEEEvNT_6ParamsE --------------------------
	.section	.nv.info._ZN7cutlass13device_kernelIN5flash11enable_sm90INS1_16FlashAttnFwdSm90INS1_25CollectiveMainloopFwdSm90ILi2EN4cute5tupleIJNS5_1CILi1EEES8_S8_EEENS6_IJNS7_ILi128EEESA_SA_EEELi128ENS_10bfloat16_tEfNS_4arch4Sm90ELb1ELb0ELb0ELb1ELb1ELb0ELb0ELb1ELb1ELb1ELb0ELb0EEENS1_21CollectiveEpilogueFwdISB_S9_SC_SE_Li256ELb1ELb1ELb0ELb0EEENS1_36VarlenDynamicPersistentTileSchedulerILi128ELi128ELi256ELi128ELb0ELb1ELb1ELb1ELb1ELb1EEEEEEEEEvNT_6ParamsE,"",@"SHT_CUDA_INFO"
	.sectionflags	@""
	.align	4


	//----- nvinfo : EIATTR_CUDA_API_VERSION
	.align		4
        /*0000*/ 	.byte	0x04, 0x37
        /*0002*/ 	.short	(.L_270 - .L_269)
.L_269:
        /*0004*/ 	.word	0x00000082


	//----- nvinfo : EIATTR_KPARAM_INFO
	.align		4
.L_270:
        /*0008*/ 	.byte	0x04, 0x17
        /*000a*/ 	.short	(.L_272 - .L_271)
.L_271:
        /*000c*/ 	.word	0x00000000
        /*0010*/ 	.short	0x0000
        /*0012*/ 	.short	0x0070
        /*0014*/ 	.byte	0x00, 0xf0, 0x01, 0x2a


	//----- nvinfo : EIATTR_SPARSE_MMA_MASK
	.align		4
.L_272:
        /*0018*/ 	.byte	0x03, 0x50
        /*001a*/ 	.short	0x0000


	//----- nvinfo : EIATTR_MAXREG_COUNT
	.align		4
        /*001c*/ 	.byte	0x03, 0x1b
        /*001e*/ 	.short	0x00a8


	//----- nvinfo : EIATTR_NUM_BARRIERS
	.align		4
        /*0020*/ 	.byte	0x02, 0x4c
        /*0022*/ 	.byte	0x10
	.zero		1


	//----- nvinfo : EIATTR_EXTERNS
	.align		4
        /*0024*/ 	.byte	0x04, 0x0f
        /*0026*/ 	.short	(.L_274 - .L_273)


	//   ....[0]....
	.align		4
.L_273:
        /*0028*/ 	.word	index@(__assertfail)


	//----- nvinfo : EIATTR_ANNOTATIONS
	.align		4
.L_274:
        /*002c*/ 	.byte	0x04, 0x55
        /*002e*/ 	.short	(.L_276 - .L_275)


	//   ....[0]....
.L_275:
        /* <DEDUP_REMOVED lines=14> */


	//----- nvinfo : EIATTR_MERCURY_ISA_VERSION
	.align		4
.L_276:
        /*00f8*/ 	.byte	0x03, 0x5f
        /*00fa*/ 	.short	0x0101


	//----- nvinfo : EIATTR_UNUSED_LOAD_BYTE_OFFSET
	.align		4
        /*00fc*/ 	.byte	0x04, 0x44
        /*00fe*/ 	.short	(.L_278 - .L_277)


	//   ....[0]....
.L_277:
        /*0100*/ 	.word	0x00000970
        /*0104*/ 	.word	0x0000fff0


	//   ....[1]....
        /*0108*/ 	.word	0x00009030
        /*010c*/ 	.word	0x0000fff0


	//----- nvinfo : EIATTR_INT_WARP_WIDE_INSTR_OFFSETS
	.align		4
.L_278:
        /*0110*/ 	.byte	0x04, 0x31
        /*0112*/ 	.short	(.L_280 - .L_279)


	//   ....[0]....
.L_279:
        /*0114*/ 	.word	0x000000c0


	//   ....[1]....
        /*0118*/ 	.word	0x000000d0


	//   ....[2]....
        /*011c*/ 	.word	0x00000170


	//   ....[3]....
        /*0120*/ 	.word	0x0000c440


	//   ....[4]....
        /*0124*/ 	.word	0x0000c4d0


	//   ....[5]....
        /*0128*/ 	.word	0x0000f3b0


	//   ....[6]....
        /*012c*/ 	.word	0x0000f440


	//----- nvinfo : EIATTR_COOP_GROUP_MASK_REGIDS
	.align		4
.L_280:
        /*0130*/ 	.byte	0x04, 0x29
        /*0132*/ 	.short	(.L_282 - .L_281)


	//   ....[0]....
.L_281:
        /*0134*/ 	.word	0xffffffff


	//   ....[1]....
        /*0138*/ 	.word	0xffffffff


	//   ....[2]....
        /*013c*/ 	.word	0xffffffff


	//   ....[3]....
        /*0140*/ 	.word	0xffffffff


	//   ....[4]....
        /*0144*/ 	.word	0xffffffff


	//   ....[5]....
        /*0148*/ 	.word	0xffffffff


	//   ....[6]....
        /*014c*/ 	.word	0xffffffff


	//   ....[7]....
        /*0150*/ 	.word	0xffffffff


	//   ....[8]....
        /*0154*/ 	.word	0xffffffff


	//   ....[9]....
        /*0158*/ 	.word	0xffffffff


	//   ....[10]....
        /*015c*/ 	.word	0xffffffff


	//   ....[11]....
        /*0160*/ 	.word	0xffffffff


	//   ....[12]....
        /*0164*/ 	.word	0xffffffff


	//   ....[13]....
        /*0168*/ 	.word	0xffffffff


	//   ....[14]....
        /*016c*/ 	.word	0xffffffff


	//   ....[15]....
        /*0170*/ 	.word	0xffffffff


	//   ....[16]....
        /*0174*/ 	.word	0xffffffff


	//   ....[17]....
        /*0178*/ 	.word	0xffffffff


	//   ....[18]....
        /*017c*/ 	.word	0xffffffff


	//   ....[19]....
        /*0180*/ 	.word	0xffffffff


	//   ....[20]....
        /*0184*/ 	.word	0xffffffff


	//   ....[21]....
        /*0188*/ 	.word	0xffffffff


	//   ....[22]....
        /*018c*/ 	.word	0xffffffff


	//   ....[23]....
        /*0190*/ 	.word	0xffffffff


	//   ....[24]....
        /*0194*/ 	.word	0xffffffff


	//   ....[25]....
        /*0198*/ 	.word	0xffffffff


	//   ....[26]....
        /*019c*/ 	.word	0xffffffff


	//   ....[27]....
        /*01a0*/ 	.word	0xffffffff


	//   ....[28]....
        /*01a4*/ 	.word	0xffffffff


	//   ....[29]....
        /*01a8*/ 	.word	0xffffffff


	//   ....[30]....
        /*01ac*/ 	.word	0xffffffff


	//   ....[31]....
        /*01b0*/ 	.word	0xffffffff


	//   ....[32]....
        /*01b4*/ 	.word	0xffffffff


	//   ....[33]....
        /*01b8*/ 	.word	0xffffffff


	//   ....[34]....
        /*01bc*/ 	.word	0xffffffff


	//   ....[35]....
        /*01c0*/ 	.word	0xffffffff


	//   ....[36]....
        /*01c4*/ 	.word	0xffffffff


	//   ....[37]....
        /*01c8*/ 	.word	0xffffffff


	//   ....[38]....
        /*01cc*/ 	.word	0xffffffff


	//   ....[39]....
        /*01d0*/ 	.word	0xffffffff


	//   ....[40]....
        /*01d4*/ 	.word	0xffffffff


	//   ....[41]....
        /*01d8*/ 	.word	0xffffffff


	//   ....[42]....
        /*01dc*/ 	.word	0xffffffff


	//   ....[43]....
        /*01e0*/ 	.word	0xffffffff


	//   ....[44]....
        /*01e4*/ 	.word	0xffffffff


	//   ....[45]....
        /*01e8*/ 	.word	0xffffffff


	//   ....[46]....
        /*01ec*/ 	.word	0xffffffff


	//   ....[47]....
        /*01f0*/ 	.word	0xffffffff


	//   ....[48]....
        /*01f4*/ 	.word	0xffffffff


	//   ....[49]....
        /*01f8*/ 	.word	0xffffffff


	//   ....[50]....
        /*01fc*/ 	.word	0xffffffff


	//   ....[51]....
        /*0200*/ 	.word	0xffffffff


	//   ....[52]....
        /*0204*/ 	.word	0xffffffff


	//   ....[53]....
        /*0208*/ 	.word	0xffffffff


	//   ....[54]....
        /*020c*/ 	.word	0xffffffff


	//   ....[55]....
        /*0210*/ 	.word	0xffffffff


	//   ....[56]....
        /*0214*/ 	.word	0xffffffff


	//   ....[57]....
        /*0218*/ 	.word	0xffffffff


	//   ....[58]....
        /*021c*/ 	.word	0xffffffff


	//   ....[59]....
        /*0220*/ 	.word	0xffffffff


	//   ....[60]....
        /*0224*/ 	.word	0xffffffff


	//   ....[61]....
        /*0228*/ 	.word	0xffffffff


	//   ....[62]....
        /*022c*/ 	.word	0xffffffff


	//   ....[63]....
        /*0230*/ 	.word	0xffffffff


	//   ....[64]....
        /*0234*/ 	.word	0xffffffff


	//   ....[65]....
        /*0238*/ 	.word	0xffffffff


	//   ....[66]....
        /*023c*/ 	.word	0xffffffff


	//   ....[67]....
        /*0240*/ 	.word	0xffffffff


	//   ....[68]....
        /*0244*/ 	.word	0xffffffff


	//   ....[69]....
        /*0248*/ 	.word	0xffffffff


	//   ....[70]....
        /*024c*/ 	.word	0xffffffff


	//   ....[71]....
        /*0250*/ 	.word	0xffffffff


	//   ....[72]....
        /*0254*/ 	.word	0xffffffff


	//   ....[73]....
        /*0258*/ 	.word	0xffffffff


	//   ....[74]....
        /*025c*/ 	.word	0xffffffff


	//   ....[75]....
        /*0260*/ 	.word	0xffffffff


	//   ....[76]....
        /*0264*/ 	.word	0xffffffff


	//   ....[77]....
        /*0268*/ 	.word	0xffffffff


	//   ....[78]....
        /*026c*/ 	.word	0xffffffff


	//   ....[79]....
        /*0270*/ 	.word	0xffffffff


	//   ....[80]....
        /*0274*/ 	.word	0xffffffff


	//   ....[81]....
        /*0278*/ 	.word	0xffffffff


	//   ....[82]....
        /*027c*/ 	.word	0xffffffff


	//   ....[83]....
        /*0280*/ 	.word	0xffffffff


	//   ....[84]....
        /*0284*/ 	.word	0xffffffff


	//   ....[85]....
        /*0288*/ 	.word	0xffffffff


	//   ....[86]....
        /*028c*/ 	.word	0xffffffff


	//   ....[87]....
        /*0290*/ 	.word	0xffffffff


	//   ....[88]....
        /*0294*/ 	.word	0xffffffff


	//   ....[89]....
        /*0298*/ 	.word	0xffffffff


	//   ....[90]....
        /*029c*/ 	.word	0xffffffff


	//   ....[91]....
        /*02a0*/ 	.word	0xffffffff


	//   ....[92]....
        /*02a4*/ 	.word	0xffffffff


	//   ....[93]....
        /*02a8*/ 	.word	0xffffffff


	//   ....[94]....
        /*02ac*/ 	.word	0xffffffff


	//   ....[95]....
        /*02b0*/ 	.word	0xffffffff


	//   ....[96]....
        /*02b4*/ 	.word	0xffffffff


	//   ....[97]....
        /*02b8*/ 	.word	0xffffffff


	//   ....[98]....
        /*02bc*/ 	.word	0xffffffff


	//   ....[99]....
        /*02c0*/ 	.word	0xffffffff


	//   ....[100]....
        /*02c4*/ 	.word	0xffffffff


	//   ....[101]....
        /*02c8*/ 	.word	0xffffffff


	//   ....[102]....
        /*02cc*/ 	.word	0xffffffff


	//   ....[103]....
        /*02d0*/ 	.word	0xffffffff


	//   ....[104]....
        /*02d4*/ 	.word	0xffffffff


	//   ....[105]....
        /*02d8*/ 	.word	0xffffffff


	//   ....[106]....
        /*02dc*/ 	.word	0xffffffff


	//   ....[107]....
        /*02e0*/ 	.word	0xffffffff


	//   ....[108]....
        /*02e4*/ 	.word	0xffffffff


	//   ....[109]....
        /*02e8*/ 	.word	0xffffffff


	//   ....[110]....
        /*02ec*/ 	.word	0xffffffff


	//   ....[111]....
        /*02f0*/ 	.word	0xffffffff


	//   ....[112]....
        /*02f4*/ 	.word	0xffffffff


	//   ....[113]....
        /*02f8*/ 	.word	0xffffffff


	//   ....[114]....
        /*02fc*/ 	.word	0xffffffff


	//   ....[115]....
        /*0300*/ 	.word	0xffffffff


	//   ....[116]....
        /*0304*/ 	.word	0xffffffff


	//   ....[117]....
        /*0308*/ 	.word	0xffffffff


	//   ....[118]....
        /*030c*/ 	.word	0xffffffff


	//   ....[119]....
        /*0310*/ 	.word	0xffffffff


	//   ....[120]....
        /*0314*/ 	.word	0xffffffff


	//   ....[121]....
        /*0318*/ 	.word	0xffffffff


	//   ....[122]....
        /*031c*/ 	.word	0xffffffff


	//   ....[123]....
        /*0320*/ 	.word	0xffffffff


	//   ....[124]....
        /*0324*/ 	.word	0xffffffff


	//   ....[125]....
        /*0328*/ 	.word	0xffffffff


	//   ....[126]....
        /*032c*/ 	.word	0xffffffff


	//   ....[127]....
        /*0330*/ 	.word	0xffffffff


	//   ....[128]....
        /*0334*/ 	.word	0xffffffff


	//   ....[129]....
        /*0338*/ 	.word	0xffffffff


	//   ....[130]....
        /*033c*/ 	.word	0xffffffff


	//   ....[131]....
        /*0340*/ 	.word	0xffffffff


	//   ....[132]....
        /*0344*/ 	.word	0xffffffff


	//   ....[133]....
        /*0348*/ 	.word	0xffffffff


	//   ....[134]....
        /*034c*/ 	.word	0xffffffff


	//   ....[135]....
        /*0350*/ 	.word	0xffffffff


	//   ....[136]....
        /*0354*/ 	.word	0xffffffff


	//   ....[137]....
        /*0358*/ 	.word	0xffffffff


	//   ....[138]....
        /*035c*/ 	.word	0xffffffff


	//   ....[139]....
        /*0360*/ 	.word	0xffffffff


	//   ....[140]....
        /*0364*/ 	.word	0xffffffff


	//   ....[141]....
        /*0368*/ 	.word	0xffffffff


	//   ....[142]....
        /*036c*/ 	.word	0xffffffff


	//   ....[143]....
        /*0370*/ 	.word	0xffffffff


	//   ....[144]....
        /*0374*/ 	.word	0xffffffff


	//   ....[145]....
        /*0378*/ 	.word	0xffffffff


	//   ....[146]....
        /*037c*/ 	.word	0xffffffff


	//   ....[147]....
        /*0380*/ 	.word	0xffffffff


	//   ....[148]....
        /*0384*/ 	.word	0xffffffff


	//   ....[149]....
        /*0388*/ 	.word	0xffffffff


	//   ....[150]....
        /*038c*/ 	.word	0xffffffff


	//   ....[151]....
        /*0390*/ 	.word	0xffffffff


	//   ....[152]....
        /*0394*/ 	.word	0xffffffff


	//   ....[153]....
        /*0398*/ 	.word	0xffffffff


	//   ....[154]....
        /*039c*/ 	.word	0xffffffff


	//   ....[155]....
        /*03a0*/ 	.word	0xffffffff


	//   ....[156]....
        /*03a4*/ 	.word	0xffffffff


	//   ....[157]....
        /*03a8*/ 	.word	0xffffffff


	//   ....[158]....
        /*03ac*/ 	.word	0xffffffff


	//   ....[159]....
        /*03b0*/ 	.word	0xffffffff


	//   ....[160]....
        /*03b4*/ 	.word	0xffffffff


	//   ....[161]....
        /*03b8*/ 	.word	0x0500000f


	//   ....[162]....
        /*03bc*/ 	.word	0x0500000f


	//   ....[163]....
        /*03c0*/ 	.word	0x0500000f


	//   ....[164]....
        /*03c4*/ 	.word	0x0500000f


	//   ....[165]....
        /*03c8*/ 	.word	0x0500000f


	//   ....[166]....
        /*03cc*/ 	.word	0x0500000f


	//   ....[167]....
        /*03d0*/ 	.word	0x0500000f


	//   ....[168]....
        /*03d4*/ 	.word	0x0500000f


	//   ....[169]....
        /*03d8*/ 	.word	0x0500000f


	//   ....[170]....
        /*03dc*/ 	.word	0x0500000f


	//   ....[171]....
        /*03e0*/ 	.word	0x0500000f


	//   ....[172]....
        /*03e4*/ 	.word	0x0500000f


	//   ....[173]....
        /*03e8*/ 	.word	0x0500000f


	//   ....[174]....
        /*03ec*/ 	.word	0x0500000f


	//   ....[175]....
        /*03f0*/ 	.word	0x0500000f


	//   ....[176]....
        /*03f4*/ 	.word	0x0500000f


	//   ....[177]....
        /*03f8*/ 	.word	0x0500000f


	//   ....[178]....
        /*03fc*/ 	.word	0x0500000f


	//   ....[179]....
        /*0400*/ 	.word	0x0500000f


	//   ....[180]....
        /*0404*/ 	.word	0x0500000f


	//   ....[181]....
        /*0408*/ 	.word	0x0500000f


	//   ....[182]....
        /*040c*/ 	.word	0x0500000f


	//   ....[183]....
        /*0410*/ 	.word	0x0500000f


	//   ....[184]....
        /*0414*/ 	.word	0x0500000f


	//   ....[185]....
        /*0418*/ 	.word	0x0500000f


	//   ....[186]....
        /*041c*/ 	.word	0x0500000f


	//   ....[187]....
        /*0420*/ 	.word	0x0500000f


	//   ....[188]....
        /*0424*/ 	.word	0x0500000f


	//   ....[189]....
        /*0428*/ 	.word	0x0500000f


	//   ....[190]....
        /*042c*/ 	.word	0x0500000f


	//   ....[191]....
        /*0430*/ 	.word	0x0500000f


	//   ....[192]....
        /*0434*/ 	.word	0x0500000f


	//   ....[193]....
        /*0438*/ 	.word	0x0500000f


	//   ....[194]....
        /*043c*/ 	.word	0x0500000f


	//   ....[195]....
        /*0440*/ 	.word	0x0500000f


	//   ....[196]....
        /*0444*/ 	.word	0x0500000f


	//   ....[197]....
        /*0448*/ 	.word	0x0500000f


	//   ....[198]....
        /*044c*/ 	.word	0x0500000f


	//   ....[199]....
        /*0450*/ 	.word	0x0500000f


	//   ....[200]....
        /*0454*/ 	.word	0x0500000f


	//   ....[201]....
        /*0458*/ 	.word	0x0500000f


	//   ....[202]....
        /*045c*/ 	.word	0x0500000f


	//   ....[203]....
        /*0460*/ 	.word	0x0500000f


	//   ....[204]....
        /*0464*/ 	.word	0x0500000f


	//   ....[205]....
        /*0468*/ 	.word	0x0500000f


	//   ....[206]....
        /*046c*/ 	.word	0x0500000f


	//   ....[207]....
        /*0470*/ 	.word	0x0500000f


	//   ....[208]....
        /*0474*/ 	.word	0x0500000f


	//   ....[209]....
        /*0478*/ 	.word	0x0500000f


	//   ....[210]....
        /*047c*/ 	.word	0x0500000f


	//   ....[211]....
        /*0480*/ 	.word	0x0500000f


	//   ....[212]....
        /*0484*/ 	.word	0x0500000f


	//   ....[213]....
        /*0488*/ 	.word	0x0500000f


	//   ....[214]....
        /*048c*/ 	.word	0x0500000f


	//   ....[215]....
        /*0490*/ 	.word	0x0500000f


	//   ....[216]....
        /*0494*/ 	.word	0x0500000f


	//   ....[217]....
        /*0498*/ 	.word	0x0500000f


	//   ....[218]....
        /*049c*/ 	.word	0x0500000f


	//   ....[219]....
        /*04a0*/ 	.word	0x0500000f


	//   ....[220]....
        /*04a4*/ 	.word	0x0500000f


	//   ....[221]....
        /*04a8*/ 	.word	0x0500000f


	//   ....[222]....
        /*04ac*/ 	.word	0x0500000f


	//   ....[223]....
        /*04b0*/ 	.word	0x0500000f


	//   ....[224]....
        /*04b4*/ 	.word	0x0500000f


	//   ....[225]....
        /*04b8*/ 	.word	0x0500000f


	//   ....[226]....
        /*04bc*/ 	.word	0x0500000f


	//   ....[227]....
        /*04c0*/ 	.word	0x0500000f


	//   ....[228]....
        /*04c4*/ 	.word	0x0500000f


	//   ....[229]....
        /*04c8*/ 	.word	0x0500000f


	//   ....[230]....
        /*04cc*/ 	.word	0x0500000f


	//   ....[231]....
        /*04d0*/ 	.word	0x0500000f


	//   ....[232]....
        /*04d4*/ 	.word	0x0500000f


	//   ....[233]....
        /*04d8*/ 	.word	0x0500000f


	//   ....[234]....
        /*04dc*/ 	.word	0x0500000f


	//   ....[235]....
        /*04e0*/ 	.word	0x0500000f


	//   ....[236]....
        /*04e4*/ 	.word	0x0500000f


	//   ....[237]....
        /*04e8*/ 	.word	0x0500000f


	//   ....[238]....
        /*04ec*/ 	.word	0x0500000f


	//   ....[239]....
        /*04f0*/ 	.word	0x0500000f


	//   ....[240]....
        /*04f4*/ 	.word	0x0500000f


	//   ....[241]....
        /*04f8*/ 	.word	0x0500000f


	//   ....[242]....
        /*04fc*/ 	.word	0x0500000f


	//   ....[243]....
        /*0500*/ 	.word	0x0500000f


	//   ....[244]....
        /*0504*/ 	.word	0x0500000f


	//   ....[245]....
        /*0508*/ 	.word	0x0500000f


	//   ....[246]....
        /*050c*/ 	.word	0x0500000f


	//   ....[247]....
        /*0510*/ 	.word	0x0500000f


	//   ....[248]....
        /*0514*/ 	.word	0x0500000f


	//   ....[249]....
        /*0518*/ 	.word	0x0500000f


	//   ....[250]....
        /*051c*/ 	.word	0x0500000f


	//   ....[251]....
        /*0520*/ 	.word	0x0500000f


	//   ....[252]....
        /*0524*/ 	.word	0x0500000f


	//   ....[253]....
        /*0528*/ 	.word	0x0500000f


	//   ....[254]....
        /*052c*/ 	.word	0x0500000f


	//   ....[255]....
        /*0530*/ 	.word	0x0500000f


	//   ....[0]....
        /*0534*/ 	.word	0x0500000f


	//   ....[1]....
        /*0538*/ 	.word	0x0500000f


	//   ....[2]....
        /*053c*/ 	.word	0x0500000f


	//   ....[3]....
        /*0540*/ 	.word	0x0500000f


	//----- nvinfo : EIATTR_COOP_GROUP_INSTR_OFFSETS
	.align		4
.L_282:
        /*0544*/ 	.byte	0x04, 0x28
        /*0546*/ 	.short	(.L_284 - .L_283)


	//   ....[0]....
.L_283:
        /*0548*/ 	.word	0x00000080


	//   ....[1]....
        /*054c*/ 	.word	0x00000090


	//   ....[2]....
        /*0550*/ 	.word	0x000002d0


	//   ....[3]....
        /*0554*/ 	.word	0x00000430


	//   ....[4]....
        /*0558*/ 	.word	0x00000550


	//   ....[5]....
        /*055c*/ 	.word	0x000006b0


	//   ....[6]....
        /*0560*/ 	.word	0x00001570


	//   ....[7]....
        /*0564*/ 	.word	0x00001e70


	//   ....[8]....
        /*0568*/ 	.word	0x00001eb0


	//   ....[9]....
        /*056c*/ 	.word	0x000025c0


	//   ....[10]....
        /*0570*/ 	.word	0x00002690


	//   ....[11]....
        /*0574*/ 	.word	0x00003060


	//   ....[12]....
        /*0578*/ 	.word	0x000030d0


	//   ....[13]....
        /*057c*/ 	.word	0x000044b0


	//   ....[14]....
        /*0580*/ 	.word	0x000044d0


	//   ....[15]....
        /*0584*/ 	.word	0x00004ba0


	//   ....[16]....
        /*0588*/ 	.word	0x00004be0


	//   ....[17]....
        /*058c*/ 	.word	0x00005510


	//   ....[18]....
        /*0590*/ 	.word	0x00005590


	//   ....[19]....
        /*0594*/ 	.word	0x00007210


	//   ....[20]....
        /*0598*/ 	.word	0x00007220


	//   ....[21]....
        /*059c*/ 	.word	0x00007260


	//   ....[22]....
        /*05a0*/ 	.word	0x00007270


	//   ....[23]....
        /*05a4*/ 	.word	0x000086f0


	//   ....[24]....
        /*05a8*/ 	.word	0x00008720


	//   ....[25]....
        /*05ac*/ 	.word	0x000087f0


	//   ....[26]....
        /*05b0*/ 	.word	0x00008800


	//   ....[27]....
        /*05b4*/ 	.word	0x00009b20


	//   ....[28]....
        /*05b8*/ 	.word	0x00009b60


	//   ....[29]....
        /*05bc*/ 	.word	0x00009bc0


	//   ....[30]....
        /*05c0*/ 	.word	0x00009c00


	//   ....[31]....
        /*05c4*/ 	.word	0x0000a1b0


	//   ....[32]....
        /*05c8*/ 	.word	0x0000a1d0


	//   ....[33]....
        /*05cc*/ 	.word	0x0000a290


	//   ....[34]....
        /*05d0*/ 	.word	0x0000a2b0


	//   ....[35]....
        /*05d4*/ 	.word	0x0000a370


	//   ....[36]....
        /*05d8*/ 	.word	0x0000a390


	//   ....[37]....
        /*05dc*/ 	.word	0x0000a460


	//   ....[38]....
        /*05e0*/ 	.word	0x0000a480


	//   ....[39]....
        /*05e4*/ 	.word	0x0000ad40


	//   ....[40]....
        /*05e8*/ 	.word	0x0000ad60


	//   ....[41]....
        /*05ec*/ 	.word	0x0000ae20


	//   ....[42]....
        /*05f0*/ 	.word	0x0000ae40


	//   ....[43]....
        /*05f4*/ 	.word	0x0000af00


	//   ....[44]....
        /*05f8*/ 	.word	0x0000af20


	//   ....[45]....
        /*05fc*/ 	.word	0x0000aff0


	//   ....[46]....
        /*0600*/ 	.word	0x0000b010


	//   ....[47]....
        /*0604*/ 	.word	0x0000b150


	//   ....[48]....
        /*0608*/ 	.word	0x0000b320


	//   ....[49]....
        /*060c*/ 	.word	0x0000b350


	//   ....[50]....
        /*0610*/ 	.word	0x0000b380


	//   ....[51]....
        /*0614*/ 	.word	0x0000b3b0


	//   ....[52]....
        /*0618*/ 	.word	0x0000b3e0


	//   ....[53]....
        /*061c*/ 	.word	0x0000b410


	//   ....[54]....
        /*0620*/ 	.word	0x0000b560


	//   ....[55]....
        /*0624*/ 	.word	0x0000b590


	//   ....[56]....
        /*0628*/ 	.word	0x0000b5c0


	//   ....[57]....
        /*062c*/ 	.word	0x0000b5f0


	//   ....[58]....
        /*0630*/ 	.word	0x0000b620


	//   ....[59]....
        /*0634*/ 	.word	0x0000b650


	//   ....[60]....
        /*0638*/ 	.word	0x0000b6e0


	//   ....[61]....
        /*063c*/ 	.word	0x0000b740


	//   ....[62]....
        /*0640*/ 	.word	0x0000b7d0


	//   ....[63]....
        /*0644*/ 	.word	0x0000cf70


	//   ....[64]....
        /*0648*/ 	.word	0x0000cf90


	//   ....[65]....
        /*064c*/ 	.word	0x0000d030


	//   ....[66]....
        /*0650*/ 	.word	0x0000d050


	//   ....[67]....
        /*0654*/ 	.word	0x0000d0e0


	//   ....[68]....
        /*0658*/ 	.word	0x0000d100


	//   ....[69]....
        /*065c*/ 	.word	0x0000d190


	//   ....[70]....
        /*0660*/ 	.word	0x0000d1b0


	//   ....[71]....
        /*0664*/ 	.word	0x0000d240


	//   ....[72]....
        /*0668*/ 	.word	0x0000d260


	//   ....[73]....
        /*066c*/ 	.word	0x0000d2f0


	//   ....[74]....
        /*0670*/ 	.word	0x0000d310


	//   ....[75]....
        /*0674*/ 	.word	0x0000d3a0


	//   ....[76]....
        /*0678*/ 	.word	0x0000d3c0


	//   ....[77]....
        /*067c*/ 	.word	0x0000d3d0


	//   ....[78]....
        /*0680*/ 	.word	0x0000d450


	//   ....[79]....
        /*0684*/ 	.word	0x0000dbb0


	//   ....[80]....
        /*0688*/ 	.word	0x0000dbe0


	//   ....[81]....
        /*068c*/ 	.word	0x0000dc40


	//   ....[82]....
        /*0690*/ 	.word	0x0000dc90


	//   ....[83]....
        /*0694*/ 	.word	0x0000dce0


	//   ....[84]....
        /*0698*/ 	.word	0x0000dd30


	//   ....[85]....
        /*069c*/ 	.word	0x0000dd80


	//   ....[86]....
        /*06a0*/ 	.word	0x0000ddd0


	//   ....[87]....
        /*06a4*/ 	.word	0x0000de20


	//   ....[88]....
        /*06a8*/ 	.word	0x0000de70


	//   ....[89]....
        /*06ac*/ 	.word	0x0000dec0


	//   ....[90]....
        /*06b0*/ 	.word	0x0000df10


	//   ....[91]....
        /*06b4*/ 	.word	0x0000df50


	//   ....[92]....
        /*06b8*/ 	.word	0x0000dfa0


	//   ....[93]....
        /*06bc*/ 	.word	0x0000dfc0


	//   ....[94]....
        /*06c0*/ 	.word	0x0000e000


	//   ....[95]....
        /*06c4*/ 	.word	0x0000e760


	//   ....[96]....
        /*06c8*/ 	.word	0x0000e790


	//   ....[97]....
        /*06cc*/ 	.word	0x0000e7f0


	//   ....[98]....
        /*06d0*/ 	.word	0x0000e800


	//   ....[99]....
        /*06d4*/ 	.word	0x0000e850


	//   ....[100]....
        /*06d8*/ 	.word	0x0000e860


	//   ....[101]....
        /*06dc*/ 	.word	0x0000e8b0


	//   ....[102]....
        /*06e0*/ 	.word	0x0000e8c0


	//   ....[103]....
        /*06e4*/ 	.word	0x0000e910


	//   ....[104]....
        /*06e8*/ 	.word	0x0000e920


	//   ....[105]....
        /*06ec*/ 	.word	0x0000e970


	//   ....[106]....
        /*06f0*/ 	.word	0x0000e980


	//   ....[107]....
        /*06f4*/ 	.word	0x0000e9d0


	//   ....[108]....
        /*06f8*/ 	.word	0x0000e9e0


	//   ....[109]....
        /*06fc*/ 	.word	0x0000e9f0


	//   ....[110]....
        /*0700*/ 	.word	0x0000ea40


	//   ....[111]....
        /*0704*/ 	.word	0x0000eca0


	//   ....[112]....
        /*0708*/ 	.word	0x0000ecc0


	//   ....[113]....
        /*070c*/ 	.word	0x0000ecd0


	//   ....[114]....
        /*0710*/ 	.word	0x0000ed40


	//   ....[115]....
        /*0714*/ 	.word	0x0000ed50


	//   ....[116]....
        /*0718*/ 	.word	0x0000edc0


	//   ....[117]....
        /*071c*/ 	.word	0x0000edd0


	//   ....[118]....
        /*0720*/ 	.word	0x0000ee40


	//   ....[119]....
        /*0724*/ 	.word	0x0000ee50


	//   ....[120]....
        /*0728*/ 	.word	0x0000eec0


	//   ....[121]....
        /*072c*/ 	.word	0x0000eed0


	//   ....[122]....
        /*0730*/ 	.word	0x0000ef40


	//   ....[123]....
        /*0734*/ 	.word	0x0000ef50


	//   ....[124]....
        /*0738*/ 	.word	0x0000efc0


	//   ....[125]....
        /*073c*/ 	.word	0x0000efd0


	//   ....[126]....
        /*0740*/ 	.word	0x0000efe0


	//   ....[127]....
        /*0744*/ 	.word	0x0000f590


	//   ....[128]....
        /*0748*/ 	.word	0x0000f5d0


	//   ....[129]....
        /*074c*/ 	.word	0x0000f610


	//   ....[130]....
        /*0750*/ 	.word	0x0000f630


	//   ....[131]....
        /*0754*/ 	.word	0x0000f640


	//   ....[132]....
        /*0758*/ 	.word	0x0000f660


	//   ....[133]....
        /*075c*/ 	.word	0x0000f6d0


	//   ....[134]....
        /*0760*/ 	.word	0x0000f6f0


	//   ....[135]....
        /*0764*/ 	.word	0x0000f750


	//   ....[136]....
        /*0768*/ 	.word	0x0000f770


	//   ....[137]....
        /*076c*/ 	.word	0x0000f7d0


	//   ....[138]....
        /*0770*/ 	.word	0x0000f7f0


	//   ....[139]....
        /*0774*/ 	.word	0x0000f850


	//   ....[140]....
        /*0778*/ 	.word	0x0000f870


	//   ....[141]....
        /*077c*/ 	.word	0x0000f8c0


	//   ....[142]....
        /*0780*/ 	.word	0x0000f8e0


	//   ....[143]....
        /*0784*/ 	.word	0x0000fce0


	//   ....[144]....
        /*0788*/ 	.word	0x0000fd30


	//   ....[145]....
        /*078c*/ 	.word	0x0000fd60


	//   ....[146]....
        /*0790*/ 	.word	0x0000fd70


	//   ....[147]....
        /*0794*/ 	.word	0x0000fda0


	//   ....[148]....
        /*0798*/ 	.word	0x0000fdd0


	//   ....[149]....
        /*079c*/ 	.word	0x0000fe00


	//   ....[150]....
        /*07a0*/ 	.word	0x0000fe30


	//   ....[151]....
        /*07a4*/ 	.word	0x0000ffb0


	//   ....[152]....
        /*07a8*/ 	.word	0x0000ffe0


	//   ....[153]....
        /*07ac*/ 	.word	0x00010010


	//   ....[154]....
        /*07b0*/ 	.word	0x00010040


	//   ....[155]....
        /*07b4*/ 	.word	0x00010070


	//   ....[156]....
        /*07b8*/ 	.word	0x000100a0


	//   ....[157]....
        /*07bc*/ 	.word	0x00010160


	//   ....[158]....
        /*07c0*/ 	.word	0x00010180


	//   ....[159]....
        /*07c4*/ 	.word	0x000101f0


	//   ....[160]....
        /*07c8*/ 	.word	0x00010890


	//   ....[161]....
        /*07cc*/ 	.word	0x00010e30


	//   ....[162]....
        /*07d0*/ 	.word	0x00010f20


	//   ....[163]....
        /*07d4*/ 	.word	0x00010fc0


	//   ....[164]....
        /*07d8*/ 	.word	0x00011020


	//   ....[165]....
        /*07dc*/ 	.word	0x00011120


	//   ....[166]....
        /*07e0*/ 	.word	0x00011190


	//   ....[167]....
        /*07e4*/ 	.word	0x00011290


	//   ....[168]....
        /*07e8*/ 	.word	0x00011300


	//   ....[169]....
        /*07ec*/ 	.word	0x00011400


	//   ....[170]....
        /*07f0*/ 	.word	0x00011470


	//   ....[171]....
        /*07f4*/ 	.word	0x00011570


	//   ....[172]....
        /*07f8*/ 	.word	0x000115e0


	//   ....[173]....
        /*07fc*/ 	.word	0x000116e0


	//   ....[174]....
        /*0800*/ 	.word	0x00011750


	//   ....[175]....
        /*0804*/ 	.word	0x00011850


	//   ....[176]....
        /*0808*/ 	.word	0x000118c0


	//   ....[177]....
        /*080c*/ 	.word	0x00011960


	//   ....[178]....
        /*0810*/ 	.word	0x00011a60


	//   ....[179]....
        /*0814*/ 	.word	0x00011ad0


	//   ....[180]....
        /*0818*/ 	.word	0x00011b50


	//   ....[181]....
        /*081c*/ 	.word	0x00011c10


	//   ....[182]....
        /*0820*/ 	.word	0x00011c90


	//   ....[183]....
        /*0824*/ 	.word	0x00011d60


	//   ....[184]....
        /*0828*/ 	.word	0x00011de0


	//   ....[185]....
        /*082c*/ 	.word	0x00011eb0


	//   ....[186]....
        /*0830*/ 	.word	0x00011f30


	//   ....[187]....
        /*0834*/ 	.word	0x00012000


	//   ....[188]....
        /*0838*/ 	.word	0x00012080


	//   ....[189]....
        /*083c*/ 	.word	0x00012150


	//   ....[190]....
        /*0840*/ 	.word	0x000121d0


	//   ....[191]....
        /*0844*/ 	.word	0x00012290


	//   ....[192]....
        /*0848*/ 	.word	0x00012310


	//   ....[193]....
        /*084c*/ 	.word	0x000123c0


	//   ....[194]....
        /*0850*/ 	.word	0x000124f0


	//   ....[195]....
        /*0854*/ 	.word	0x00012590


	//   ....[196]....
        /*0858*/ 	.word	0x00012600


	//   ....[197]....
        /*085c*/ 	.word	0x000126c0


	//   ....[198]....
        /*0860*/ 	.word	0x00012720


	//   ....[199]....
        /*0864*/ 	.word	0x000127e0


	//   ....[200]....
        /*0868*/ 	.word	0x00012840


	//   ....[201]....
        /*086c*/ 	.word	0x00012900


	//   ....[202]....
        /*0870*/ 	.word	0x00012960


	//   ....[203]....
        /*0874*/ 	.word	0x00012a20


	//   ....[204]....
        /*0878*/ 	.word	0x00012a80


	//   ....[205]....
        /*087c*/ 	.word	0x00012b40


	//   ....[206]....
        /*0880*/ 	.word	0x00012ba0


	//   ....[207]....
        /*0884*/ 	.word	0x00012c60


	//   ....[208]....
        /*0888*/ 	.word	0x00012cc0


	//   ....[209]....
        /*088c*/ 	.word	0x00012d80


	//   ....[210]....
        /*0890*/ 	.word	0x00012e70


	//   ....[211]....
        /*0894*/ 	.word	0x00012f10


	//   ....[212]....
        /*0898*/ 	.word	0x00012f70


	//   ....[213]....
        /*089c*/ 	.word	0x00013050


	//   ....[214]....
        /*08a0*/ 	.word	0x000130b0


	//   ....[215]....
        /*08a4*/ 	.word	0x00013190


	//   ....[216]....
        /*08a8*/ 	.word	0x000131f0


	//   ....[217]....
        /*08ac*/ 	.word	0x000132d0


	//   ....[218]....
        /*08b0*/ 	.word	0x00013330


	//   ....[219]....
        /*08b4*/ 	.word	0x00013410


	//   ....[220]....
        /*08b8*/ 	.word	0x00013470


	//   ....[221]....
        /*08bc*/ 	.word	0x00013550


	//   ....[222]....
        /*08c0*/ 	.word	0x000135b0


	//   ....[223]....
        /*08c4*/ 	.word	0x00013690


	//   ....[224]....
        /*08c8*/ 	.word	0x000136f0


	//   ....[225]....
        /*08cc*/ 	.word	0x000137c0


	//   ....[226]....
        /*08d0*/ 	.word	0x000138e0


	//   ....[227]....
        /*08d4*/ 	.word	0x00013980


	//   ....[228]....
        /*08d8*/ 	.word	0x00013a40


	//   ....[229]....
        /*08dc*/ 	.word	0x00013b10


	//   ....[230]....
        /*08e0*/ 	.word	0x00013b70


	//   ....[231]....
        /*08e4*/ 	.word	0x00013c50


	//   ....[232]....
        /*08e8*/ 	.word	0x00013cb0


	//   ....[233]....
        /*08ec*/ 	.word	0x00013d80


	//   ....[234]....
        /*08f0*/ 	.word	0x00013de0


	//   ....[235]....
        /*08f4*/ 	.word	0x00013eb0


	//   ....[236]....
        /*08f8*/ 	.word	0x00013f10


	//   ....[237]....
        /*08fc*/ 	.word	0x00013ff0


	//   ....[238]....
        /*0900*/ 	.word	0x00014050


	//   ....[239]....
        /*0904*/ 	.word	0x00014120


	//   ....[240]....
        /*0908*/ 	.word	0x00014180


	//   ....[241]....
        /*090c*/ 	.word	0x00014240


	//   ....[242]....
        /*0910*/ 	.word	0x000142d0


	//   ....[243]....
        /*0914*/ 	.word	0x00014370


	//   ....[244]....
        /*0918*/ 	.word	0x00014490


	//   ....[245]....
        /*091c*/ 	.word	0x00014500


	//   ....[246]....
        /*0920*/ 	.word	0x00014570


	//   ....[247]....
        /*0924*/ 	.word	0x000145e0


	//   ....[248]....
        /*0928*/ 	.word	0x00014650


	//   ....[249]....
        /*092c*/ 	.word	0x000146d0


	//   ....[250]....
        /*0930*/ 	.word	0x00014760


	//   ....[251]....
        /*0934*/ 	.word	0x000147f0


	//   ....[252]....
        /*0938*/ 	.word	0x00014860


	//   ....[253]....
        /*093c*/ 	.word	0x000148d0


	//   ....[254]....
        /*0940*/ 	.word	0x00014940


	//   ....[255]....
        /*0944*/ 	.word	0x000149c0


	//   ....[0]....
        /*0948*/ 	.word	0x00014a30


	//   ....[1]....
        /*094c*/ 	.word	0x00014ad0


	//   ....[2]....
        /*0950*/ 	.word	0x00014b60


	//   ....[3]....
        /*0954*/ 	.word	0x00014c80


	//----- nvinfo : EIATTR_REG_RECONFIG
	.align		4
.L_284:
        /*0958*/ 	.byte	0x01, 0x54
	.zero		2


	//----- nvinfo : EIATTR_SYSCALL_OFFSETS
	.align		4
        /*095c*/ 	.byte	0x04, 0x46
        /*095e*/ 	.short	(.L_286 - .L_285)


	//   ....[0]....
.L_285:
        /*0960*/ 	.word	0x00001750


	//   ....[1]....
        /*0964*/ 	.word	0x0000c630


	//   ....[2]....
        /*0968*/ 	.word	0x0000c780


	//   ....[3]....
        /*096c*/ 	.word	0x0000c870


	//   ....[4]....
        /*0970*/ 	.word	0x0000d800


	//----- nvinfo : EIATTR_MBARRIER_INSTR_OFFSETS
	.align		4
.L_286:
        /*0974*/ 	.byte	0x04, 0x39
        /*0976*/ 	.short	(.L_288 - .L_287)


	//   ....[0]....
.L_287:
        /*0978*/ 	.word	0x00000180
        /*097c*/ 	.word	0x000000ff
        /*0980*/ 	.word	0x00028800
        /*0984*/ 	.short	0x0100
        /*0986*/ 	.byte	0x08
	.zero		1


	//   ....[1]....
        /*0988*/ 	.word	0x00000190
        /*098c*/ 	.word	0x000000ff
        /*0990*/ 	.word	0x00028820
        /*0994*/ 	.short	0x0100
        /*0996*/ 	.byte	0x08
	.zero		1


	//   ....[2]....
        /*0998*/ 	.word	0x00000280
        /*099c*/ 	.word	0x000000ff
        /*09a0*/ 	.word	0x00028830
        /*09a4*/ 	.short	0x0100
        /*09a6*/ 	.byte	0x08
	.zero		1


	//   ....[3]....
        /*09a8*/ 	.word	0x00000290
        /*09ac*/ 	.word	0x000000ff
        /*09b0*/ 	.word	0x00028840
        /*09b4*/ 	.short	0x0100
        /*09b6*/ 	.byte	0x08
	.zero		1


	//   ....[4]....
        /*09b8*/ 	.word	0x000002a0
        /*09bc*/ 	.word	0x000000ff
        /*09c0*/ 	.word	0x00028838
        /*09c4*/ 	.short	0x0100
        /*09c6*/ 	.byte	0x08
	.zero		1


	//   ....[5]....
        /*09c8*/ 	.word	0x000002b0
        /*09cc*/ 	.word	0x000000ff
        /*09d0*/ 	.word	0x00028848
        /*09d4*/ 	.short	0x0100
        /*09d6*/ 	.byte	0x08
	.zero		1


	//   ....[6]....
        /*09d8*/ 	.word	0x000003e0
        /*09dc*/ 	.word	0x000000ff
        /*09e0*/ 	.word	0x00028850
        /*09e4*/ 	.short	0x0100
        /*09e6*/ 	.byte	0x08
	.zero		1


	//   ....[7]....
        /*09e8*/ 	.word	0x000003f0
        /*09ec*/ 	.word	0x000000ff
        /*09f0*/ 	.word	0x00028860
        /*09f4*/ 	.short	0x0100
        /*09f6*/ 	.byte	0x08
	.zero		1


	//   ....[8]....
        /*09f8*/ 	.word	0x00000400
        /*09fc*/ 	.word	0x000000ff
        /*0a00*/ 	.word	0x00028858
        /*0a04*/ 	.short	0x0100
        /*0a06*/ 	.byte	0x08
	.zero		1


	//   ....[9]....
        /*0a08*/ 	.word	0x00000410
        /*0a0c*/ 	.word	0x000000ff
        /*0a10*/ 	.word	0x00028868
        /*0a14*/ 	.short	0x0100
        /*0a16*/ 	.byte	0x08
	.zero		1


	//   ....[10]....
        /*0a18*/ 	.word	0x00000500
        /*0a1c*/ 	.word	0x000000ff
        /*0a20*/ 	.word	0x00028870
        /*0a24*/ 	.short	0x0100
        /*0a26*/ 	.byte	0x06
	.zero		1


	//   ....[11]....
        /*0a28*/ 	.word	0x00000510
        /*0a2c*/ 	.word	0x000000ff
        /*0a30*/ 	.word	0x00028880
        /*0a34*/ 	.short	0x0100
        /*0a36*/ 	.byte	0x06
	.zero		1


	//   ....[12]....
        /*0a38*/ 	.word	0x00000520
        /*0a3c*/ 	.word	0x000000ff
        /*0a40*/ 	.word	0x00028878
        /*0a44*/ 	.short	0x0100
        /*0a46*/ 	.byte	0x06
	.zero		1


	//   ....[13]....
        /*0a48*/ 	.word	0x00000530
        /*0a4c*/ 	.word	0x000000ff
        /*0a50*/ 	.word	0x00028888
        /*0a54*/ 	.short	0x0100
        /*0a56*/ 	.byte	0x06
	.zero		1


	//   ....[14]....
        /*0a58*/ 	.word	0x00000660
        /*0a5c*/ 	.word	0x000000ff
        /*0a60*/ 	.word	0x00028890
        /*0a64*/ 	.short	0x0100
        /*0a66*/ 	.byte	0x08
	.zero		1


	//   ....[15]....
        /*0a68*/ 	.word	0x00000670
        /*0a6c*/ 	.word	0x000000ff
        /*0a70*/ 	.word	0x000288a0
        /*0a74*/ 	.short	0x0100
        /*0a76*/ 	.byte	0x08
	.zero		1


	//   ....[16]....
        /*0a78*/ 	.word	0x00000680
        /*0a7c*/ 	.word	0x000000ff
        /*0a80*/ 	.word	0x00028898
        /*0a84*/ 	.short	0x0100
        /*0a86*/ 	.byte	0x08
	.zero		1


	//   ....[17]....
        /*0a88*/ 	.word	0x00000690
        /*0a8c*/ 	.word	0x000000ff
        /*0a90*/ 	.word	0x000288a8
        /*0a94*/ 	.short	0x0100
        /*0a96*/ 	.byte	0x08
	.zero		1


	//   ....[18]....
        /*0a98*/ 	.word	0x000007d0
        /*0a9c*/ 	.word	0x000000ff
        /*0aa0*/ 	.word	0x000288b0
        /*0aa4*/ 	.short	0x0100
        /*0aa6*/ 	.byte	0x08
	.zero		1


	//   ....[19]....
        /*0aa8*/ 	.word	0x000007e0
        /*0aac*/ 	.word	0x000000ff
        /*0ab0*/ 	.word	0x000288c0
        /*0ab4*/ 	.short	0x0100
        /*0ab6*/ 	.byte	0x08
	.zero		1


	//   ....[20]....
        /*0ab8*/ 	.word	0x000007f0
        /*0abc*/ 	.word	0x000000ff
        /*0ac0*/ 	.word	0x000288b8
        /*0ac4*/ 	.short	0x0100
        /*0ac6*/ 	.byte	0x08
	.zero		1


	//   ....[21]....
        /*0ac8*/ 	.word	0x00000800
        /*0acc*/ 	.word	0x000000ff
        /*0ad0*/ 	.word	0x000288c8
        /*0ad4*/ 	.short	0x0100
        /*0ad6*/ 	.byte	0x08
	.zero		1


	//   ....[22]....
        /*0ad8*/ 	.word	0x000017d0
        /*0adc*/ 	.word	0x000000ff
        /*0ae0*/ 	.word	0x00028800
        /*0ae4*/ 	.short	0x010a
        /*0ae6*/ 	.byte	0x29
	.zero		1


	//   ....[23]....
        /*0ae8*/ 	.word	0x00001850
        /*0aec*/ 	.word	0x00000003
        /*0af0*/ 	.word	0x00028830
        /*0af4*/ 	.short	0x010a
        /*0af6*/ 	.byte	0x3f
	.zero		1


	//   ....[24]....
        /*0af8*/ 	.word	0x00001890
        /*0afc*/ 	.word	0x00000003
        /*0b00*/ 	.word	0x00028830
        /*0b04*/ 	.short	0x010a
        /*0b06*/ 	.byte	0x3f
	.zero		1


	//   ....[25]....
        /*0b08*/ 	.word	0x00002760
        /*0b0c*/ 	.word	0x000000ff
        /*0b10*/ 	.word	0x00000000
        /*0b14*/ 	.short	0x0101
        /*0b16*/ 	.byte	0x06
	.zero		1


	//   ....[26]....
        /*0b18*/ 	.word	0x00003d10
        /*0b1c*/ 	.word	0x000000ff
        /*0b20*/ 	.word	0x00028830
        /*0b24*/ 	.short	0x010a
        /*0b26*/ 	.byte	0x06
	.zero		1


	//   ....[27]....
        /*0b28*/ 	.word	0x00003d50
        /*0b2c*/ 	.word	0x000000ff
        /*0b30*/ 	.word	0x00028830
        /*0b34*/ 	.short	0x010a
        /*0b36*/ 	.byte	0x06
	.zero		1


	//   ....[28]....
        /*0b38*/ 	.word	0x000040a0
        /*0b3c*/ 	.word	0x000000ff
        /*0b40*/ 	.word	0x00028850
        /*0b44*/ 	.short	0x010a
        /*0b46*/ 	.byte	0x06
	.zero		1


	//   ....[29]....
        /*0b48*/ 	.word	0x000040e0
        /*0b4c*/ 	.word	0x000000ff
        /*0b50*/ 	.word	0x00028850
        /*0b54*/ 	.short	0x010a
        /*0b56*/ 	.byte	0x06
	.zero		1


	//   ....[30]....
        /*0b58*/ 	.word	0x00004550
        /*0b5c*/ 	.word	0x000000ff
        /*0b60*/ 	.word	0x00000000
        /*0b64*/ 	.short	0x0101
        /*0b66*/ 	.byte	0x06
	.zero		1


	//   ....[31]....
        /*0b68*/ 	.word	0x00006030
        /*0b6c*/ 	.word	0x000000ff
        /*0b70*/ 	.word	0x00000000
        /*0b74*/ 	.short	0x0101
        /*0b76*/ 	.byte	0x06
	.zero		1


	//   ....[32]....
        /*0b78*/ 	.word	0x00006700
        /*0b7c*/ 	.word	0x000000ff
        /*0b80*/ 	.word	0x00028830
        /*0b84*/ 	.short	0x010a
        /*0b86*/ 	.byte	0x06
	.zero		1


	//   ....[33]....
        /*0b88*/ 	.word	0x00006740
        /*0b8c*/ 	.word	0x000000ff
        /*0b90*/ 	.word	0x00028830
        /*0b94*/ 	.short	0x010a
        /*0b96*/ 	.byte	0x06
	.zero		1


	//   ....[34]....
        /*0b98*/ 	.word	0x00006a60
        /*0b9c*/ 	.word	0x000000ff
        /*0ba0*/ 	.word	0x00028850
        /*0ba4*/ 	.short	0x010a
        /*0ba6*/ 	.byte	0x06
	.zero		1


	//   ....[35]....
        /*0ba8*/ 	.word	0x00006aa0
        /*0bac*/ 	.word	0x000000ff
        /*0bb0*/ 	.word	0x00028850
        /*0bb4*/ 	.short	0x010a
        /*0bb6*/ 	.byte	0x06
	.zero		1


	//   ....[36]....
        /*0bb8*/ 	.word	0x00006ea0
        /*0bbc*/ 	.word	0x000000ff
        /*0bc0*/ 	.word	0x00000000
        /*0bc4*/ 	.short	0x0101
        /*0bc6*/ 	.byte	0x06
	.zero		1


	//   ....[37]....
        /*0bc8*/ 	.word	0x00008050
        /*0bcc*/ 	.word	0x000000ff
        /*0bd0*/ 	.word	0x00000000
        /*0bd4*/ 	.short	0x0101
        /*0bd6*/ 	.byte	0x06
	.zero		1


	//   ....[38]....
        /*0bd8*/ 	.word	0x00008660
        /*0bdc*/ 	.word	0x000000ff
        /*0be0*/ 	.word	0x00028850
        /*0be4*/ 	.short	0x010a
        /*0be6*/ 	.byte	0x05
	.zero		1


	//   ....[39]....
        /*0be8*/ 	.word	0x000086a0
        /*0bec*/ 	.word	0x000000ff
        /*0bf0*/ 	.word	0x00028850
        /*0bf4*/ 	.short	0x010a
        /*0bf6*/ 	.byte	0x05
	.zero		1


	//   ....[40]....
        /*0bf8*/ 	.word	0x00008c10
        /*0bfc*/ 	.word	0x000000ff
        /*0c00*/ 	.word	0x00000000
        /*0c04*/ 	.short	0x0101
        /*0c06*/ 	.byte	0x04
	.zero		1


	//   ....[41]....
        /*0c08*/ 	.word	0x0000a1c0
        /*0c0c*/ 	.word	0x00000000
        /*0c10*/ 	.word	0x00000000
        /*0c14*/ 	.short	0x0101
        /*0c16*/ 	.byte	0x3f
	.zero		1


	//   ....[42]....
        /*0c18*/ 	.word	0x0000cd80
        /*0c1c*/ 	.word	0x00000007
        /*0c20*/ 	.word	0x00028840
        /*0c24*/ 	.short	0x010a
        /*0c26*/ 	.byte	0x3f
	.zero		1


	//   ....[43]....
        /*0c28*/ 	.word	0x0000d500
        /*0c2c*/ 	.word	0x00000007
        /*0c30*/ 	.word	0x00028830
        /*0c34*/ 	.short	0x0107
        /*0c36*/ 	.byte	0x3f
	.zero		1


	//   ....[44]....
        /*0c38*/ 	.word	0x0000d5d0
        /*0c3c*/ 	.word	0x00000007
        /*0c40*/ 	.word	0x00028830
        /*0c44*/ 	.short	0x0101
        /*0c46*/ 	.byte	0x3f
	.zero		1


	//   ....[45]....
        /*0c48*/ 	.word	0x0000e0f0
        /*0c4c*/ 	.word	0x00000016
        /*0c50*/ 	.word	0x00028800
        /*0c54*/ 	.short	0x0107
        /*0c56*/ 	.byte	0x3f
	.zero		1


	//   ....[46]....
        /*0c58*/ 	.word	0x0000e200
        /*0c5c*/ 	.word	0x00000016
        /*0c60*/ 	.word	0x00028800
        /*0c64*/ 	.short	0x0101
        /*0c66*/ 	.byte	0x3f
	.zero		1


	//   ....[47]....
        /*0c68*/ 	.word	0x0000e220
        /*0c6c*/ 	.word	0x00000016
        /*0c70*/ 	.word	0x00028820
        /*0c74*/ 	.short	0x010a
        /*0c76*/ 	.byte	0x3f
	.zero		1


	//   ....[48]....
        /*0c78*/ 	.word	0x0000e5b0
        /*0c7c*/ 	.word	0x00000006
        /*0c80*/ 	.word	0x00028840
        /*0c84*/ 	.short	0x010a
        /*0c86*/ 	.byte	0x3f
	.zero		1


	//   ....[49]....
        /*0c88*/ 	.word	0x0000ead0
        /*0c8c*/ 	.word	0x00000006
        /*0c90*/ 	.word	0x00028830
        /*0c94*/ 	.short	0x0107
        /*0c96*/ 	.byte	0x3f
	.zero		1


	//   ....[50]....
        /*0c98*/ 	.word	0x0000eb90
        /*0c9c*/ 	.word	0x00000006
        /*0ca0*/ 	.word	0x00028830
        /*0ca4*/ 	.short	0x0101
        /*0ca6*/ 	.byte	0x3f
	.zero		1


	//   ....[51]....
        /*0ca8*/ 	.word	0x0000ec00
        /*0cac*/ 	.word	0x00000006
        /*0cb0*/ 	.word	0x00028860
        /*0cb4*/ 	.short	0x010a
        /*0cb6*/ 	.byte	0x3f
	.zero		1


	//   ....[52]....
        /*0cb8*/ 	.word	0x0000f180
        /*0cbc*/ 	.word	0x00000006
        /*0cc0*/ 	.word	0x00028850
        /*0cc4*/ 	.short	0x0107
        /*0cc6*/ 	.byte	0x3f
	.zero		1


	//   ....[53]....
        /*0cc8*/ 	.word	0x0000f2e0
        /*0ccc*/ 	.word	0x00000006
        /*0cd0*/ 	.word	0x00028850
        /*0cd4*/ 	.short	0x0101
        /*0cd6*/ 	.byte	0x3f
	.zero		1


	//   ....[54]....
        /*0cd8*/ 	.word	0x0000f4f0
        /*0cdc*/ 	.word	0x00000000
        /*0ce0*/ 	.word	0x00028860
        /*0ce4*/ 	.short	0x010a
        /*0ce6*/ 	.byte	0x3f
	.zero		1


	//   ....[55]....
        /*0ce8*/ 	.word	0x0000fa20
        /*0cec*/ 	.word	0x00000000
        /*0cf0*/ 	.word	0x00028850
        /*0cf4*/ 	.short	0x0107
        /*0cf6*/ 	.byte	0x3f
	.zero		1


	//   ....[56]....
        /*0cf8*/ 	.word	0x0000fae0
        /*0cfc*/ 	.word	0x00000000
        /*0d00*/ 	.word	0x00028850
        /*0d04*/ 	.short	0x0101
        /*0d06*/ 	.byte	0x3f
	.zero		1


	//   ....[57]....
        /*0d08*/ 	.word	0x00010810
        /*0d0c*/ 	.word	0x00000004
        /*0d10*/ 	.word	0x00028820
        /*0d14*/ 	.short	0x010a
        /*0d16*/ 	.byte	0x3f
	.zero		1


	//   ....[58]....
        /*0d18*/ 	.word	0x00010990
        /*0d1c*/ 	.word	0x00000005
        /*0d20*/ 	.word	0x00028840
        /*0d24*/ 	.short	0x010a
        /*0d26*/ 	.byte	0x3f
	.zero		1


	//   ....[59]....
        /*0d28*/ 	.word	0x00010a30
        /*0d2c*/ 	.word	0x00000019
        /*0d30*/ 	.word	0x00028840
        /*0d34*/ 	.short	0x010a
        /*0d36*/ 	.byte	0x3f
	.zero		1


	//   ....[60]....
        /*0d38*/ 	.word	0x00010a70
        /*0d3c*/ 	.word	0x00000005
        /*0d40*/ 	.word	0x00028860
        /*0d44*/ 	.short	0x010a
        /*0d46*/ 	.byte	0x3f
	.zero		1


	//   ....[61]....
        /*0d48*/ 	.word	0x00010ab0
        /*0d4c*/ 	.word	0x00000019
        /*0d50*/ 	.word	0x00028860
        /*0d54*/ 	.short	0x010a
        /*0d56*/ 	.byte	0x3f
	.zero		1


	//   ....[62]....
        /*0d58*/ 	.word	0x00010b20
        /*0d5c*/ 	.word	0x00000003
        /*0d60*/ 	.word	0x00028800
        /*0d64*/ 	.short	0x010a
        /*0d66*/ 	.byte	0x3f
	.zero		1


	//   ....[63]....
        /*0d68*/ 	.word	0x00010b70
        /*0d6c*/ 	.word	0x00000003
        /*0d70*/ 	.word	0x00028830
        /*0d74*/ 	.short	0x010a
        /*0d76*/ 	.byte	0x3f
	.zero		1


	//   ....[64]....
        /*0d78*/ 	.word	0x00010bd0
        /*0d7c*/ 	.word	0x00000005
        /*0d80*/ 	.word	0x00028830
        /*0d84*/ 	.short	0x010a
        /*0d86*/ 	.byte	0x3f
	.zero		1


	//   ....[65]....
        /*0d88*/ 	.word	0x00010c30
        /*0d8c*/ 	.word	0x00000005
        /*0d90*/ 	.word	0x00028850
        /*0d94*/ 	.short	0x010a
        /*0d96*/ 	.byte	0x3f
	.zero		1


	//   ....[66]....
        /*0d98*/ 	.word	0x00010c90
        /*0d9c*/ 	.word	0x00000005
        /*0da0*/ 	.word	0x00028830
        /*0da4*/ 	.short	0x010a
        /*0da6*/ 	.byte	0x3f
	.zero		1


	//   ....[67]....
        /*0da8*/ 	.word	0x00010cf0
        /*0dac*/ 	.word	0x00000005
        /*0db0*/ 	.word	0x00028850
        /*0db4*/ 	.short	0x010a
        /*0db6*/ 	.byte	0x3f
	.zero		1


	//   ....[68]....
        /*0db8*/ 	.word	0x00010d50
        /*0dbc*/ 	.word	0x00000009
        /*0dc0*/ 	.word	0x00028850
        /*0dc4*/ 	.short	0x010a
        /*0dc6*/ 	.byte	0x3f
	.zero		1


	//   ....[69]....
        /*0dc8*/ 	.word	0x00010e70
        /*0dcc*/ 	.word	0x00000007
        /*0dd0*/ 	.word	0x00028840
        /*0dd4*/ 	.short	0x010a
        /*0dd6*/ 	.byte	0x3f
	.zero		1


	//   ....[70]....
        /*0dd8*/ 	.word	0x000123f0
        /*0ddc*/ 	.word	0x00000016
        /*0de0*/ 	.word	0x00028820
        /*0de4*/ 	.short	0x010a
        /*0de6*/ 	.byte	0x3f
	.zero		1


	//   ....[71]....
        /*0de8*/ 	.word	0x00012440
        /*0dec*/ 	.word	0x00000006
        /*0df0*/ 	.word	0x00028840
        /*0df4*/ 	.short	0x010a
        /*0df6*/ 	.byte	0x3f
	.zero		1


	//   ....[72]....
        /*0df8*/ 	.word	0x00012dc0
        /*0dfc*/ 	.word	0x00000006
        /*0e00*/ 	.word	0x00028860
        /*0e04*/ 	.short	0x010a
        /*0e06*/ 	.byte	0x3f
	.zero		1


	//   ....[73]....
        /*0e08*/ 	.word	0x00013830
        /*0e0c*/ 	.word	0x00000000
        /*0e10*/ 	.word	0x00028860
        /*0e14*/ 	.short	0x010a
        /*0e16*/ 	.byte	0x3f
	.zero		1


	//   ....[74]....
        /*0e18*/ 	.word	0x00014ba0
        /*0e1c*/ 	.word	0x00000004
        /*0e20*/ 	.word	0x00028820
        /*0e24*/ 	.short	0x010a
        /*0e26*/ 	.byte	0x3f
	.zero		1


	//   ....[75]....
        /*0e28*/ 	.word	0x00014d40
        /*0e2c*/ 	.word	0x00000005
        /*0e30*/ 	.word	0x00028840
        /*0e34*/ 	.short	0x010a
        /*0e36*/ 	.byte	0x3f
	.zero		1


	//   ....[76]....
        /*0e38*/ 	.word	0x00014d90
        /*0e3c*/ 	.word	0x00000019
        /*0e40*/ 	.word	0x00028840
        /*0e44*/ 	.short	0x010a
        /*0e46*/ 	.byte	0x3f
	.zero		1


	//   ....[77]....
        /*0e48*/ 	.word	0x00014de0
        /*0e4c*/ 	.word	0x00000005
        /*0e50*/ 	.word	0x00028860
        /*0e54*/ 	.short	0x010a
        /*0e56*/ 	.byte	0x3f
	.zero		1


	//----- nvinfo : EIATTR_NUM_MBARRIERS
	.align		4
.L_288:
        /*0e58*/ 	.byte	0x03, 0x38
        /*0e5a*/ 	.short	0x0016


	//----- nvinfo : EIATTR_EXIT_INSTR_OFFSETS
	.align		4
        /*0e5c*/ 	.byte	0x04, 0x1c
        /*0e5e*/ 	.short	(.L_290 - .L_289)


	//   ....[0]....
.L_289:
        /*0e60*/ 	.word	0x000009b0


	//   ....[1]....
        /*0e64*/ 	.word	0x0000b100


	//   ....[2]....
        /*0e68*/ 	.word	0x00010b00


	//----- nvinfo : EIATTR_MAX_THREADS
	.align		4
.L_290:
        /*0e6c*/ 	.byte	0x04, 0x05
        /*0e6e*/ 	.short	(.L_292 - .L_291)
.L_291:
        /*0e70*/ 	.word	0x00000180
        /*0e74*/ 	.word	0x00000001
        /*0e78*/ 	.word	0x00000001


	//----- nvinfo : EIATTR_CRS_STACK_SIZE
	.align		4
.L_292:
        /*0e7c*/ 	.byte	0x04, 0x1e
        /*0e7e*/ 	.short	(.L_294 - .L_293)
.L_293:
        /*0e80*/ 	.word	0x00000000


	//----- nvinfo : EIATTR_CBANK_PARAM_SIZE
	.align		4
.L_294:
        /*0e84*/ 	.byte	0x03, 0x19
        /*0e86*/ 	.short	0x0af0


	//----- nvinfo : EIATTR_PARAM_CBANK
	.align		4
        /*0e88*/ 	.byte	0x04, 0x0a
        /*0e8a*/ 	.short	(.L_296 - .L_295)
	.align		4
.L_295:
        /*0e8c*/ 	.word	index@(.nv.constant0._ZN7cutlass13device_kernelIN5flash11enable_sm90INS1_16FlashAttnFwdSm90INS1_25CollectiveMainloopFwdSm90ILi2EN4cute5tupleIJNS5_1CILi1EEES8_S8_EEENS6_IJNS7_ILi128EEESA_SA_EEELi128ENS_10bfloat16_tEfNS_4arch4Sm90ELb1ELb0ELb0ELb1ELb1ELb0ELb0ELb1ELb1ELb1ELb0ELb0EEENS1_21CollectiveEpilogueFwdISB_S9_SC_SE_Li256ELb1ELb1ELb0ELb0EEENS1_36VarlenDynamicPersistentTileSchedulerILi128ELi128ELi256ELi128ELb0ELb1ELb1ELb1ELb1ELb1EEEEEEEEEvNT_6ParamsE)
        /*0e90*/ 	.short	0x0210
        /*0e92*/ 	.short	0x0af0


	//----- nvinfo : EIATTR_SW_WAR
	.align		4
.L_296:
        /*0e94*/ 	.byte	0x04, 0x36
        /*0e96*/ 	.short	(.L_298 - .L_297)
.L_297:
        /*0e98*/ 	.word	0x00000008
.L_298:


//--------------------- .nv.info._ZN7cutlass13device_kernelIN5flash11enable_sm90INS1_16FlashAttnFwdSm90INS1_25CollectiveMainloopFwdSm90ILi2EN4cute5tupleIJNS5_1CILi1EEES8_S8_EEENS6_IJNS7_ILi128EEESA_SA_EEELi128ENS_10bfloat16_tEfNS_4arch4Sm90ELb1ELb0ELb0ELb1ELb1ELb1ELb0ELb1ELb1ELb1ELb0ELb0EEENS1_21CollectiveEpilogueFwdISB_S9_SC_SE_Li256ELb1ELb1ELb0ELb0EEENS1_36VarlenDynamicPersistentTileSchedulerILi128ELi128ELi256ELi128ELb0ELb1ELb1ELb1ELb1ELb1EEEEEEEEEvNT_6ParamsE --------------------------
	.section	.nv.info._ZN7cutlass13device_kernelIN5flash11enable_sm90INS1_16FlashAttnFwdSm90INS1_25CollectiveMainloopFwdSm90ILi2EN4cute5tupleIJNS5_1CILi1EEES8_S8_EEENS6_IJNS7_ILi128EEESA_SA_EEELi128ENS_10bfloat16_tEfNS_4arch4Sm90ELb1ELb0ELb0ELb1ELb1ELb1ELb0ELb1ELb1ELb1ELb0ELb0EEENS1_21CollectiveEpilogueFwdISB_S9_SC_SE_Li256ELb1ELb1ELb0ELb0EEENS1_36VarlenDynamicPersistentTileSchedulerILi128ELi128ELi256ELi128ELb0ELb1ELb1ELb1ELb1ELb1EEEEEEEEEvNT_6ParamsE,"",@"SHT_CUDA_INFO"
	.sectionflags	@""
	.align	4


	//----- nvinfo : EIATTR_CUDA_API_VERSION
	.align		4
        /*0000*/ 	.byte	0x04, 0x37
        /*0002*/ 	.short	(.L_300 - .L_299)
.L_299:
        /*0004*/ 	.word	0x00000082


	//----- nvinfo : EIATTR_KPARAM_INFO
	.align		4
.L_300:
        /*0008*/ 	.byte	0x04, 0x17
        /*000a*/ 	.short	(.L_302 - .L_301)
.L_301:
        /*000c*/ 	.word	0x00000000
        /*0010*/ 	.short	0x0000
        /*0012*/ 	.short	0x0070
        /*0014*/ 	.byte	0x00, 0xf0, 0x01, 0x2a


	//----- nvinfo : EIATTR_SPARSE_MMA_MASK
	.align		4
.L_302:
        /*0018*/ 	.byte	0x03, 0x50
        /*001a*/ 	.short	0x0000


	//----- nvinfo : EIATTR_MAXREG_COUNT
	.align		4
        /*001c*/ 	.byte	0x03, 0x1b
        /*001e*/ 	.short	0x00a8


	//----- nvinfo : EIATTR_NUM_BARRIERS
	.align		4
        /*0020*/ 	.byte	0x02, 0x4c
        /*0022*/ 	.byte	0x10
	.zero		1


	//----- nvinfo : EIATTR_EXTERNS
	.align		4
        /*0024*/ 	.byte	0x04, 0x0f
        /*0026*/ 	.short	(.L_304 - .L_303)


	//   ....[0]....
	.align		4
.L_303:
        /*0028*/ 	.word	index@(__assertfail)


	//----- nvinfo : EIATTR_ANNOTATIONS
	.align		4
.L_304:
        /*002c*/ 	.byte	0x04, 0x55
        /*002e*/ 	.short	(.L_306 - .L_305)


	//   ....[0]....
.L_305:
        /* <DEDUP_REMOVED lines=16> */


	//----- nvinfo : EIATTR_MERCURY_ISA_VERSION
	.align		4
.L_306:
        /*0118*/ 	.byte	0x03, 0x5f
        /*011a*/ 	.short	0x0101


	//----- nvinfo : EIATTR_UNUSED_LOAD_BYTE_OFFSET
	.align		4
        /*011c*/ 	.byte	0x04, 0x44
        /*011e*/ 	.short	(.L_308 - .L_307)


	//   ....[0]....
.L_307:
        /*0120*/ 	.word	0x00000a60
        /*0124*/ 	.word	0x0000fff0


	//   ....[1]....
        /*0128*/ 	.word	0x00016040
        /*012c*/ 	.word	0x0000fff0


	//----- nvinfo : EIATTR_INT_WARP_WIDE_INSTR_OFFSETS
	.align		4
.L_308:
        /*0130*/ 	.byte	0x04, 0x31
        /*0132*/ 	.short	(.L_310 - .L_309)


	//   ....[0]....
.L_309:
        /*0134*/ 	.word	0x00000130


	//   ....[1]....
        /*0138*/ 	.word	0x00000170


	//   ....[2]....
        /*013c*/ 	.word	0x000001e0


	//   ....[3]....
        /*0140*/ 	.word	0x0001a600


	//   ....[4]....
        /*0144*/ 	.word	0x0001a690


	//   ....[5]....
        /*0148*/ 	.word	0x0001d5a0


	//   ....[6]....
        /*014c*/ 	.word	0x0001d630


	//----- nvinfo : EIATTR_COOP_GROUP_MASK_REGIDS
	.align		4
.L_310:
        /*0150*/ 	.byte	0x04, 0x29
        /*0152*/ 	.short	(.L_312 - .L_311)


	//   ....[0]....
.L_311:
        /*0154*/ 	.word	0xffffffff


	//   ....[1]....
        /*0158*/ 	.word	0xffffffff


	//   ....[2]....
        /*015c*/ 	.word	0xffffffff


	//   ....[3]....
        /*0160*/ 	.word	0xffffffff


	//   ....[4]....
        /*0164*/ 	.word	0xffffffff


	//   ....[5]....
        /*0168*/ 	.word	0xffffffff


	//   ....[6]....
        /*016c*/ 	.word	0xffffffff


	//   ....[7]....
        /*0170*/ 	.word	0xffffffff


	//   ....[8]....
        /*0174*/ 	.word	0xffffffff


	//   ....[9]....
        /*0178*/ 	.word	0xffffffff


	//   ....[10]....
        /*017c*/ 	.word	0xffffffff


	//   ....[11]....
        /*0180*/ 	.word	0xffffffff


	//   ....[12]....
        /*0184*/ 	.word	0xffffffff


	//   ....[13]....
        /*0188*/ 	.word	0xffffffff


	//   ....[14]....
        /*018c*/ 	.word	0xffffffff


	//   ....[15]....
        /*0190*/ 	.word	0xffffffff


	//   ....[16]....
        /*0194*/ 	.word	0xffffffff


	//   ....[17]....
        /*0198*/ 	.word	0xffffffff


	//   ....[18]....
        /*019c*/ 	.word	0xffffffff


	//   ....[19]....
        /*01a0*/ 	.word	0xffffffff


	//   ....[20]....
        /*01a4*/ 	.word	0xffffffff


	//   ....[21]....
        /*01a8*/ 	.word	0xffffffff


	//   ....[22]....
        /*01ac*/ 	.word	0xffffffff


	//   ....[23]....
        /*01b0*/ 	.word	0xffffffff


	//   ....[24]....
        /*01b4*/ 	.word	0xffffffff


	//   ....[25]....
        /*01b8*/ 	.word	0xffffffff


	//   ....[26]....
        /*01bc*/ 	.word	0xffffffff


	//   ....[27]....
        /*01c0*/ 	.word	0xffffffff


	//   ....[28]....
        /*01c4*/ 	.word	0xffffffff


	//   ....[29]....
        /*01c8*/ 	.word	0xffffffff


	//   ....[30]....
        /*01cc*/ 	.word	0xffffffff


	//   ....[31]....
        /*01d0*/ 	.word	0xffffffff


	//   ....[32]....
        /*01d4*/ 	.word	0xffffffff


	//   ....[33]....
        /*01d8*/ 	.word	0xffffffff


	//   ....[34]....
        /*01dc*/ 	.word	0xffffffff


	//   ....[35]....
        /*01e0*/ 	.word	0xffffffff


	//   ....[36]....
        /*01e4*/ 	.word	0xffffffff


	//   ....[37]....
        /*01e8*/ 	.word	0xffffffff


	//   ....[38]....
        /*01ec*/ 	.word	0xffffffff


	//   ....[39]....
        /*01f0*/ 	.word	0xffffffff


	//   ....[40]....
        /*01f4*/ 	.word	0xffffffff


	//   ....[41]....
        /*01f8*/ 	.word	0xffffffff


	//   ....[42]....
        /*01fc*/ 	.word	0xffffffff


	//   ....[43]....
        /*0200*/ 	.word	0xffffffff


	//   ....[44]....
        /*0204*/ 	.word	0xffffffff


	//   ....[45]....
        /*0208*/ 	.word	0xffffffff


	//   ....[46]....
        /*020c*/ 	.word	0xffffffff


	//   ....[47]....
        /*0210*/ 	.word	0xffffffff


	//   ....[48]....
        /*0214*/ 	.word	0xffffffff


	//   ....[49]....
        /*0218*/ 	.word	0xffffffff


	//   ....[50]....
        /*021c*/ 	.word	0xffffffff


	//   ....[51]....
        /*0220*/ 	.word	0xffffffff


	//   ....[52]....
        /*0224*/ 	.word	0xffffffff


	//   ....[53]....
        /*0228*/ 	.word	0xffffffff


	//   ....[54]....
        /*022c*/ 	.word	0xffffffff


	//   ....[55]....
        /*0230*/ 	.word	0xffffffff


	//   ....[56]....
        /*0234*/ 	.word	0xffffffff


	//   ....[57]....
        /*0238*/ 	.word	0xffffffff


	//   ....[58]....
        /*023c*/ 	.word	0xffffffff


	//   ....[59]....
        /*0240*/ 	.word	0xffffffff


	//   ....[60]....
        /*0244*/ 	.word	0xffffffff


	//   ....[61]....
        /*0248*/ 	.word	0xffffffff


	//   ....[62]....
        /*024c*/ 	.word	0xffffffff


	//   ....[63]....
        /*0250*/ 	.word	0xffffffff


	//   ....[64]....
        /*0254*/ 	.word	0xffffffff


	//   ....[65]....
        /*0258*/ 	.word	0xffffffff


	//   ....[66]....
        /*025c*/ 	.word	0xffffffff


	//   ....[67]....
        /*0260*/ 	.word	0xffffffff


	//   ....[68]....
        /*0264*/ 	.word	0xffffffff


	//   ....[69]....
        /*0268*/ 	.word	0xffffffff


	//   ....[70]....
        /*026c*/ 	.word	0xffffffff


	//   ....[71]....
        /*0270*/ 	.word	0xffffffff


	//   ....[72]....
        /*0274*/ 	.word	0xffffffff


	//   ....[73]....
        /*0278*/ 	.word	0xffffffff


	//   ....[74]....
        /*027c*/ 	.word	0xffffffff


	//   ....[75]....
        /*0280*/ 	.word	0xffffffff


	//   ....[76]....
        /*0284*/ 	.word	0xffffffff


	//   ....[77]....
        /*0288*/ 	.word	0xffffffff


	//   ....[78]....
        /*028c*/ 	.word	0xffffffff


	//   ....[79]....
        /*0290*/ 	.word	0xffffffff


	//   ....[80]....
        /*0294*/ 	.word	0xffffffff


	//   ....[81]....
        /*0298*/ 	.word	0xffffffff


	//   ....[82]....
        /*029c*/ 	.word	0xffffffff


	//   ....[83]....
        /*02a0*/ 	.word	0xffffffff


	//   ....[84]....
        /*02a4*/ 	.word	0xffffffff


	//   ....[85]....
        /*02a8*/ 	.word	0xffffffff


	//   ....[86]....
        /*02ac*/ 	.word	0xffffffff


	//   ....[87]....
        /*02b0*/ 	.word	0xffffffff


	//   ....[88]....
        /*02b4*/ 	.word	0xffffffff


	//   ....[89]....
        /*02b8*/ 	.word	0xffffffff


	//   ....[90]....
        /*02bc*/ 	.word	0xffffffff


	//   ....[91]....
        /*02c0*/ 	.word	0xffffffff


	//   ....[92]....
        /*02c4*/ 	.word	0xffffffff


	//   ....[93]....
        /*02c8*/ 	.word	0xffffffff


	//   ....[94]....
        /*02cc*/ 	.word	0xffffffff


	//   ....[95]....
        /*02d0*/ 	.word	0xffffffff


	//   ....[96]....
        /*02d4*/ 	.word	0xffffffff


	//   ....[97]....
        /*02d8*/ 	.word	0xffffffff


	//   ....[98]....
        /*02dc*/ 	.word	0xffffffff


	//   ....[99]....
        /*02e0*/ 	.word	0xffffffff


	//   ....[100]....
        /*02e4*/ 	.word	0xffffffff


	//   ....[101]....
        /*02e8*/ 	.word	0xffffffff


	//   ....[102]....
        /*02ec*/ 	.word	0xffffffff


	//   ....[103]....
        /*02f0*/ 	.word	0xffffffff


	//   ....[104]....
        /*02f4*/ 	.word	0xffffffff


	//   ....[105]....
        /*02f8*/ 	.word	0xffffffff


	//   ....[106]....
        /*02fc*/ 	.word	0xffffffff


	//   ....[107]....
        /*0300*/ 	.word	0xffffffff


	//   ....[108]....
        /*0304*/ 	.word	0xffffffff


	//   ....[109]....
        /*0308*/ 	.word	0xffffffff


	//   ....[110]....
        /*030c*/ 	.word	0xffffffff


	//   ....[111]....
        /*0310*/ 	.word	0xffffffff


	//   ....[112]....
        /*0314*/ 	.word	0xffffffff


	//   ....[113]....
        /*0318*/ 	.word	0xffffffff


	//   ....[114]....
        /*031c*/ 	.word	0xffffffff


	//   ....[115]....
        /*0320*/ 	.word	0xffffffff


	//   ....[116]....
        /*0324*/ 	.word	0xffffffff


	//   ....[117]....
        /*0328*/ 	.word	0xffffffff


	//   ....[118]....
        /*032c*/ 	.word	0xffffffff


	//   ....[119]....
        /*0330*/ 	.word	0xffffffff


	//   ....[120]....
        /*0334*/ 	.word	0xffffffff


	//   ....[121]....
        /*0338*/ 	.word	0xffffffff


	//   ....[122]....
        /*033c*/ 	.word	0xffffffff


	//   ....[123]....
        /*0340*/ 	.word	0xffffffff


	//   ....[124]....
        /*0344*/ 	.word	0xffffffff


	//   ....[125]....
        /*0348*/ 	.word	0xffffffff


	//   ....[126]....
        /*034c*/ 	.word	0xffffffff


	//   ....[127]....
        /*0350*/ 	.word	0xffffffff


	//   ....[128]....
        /*0354*/ 	.word	0xffffffff


	//   ....[129]....
        /*0358*/ 	.word	0xffffffff


	//   ....[130]....
        /*035c*/ 	.word	0xffffffff


	//   ....[131]....
        /*0360*/ 	.word	0xffffffff


	//   ....[132]....
        /*0364*/ 	.word	0xffffffff


	//   ....[133]....
        /*0368*/ 	.word	0xffffffff


	//   ....[134]....
        /*036c*/ 	.word	0xffffffff


	//   ....[135]....
        /*0370*/ 	.word	0xffffffff


	//   ....[136]....
        /*0374*/ 	.word	0xffffffff


	//   ....[137]....
        /*0378*/ 	.word	0xffffffff


	//   ....[138]....
        /*037c*/ 	.word	0xffffffff


	//   ....[139]....
        /*0380*/ 	.word	0xffffffff


	//   ....[140]....
        /*0384*/ 	.word	0xffffffff


	//   ....[141]....
        /*0388*/ 	.word	0xffffffff


	//   ....[142]....
        /*038c*/ 	.word	0xffffffff


	//   ....[143]....
        /*0390*/ 	.word	0xffffffff


	//   ....[144]....
        /*0394*/ 	.word	0xffffffff


	//   ....[145]....
        /*0398*/ 	.word	0xffffffff


	//   ....[146]....
        /*039c*/ 	.word	0xffffffff


	//   ....[147]....
        /*03a0*/ 	.word	0xffffffff


	//   ....[148]....
        /*03a4*/ 	.word	0xffffffff


	//   ....[149]....
        /*03a8*/ 	.word	0xffffffff


	//   ....[150]....
        /*03ac*/ 	.word	0xffffffff


	//   ....[151]....
        /*03b0*/ 	.word	0xffffffff


	//   ....[152]....
        /*03b4*/ 	.word	0xffffffff


	//   ....[153]....
        /*03b8*/ 	.word	0xffffffff


	//   ....[154]....
        /*03bc*/ 	.word	0xffffffff


	//   ....[155]....
        /*03c0*/ 	.word	0xffffffff


	//   ....[156]....
        /*03c4*/ 	.word	0xffffffff


	//   ....[157]....
        /*03c8*/ 	.word	0xffffffff


	//   ....[158]....
        /*03cc*/ 	.word	0xffffffff


	//   ....[159]....
        /*03d0*/ 	.word	0xffffffff


	//   ....[160]....
        /*03d4*/ 	.word	0xffffffff


	//   ....[161]....
        /*03d8*/ 	.word	0xffffffff


	//   ....[162]....
        /*03dc*/ 	.word	0xffffffff


	//   ....[163]....
        /*03e0*/ 	.word	0xffffffff


	//   ....[164]....
        /*03e4*/ 	.word	0xffffffff


	//   ....[165]....
        /*03e8*/ 	.word	0xffffffff


	//   ....[166]....
        /*03ec*/ 	.word	0xffffffff


	//   ....[167]....
        /*03f0*/ 	.word	0xffffffff


	//   ....[168]....
        /*03f4*/ 	.word	0xffffffff


	//   ....[169]....
        /*03f8*/ 	.word	0xffffffff


	//   ....[170]....
        /*03fc*/ 	.word	0xffffffff


	//   ....[171]....
        /*0400*/ 	.word	0xffffffff


	//   ....[172]....
        /*0404*/ 	.word	0xffffffff


	//   ....[173]....
        /*0408*/ 	.word	0xffffffff


	//   ....[174]....
        /*040c*/ 	.word	0xffffffff


	//   ....[175]....
        /*0410*/ 	.word	0xffffffff


	//   ....[176]....
        /*0414*/ 	.word	0xffffffff


	//   ....[177]....
        /*0418*/ 	.word	0xffffffff


	//   ....[178]....
        /*041c*/ 	.word	0xffffffff


	//   ....[179]....
        /*0420*/ 	.word	0xffffffff


	//   ....[180]....
        /*0424*/ 	.word	0xffffffff


	//   ....[181]....
        /*0428*/ 	.word	0xffffffff


	//   ....[182]....
        /*042c*/ 	.word	0xffffffff


	//   ....[183]....
        /*0430*/ 	.word	0xffffffff


	//   ....[184]....
        /*0434*/ 	.word	0xffffffff


	//   ....[185]....
        /*0438*/ 	.word	0xffffffff


	//   ....[186]....
        /*043c*/ 	.word	0xffffffff


	//   ....[187]....
        /*0440*/ 	.word	0xffffffff


	//   ....[188]....
        /*0444*/ 	.word	0xffffffff


	//   ....[189]....
        /*0448*/ 	.word	0xffffffff


	//   ....[190]....
        /*044c*/ 	.word	0xffffffff


	//   ....[191]....
        /*0450*/ 	.word	0xffffffff


	//   ....[192]....
        /*0454*/ 	.word	0xffffffff


	//   ....[193]....
        /*0458*/ 	.word	0xffffffff


	//   ....[194]....
        /*045c*/ 	.word	0xffffffff


	//   ....[195]....
        /*0460*/ 	.word	0xffffffff


	//   ....[196]....
        /*0464*/ 	.word	0xffffffff


	//   ....[197]....
        /*0468*/ 	.word	0xffffffff


	//   ....[198]....
        /*046c*/ 	.word	0xffffffff


	//   ....[199]....
        /*0470*/ 	.word	0xffffffff


	//   ....[200]....
        /*0474*/ 	.word	0xffffffff


	//   ....[201]....
        /*0478*/ 	.word	0xffffffff


	//   ....[202]....
        /*047c*/ 	.word	0xffffffff


	//   ....[203]....
        /*0480*/ 	.word	0xffffffff


	//   ....[204]....
        /*0484*/ 	.word	0xffffffff


	//   ....[205]....
        /*0488*/ 	.word	0xffffffff


	//   ....[206]....
        /*048c*/ 	.word	0xffffffff


	//   ....[207]....
        /*0490*/ 	.word	0xffffffff


	//   ....[208]....
        /*0494*/ 	.word	0xffffffff


	//   ....[209]....
        /*0498*/ 	.word	0xffffffff


	//   ....[210]....
        /*049c*/ 	.word	0xffffffff


	//   ....[211]....
        /*04a0*/ 	.word	0xffffffff


	//   ....[212]....
        /*04a4*/ 	.word	0xffffffff


	//   ....[213]....
        /*04a8*/ 	.word	0xffffffff


	//   ....[214]....
        /*04ac*/ 	.word	0xffffffff


	//   ....[215]....
        /*04b0*/ 	.word	0xffffffff


	//   ....[216]....
        /*04b4*/ 	.word	0xffffffff


	//   ....[217]....
        /*04b8*/ 	.word	0xffffffff


	//   ....[218]....
        /*04bc*/ 	.word	0xffffffff


	//   ....[219]....
        /*04c0*/ 	.word	0xffffffff


	//   ....[220]....
        /*04c4*/ 	.word	0xffffffff


	//   ....[221]....
        /*04c8*/ 	.word	0xffffffff


	//   ....[222]....
        /*04cc*/ 	.word	0xffffffff


	//   ....[223]....
        /*04d0*/ 	.word	0xffffffff


	//   ....[224]....
        /*04d4*/ 	.word	0xffffffff


	//   ....[225]....
        /*04d8*/ 	.word	0xffffffff


	//   ....[226]....
        /*04dc*/ 	.word	0xffffffff


	//   ....[227]....
        /*04e0*/ 	.word	0x0500000f


	//   ....[228]....
        /*04e4*/ 	.word	0x0500000f


	//   ....[229]....
        /*04e8*/ 	.word	0x0500000f


	//   ....[230]....
        /*04ec*/ 	.word	0x0500000f


	//   ....[231]....
        /*04f0*/ 	.word	0x0500000f


	//   ....[232]....
        /*04f4*/ 	.word	0x0500000f


	//   ....[233]....
        /*04f8*/ 	.word	0x0500000f


	//   ....[234]....
        /*04fc*/ 	.word	0x0500000f


	//   ....[235]....
        /*0500*/ 	.word	0x0500000f


	//   ....[236]....
        /*0504*/ 	.word	0x0500000f


	//   ....[237]....
        /*0508*/ 	.word	0x0500000f


	//   ....[238]....
        /*050c*/ 	.word	0x0500000f


	//   ....[239]....
        /*0510*/ 	.word	0x0500000f


	//   ....[240]....
        /*0514*/ 	.word	0x0500000f


	//   ....[241]....
        /*0518*/ 	.word	0x0500000f


	//   ....[242]....
        /*051c*/ 	.word	0x0500000f


	//   ....[243]....
        /*0520*/ 	.word	0x0500000f


	//   ....[244]....
        /*0524*/ 	.word	0x0500000f


	//   ....[245]....
        /*0528*/ 	.word	0x0500000f


	//   ....[246]....
        /*052c*/ 	.word	0x0500000f


	//   ....[247]....
        /*0530*/ 	.word	0x0500000f


	//   ....[248]....
        /*0534*/ 	.word	0x0500000f


	//   ....[249]....
        /*0538*/ 	.word	0x0500000f


	//   ....[250]....
        /*053c*/ 	.word	0x0500000f


	//   ....[251]....
        /*0540*/ 	.word	0x0500000f


	//   ....[252]....
        /*0544*/ 	.word	0x0500000f


	//   ....[253]....
        /*0548*/ 	.word	0x0500000f


	//   ....[254]....
        /*054c*/ 	.word	0x0500000f


	//   ....[255]....
        /*0550*/ 	.word	0x0500000f


	//   ....[0]....
        /*0554*/ 	.word	0x0500000f


	//   ....[1]....
        /*0558*/ 	.word	0x0500000f


	//   ....[2]....
        /*055c*/ 	.word	0x0500000f


	//   ....[3]....
        /*0560*/ 	.word	0x0500000f


	//   ....[4]....
        /*0564*/ 	.word	0x0500000f


	//   ....[5]....
        /*0568*/ 	.word	0x0500000f


	//   ....[6]....
        /*056c*/ 	.word	0x0500000f


	//   ....[7]....
        /*0570*/ 	.word	0x0500000f


	//   ....[8]....
        /*0574*/ 	.word	0x0500000f


	//   ....[9]....
        /*0578*/ 	.word	0x0500000f


	//   ....[10]....
        /*057c*/ 	.word	0x0500000f


	//   ....[11]....
        /*0580*/ 	.word	0x0500000f


	//   ....[12]....
        /*0584*/ 	.word	0x0500000f


	//   ....[13]....
        /*0588*/ 	.word	0x0500000f


	//   ....[14]....
        /*058c*/ 	.word	0x0500000f


	//   ....[15]....
        /*0590*/ 	.word	0x0500000f


	//   ....[16]....
        /*0594*/ 	.word	0x0500000f


	//   ....[17]....
        /*0598*/ 	.word	0x0500000f


	//   ....[18]....
        /*059c*/ 	.word	0x0500000f


	//   ....[19]....
        /*05a0*/ 	.word	0x0500000f


	//   ....[20]....
        /*05a4*/ 	.word	0x0500000f


	//   ....[21]....
        /*05a8*/ 	.word	0x0500000f


	//   ....[22]....
        /*05ac*/ 	.word	0x0500000f


	//   ....[23]....
        /*05b0*/ 	.word	0x0500000f


	//   ....[24]....
        /*05b4*/ 	.word	0x0500000f


	//   ....[25]....
        /*05b8*/ 	.word	0x0500000f


	//   ....[26]....
        /*05bc*/ 	.word	0x0500000f


	//   ....[27]....
        /*05c0*/ 	.word	0x0500000f


	//   ....[28]....
        /*05c4*/ 	.word	0x0500000f


	//   ....[29]....
        /*05c8*/ 	.word	0x0500000f


	//   ....[30]....
        /*05cc*/ 	.word	0x0500000f


	//   ....[31]....
        /*05d0*/ 	.word	0x0500000f


	//   ....[32]....
        /*05d4*/ 	.word	0x0500000f


	//   ....[33]....
        /*05d8*/ 	.word	0x0500000f


	//   ....[34]....
        /*05dc*/ 	.word	0x0500000f


	//   ....[35]....
        /*05e0*/ 	.word	0x0500000f


	//   ....[36]....
        /*05e4*/ 	.word	0x0500000f


	//   ....[37]....
        /*05e8*/ 	.word	0x0500000f


	//   ....[38]....
        /*05ec*/ 	.word	0x0500000f


	//   ....[39]....
        /*05f0*/ 	.word	0x0500000f


	//   ....[40]....
        /*05f4*/ 	.word	0x0500000f


	//   ....[41]....
        /*05f8*/ 	.word	0x0500000f


	//   ....[42]....
        /*05fc*/ 	.word	0x0500000f


	//   ....[43]....
        /*0600*/ 	.word	0x0500000f


	//   ....[44]....
        /*0604*/ 	.word	0x0500000f


	//   ....[45]....
        /*0608*/ 	.word	0x0500000f


	//   ....[46]....
        /*060c*/ 	.word	0x0500000f


	//   ....[47]....
        /*0610*/ 	.word	0x0500000f


	//   ....[48]....
        /*0614*/ 	.word	0x0500000f


	//   ....[49]....
        /*0618*/ 	.word	0x0500000f


	//   ....[50]....
        /*061c*/ 	.word	0x0500000f


	//   ....[51]....
        /*0620*/ 	.word	0x0500000f


	//   ....[52]....
        /*0624*/ 	.word	0x0500000f


	//   ....[53]....
        /*0628*/ 	.word	0x0500000f


	//   ....[54]....
        /*062c*/ 	.word	0x0500000f


	//   ....[55]....
        /*0630*/ 	.word	0x0500000f


	//   ....[56]....
        /*0634*/ 	.word	0x0500000f


	//   ....[57]....
        /*0638*/ 	.word	0x0500000f


	//   ....[58]....
        /*063c*/ 	.word	0x0500000f


	//   ....[59]....
        /*0640*/ 	.word	0x0500000f


	//   ....[60]....
        /*0644*/ 	.word	0x0500000f


	//   ....[61]....
        /*0648*/ 	.word	0x0500000f


	//   ....[62]....
        /*064c*/ 	.word	0x0500000f


	//   ....[63]....
        /*0650*/ 	.word	0x0500000f


	//   ....[64]....
        /*0654*/ 	.word	0x0500000f


	//   ....[65]....
        /*0658*/ 	.word	0x0500000f


	//   ....[66]....
        /*065c*/ 	.word	0x0500000f


	//   ....[67]....
        /*0660*/ 	.word	0x0500000f


	//   ....[68]....
        /*0664*/ 	.word	0x0500000f


	//   ....[69]....
        /*0668*/ 	.word	0x0500000f


	//   ....[70]....
        /*066c*/ 	.word	0x0500000f


	//   ....[71]....
        /*0670*/ 	.word	0x0500000f


	//   ....[72]....
        /*0674*/ 	.word	0x0500000f


	//   ....[73]....
        /*0678*/ 	.word	0x0500000f


	//   ....[74]....
        /*067c*/ 	.word	0x0500000f


	//   ....[75]....
        /*0680*/ 	.word	0x0500000f


	//   ....[76]....
        /*0684*/ 	.word	0x0500000f


	//   ....[77]....
        /*0688*/ 	.word	0x0500000f


	//   ....[78]....
        /*068c*/ 	.word	0x0500000f


	//   ....[79]....
        /*0690*/ 	.word	0x0500000f


	//   ....[80]....
        /*0694*/ 	.word	0x0500000f


	//   ....[81]....
        /*0698*/ 	.word	0x0500000f


	//   ....[82]....
        /*069c*/ 	.word	0x0500000f


	//   ....[83]....
        /*06a0*/ 	.word	0x0500000f


	//   ....[84]....
        /*06a4*/ 	.word	0x0500000f


	//   ....[85]....
        /*06a8*/ 	.word	0x0500000f


	//   ....[86]....
        /*06ac*/ 	.word	0x0500000f


	//   ....[87]....
        /*06b0*/ 	.word	0x0500000f


	//   ....[88]....
        /*06b4*/ 	.word	0x0500000f


	//   ....[89]....
        /*06b8*/ 	.word	0x0500000f


	//   ....[90]....
        /*06bc*/ 	.word	0x0500000f


	//   ....[91]....
        /*06c0*/ 	.word	0x0500000f


	//   ....[92]....
        /*06c4*/ 	.word	0x0500000f


	//   ....[93]....
        /*06c8*/ 	.word	0x0500000f


	//   ....[94]....
        /*06cc*/ 	.word	0x0500000f


	//   ....[95]....
        /*06d0*/ 	.word	0x0500000f


	//   ....[96]....
        /*06d4*/ 	.word	0x0500000f


	//   ....[97]....
        /*06d8*/ 	.word	0x0500000f


	//   ....[98]....
        /*06dc*/ 	.word	0x0500000f


	//   ....[99]....
        /*06e0*/ 	.word	0x0500000f


	//   ....[100]....
        /*06e4*/ 	.word	0x0500000f


	//   ....[101]....
        /*06e8*/ 	.word	0x0500000f


	//   ....[102]....
        /*06ec*/ 	.word	0x0500000f


	//   ....[103]....
        /*06f0*/ 	.word	0x0500000f


	//   ....[104]....
        /*06f4*/ 	.word	0x0500000f


	//   ....[105]....
        /*06f8*/ 	.word	0x0500000f


	//   ....[106]....
        /*06fc*/ 	.word	0x0500000f


	//   ....[107]....
        /*0700*/ 	.word	0x0500000f


	//   ....[108]....
        /*0704*/ 	.word	0x0500000f


	//   ....[109]....
        /*0708*/ 	.word	0x0500000f


	//   ....[110]....
        /*070c*/ 	.word	0x0500000f


	//   ....[111]....
        /*0710*/ 	.word	0x0500000f


	//   ....[112]....
        /*0714*/ 	.word	0x0500000f


	//   ....[113]....
        /*0718*/ 	.word	0x0500000f


	//   ....[114]....
        /*071c*/ 	.word	0x0500000f


	//   ....[115]....
        /*0720*/ 	.word	0x0500000f


	//   ....[116]....
        /*0724*/ 	.word	0x0500000f


	//   ....[117]....
        /*0728*/ 	.word	0x0500000f


	//   ....[118]....
        /*072c*/ 	.word	0x0500000f


	//   ....[119]....
        /*0730*/ 	.word	0x0500000f


	//   ....[120]....
        /*0734*/ 	.word	0x0500000f


	//   ....[121]....
        /*0738*/ 	.word	0x0500000f


	//   ....[122]....
        /*073c*/ 	.word	0x0500000f


	//   ....[123]....
        /*0740*/ 	.word	0x0500000f


	//   ....[124]....
        /*0744*/ 	.word	0x0500000f


	//   ....[125]....
        /*0748*/ 	.word	0x0500000f


	//   ....[126]....
        /*074c*/ 	.word	0x0500000f


	//   ....[127]....
        /*0750*/ 	.word	0x0500000f


	//   ....[128]....
        /*0754*/ 	.word	0x0500000f


	//   ....[129]....
        /*0758*/ 	.word	0x0500000f


	//   ....[130]....
        /*075c*/ 	.word	0x0500000f


	//   ....[131]....
        /*0760*/ 	.word	0x0500000f


	//   ....[132]....
        /*0764*/ 	.word	0x0500000f


	//   ....[133]....
        /*0768*/ 	.word	0x0500000f


	//   ....[134]....
        /*076c*/ 	.word	0x0500000f


	//   ....[135]....
        /*0770*/ 	.word	0x0500000f


	//----- nvinfo : EIATTR_COOP_GROUP_INSTR_OFFSETS
	.align		4
.L_312:
        /*0774*/ 	.byte	0x04, 0x28
        /*0776*/ 	.short	(.L_314 - .L_313)


	//   ....[0]....
.L_313:
        /*0778*/ 	.word	0x00000070


	//   ....[1]....
        /*077c*/ 	.word	0x00000140


	//   ....[2]....
        /*0780*/ 	.word	0x00000190


	//   ....[3]....
        /*0784*/ 	.word	0x000003c0


	//   ....[4]....
        /*0788*/ 	.word	0x00000520


	//   ....[5]....
        /*078c*/ 	.word	0x00000640


	//   ....[6]....
        /*0790*/ 	.word	0x000007a0


	//   ....[7]....
        /*0794*/ 	.word	0x000030e0


	//   ....[8]....
        /*0798*/ 	.word	0x000030f0


	//   ....[9]....
        /*079c*/ 	.word	0x00003860


	//   ....[10]....
        /*07a0*/ 	.word	0x00003870


	//   ....[11]....
        /*07a4*/ 	.word	0x00003fe0


	//   ....[12]....
        /*07a8*/ 	.word	0x00003ff0


	//   ....[13]....
        /*07ac*/ 	.word	0x00004750


	//   ....[14]....
        /*07b0*/ 	.word	0x00004760


	//   ....[15]....
        /*07b4*/ 	.word	0x000058b0


	//   ....[16]....
        /*07b8*/ 	.word	0x000058c0


	//   ....[17]....
        /*07bc*/ 	.word	0x000060c0


	//   ....[18]....
        /*07c0*/ 	.word	0x000060d0


	//   ....[19]....
        /*07c4*/ 	.word	0x000068a0


	//   ....[20]....
        /*07c8*/ 	.word	0x000068b0


	//   ....[21]....
        /*07cc*/ 	.word	0x00007090


	//   ....[22]....
        /*07d0*/ 	.word	0x000070a0


	//   ....[23]....
        /*07d4*/ 	.word	0x00007ab0


	//   ....[24]....
        /*07d8*/ 	.word	0x00007ac0


	//   ....[25]....
        /*07dc*/ 	.word	0x00007bd0


	//   ....[26]....
        /*07e0*/ 	.word	0x00007be0


	//   ....[27]....
        /*07e4*/ 	.word	0x00007d00


	//   ....[28]....
        /*07e8*/ 	.word	0x00007d10


	//   ....[29]....
        /*07ec*/ 	.word	0x00007e30


	//   ....[30]....
        /*07f0*/ 	.word	0x00007e40


	//   ....[31]....
        /*07f4*/ 	.word	0x000081e0


	//   ....[32]....
        /*07f8*/ 	.word	0x00008200


	//   ....[33]....
        /*07fc*/ 	.word	0x000082e0


	//   ....[34]....
        /*0800*/ 	.word	0x00008300


	//   ....[35]....
        /*0804*/ 	.word	0x000083e0


	//   ....[36]....
        /*0808*/ 	.word	0x00008400


	//   ....[37]....
        /*080c*/ 	.word	0x000084e0


	//   ....[38]....
        /*0810*/ 	.word	0x00008500


	//   ....[39]....
        /*0814*/ 	.word	0x00008ae0


	//   ....[40]....
        /*0818*/ 	.word	0x000091c0


	//   ....[41]....
        /*081c*/ 	.word	0x000091d0


	//   ....[42]....
        /*0820*/ 	.word	0x000091e0


	//   ....[43]....
        /*0824*/ 	.word	0x000091f0


	//   ....[44]....
        /*0828*/ 	.word	0x00009530


	//   ....[45]....
        /*082c*/ 	.word	0x00009540


	//   ....[46]....
        /*0830*/ 	.word	0x00009550


	//   ....[47]....
        /*0834*/ 	.word	0x00009560


	//   ....[48]....
        /*0838*/ 	.word	0x00009880


	//   ....[49]....
        /*083c*/ 	.word	0x00009890


	//   ....[50]....
        /*0840*/ 	.word	0x000098a0


	//   ....[51]....
        /*0844*/ 	.word	0x000098b0


	//   ....[52]....
        /*0848*/ 	.word	0x00009bf0


	//   ....[53]....
        /*084c*/ 	.word	0x00009c00


	//   ....[54]....
        /*0850*/ 	.word	0x00009c10


	//   ....[55]....
        /*0854*/ 	.word	0x00009c20


	//   ....[56]....
        /*0858*/ 	.word	0x0000bb20


	//   ....[57]....
        /*085c*/ 	.word	0x0000bb40


	//   ....[58]....
        /*0860*/ 	.word	0x0000bb50


	//   ....[59]....
        /*0864*/ 	.word	0x0000bb60


	//   ....[60]....
        /*0868*/ 	.word	0x0000bc70


	//   ....[61]....
        /*086c*/ 	.word	0x0000bc90


	//   ....[62]....
        /*0870*/ 	.word	0x0000bd30


	//   ....[63]....
        /*0874*/ 	.word	0x0000bd70


	//   ....[64]....
        /*0878*/ 	.word	0x0000c0b0


	//   ....[65]....
        /*087c*/ 	.word	0x0000c0d0


	//   ....[66]....
        /*0880*/ 	.word	0x0000c0f0


	//   ....[67]....
        /*0884*/ 	.word	0x0000c100


	//   ....[68]....
        /*0888*/ 	.word	0x0000c1d0


	//   ....[69]....
        /*088c*/ 	.word	0x0000c1f0


	//   ....[70]....
        /*0890*/ 	.word	0x0000c200


	//   ....[71]....
        /*0894*/ 	.word	0x0000c290


	//   ....[72]....
        /*0898*/ 	.word	0x0000e9e0


	//   ....[73]....
        /*089c*/ 	.word	0x0000ea10


	//   ....[74]....
        /*08a0*/ 	.word	0x0000f080


	//   ....[75]....
        /*08a4*/ 	.word	0x0000f150


	//   ....[76]....
        /*08a8*/ 	.word	0x0000fa00


	//   ....[77]....
        /*08ac*/ 	.word	0x0000fa60


	//   ....[78]....
        /*08b0*/ 	.word	0x00011140


	//   ....[79]....
        /*08b4*/ 	.word	0x00011160


	//   ....[80]....
        /*08b8*/ 	.word	0x000117e0


	//   ....[81]....
        /*08bc*/ 	.word	0x000118e0


	//   ....[82]....
        /*08c0*/ 	.word	0x000120d0


	//   ....[83]....
        /*08c4*/ 	.word	0x00012130


	//   ....[84]....
        /*08c8*/ 	.word	0x000140a0


	//   ....[85]....
        /*08cc*/ 	.word	0x000140b0


	//   ....[86]....
        /*08d0*/ 	.word	0x000140e0


	//   ....[87]....
        /*08d4*/ 	.word	0x000140f0


	//   ....[88]....
        /*08d8*/ 	.word	0x00015630


	//   ....[89]....
        /*08dc*/ 	.word	0x00015670


	//   ....[90]....
        /*08e0*/ 	.word	0x00015990


	//   ....[91]....
        /*08e4*/ 	.word	0x000159b0


	//   ....[92]....
        /*08e8*/ 	.word	0x00016a50


	//   ....[93]....
        /*08ec*/ 	.word	0x00016a90


	//   ....[94]....
        /*08f0*/ 	.word	0x00016ad0


	//   ....[95]....
        /*08f4*/ 	.word	0x00016b00


	//   ....[96]....
        /*08f8*/ 	.word	0x000170c0


	//   ....[97]....
        /*08fc*/ 	.word	0x000170f0


	//   ....[98]....
        /*0900*/ 	.word	0x000171b0


	//   ....[99]....
        /*0904*/ 	.word	0x000171d0


	//   ....[100]....
        /*0908*/ 	.word	0x00017290


	//   ....[101]....
        /*090c*/ 	.word	0x000172b0


	//   ....[102]....
        /*0910*/ 	.word	0x00017380


	//   ....[103]....
        /*0914*/ 	.word	0x000173a0


	//   ....[104]....
        /*0918*/ 	.word	0x00017b60


	//   ....[105]....
        /*091c*/ 	.word	0x00017b70


	//   ....[106]....
        /*0920*/ 	.word	0x00017c80


	//   ....[107]....
        /*0924*/ 	.word	0x00017c90


	//   ....[108]....
        /*0928*/ 	.word	0x00017da0


	//   ....[109]....
        /*092c*/ 	.word	0x00017db0


	//   ....[110]....
        /*0930*/ 	.word	0x00017ec0


	//   ....[111]....
        /*0934*/ 	.word	0x00017ed0


	//   ....[112]....
        /*0938*/ 	.word	0x00018040


	//   ....[113]....
        /*093c*/ 	.word	0x000181f0


	//   ....[114]....
        /*0940*/ 	.word	0x00018220


	//   ....[115]....
        /*0944*/ 	.word	0x00018250


	//   ....[116]....
        /*0948*/ 	.word	0x00018280


	//   ....[117]....
        /*094c*/ 	.word	0x000182b0


	//   ....[118]....
        /*0950*/ 	.word	0x000182e0


	//   ....[119]....
        /*0954*/ 	.word	0x00018450


	//   ....[120]....
        /*0958*/ 	.word	0x00018480


	//   ....[121]....
        /*095c*/ 	.word	0x000184b0


	//   ....[122]....
        /*0960*/ 	.word	0x000184e0


	//   ....[123]....
        /*0964*/ 	.word	0x00018510


	//   ....[124]....
        /*0968*/ 	.word	0x00018540


	//   ....[125]....
        /*096c*/ 	.word	0x000185d0


	//   ....[126]....
        /*0970*/ 	.word	0x00018630


	//   ....[127]....
        /*0974*/ 	.word	0x000186c0


	//   ....[128]....
        /*0978*/ 	.word	0x000194a0


	//   ....[129]....
        /*097c*/ 	.word	0x0001b140


	//   ....[130]....
        /*0980*/ 	.word	0x0001b160


	//   ....[131]....
        /*0984*/ 	.word	0x0001b200


	//   ....[132]....
        /*0988*/ 	.word	0x0001b220


	//   ....[133]....
        /*098c*/ 	.word	0x0001b2b0


	//   ....[134]....
        /*0990*/ 	.word	0x0001b2d0


	//   ....[135]....
        /*0994*/ 	.word	0x0001b360


	//   ....[136]....
        /*0998*/ 	.word	0x0001b380


	//   ....[137]....
        /*099c*/ 	.word	0x0001b410


	//   ....[138]....
        /*09a0*/ 	.word	0x0001b430


	//   ....[139]....
        /*09a4*/ 	.word	0x0001b4c0


	//   ....[140]....
        /*09a8*/ 	.word	0x0001b4e0


	//   ....[141]....
        /*09ac*/ 	.word	0x0001b570


	//   ....[142]....
        /*09b0*/ 	.word	0x0001b590


	//   ....[143]....
        /*09b4*/ 	.word	0x0001b5a0


	//   ....[144]....
        /*09b8*/ 	.word	0x0001b620


	//   ....[145]....
        /*09bc*/ 	.word	0x0001bd90


	//   ....[146]....
        /*09c0*/ 	.word	0x0001bdc0


	//   ....[147]....
        /*09c4*/ 	.word	0x0001be20


	//   ....[148]....
        /*09c8*/ 	.word	0x0001be70


	//   ....[149]....
        /*09cc*/ 	.word	0x0001bec0


	//   ....[150]....
        /*09d0*/ 	.word	0x0001bf10


	//   ....[151]....
        /*09d4*/ 	.word	0x0001bf60


	//   ....[152]....
        /*09d8*/ 	.word	0x0001bfb0


	//   ....[153]....
        /*09dc*/ 	.word	0x0001bff0


	//   ....[154]....
        /*09e0*/ 	.word	0x0001c050


	//   ....[155]....
        /*09e4*/ 	.word	0x0001c0a0


	//   ....[156]....
        /*09e8*/ 	.word	0x0001c0f0


	//   ....[157]....
        /*09ec*/ 	.word	0x0001c140


	//   ....[158]....
        /*09f0*/ 	.word	0x0001c180


	//   ....[159]....
        /*09f4*/ 	.word	0x0001c1a0


	//   ....[160]....
        /*09f8*/ 	.word	0x0001c1e0


	//   ....[161]....
        /*09fc*/ 	.word	0x0001c950


	//   ....[162]....
        /*0a00*/ 	.word	0x0001c980


	//   ....[163]....
        /*0a04*/ 	.word	0x0001c9e0


	//   ....[164]....
        /*0a08*/ 	.word	0x0001c9f0


	//   ....[165]....
        /*0a0c*/ 	.word	0x0001ca40


	//   ....[166]....
        /*0a10*/ 	.word	0x0001ca50


	//   ....[167]....
        /*0a14*/ 	.word	0x0001caa0


	//   ....[168]....
        /*0a18*/ 	.word	0x0001cab0


	//   ....[169]....
        /*0a1c*/ 	.word	0x0001cb00


	//   ....[170]....
        /*0a20*/ 	.word	0x0001cb10


	//   ....[171]....
        /*0a24*/ 	.word	0x0001cb60


	//   ....[172]....
        /*0a28*/ 	.word	0x0001cb70


	//   ....[173]....
        /*0a2c*/ 	.word	0x0001cbc0


	//   ....[174]....
        /*0a30*/ 	.word	0x0001cbd0


	//   ....[175]....
        /*0a34*/ 	.word	0x0001cbe0


	//   ....[176]....
        /*0a38*/ 	.word	0x0001cc30


	//   ....[177]....
        /*0a3c*/ 	.word	0x0001ce90


	//   ....[178]....
        /*0a40*/ 	.word	0x0001ceb0


	//   ....[179]....
        /*0a44*/ 	.word	0x0001cec0


	//   ....[180]....
        /*0a48*/ 	.word	0x0001cf30


	//   ....[181]....
        /*0a4c*/ 	.word	0x0001cf40


	//   ....[182]....
        /*0a50*/ 	.word	0x0001cfb0


	//   ....[183]....
        /*0a54*/ 	.word	0x0001cfc0


	//   ....[184]....
        /*0a58*/ 	.word	0x0001d030


	//   ....[185]....
        /*0a5c*/ 	.word	0x0001d040


	//   ....[186]....
        /*0a60*/ 	.word	0x0001d0b0


	//   ....[187]....
        /*0a64*/ 	.word	0x0001d0c0


	//   ....[188]....
        /*0a68*/ 	.word	0x0001d130


	//   ....[189]....
        /*0a6c*/ 	.word	0x0001d140


	//   ....[190]....
        /*0a70*/ 	.word	0x0001d1b0


	//   ....[191]....
        /*0a74*/ 	.word	0x0001d1c0


	//   ....[192]....
        /*0a78*/ 	.word	0x0001d1d0


	//   ....[193]....
        /*0a7c*/ 	.word	0x0001d780


	//   ....[194]....
        /*0a80*/ 	.word	0x0001d7c0


	//   ....[195]....
        /*0a84*/ 	.word	0x0001d800


	//   ....[196]....
        /*0a88*/ 	.word	0x0001d820


	//   ....[197]....
        /*0a8c*/ 	.word	0x0001d830


	//   ....[198]....
        /*0a90*/ 	.word	0x0001d850


	//   ....[199]....
        /*0a94*/ 	.word	0x0001d8c0


	//   ....[200]....
        /*0a98*/ 	.word	0x0001d8e0


	//   ....[201]....
        /*0a9c*/ 	.word	0x0001d940


	//   ....[202]....
        /*0aa0*/ 	.word	0x0001d960


	//   ....[203]....
        /*0aa4*/ 	.word	0x0001d9c0


	//   ....[204]....
        /*0aa8*/ 	.word	0x0001d9e0


	//   ....[205]....
        /*0aac*/ 	.word	0x0001da40


	//   ....[206]....
        /*0ab0*/ 	.word	0x0001da60


	//   ....[207]....
        /*0ab4*/ 	.word	0x0001dab0


	//   ....[208]....
        /*0ab8*/ 	.word	0x0001dad0


	//   ....[209]....
        /*0abc*/ 	.word	0x0001ded0


	//   ....[210]....
        /*0ac0*/ 	.word	0x0001df00


	//   ....[211]....
        /*0ac4*/ 	.word	0x0001df30


	//   ....[212]....
        /*0ac8*/ 	.word	0x0001df60


	//   ....[213]....
        /*0acc*/ 	.word	0x0001df90


	//   ....[214]....
        /*0ad0*/ 	.word	0x0001dfc0


	//   ....[215]....
        /*0ad4*/ 	.word	0x0001dff0


	//   ....[216]....
        /*0ad8*/ 	.word	0x0001e020


	//   ....[217]....
        /*0adc*/ 	.word	0x0001e1a0


	//   ....[218]....
        /*0ae0*/ 	.word	0x0001e1d0


	//   ....[219]....
        /*0ae4*/ 	.word	0x0001e200


	//   ....[220]....
        /*0ae8*/ 	.word	0x0001e230


	//   ....[221]....
        /*0aec*/ 	.word	0x0001e260


	//   ....[222]....
        /*0af0*/ 	.word	0x0001e290


	//   ....[223]....
        /*0af4*/ 	.word	0x0001e350


	//   ....[224]....
        /*0af8*/ 	.word	0x0001e370


	//   ....[225]....
        /*0afc*/ 	.word	0x0001e3e0


	//   ....[226]....
        /*0b00*/ 	.word	0x0001ea80


	//   ....[227]....
        /*0b04*/ 	.word	0x0001eda0


	//   ....[228]....
        /*0b08*/ 	.word	0x0001ee30


	//   ....[229]....
        /*0b0c*/ 	.word	0x0001eed0


	//   ....[230]....
        /*0b10*/ 	.word	0x0001ef60


	//   ....[231]....
        /*0b14*/ 	.word	0x0001f000


	//   ....[232]....
        /*0b18*/ 	.word	0x0001f090


	//   ....[233]....
        /*0b1c*/ 	.word	0x0001f130


	//   ....[234]....
        /*0b20*/ 	.word	0x0001f1c0


	//   ....[235]....
        /*0b24*/ 	.word	0x0001f2b0


	//   ....[236]....
        /*0b28*/ 	.word	0x0001f340


	//   ....[237]....
        /*0b2c*/ 	.word	0x0001f3e0


	//   ....[238]....
        /*0b30*/ 	.word	0x0001f470


	//   ....[239]....
        /*0b34*/ 	.word	0x0001f510


	//   ....[240]....
        /*0b38*/ 	.word	0x0001f5a0


	//   ....[241]....
        /*0b3c*/ 	.word	0x0001f640


	//   ....[242]....
        /*0b40*/ 	.word	0x0001f6d0


	//   ....[243]....
        /*0b44*/ 	.word	0x0001f7c0


	//   ....[244]....
        /*0b48*/ 	.word	0x0001f850


	//   ....[245]....
        /*0b4c*/ 	.word	0x0001f8e0


	//   ....[246]....
        /*0b50*/ 	.word	0x0001f970


	//   ....[247]....
        /*0b54*/ 	.word	0x0001fa00


	//   ....[248]....
        /*0b58*/ 	.word	0x0001fa90


	//   ....[249]....
        /*0b5c*/ 	.word	0x0001fb20


	//   ....[250]....
        /*0b60*/ 	.word	0x0001fbb0


	//   ....[251]....
        /*0b64*/ 	.word	0x0001fc90


	//   ....[252]....
        /*0b68*/ 	.word	0x0001fd40


	//   ....[253]....
        /*0b6c*/ 	.word	0x0001fdd0


	//   ....[254]....
        /*0b70*/ 	.word	0x0001fe20


	//   ....[255]....
        /*0b74*/ 	.word	0x0001fe70


	//   ....[0]....
        /*0b78*/ 	.word	0x0001ff00


	//   ....[1]....
        /*0b7c*/ 	.word	0x0001ff90


	//   ....[2]....
        /*0b80*/ 	.word	0x0001ffe0


	//   ....[3]....
        /*0b84*/ 	.word	0x00020030


	//   ....[4]....
        /*0b88*/ 	.word	0x000200c0


	//   ....[5]....
        /*0b8c*/ 	.word	0x00020150


	//   ....[6]....
        /*0b90*/ 	.word	0x000201a0


	//   ....[7]....
        /*0b94*/ 	.word	0x000201f0


	//   ....[8]....
        /*0b98*/ 	.word	0x00020280


	//   ....[9]....
        /*0b9c*/ 	.word	0x00020310


	//   ....[10]....
        /*0ba0*/ 	.word	0x00020360


	//   ....[11]....
        /*0ba4*/ 	.word	0x000203b0


	//   ....[12]....
        /*0ba8*/ 	.word	0x000204a0


	//   ....[13]....
        /*0bac*/ 	.word	0x00020550


	//   ....[14]....
        /*0bb0*/ 	.word	0x000205d0


	//   ....[15]....
        /*0bb4*/ 	.word	0x00020670


	//   ....[16]....
        /*0bb8*/ 	.word	0x00020700


	//   ....[17]....
        /*0bbc*/ 	.word	0x000207c0


	//   ....[18]....
        /*0bc0*/ 	.word	0x00020840


	//   ....[19]....
        /*0bc4*/ 	.word	0x00020890


	//   ....[20]....
        /*0bc8*/ 	.word	0x00020a50


	//   ....[21]....
        /*0bcc*/ 	.word	0x00020af0


	//   ....[22]....
        /*0bd0*/ 	.word	0x00020b70


	//   ....[23]....
        /*0bd4*/ 	.word	0x00020be0


	//   ....[24]....
        /*0bd8*/ 	.word	0x00020d60


	//   ....[25]....
        /*0bdc*/ 	.word	0x00020e80


	//   ....[26]....
        /*0be0*/ 	.word	0x00020ef0


	//   ....[27]....
        /*0be4*/ 	.word	0x00020f40


	//   ....[28]....
        /*0be8*/ 	.word	0x00021220


	//   ....[29]....
        /*0bec*/ 	.word	0x00021270


	//   ....[30]....
        /*0bf0*/ 	.word	0x00021300


	//   ....[31]....
        /*0bf4*/ 	.word	0x00021390


	//   ....[32]....
        /*0bf8*/ 	.word	0x00021420


	//   ....[33]....
        /*0bfc*/ 	.word	0x000214b0


	//   ....[34]....
        /*0c00*/ 	.word	0x00021540


	//   ....[35]....
        /*0c04*/ 	.word	0x000215d0


	//   ....[36]....
        /*0c08*/ 	.word	0x00021690


	//   ....[37]....
        /*0c0c*/ 	.word	0x00021970


	//   ....[38]....
        /*0c10*/ 	.word	0x00021a60


	//   ....[39]....
        /*0c14*/ 	.word	0x00021b00


	//   ....[40]....
        /*0c18*/ 	.word	0x00021b60


	//   ....[41]....
        /*0c1c*/ 	.word	0x00021c60


	//   ....[42]....
        /*0c20*/ 	.word	0x00021cd0


	//   ....[43]....
        /*0c24*/ 	.word	0x00021dd0


	//   ....[44]....
        /*0c28*/ 	.word	0x00021e40


	//   ....[45]....
        /*0c2c*/ 	.word	0x00021f40


	//   ....[46]....
        /*0c30*/ 	.word	0x00021fb0


	//   ....[47]....
        /*0c34*/ 	.word	0x000220b0


	//   ....[48]....
        /*0c38*/ 	.word	0x00022120


	//   ....[49]....
        /*0c3c*/ 	.word	0x00022220


	//   ....[50]....
        /*0c40*/ 	.word	0x00022290


	//   ....[51]....
        /*0c44*/ 	.word	0x00022390


	//   ....[52]....
        /*0c48*/ 	.word	0x00022400


	//   ....[53]....
        /*0c4c*/ 	.word	0x000224a0


	//   ....[54]....
        /*0c50*/ 	.word	0x000225a0


	//   ....[55]....
        /*0c54*/ 	.word	0x00022610


	//   ....[56]....
        /*0c58*/ 	.word	0x00022690


	//   ....[57]....
        /*0c5c*/ 	.word	0x00022750


	//   ....[58]....
        /*0c60*/ 	.word	0x000227d0


	//   ....[59]....
        /*0c64*/ 	.word	0x000228a0


	//   ....[60]....
        /*0c68*/ 	.word	0x00022920


	//   ....[61]....
        /*0c6c*/ 	.word	0x000229f0


	//   ....[62]....
        /*0c70*/ 	.word	0x00022a70


	//   ....[63]....
        /*0c74*/ 	.word	0x00022b40


	//   ....[64]....
        /*0c78*/ 	.word	0x00022bc0


	//   ....[65]....
        /*0c7c*/ 	.word	0x00022c90


	//   ....[66]....
        /*0c80*/ 	.word	0x00022d10


	//   ....[67]....
        /*0c84*/ 	.word	0x00022dd0


	//   ....[68]....
        /*0c88*/ 	.word	0x00022e50


	//   ....[69]....
        /*0c8c*/ 	.word	0x00022f00


	//   ....[70]....
        /*0c90*/ 	.word	0x00023030


	//   ....[71]....
        /*0c94*/ 	.word	0x000230d0


	//   ....[72]....
        /*0c98*/ 	.word	0x00023140


	//   ....[73]....
        /*0c9c*/ 	.word	0x00023200


	//   ....[74]....
        /*0ca0*/ 	.word	0x00023260


	//   ....[75]....
        /*0ca4*/ 	.word	0x00023320


	//   ....[76]....
        /*0ca8*/ 	.word	0x00023380


	//   ....[77]....
        /*0cac*/ 	.word	0x00023440


	//   ....[78]....
        /*0cb0*/ 	.word	0x000234a0


	//   ....[79]....
        /*0cb4*/ 	.word	0x00023560


	//   ....[80]....
        /*0cb8*/ 	.word	0x000235c0


	//   ....[81]....
        /*0cbc*/ 	.word	0x00023680


	//   ....[82]....
        /*0cc0*/ 	.word	0x000236e0


	//   ....[83]....
        /*0cc4*/ 	.word	0x000237a0


	//   ....[84]....
        /*0cc8*/ 	.word	0x00023800


	//   ....[85]....
        /*0ccc*/ 	.word	0x000238c0


	//   ....[86]....
        /*0cd0*/ 	.word	0x000239b0


	//   ....[87]....
        /*0cd4*/ 	.word	0x00023a50


	//   ....[88]....
        /*0cd8*/ 	.word	0x00023ab0


	//   ....[89]....
        /*0cdc*/ 	.word	0x00023b90


	//   ....[90]....
        /*0ce0*/ 	.word	0x00023bf0


	//   ....[91]....
        /*0ce4*/ 	.word	0x00023cd0


	//   ....[92]....
        /*0ce8*/ 	.word	0x00023d30


	//   ....[93]....
        /*0cec*/ 	.word	0x00023e10


	//   ....[94]....
        /*0cf0*/ 	.word	0x00023e70


	//   ....[95]....
        /*0cf4*/ 	.word	0x00023f50


	//   ....[96]....
        /*0cf8*/ 	.word	0x00023fb0


	//   ....[97]....
        /*0cfc*/ 	.word	0x00024090


	//   ....[98]....
        /*0d00*/ 	.word	0x000240f0


	//   ....[99]....
        /*0d04*/ 	.word	0x000241d0


	//   ....[100]....
        /*0d08*/ 	.word	0x00024230


	//   ....[101]....
        /*0d0c*/ 	.word	0x00024300


	//   ....[102]....
        /*0d10*/ 	.word	0x00024420


	//   ....[103]....
        /*0d14*/ 	.word	0x000244c0


	//   ....[104]....
        /*0d18*/ 	.word	0x00024580


	//   ....[105]....
        /*0d1c*/ 	.word	0x00024650


	//   ....[106]....
        /*0d20*/ 	.word	0x000246b0


	//   ....[107]....
        /*0d24*/ 	.word	0x00024790


	//   ....[108]....
        /*0d28*/ 	.word	0x000247f0


	//   ....[109]....
        /*0d2c*/ 	.word	0x000248c0


	//   ....[110]....
        /*0d30*/ 	.word	0x00024920


	//   ....[111]....
        /*0d34*/ 	.word	0x000249f0


	//   ....[112]....
        /*0d38*/ 	.word	0x00024a50


	//   ....[113]....
        /*0d3c*/ 	.word	0x00024b30


	//   ....[114]....
        /*0d40*/ 	.word	0x00024b90


	//   ....[115]....
        /*0d44*/ 	.word	0x00024c60


	//   ....[116]....
        /*0d48*/ 	.word	0x00024cc0


	//   ....[117]....
        /*0d4c*/ 	.word	0x00024d80


	//   ....[118]....
        /*0d50*/ 	.word	0x00024e10


	//   ....[119]....
        /*0d54*/ 	.word	0x00024eb0


	//   ....[120]....
        /*0d58*/ 	.word	0x00024fd0


	//   ....[121]....
        /*0d5c*/ 	.word	0x00025040


	//   ....[122]....
        /*0d60*/ 	.word	0x000250b0


	//   ....[123]....
        /*0d64*/ 	.word	0x00025120


	//   ....[124]....
        /*0d68*/ 	.word	0x00025190


	//   ....[125]....
        /*0d6c*/ 	.word	0x00025210


	//   ....[126]....
        /*0d70*/ 	.word	0x000252a0


	//   ....[127]....
        /*0d74*/ 	.word	0x00025330


	//   ....[128]....
        /*0d78*/ 	.word	0x000253a0


	//   ....[129]....
        /*0d7c*/ 	.word	0x00025410


	//   ....[130]....
        /*0d80*/ 	.word	0x00025480


	//   ....[131]....
        /*0d84*/ 	.word	0x00025500


	//   ....[132]....
        /*0d88*/ 	.word	0x00025570


	//   ....[133]....
        /*0d8c*/ 	.word	0x00025610


	//   ....[134]....
        /*0d90*/ 	.word	0x000256a0


	//   ....[135]....
        /*0d94*/ 	.word	0x000257c0


	//----- nvinfo : EIATTR_REG_RECONFIG
	.align		4
.L_314:
        /*0d98*/ 	.byte	0x01, 0x54
	.zero		2


	//----- nvinfo : EIATTR_SYSCALL_OFFSETS
	.align		4
        /*0d9c*/ 	.byte	0x04, 0x46
        /*0d9e*/ 	.short	(.L_316 - .L_315)


	//   ....[0]....
.L_315:
        /*0da0*/ 	.word	0x00001940


	//   ....[1]....
        /*0da4*/ 	.word	0x00001a90


	//   ....[2]....
        /*0da8*/ 	.word	0x00008c80


	//   ....[3]....
        /*0dac*/ 	.word	0x00008f80


	//   ....[4]....
        /*0db0*/ 	.word	0x0001a7f0


	//   ....[5]....
        /*0db4*/ 	.word	0x0001a940


	//   ....[6]....
        /*0db8*/ 	.word	0x0001aa30


	//   ....[7]....
        /*0dbc*/ 	.word	0x0001b9f0


	//----- nvinfo : EIATTR_MBARRIER_INSTR_OFFSETS
	.align		4
.L_316:
        /*0dc0*/ 	.byte	0x04, 0x39
        /*0dc2*/ 	.short	(.L_318 - .L_317)


	//   ....[0]....
.L_317:
        /*0dc4*/ 	.word	0x00000270
        /*0dc8*/ 	.word	0x000000ff
        /*0dcc*/ 	.word	0x00028800
        /*0dd0*/ 	.short	0x0100
        /*0dd2*/ 	.byte	0x08
	.zero		1


	//   ....[1]....
        /*0dd4*/ 	.word	0x00000280
        /*0dd8*/ 	.word	0x000000ff
        /*0ddc*/ 	.word	0x00028820
        /*0de0*/ 	.short	0x0100
        /*0de2*/ 	.byte	0x08
	.zero		1


	//   ....[2]....
        /*0de4*/ 	.word	0x00000370
        /*0de8*/ 	.word	0x000000ff
        /*0dec*/ 	.word	0x00028830
        /*0df0*/ 	.short	0x0100
        /*0df2*/ 	.byte	0x08
	.zero		1


	//   ....[3]....
        /*0df4*/ 	.word	0x00000380
        /*0df8*/ 	.word	0x000000ff
        /*0dfc*/ 	.word	0x00028840
        /*0e00*/ 	.short	0x0100
        /*0e02*/ 	.byte	0x08
	.zero		1


	//   ....[4]....
        /*0e04*/ 	.word	0x00000390
        /*0e08*/ 	.word	0x000000ff
        /*0e0c*/ 	.word	0x00028838
        /*0e10*/ 	.short	0x0100
        /*0e12*/ 	.byte	0x08
	.zero		1


	//   ....[5]....
        /*0e14*/ 	.word	0x000003a0
        /*0e18*/ 	.word	0x000000ff
        /*0e1c*/ 	.word	0x00028848
        /*0e20*/ 	.short	0x0100
        /*0e22*/ 	.byte	0x08
	.zero		1


	//   ....[6]....
        /*0e24*/ 	.word	0x000004d0
        /*0e28*/ 	.word	0x000000ff
        /*0e2c*/ 	.word	0x00028850
        /*0e30*/ 	.short	0x0100
        /*0e32*/ 	.byte	0x08
	.zero		1


	//   ....[7]....
        /*0e34*/ 	.word	0x000004e0
        /*0e38*/ 	.word	0x000000ff
        /*0e3c*/ 	.word	0x00028860
        /*0e40*/ 	.short	0x0100
        /*0e42*/ 	.byte	0x08
	.zero		1


	//   ....[8]....
        /*0e44*/ 	.word	0x000004f0
        /*0e48*/ 	.word	0x000000ff
        /*0e4c*/ 	.word	0x00028858
        /*0e50*/ 	.short	0x0100
        /*0e52*/ 	.byte	0x08
	.zero		1


	//   ....[9]....
        /*0e54*/ 	.word	0x00000500
        /*0e58*/ 	.word	0x000000ff
        /*0e5c*/ 	.word	0x00028868
        /*0e60*/ 	.short	0x0100
        /*0e62*/ 	.byte	0x08
	.zero		1


	//   ....[10]....
        /*0e64*/ 	.word	0x000005f0
        /*0e68*/ 	.word	0x000000ff
        /*0e6c*/ 	.word	0x00028870
        /*0e70*/ 	.short	0x0100
        /*0e72*/ 	.byte	0x06
	.zero		1


	//   ....[11]....
        /*0e74*/ 	.word	0x00000600
        /*0e78*/ 	.word	0x000000ff
        /*0e7c*/ 	.word	0x00028880
        /*0e80*/ 	.short	0x0100
        /*0e82*/ 	.byte	0x06
	.zero		1


	//   ....[12]....
        /*0e84*/ 	.word	0x00000610
        /*0e88*/ 	.word	0x000000ff
        /*0e8c*/ 	.word	0x00028878
        /*0e90*/ 	.short	0x0100
        /*0e92*/ 	.byte	0x06
	.zero		1


	//   ....[13]....
        /*0e94*/ 	.word	0x00000620
        /*0e98*/ 	.word	0x000000ff
        /*0e9c*/ 	.word	0x00028888
        /*0ea0*/ 	.short	0x0100
        /*0ea2*/ 	.byte	0x06
	.zero		1


	//   ....[14]....
        /*0ea4*/ 	.word	0x00000750
        /*0ea8*/ 	.word	0x000000ff
        /*0eac*/ 	.word	0x00028890
        /*0eb0*/ 	.short	0x0100
        /*0eb2*/ 	.byte	0x08
	.zero		1


	//   ....[15]....
        /*0eb4*/ 	.word	0x00000760
        /*0eb8*/ 	.word	0x000000ff
        /*0ebc*/ 	.word	0x000288a0
        /*0ec0*/ 	.short	0x0100
        /*0ec2*/ 	.byte	0x08
	.zero		1


	//   ....[16]....
        /*0ec4*/ 	.word	0x00000770
        /*0ec8*/ 	.word	0x000000ff
        /*0ecc*/ 	.word	0x00028898
        /*0ed0*/ 	.short	0x0100
        /*0ed2*/ 	.byte	0x08
	.zero		1


	//   ....[17]....
        /*0ed4*/ 	.word	0x00000780
        /*0ed8*/ 	.word	0x000000ff
        /*0edc*/ 	.word	0x000288a8
        /*0ee0*/ 	.short	0x0100
        /*0ee2*/ 	.byte	0x08
	.zero		1


	//   ....[18]....
        /*0ee4*/ 	.word	0x000008b0
        /*0ee8*/ 	.word	0x000000ff
        /*0eec*/ 	.word	0x000288b0
        /*0ef0*/ 	.short	0x0100
        /*0ef2*/ 	.byte	0x08
	.zero		1


	//   ....[19]....
        /*0ef4*/ 	.word	0x000008c0
        /*0ef8*/ 	.word	0x000000ff
        /*0efc*/ 	.word	0x000288c0
        /*0f00*/ 	.short	0x0100
        /*0f02*/ 	.byte	0x08
	.zero		1


	//   ....[20]....
        /*0f04*/ 	.word	0x000008d0
        /*0f08*/ 	.word	0x000000ff
        /*0f0c*/ 	.word	0x000288b8
        /*0f10*/ 	.short	0x0100
        /*0f12*/ 	.byte	0x08
	.zero		1


	//   ....[21]....
        /*0f14*/ 	.word	0x000008e0
        /*0f18*/ 	.word	0x000000ff
        /*0f1c*/ 	.word	0x000288c8
        /*0f20*/ 	.short	0x0100
        /*0f22*/ 	.byte	0x08
	.zero		1


	//   ....[22]....
        /*0f24*/ 	.word	0x00003090
        /*0f28*/ 	.word	0x0000005b
        /*0f2c*/ 	.word	0x00028890
        /*0f30*/ 	.short	0x010a
        /*0f32*/ 	.byte	0x3f
	.zero		1


	//   ....[23]....
        /*0f34*/ 	.word	0x00005850
        /*0f38*/ 	.word	0x0000005b
        /*0f3c*/ 	.word	0x00028890
        /*0f40*/ 	.short	0x010a
        /*0f42*/ 	.byte	0x3f
	.zero		1


	//   ....[24]....
        /*0f44*/ 	.word	0x000078f0
        /*0f48*/ 	.word	0x0000005b
        /*0f4c*/ 	.word	0x00028890
        /*0f50*/ 	.short	0x010a
        /*0f52*/ 	.byte	0x3f
	.zero		1


	//   ....[25]....
        /*0f54*/ 	.word	0x00008010
        /*0f58*/ 	.word	0x0000000b
        /*0f5c*/ 	.word	0x00000000
        /*0f60*/ 	.short	0x0101
        /*0f62*/ 	.byte	0x3f
	.zero		1


	//   ....[26]....
        /*0f64*/ 	.word	0x00008050
        /*0f68*/ 	.word	0x0000005b
        /*0f6c*/ 	.word	0x000288b0
        /*0f70*/ 	.short	0x010a
        /*0f72*/ 	.byte	0x3f
	.zero		1


	//   ....[27]....
        /*0f74*/ 	.word	0x00008680
        /*0f78*/ 	.word	0x0000005b
        /*0f7c*/ 	.word	0x00000000
        /*0f80*/ 	.short	0x0101
        /*0f82*/ 	.byte	0x3f
	.zero		1


	//   ....[28]....
        /*0f84*/ 	.word	0x00008d10
        /*0f88*/ 	.word	0x00000012
        /*0f8c*/ 	.word	0x00028800
        /*0f90*/ 	.short	0x010a
        /*0f92*/ 	.byte	0x3f
	.zero		1


	//   ....[29]....
        /*0f94*/ 	.word	0x00008d60
        /*0f98*/ 	.word	0x00000012
        /*0f9c*/ 	.word	0x00028800
        /*0fa0*/ 	.short	0x010a
        /*0fa2*/ 	.byte	0x3f
	.zero		1


	//   ....[30]....
        /*0fa4*/ 	.word	0x00009f70
        /*0fa8*/ 	.word	0x00000012
        /*0fac*/ 	.word	0x00028800
        /*0fb0*/ 	.short	0x010a
        /*0fb2*/ 	.byte	0x3f
	.zero		1


	//   ....[31]....
        /*0fb4*/ 	.word	0x0000c630
        /*0fb8*/ 	.word	0x00000012
        /*0fbc*/ 	.word	0x00028800
        /*0fc0*/ 	.short	0x010a
        /*0fc2*/ 	.byte	0x3f
	.zero		1


	//   ....[32]....
        /*0fc4*/ 	.word	0x0000e1e0
        /*0fc8*/ 	.word	0x00000000
        /*0fcc*/ 	.word	0x00028830
        /*0fd0*/ 	.short	0x010a
        /*0fd2*/ 	.byte	0x3f
	.zero		1


	//   ....[33]....
        /*0fd4*/ 	.word	0x0000e220
        /*0fd8*/ 	.word	0x00000000
        /*0fdc*/ 	.word	0x00028830
        /*0fe0*/ 	.short	0x010a
        /*0fe2*/ 	.byte	0x3f
	.zero		1


	//   ....[34]....
        /*0fe4*/ 	.word	0x0000fc20
        /*0fe8*/ 	.word	0x00000000
        /*0fec*/ 	.word	0x00000000
        /*0ff0*/ 	.short	0x0101
        /*0ff2*/ 	.byte	0x3f
	.zero		1


	//   ....[35]....
        /*0ff4*/ 	.word	0x00010770
        /*0ff8*/ 	.word	0x00000005
        /*0ffc*/ 	.word	0x00028830
        /*1000*/ 	.short	0x010a
        /*1002*/ 	.byte	0x3f
	.zero		1


	//   ....[36]....
        /*1004*/ 	.word	0x000107c0
        /*1008*/ 	.word	0x00000005
        /*100c*/ 	.word	0x00028830
        /*1010*/ 	.short	0x010a
        /*1012*/ 	.byte	0x3f
	.zero		1


	//   ....[37]....
        /*1014*/ 	.word	0x00010c40
        /*1018*/ 	.word	0x00000006
        /*101c*/ 	.word	0x00028850
        /*1020*/ 	.short	0x010a
        /*1022*/ 	.byte	0x3f
	.zero		1


	//   ....[38]....
        /*1024*/ 	.word	0x00010c80
        /*1028*/ 	.word	0x00000006
        /*102c*/ 	.word	0x00028850
        /*1030*/ 	.short	0x010a
        /*1032*/ 	.byte	0x3f
	.zero		1


	//   ....[39]....
        /*1034*/ 	.word	0x000129d0
        /*1038*/ 	.word	0x00000000
        /*103c*/ 	.word	0x00000000
        /*1040*/ 	.short	0x0101
        /*1042*/ 	.byte	0x3f
	.zero		1


	//   ....[40]....
        /*1044*/ 	.word	0x00012c50
        /*1048*/ 	.word	0x0000000e
        /*104c*/ 	.word	0x00000000
        /*1050*/ 	.short	0x0101
        /*1052*/ 	.byte	0x3f
	.zero		1


	//   ....[41]....
        /*1054*/ 	.word	0x00013360
        /*1058*/ 	.word	0x00000005
        /*105c*/ 	.word	0x00028830
        /*1060*/ 	.short	0x010a
        /*1062*/ 	.byte	0x3f
	.zero		1


	//   ....[42]....
        /*1064*/ 	.word	0x000133b0
        /*1068*/ 	.word	0x00000005
        /*106c*/ 	.word	0x00028830
        /*1070*/ 	.short	0x010a
        /*1072*/ 	.byte	0x3f
	.zero		1


	//   ....[43]....
        /*1074*/ 	.word	0x00013800
        /*1078*/ 	.word	0x00000006
        /*107c*/ 	.word	0x00028850
        /*1080*/ 	.short	0x010a
        /*1082*/ 	.byte	0x3f
	.zero		1


	//   ....[44]....
        /*1084*/ 	.word	0x00013840
        /*1088*/ 	.word	0x00000006
        /*108c*/ 	.word	0x00028850
        /*1090*/ 	.short	0x010a
        /*1092*/ 	.byte	0x3f
	.zero		1


	//   ....[45]....
        /*1094*/ 	.word	0x000145c0
        /*1098*/ 	.word	0x00000033
        /*109c*/ 	.word	0x00000000
        /*10a0*/ 	.short	0x0101
        /*10a2*/ 	.byte	0x3f
	.zero		1


	//   ....[46]....
        /*10a4*/ 	.word	0x00014ee0
        /*10a8*/ 	.word	0x0000000c
        /*10ac*/ 	.word	0x00000000
        /*10b0*/ 	.short	0x0101
        /*10b2*/ 	.byte	0x3f
	.zero		1


	//   ....[47]....
        /*10b4*/ 	.word	0x00015530
        /*10b8*/ 	.word	0x0000000d
        /*10bc*/ 	.word	0x00028850
        /*10c0*/ 	.short	0x010a
        /*10c2*/ 	.byte	0x3f
	.zero		1


	//   ....[48]....
        /*10c4*/ 	.word	0x000155b0
        /*10c8*/ 	.word	0x0000000d
        /*10cc*/ 	.word	0x00028850
        /*10d0*/ 	.short	0x010a
        /*10d2*/ 	.byte	0x3f
	.zero		1


	//   ....[49]....
        /*10d4*/ 	.word	0x00015bd0
        /*10d8*/ 	.word	0x00000004
        /*10dc*/ 	.word	0x00000000
        /*10e0*/ 	.short	0x0101
        /*10e2*/ 	.byte	0x3f
	.zero		1


	//   ....[50]....
        /*10e4*/ 	.word	0x000170e0
        /*10e8*/ 	.word	0x00000000
        /*10ec*/ 	.word	0x00000000
        /*10f0*/ 	.short	0x0101
        /*10f2*/ 	.byte	0x3f
	.zero		1


	//   ....[51]....
        /*10f4*/ 	.word	0x00019580
        /*10f8*/ 	.word	0x00000016
        /*10fc*/ 	.word	0x00028820
        /*1100*/ 	.short	0x010a
        /*1102*/ 	.byte	0x3f
	.zero		1


	//   ....[52]....
        /*1104*/ 	.word	0x00019610
        /*1108*/ 	.word	0x00000007
        /*110c*/ 	.word	0x000288a0
        /*1110*/ 	.short	0x010a
        /*1112*/ 	.byte	0x3f
	.zero		1


	//   ....[53]....
        /*1114*/ 	.word	0x00019970
        /*1118*/ 	.word	0x00000007
        /*111c*/ 	.word	0x000288c0
        /*1120*/ 	.short	0x010a
        /*1122*/ 	.byte	0x3f
	.zero		1


	//   ....[54]....
        /*1124*/ 	.word	0x00019da0
        /*1128*/ 	.word	0x0000000a
        /*112c*/ 	.word	0x000288a0
        /*1130*/ 	.short	0x010a
        /*1132*/ 	.byte	0x3f
	.zero		1


	//   ....[55]....
        /*1134*/ 	.word	0x0001a0e0
        /*1138*/ 	.word	0x0000000a
        /*113c*/ 	.word	0x000288c0
        /*1140*/ 	.short	0x010a
        /*1142*/ 	.byte	0x3f
	.zero		1


	//   ....[56]....
        /*1144*/ 	.word	0x0001af50
        /*1148*/ 	.word	0x00000007
        /*114c*/ 	.word	0x00028840
        /*1150*/ 	.short	0x010a
        /*1152*/ 	.byte	0x3f
	.zero		1


	//   ....[57]....
        /*1154*/ 	.word	0x0001b6d0
        /*1158*/ 	.word	0x00000007
        /*115c*/ 	.word	0x00028830
        /*1160*/ 	.short	0x0107
        /*1162*/ 	.byte	0x3f
	.zero		1


	//   ....[58]....
        /*1164*/ 	.word	0x0001b7a0
        /*1168*/ 	.word	0x00000007
        /*116c*/ 	.word	0x00028830
        /*1170*/ 	.short	0x0101
        /*1172*/ 	.byte	0x3f
	.zero		1


	//   ....[59]....
        /*1174*/ 	.word	0x0001c2d0
        /*1178*/ 	.word	0x00000016
        /*117c*/ 	.word	0x00028800
        /*1180*/ 	.short	0x0107
        /*1182*/ 	.byte	0x3f
	.zero		1


	//   ....[60]....
        /*1184*/ 	.word	0x0001c3e0
        /*1188*/ 	.word	0x00000016
        /*118c*/ 	.word	0x00028800
        /*1190*/ 	.short	0x0101
        /*1192*/ 	.byte	0x3f
	.zero		1


	//   ....[61]....
        /*1194*/ 	.word	0x0001c400
        /*1198*/ 	.word	0x00000016
        /*119c*/ 	.word	0x00028820
        /*11a0*/ 	.short	0x010a
        /*11a2*/ 	.byte	0x3f
	.zero		1


	//   ....[62]....
        /*11a4*/ 	.word	0x0001c7a0
        /*11a8*/ 	.word	0x00000006
        /*11ac*/ 	.word	0x00028840
        /*11b0*/ 	.short	0x010a
        /*11b2*/ 	.byte	0x3f
	.zero		1


	//   ....[63]....
        /*11b4*/ 	.word	0x0001ccc0
        /*11b8*/ 	.word	0x00000006
        /*11bc*/ 	.word	0x00028830
        /*11c0*/ 	.short	0x0107
        /*11c2*/ 	.byte	0x3f
	.zero		1


	//   ....[64]....
        /*11c4*/ 	.word	0x0001cd80
        /*11c8*/ 	.word	0x00000006
        /*11cc*/ 	.word	0x00028830
        /*11d0*/ 	.short	0x0101
        /*11d2*/ 	.byte	0x3f
	.zero		1


	//   ....[65]....
        /*11d4*/ 	.word	0x0001cde0
        /*11d8*/ 	.word	0x00000006
        /*11dc*/ 	.word	0x00028860
        /*11e0*/ 	.short	0x010a
        /*11e2*/ 	.byte	0x3f
	.zero		1


	//   ....[66]....
        /*11e4*/ 	.word	0x0001d320
        /*11e8*/ 	.word	0x00000006
        /*11ec*/ 	.word	0x00028850
        /*11f0*/ 	.short	0x0107
        /*11f2*/ 	.byte	0x3f
	.zero		1


	//   ....[67]....
        /*11f4*/ 	.word	0x0001d4d0
        /*11f8*/ 	.word	0x00000006
        /*11fc*/ 	.word	0x00028850
        /*1200*/ 	.short	0x0101
        /*1202*/ 	.byte	0x3f
	.zero		1


	//   ....[68]....
        /*1204*/ 	.word	0x0001d6e0
        /*1208*/ 	.word	0x00000000
        /*120c*/ 	.word	0x00028860
        /*1210*/ 	.short	0x010a
        /*1212*/ 	.byte	0x3f
	.zero		1


	//   ....[69]....
        /*1214*/ 	.word	0x0001dc10
        /*1218*/ 	.word	0x00000000
        /*121c*/ 	.word	0x00028850
        /*1220*/ 	.short	0x0107
        /*1222*/ 	.byte	0x3f
	.zero		1


	//   ....[70]....
        /*1224*/ 	.word	0x0001dcd0
        /*1228*/ 	.word	0x00000000
        /*122c*/ 	.word	0x00028850
        /*1230*/ 	.short	0x0101
        /*1232*/ 	.byte	0x3f
	.zero		1


	//   ....[71]....
        /*1234*/ 	.word	0x0001ea00
        /*1238*/ 	.word	0x00000004
        /*123c*/ 	.word	0x00028820
        /*1240*/ 	.short	0x010a
        /*1242*/ 	.byte	0x3f
	.zero		1


	//   ....[72]....
        /*1244*/ 	.word	0x0001eb70
        /*1248*/ 	.word	0x00000005
        /*124c*/ 	.word	0x00028840
        /*1250*/ 	.short	0x010a
        /*1252*/ 	.byte	0x3f
	.zero		1


	//   ....[73]....
        /*1254*/ 	.word	0x0001ec10
        /*1258*/ 	.word	0x00000019
        /*125c*/ 	.word	0x00028840
        /*1260*/ 	.short	0x010a
        /*1262*/ 	.byte	0x3f
	.zero		1


	//   ....[74]....
        /*1264*/ 	.word	0x0001ec50
        /*1268*/ 	.word	0x00000005
        /*126c*/ 	.word	0x00028860
        /*1270*/ 	.short	0x010a
        /*1272*/ 	.byte	0x3f
	.zero		1


	//   ....[75]....
        /*1274*/ 	.word	0x0001ec90
        /*1278*/ 	.word	0x00000019
        /*127c*/ 	.word	0x00028860
        /*1280*/ 	.short	0x010a
        /*1282*/ 	.byte	0x3f
	.zero		1


	//   ....[76]....
        /*1284*/ 	.word	0x0001ecf0
        /*1288*/ 	.word	0x0000005b
        /*128c*/ 	.word	0x00028890
        /*1290*/ 	.short	0x010a
        /*1292*/ 	.byte	0x3f
	.zero		1


	//   ....[77]....
        /*1294*/ 	.word	0x0001f200
        /*1298*/ 	.word	0x0000005b
        /*129c*/ 	.word	0x00028890
        /*12a0*/ 	.short	0x010a
        /*12a2*/ 	.byte	0x3f
	.zero		1


	//   ....[78]....
        /*12a4*/ 	.word	0x0001f710
        /*12a8*/ 	.word	0x0000005b
        /*12ac*/ 	.word	0x00028890
        /*12b0*/ 	.short	0x010a
        /*12b2*/ 	.byte	0x3f
	.zero		1


	//   ....[79]....
        /*12b4*/ 	.word	0x0001fbe0
        /*12b8*/ 	.word	0x0000005b
        /*12bc*/ 	.word	0x000288b0
        /*12c0*/ 	.short	0x010a
        /*12c2*/ 	.byte	0x3f
	.zero		1


	//   ....[80]....
        /*12c4*/ 	.word	0x000203e0
        /*12c8*/ 	.word	0x00000012
        /*12cc*/ 	.word	0x00028800
        /*12d0*/ 	.short	0x010a
        /*12d2*/ 	.byte	0x3f
	.zero		1


	//   ....[81]....
        /*12d4*/ 	.word	0x00020fa0
        /*12d8*/ 	.word	0x00000012
        /*12dc*/ 	.word	0x00028800
        /*12e0*/ 	.short	0x010a
        /*12e2*/ 	.byte	0x3f
	.zero		1


	//   ....[82]....
        /*12e4*/ 	.word	0x00020ff0
        /*12e8*/ 	.word	0x00000000
        /*12ec*/ 	.word	0x00028830
        /*12f0*/ 	.short	0x010a
        /*12f2*/ 	.byte	0x3f
	.zero		1


	//   ....[83]....
        /*12f4*/ 	.word	0x00021040
        /*12f8*/ 	.word	0x00000005
        /*12fc*/ 	.word	0x00028830
        /*1300*/ 	.short	0x010a
        /*1302*/ 	.byte	0x3f
	.zero		1


	//   ....[84]....
        /*1304*/ 	.word	0x00021090
        /*1308*/ 	.word	0x00000006
        /*130c*/ 	.word	0x00028850
        /*1310*/ 	.short	0x010a
        /*1312*/ 	.byte	0x3f
	.zero		1


	//   ....[85]....
        /*1314*/ 	.word	0x000210e0
        /*1318*/ 	.word	0x00000005
        /*131c*/ 	.word	0x00028830
        /*1320*/ 	.short	0x010a
        /*1322*/ 	.byte	0x3f
	.zero		1


	//   ....[86]....
        /*1324*/ 	.word	0x00021130
        /*1328*/ 	.word	0x00000006
        /*132c*/ 	.word	0x00028850
        /*1330*/ 	.short	0x010a
        /*1332*/ 	.byte	0x3f
	.zero		1


	//   ....[87]....
        /*1334*/ 	.word	0x00021180
        /*1338*/ 	.word	0x0000000d
        /*133c*/ 	.word	0x00028850
        /*1340*/ 	.short	0x010a
        /*1342*/ 	.byte	0x3f
	.zero		1


	//   ....[88]....
        /*1344*/ 	.word	0x00021750
        /*1348*/ 	.word	0x00000016
        /*134c*/ 	.word	0x00028820
        /*1350*/ 	.short	0x010a
        /*1352*/ 	.byte	0x3f
	.zero		1


	//   ....[89]....
        /*1354*/ 	.word	0x000217a0
        /*1358*/ 	.word	0x00000007
        /*135c*/ 	.word	0x000288a0
        /*1360*/ 	.short	0x010a
        /*1362*/ 	.byte	0x3f
	.zero		1


	//   ....[90]....
        /*1364*/ 	.word	0x000217f0
        /*1368*/ 	.word	0x00000007
        /*136c*/ 	.word	0x000288c0
        /*1370*/ 	.short	0x010a
        /*1372*/ 	.byte	0x3f
	.zero		1


	//   ....[91]....
        /*1374*/ 	.word	0x00021840
        /*1378*/ 	.word	0x0000000a
        /*137c*/ 	.word	0x000288a0
        /*1380*/ 	.short	0x010a
        /*1382*/ 	.byte	0x3f
	.zero		1


	//   ....[92]....
        /*1384*/ 	.word	0x00021890
        /*1388*/ 	.word	0x0000000a
        /*138c*/ 	.word	0x000288c0
        /*1390*/ 	.short	0x010a
        /*1392*/ 	.byte	0x3f
	.zero		1


	//   ....[93]....
        /*1394*/ 	.word	0x000219b0
        /*1398*/ 	.word	0x00000007
        /*139c*/ 	.word	0x00028840
        /*13a0*/ 	.short	0x010a
        /*13a2*/ 	.byte	0x3f
	.zero		1


	//   ....[94]....
        /*13a4*/ 	.word	0x00022f30
        /*13a8*/ 	.word	0x00000016
        /*13ac*/ 	.word	0x00028820
        /*13b0*/ 	.short	0x010a
        /*13b2*/ 	.byte	0x3f
	.zero		1


	//   ....[95]....
        /*13b4*/ 	.word	0x00022f80
        /*13b8*/ 	.word	0x00000006
        /*13bc*/ 	.word	0x00028840
        /*13c0*/ 	.short	0x010a
        /*13c2*/ 	.byte	0x3f
	.zero		1


	//   ....[96]....
        /*13c4*/ 	.word	0x00023900
        /*13c8*/ 	.word	0x00000006
        /*13cc*/ 	.word	0x00028860
        /*13d0*/ 	.short	0x010a
        /*13d2*/ 	.byte	0x3f
	.zero		1


	//   ....[97]....
        /*13d4*/ 	.word	0x00024370
        /*13d8*/ 	.word	0x00000000
        /*13dc*/ 	.word	0x00028860
        /*13e0*/ 	.short	0x010a
        /*13e2*/ 	.byte	0x3f
	.zero		1


	//   ....[98]....
        /*13e4*/ 	.word	0x000256e0
        /*13e8*/ 	.word	0x00000004
        /*13ec*/ 	.word	0x00028820
        /*13f0*/ 	.short	0x010a
        /*13f2*/ 	.byte	0x3f
	.zero		1


	//   ....[99]....
        /*13f4*/ 	.word	0x00025880
        /*13f8*/ 	.word	0x00000005
        /*13fc*/ 	.word	0x00028840
        /*1400*/ 	.short	0x010a
        /*1402*/ 	.byte	0x3f
	.zero		1


	//   ....[100]....
        /*1404*/ 	.word	0x000258d0
        /*1408*/ 	.word	0x00000019
        /*140c*/ 	.word	0x00028840
        /*1410*/ 	.short	0x010a
        /*1412*/ 	.byte	0x3f
	.zero		1


	//   ....[101]....
        /*1414*/ 	.word	0x00025920
        /*1418*/ 	.word	0x00000005
        /*141c*/ 	.word	0x00028860
        /*1420*/ 	.short	0x010a
        /*1422*/ 	.byte	0x3f
	.zero		1


	//----- nvinfo : EIATTR_NUM_MBARRIERS
	.align		4
.L_318:
        /*1424*/ 	.byte	0x03, 0x38
        /*1426*/ 	.short	0x0016


	//----- nvinfo : EIATTR_EXIT_INSTR_OFFSETS
	.align		4
        /*1428*/ 	.byte	0x04, 0x1c
        /*142a*/ 	.short	(.L_320 - .L_319)


	//   ....[0]....
.L_319:
        /*142c*/ 	.word	0x0001ece0


	//----- nvinfo : EIATTR_MAX_THREADS
	.align		4
.L_320:
        /*1430*/ 	.byte	0x04, 0x05
        /*1432*/ 	.short	(.L_322 - .L_321)
.L_321:
        /*1434*/ 	.word	0x00000180
        /*1438*/ 	.word	0x00000001
        /*143c*/ 	.word	0x00000001


	//----- nvinfo : EIATTR_CRS_STACK_SIZE
	.align		4
.L_322:
        /*1440*/ 	.byte	0x04, 0x1e
        /*1442*/ 	.short	(.L_324 - .L_323)
.L_323:
        /*1444*/ 	.word	0x00000000


	//----- nvinfo : EIATTR_CBANK_PARAM_SIZE
	.align		4
.L_324:
        /*1448*/ 	.byte	0x03, 0x19
        /*144a*/ 	.short	0x0af0


	//----- nvinfo : EIATTR_PARAM_CBANK
	.align		4
        /*144c*/ 	.byte	0x04, 0x0a
        /*144e*/ 	.short	(.L_326 - .L_325)
	.align		4
.L_325:
        /*1450*/ 	.word	index@(.nv.constant0._ZN7cutlass13device_kernelIN5flash11enable_sm90INS1_16FlashAttnFwdSm90INS1_25CollectiveMainloopFwdSm90ILi2EN4cute5tupleIJNS5_1CILi1EEES8_S8_EEENS6_IJNS7_ILi128EEESA_SA_EEELi128ENS_10bfloat16_tEfNS_4arch4Sm90ELb1ELb0ELb0ELb1ELb1ELb1ELb0ELb1ELb1ELb1ELb0ELb0EEENS1_21CollectiveEpilogueFwdISB_S9_SC_SE_Li256ELb1ELb1ELb0ELb0EEENS1_36VarlenDynamicPersistentTileSchedulerILi128ELi128ELi256ELi128ELb0ELb1ELb1ELb1ELb1ELb1EEEEEEEEEvNT_6ParamsE)
        /*1454*/ 	.short	0x0210
        /*1456*/ 	.short	0x0af0


	//----- nvinfo : EIATTR_SW_WAR
	.align		4
.L_326:
        /*1458*/ 	.byte	0x04, 0x36
        /*145a*/ 	.short	(.L_328 - .L_327)
.L_327:
        /*145c*/ 	.word	0x00000008
.L_328:


//--------------------- .nv.callgraph             --------------------------
	.section	.nv.callgraph,"",@"SHT_CUDA_CALLGRAPH"
	.align	4
	.sectionentsize	8
	.align		4
        /*0000*/ 	.word	0x00000000
	.align		4
        /*0004*/ 	.word	0xffffffff
	.align		4
        /*0008*/ 	.word	index@(_ZN7cutlass13device_kernelIN5flash11enable_sm90INS1_16FlashAttnFwdSm90INS1_25CollectiveMainloopFwdSm90ILi2EN4cute5tupleIJNS5_1CILi1EEES8_S8_EEENS6_IJNS7_ILi128EEESA_SA_EEELi128ENS_10bfloat16_tEfNS_4arch4Sm90ELb0ELb0ELb0ELb0ELb1ELb0ELb0ELb1ELb1ELb1ELb0ELb0EEENS1_21CollectiveEpilogueFwdISB_S9_SC_SE_Li256ELb0ELb1ELb0ELb0EEENS1_29StaticPersistentTileSchedulerILb0EEEEEEEEEvNT_6ParamsE)
	.align		4
        /*000c*/ 	.word	index@(__assertfail)
	.align		4
        /*0010*/ 	.word	index@(_ZN7cutlass13device_kernelIN5flash11enable_sm90INS1_16FlashAttnFwdSm90INS1_25CollectiveMainloopFwdSm90ILi2EN4cute5tupleIJNS5_1CILi1EEES8_S8_EEENS6_IJNS7_ILi128EEESA_SA_EEELi128ENS_10bfloat16_tEfNS_4arch4Sm90ELb0ELb0ELb0ELb1ELb1ELb0ELb0ELb1ELb1ELb1ELb0ELb0EEENS1_21CollectiveEpilogueFwdISB_S9_SC_SE_Li256ELb1ELb1ELb0ELb0EEENS1_36VarlenDynamicPersistentTileSchedulerILi128ELi128ELi256ELi128ELb0ELb1ELb1ELb0ELb1ELb1EEEEEEEEEvNT_6ParamsE)
	.align		4
        /*0014*/ 	.word	index@(__assertfail)
	.align		4
        /*0018*/ 	.word	index@(_ZN7cutlass13device_kernelIN5flash11enable_sm90INS1_16FlashAttnFwdSm90INS1_25CollectiveMainloopFwdSm90ILi2EN4cute5tupleIJNS5_1CILi1EEES8_S8_EEENS6_IJNS7_ILi128EEESA_SA_EEELi128ENS_10bfloat16_tEfNS_4arch4Sm90ELb0ELb0ELb0ELb1ELb1ELb1ELb0ELb1ELb1ELb1ELb0ELb0EEENS1_21CollectiveEpilogueFwdISB_S9_SC_SE_Li256ELb1ELb1ELb0ELb0EEENS1_36VarlenDynamicPersistentTileSchedulerILi128ELi128ELi256ELi128ELb0ELb1ELb1ELb0ELb1ELb1EEEEEEEEEvNT_6ParamsE)
	.align		4
        /*001c*/ 	.word	index@(__assertfail)
	.align		4
        /*0020*/ 	.word	index@(_ZN7cutlass13device_kernelIN5flash11enable_sm90INS1_16FlashAttnFwdSm90INS1_25CollectiveMainloopFwdSm90ILi2EN4cute5tupleIJNS5_1CILi1EEES8_S8_EEENS6_IJNS7_ILi128EEESA_SA_EEELi128ENS_10bfloat16_tEfNS_4arch4Sm90ELb0ELb1ELb0ELb0ELb1ELb0ELb0ELb1ELb1ELb1ELb0ELb0EEENS1_21CollectiveEpilogueFwdISB_S9_SC_SE_Li256ELb0ELb1ELb0ELb0EEENS1_30DynamicPersistentTileSchedulerILi256ELi128ELb0ELb1ELb1EEEEEEEEEvNT_6ParamsE)
	.align		4
        /*0024*/ 	.word	index@(__assertfail)
	.align		4
        /*0028*/ 	.word	index@(_ZN7cutlass13device_kernelIN5flash11enable_sm90INS1_16FlashAttnFwdSm90INS1_25CollectiveMainloopFwdSm90ILi2EN4cute5tupleIJNS5_1CILi1EEES8_S8_EEENS6_IJNS7_ILi128EEESA_SA_EEELi128ENS_10bfloat16_tEfNS_4arch4Sm90ELb0ELb1ELb0ELb1ELb1ELb0ELb0ELb1ELb1ELb1ELb0ELb0EEENS1_21CollectiveEpilogueFwdISB_S9_SC_SE_Li256ELb1ELb1ELb0ELb0EEENS1_36VarlenDynamicPersistentTileSchedulerILi128ELi128ELi256ELi128ELb0ELb1ELb1ELb1ELb0ELb1EEEEEEEEEvNT_6ParamsE)
	.align		4
        /*002c*/ 	.word	index@(__assertfail)
	.align		4
        /*0030*/ 	.word	index@(_ZN7cutlass13device_kernelIN5flash11enable_sm90INS1_16FlashAttnFwdSm90INS1_25CollectiveMainloopFwdSm90ILi2EN4cute5tupleIJNS5_1CILi1EEES8_S8_EEENS6_IJNS7_ILi128EEESA_SA_EEELi128ENS_10bfloat16_tEfNS_4arch4Sm90ELb0ELb1ELb0ELb1ELb1ELb1ELb0ELb1ELb1ELb1ELb0ELb0EEENS1_21CollectiveEpilogueFwdISB_S9_SC_SE_Li256ELb1ELb1ELb0ELb0EEENS1_36VarlenDynamicPersistentTileSchedulerILi128ELi128ELi256ELi128ELb0ELb1ELb1ELb1ELb0ELb1EEEEEEEEEvNT_6ParamsE)
	.align		4
        /*0034*/ 	.word	index@(__assertfail)
	.align		4
        /*0038*/ 	.word	index@(_ZN7cutlass13device_kernelIN5flash11enable_sm90INS1_16FlashAttnFwdSm90INS1_25CollectiveMainloopFwdSm90ILi2EN4cute5tupleIJNS5_1CILi1EEES8_S8_EEENS6_IJNS7_ILi128EEESA_SA_EEELi128ENS_10bfloat16_tEfNS_4arch4Sm90ELb1ELb0ELb0ELb0ELb1ELb0ELb0ELb1ELb1ELb1ELb0ELb0EEENS1_21CollectiveEpilogueFwdISB_S9_SC_SE_Li256ELb0ELb1ELb0ELb0EEENS1_30DynamicPersistentTileSchedulerILi256ELi128ELb0ELb1ELb1EEEEEEEEEvNT_6ParamsE)
	.align		4
        /*003c*/ 	.word	index@(__assertfail)
	.align		4
        /*0040*/ 	.word	index@(_ZN7cutlass13device_kernelIN5flash11enable_sm90INS1_16FlashAttnFwdSm90INS1_25CollectiveMainloopFwdSm90ILi2EN4cute5tupleIJNS5_1CILi1EEES8_S8_EEENS6_IJNS7_ILi128EEESA_SA_EEELi128ENS_10bfloat16_tEfNS_4arch4Sm90ELb1ELb0ELb0ELb1ELb1ELb0ELb0ELb1ELb1ELb1ELb0ELb0EEENS1_21CollectiveEpilogueFwdISB_S9_SC_SE_Li256ELb1ELb1ELb0ELb0EEENS1_36VarlenDynamicPersistentTileSchedulerILi128ELi128ELi256ELi128ELb0ELb1ELb1ELb1ELb1ELb1EEEEEEEEEvNT_6ParamsE)
	.align		4
        /*0044*/ 	.word	index@(__assertfail)
	.align		4
        /*0048*/ 	.word	index@(_ZN7cutlass13device_kernelIN5flash11enable_sm90INS1_16FlashAttnFwdSm90INS1_25CollectiveMainloopFwdSm90ILi2EN4cute5tupleIJNS5_1CILi1EEES8_S8_EEENS6_IJNS7_ILi128EEESA_SA_EEELi128ENS_10bfloat16_tEfNS_4arch4Sm90ELb1ELb0ELb0ELb1ELb1ELb1ELb0ELb1ELb1ELb1ELb0ELb0EEENS1_21CollectiveEpilogueFwdISB_S9_SC_SE_Li256ELb1ELb1ELb0ELb0EEENS1_36VarlenDynamicPersistentTileSchedulerILi128ELi128ELi256ELi128ELb0ELb1ELb1ELb1ELb1ELb1EEEEEEEEEvNT_6ParamsE)
	.align		4
        /*004c*/ 	.word	index@(__assertfail)
	.align		4
        /*0050*/ 	.word	0x00000000
	.align		4
        /*0054*/ 	.word	0xfffffffe
	.align		4
        /*0058*/ 	.word	0x00000000
	.align		4
        /*005c*/ 	.word	0xfffffffd
	.align		4
        /*0060*/ 	.word	0x00000000
	.align		4
        /*0064*/ 	.word	0xfffffffc


//--------------------- .nv.constant4             --------------------------
	.section	.nv.constant4,"a",@progbits
	.align	8
	.align		8
.nv.constant4:
        /*0000*/ 	.dword	__assertfail
	.align		8
        /*0008*/ 	.dword	__unnamed_1
	.align		8
        /*0010*/ 	.dword	__unnamed_2
	.align		8
        /*0018*/ 	.dword	__unnamed_3
	.align		8
        /*0020*/ 	.dword	__unnamed_4
	.align		8
        /*0028*/ 	.dword	_ZN72_INTERNAL_8ee7febd_36_flash_fwd_hdim128_bf16_paged_sm90_cu_8e232a79_29104cuda3std3__45__cpo5beginE
	.align		8
        /*0030*/ 	.dword	_ZN72_INTERNAL_8ee7febd_36_flash_fwd_hdim128_bf16_paged_sm90_cu_8e232a79_29104cuda3std3__45__cpo3endE
	.align		8
        /*0038*/ 	.dword	_ZN72_INTERNAL_8ee7febd_36_flash_fwd_hdim128_bf16_paged_sm90_cu_8e232a79_29104cuda3std3__45__cpo6cbeginE
	.align		8
        /*0040*/ 	.dword	_ZN72_INTERNAL_8ee7febd_36_flash_fwd_hdim128_bf16_paged_sm90_cu_8e232a79_29104cuda3std3__45__cpo4cendE
	.align		8
        /*0048*/ 	.dword	_ZN72_INTERNAL_8ee7febd_36_flash_fwd_hdim128_bf16_paged_sm90_cu_8e232a79_29104cuda3std3__474_GLOBAL__N__8ee7febd_36_flash_fwd_hdim128_bf16_paged_sm90_cu_8e232a79_29106ignoreE
	.align		8
        /*0050*/ 	.dword	_ZN72_INTERNAL_8ee7febd_36_flash_fwd_hdim128_bf16_paged_sm90_cu_8e232a79_29104cuda3std3__419piecewise_constructE
	.align		8
        /*0058*/ 	.dword	_ZN72_INTERNAL_8ee7febd_36_flash_fwd_hdim128_bf16_paged_sm90_cu_8e232a79_29104cuda3std3__48in_placeE
	.align		8
        /*0060*/ 	.dword	_ZN72_INTERNAL_8ee7febd_36_flash_fwd_hdim128_bf16_paged_sm90_cu_8e232a79_29104cuda3std6ranges3__45__cpo4swapE
	.align		8
        /*0068*/ 	.dword	_ZN72_INTERNAL_8ee7febd_36_flash_fwd_hdim128_bf16_paged_sm90_cu_8e232a79_29104cuda3std6ranges3__45__cpo9iter_moveE
	.align		8
        /*0070*/ 	.dword	_ZN72_INTERNAL_8ee7febd_36_flash_fwd_hdim128_bf16_paged_sm90_cu_8e232a79_29104cute7productE
	.align		8
        /*0078*/ 	.dword	_ZN72_INTERNAL_8ee7febd_36_flash_fwd_hdim128_bf16_paged_sm90_cu_8e232a79_29104cute1_E
	.align		8
        /*0080*/ 	.dword	$str$23
	.align		8
        /*0088*/ 	.dword	$str$24


//--------------------- .text._ZN7cutlass13device_kernelIN5flash11enable_sm90INS1_16FlashAttnFwdSm90INS1_25CollectiveMainloopFwdSm90ILi2EN4cute5tupleIJNS5_1CILi1EEES8_S8_EEENS6_IJNS7_ILi128EEESA_SA_EEELi128ENS_10bfloat16_tEfNS_4arch4Sm90ELb0ELb0ELb0ELb0ELb1ELb0ELb0ELb1ELb1ELb1ELb0ELb0EEENS1_21CollectiveEpilogueFwdISB_S9_SC_SE_Li256ELb0ELb1ELb0ELb0EEENS1_29StaticPersistentTileSchedulerILb0EEEEEEEEEvNT_6ParamsE --------------------------
	.section	.text._ZN7cutlass13device_kernelIN5flash11enable_sm90INS1_16FlashAttnFwdSm90INS1_25CollectiveMainloopFwdSm90ILi2EN4cute5tupleIJNS5_1CILi1EEES8_S8_EEENS6_IJNS7_ILi128EEESA_SA_EEELi128ENS_10bfloat16_tEfNS_4arch4Sm90ELb0ELb0ELb0ELb0ELb1ELb0ELb0ELb1ELb1ELb1ELb0ELb0EEENS1_21CollectiveEpilogueFwdISB_S9_SC_SE_Li256ELb0ELb1ELb0ELb0EEENS1_29StaticPersistentTileSchedulerILb0EEEEEEEEEvNT_6ParamsE,"ax",@progbits
	.align	128
.text._ZN7cutlass13device_kernelIN5flash11enable_sm90INS1_16FlashAttnFwdSm90INS1_25CollectiveMainloopFwdSm90ILi2EN4cute5tupleIJNS5_1CILi1EEES8_S8_EEENS6_IJNS7_ILi128EEESA_SA_EEELi128ENS_10bfloat16_tEfNS_4arch4Sm90ELb0ELb0ELb0ELb0ELb1ELb0ELb0ELb1ELb1ELb1ELb0ELb0EEENS1_21CollectiveEpilogueFwdISB_S9_SC_SE_Li256ELb0ELb1ELb0ELb0EEENS1_29StaticPersistentTileSchedulerILb0EEEEEEEEEvNT_6ParamsE:
        .type           _ZN7cutlass13device_kernelIN5flash11enable_sm90INS1_16FlashAttnFwdSm90INS1_25CollectiveMainloopFwdSm90ILi2EN4cute5tupleIJNS5_1CILi1EEES8_S8_EEENS6_IJNS7_ILi128EEESA_SA_EEELi128ENS_10bfloat16_tEfNS_4arch4Sm90ELb0ELb0ELb0ELb0ELb1ELb0ELb0ELb1ELb1ELb1ELb0ELb0EEENS1_21CollectiveEpilogueFwdISB_S9_SC_SE_Li256ELb0ELb1ELb0ELb0EEENS1_29StaticPersistentTileSchedulerILb0EEEEEEEEEvNT_6ParamsE,@function
        .size           _ZN7cutlass13device_kernelIN5flash11enable_sm90INS1_16FlashAttnFwdSm90INS1_25CollectiveMainloopFwdSm90ILi2EN4cute5tupleIJNS5_1CILi1EEES8_S8_EEENS6_IJNS7_ILi128EEESA_SA_EEELi128ENS_10bfloat16_tEfNS_4arch4Sm90ELb0ELb0ELb0ELb0ELb1ELb0ELb0ELb1ELb1ELb1ELb0ELb0EEENS1_21CollectiveEpilogueFwdISB_S9_SC_SE_Li256ELb0ELb1ELb0ELb0EEENS1_29StaticPersistentTileSchedulerILb0EEEEEEEEEvNT_6ParamsE,(.L_x_3478 - _ZN7cutlass13device_kernelIN5flash11enable_sm90INS1_16FlashAttnFwdSm90INS1_25CollectiveMainloopFwdSm90ILi2EN4cute5tupleIJNS5_1CILi1EEES8_S8_EEENS6_IJNS7_ILi128EEESA_SA_EEELi128ENS_10bfloat16_tEfNS_4arch4Sm90ELb0ELb0ELb0ELb0ELb1ELb0ELb0ELb1ELb1ELb1ELb0ELb0EEENS1_21CollectiveEpilogueFwdISB_S9_SC_SE_Li256ELb0ELb1ELb0ELb0EEENS1_29StaticPersistentTileSchedulerILb0EEEEEEEEEvNT_6ParamsE)
        .other          _ZN7cutlass13device_kernelIN5flash11enable_sm90INS1_16FlashAttnFwdSm90INS1_25CollectiveMainloopFwdSm90ILi2EN4cute5tupleIJNS5_1CILi1EEES8_S8_EEENS6_IJNS7_ILi128EEESA_SA_EEELi128ENS_10bfloat16_tEfNS_4arch4Sm90ELb0ELb0ELb0ELb0ELb1ELb0ELb0ELb1ELb1ELb1ELb0ELb0EEENS1_21CollectiveEpilogueFwdISB_S9_SC_SE_Li256ELb0ELb1ELb0ELb0EEENS1_29StaticPersistentTileSchedulerILb0EEEEEEEEEvNT_6ParamsE,@"STO_CUDA_ENTRY STV_DEFAULT"
_ZN7cutlass13device_kernelIN5flash11enable_sm90INS1_16FlashAttnFwdSm90INS1_25CollectiveMainloopFwdSm90ILi2EN4cute5tupleIJNS5_1CILi1EEES8_S8_EEENS6_IJNS7_ILi128EEESA_SA_EEELi128ENS_10bfloat16_tEfNS_4arch4Sm90ELb0ELb0ELb0ELb0ELb1ELb0ELb0ELb1ELb1ELb1ELb0ELb0EEENS1_21CollectiveEpilogueFwdISB_S9_SC_SE_Li256ELb0ELb1ELb0ELb0EEENS1_29StaticPersistentTileSchedulerILb0EEEEEEEEEvNT_6ParamsE:
[----:B------:R-:W0:Y:S01]  /*0000*/  LDC R1, c[0x0][0x28] ;  /* 0x00000a00ff017b82 */ /* 0x000e220000000800 */
[----:B------:R-:W1:Y:S01]  /*0010*/  S2R R5, SR_TID.X ;  /* 0x0000000000057919 */ /* 0x000e620000002100 */
[----:B------:R-:W-:Y:S01]  /*0020*/  ELECT P0, URZ, PT ;  /* 0x00000000003f782f */ /* 0x000fe20003800000 */
[----:B------:R-:W-:Y:S01]  /*0030*/  UMOV UR4, 0x80 ;  /* 0x0000008000047882 */ /* 0x000fe20000000000 */
[----:B------:R-:W-:Y:S01]  /*0040*/  UMOV UR7, 0x100 ;  /* 0x0000010000077882 */ /* 0x000fe20000000000 */
[----:B-1----:R-:W-:-:S05]  /*0050*/  SHF.R.U32.HI R0, RZ, 0x5, R5 ;  /* 0x00000005ff007819 */ /* 0x002fca0000011605 */
[----:B------:R-:W1:Y:S02]  /*0060*/  SHFL.IDX PT, R2, R0, RZ, 0x1f ;  /* 0x00001fff00027589 */ /* 0x000e6400000e0000 */
[C---:B-1----:R-:W-:Y:S02]  /*0070*/  ISETP.NE.OR P0, PT, R2.reuse, RZ, !P0 ;  /* 0x000000ff0200720c */ /* 0x042fe40004705670 */
[----:B------:R-:W-:Y:S02]  /*0080*/  ISETP.NE.AND P1, PT, R2, RZ, PT ;  /* 0x000000ff0200720c */ /* 0x000fe40003f25270 */
[----:B------:R-:W-:-:S05]  /*0090*/  SHF.R.U32.HI R2, RZ, 0x7, R5 ;  /* 0x00000007ff027819 */ /* 0x000fca0000011605 */
[----:B------:R1:W2:Y:S04]  /*00a0*/  SHFL.IDX PT, R4, R2, RZ, 0x1f ;  /* 0x00001fff02047589 */ /* 0x0002a800000e0000 */
[----:B------:R-:W-:Y:S01]  /*00b0*/  VOTEU.ALL UP0, P0 ;  /* 0x00000000003f7886 */ /* 0x000fe20000000000 */
[----:B------:R-:W-:-:S04]  /*00c0*/  VOTEU.ALL UP1, P0 ;  /* 0x00000000003f7886 */ /* 0x000fc80000020000 */
[----:B------:R-:W3:Y:S01]  /*00d0*/  @!UP0 S2UR UR8, SR_CgaCtaId ;  /* 0x00000000000889c3 */ /* 0x000ee20000008800 */
[----:B------:R-:W-:Y:S01]  /*00e0*/  @!UP0 UMOV UR6, 0x400 ;  /* 0x0000040000068882 */ /* 0x000fe20000000000 */
[----:B------:R-:W-:-:S04]  /*00f0*/  @!UP0 UIADD3 UR4, -UR4, 0x100000, URZ ;  /* 0x0010000004048890 */ /* 0x000fc8000fffe13f */
[----:B------:R-:W-:Y:S02]  /*0100*/  @!UP0 USHF.L.U32 UR5, UR4, 0xb, URZ ;  /* 0x0000000b04058899 */ /* 0x000fe4000800063f */
[----:B------:R-:W-:Y:S02]  /*0110*/  @!UP0 USHF.L.U32 UR4, UR4, 0x1, URZ ;  /* 0x0000000104048899 */ /* 0x000fe4000800063f */
[----:B---3--:R-:W-:Y:S02]  /*0120*/  @!UP0 ULEA UR8, UR8, UR6, 0x18 ;  /* 0x0000000608088291 */ /* 0x008fe4000f8ec03f */
[----:B------:R-:W-:-:S04]  /*0130*/  @!UP0 UIADD3 UR6, -UR7, 0x100000, URZ ;  /* 0x0010000007068890 */ /* 0x000fc8000fffe13f */
[----:B------:R-:W-:Y:S02]  /*0140*/  @!UP0 USHF.L.U32 UR7, UR6, 0xb, URZ ;  /* 0x0000000b06078899 */ /* 0x000fe4000800063f */
[----:B------:R-:W-:Y:S01]  /*0150*/  @!UP0 USHF.L.U32 UR6, UR6, 0x1, URZ ;  /* 0x0000000106068899 */ /* 0x000fe2000800063f */
[----:B------:R-:W-:-:S05]  /*0160*/  VOTEU.ALL UP0, P0 ;  /* 0x00000000003f7886 */ /* 0x000fca0000000000 */
[----:B------:R1:W3:Y:S06]  /*0170*/  @!UP0 SYNCS.EXCH.64 URZ, [UR8+0x28800], UR4 ;  /* 0x02880004083f85b2 */ /* 0x0002ec0008000100 */
[----:B------:R1:W4:Y:S02]  /*0180*/  @!UP1 SYNCS.EXCH.64 URZ, [UR8+0x28820], UR6 ;  /* 0x02882006083f95b2 */ /* 0x0003240008000100 */
[----:B012---:R-:W-:Y:S05]  /*0190*/  @P1 BRA `(.L_x_0) ;  /* 0x0000000000481947 */ /* 0x007fea0003800000 */
[----:B------:R-:W0:Y:S01]  /*01a0*/  S2UR UR5, SR_CgaCtaId ;  /* 0x00000000000579c3 */ /* 0x000e220000008800 */
[----:B------:R-:W-:Y:S01]  /*01b0*/  UMOV UR4, 0x400 ;  /* 0x0000040000047882 */ /* 0x000fe20000000000 */
[----:B------:R-:W-:Y:S01]  /*01c0*/  UMOV UR6, 0x80 ;  /* 0x0000008000067882 */ /* 0x000fe20000000000 */
[----:B------:R-:W-:Y:S01]  /*01d0*/  UMOV UR7, 0x100 ;  /* 0x0000010000077882 */ /* 0x000fe20000000000 */
[----:B------:R-:W-:Y:S01]  /*01e0*/  ELECT P0, URZ, PT ;  /* 0x00000000003f782f */ /* 0x000fe20003800000 */
[----:B0-----:R-:W-:Y:S02]  /*01f0*/  ULEA UR8, UR5, UR4, 0x18 ;  /* 0x0000000405087291 */ /* 0x001fe4000f8ec03f */
[----:B------:R-:W-:-:S04]  /*0200*/  UIADD3 UR4, -UR6, 0x100000, URZ ;  /* 0x0010000006047890 */ /* 0x000fc8000fffe13f */
[----:B------:R-:W-:Y:S02]  /*0210*/  USHF.L.U32 UR5, UR4, 0xb, URZ ;  /* 0x0000000b04057899 */ /* 0x000fe4000800063f */
[----:B------:R-:W-:Y:S02]  /*0220*/  USHF.L.U32 UR4, UR4, 0x1, URZ ;  /* 0x0000000104047899 */ /* 0x000fe4000800063f */
[----:B------:R-:W-:-:S04]  /*0230*/  UIADD3 UR6, -UR7, 0x100000, URZ ;  /* 0x0010000007067890 */ /* 0x000fc8000fffe13f */
[----:B------:R-:W-:Y:S02]  /*0240*/  USHF.L.U32 UR7, UR6, 0xb, URZ ;  /* 0x0000000b06077899 */ /* 0x000fe4000800063f */
[----:B------:R-:W-:Y:S01]  /*0250*/  USHF.L.U32 UR6, UR6, 0x1, URZ ;  /* 0x0000000106067899 */ /* 0x000fe2000800063f */
[----:B------:R-:W0:Y:S03]  /*0260*/  FENCE.VIEW.ASYNC.S ;  /* 0x00000000000073c6 */ /* 0x000e260000000000 */
[----:B0-----:R0:W1:Y:S08]  /*0270*/  SYNCS.EXCH.64 URZ, [UR8+0x28830], UR4 ;  /* 0x02883004083f75b2 */ /* 0x0010700008000100 */
[----:B------:R0:W2:Y:S01]  /*0280*/  SYNCS.EXCH.64 URZ, [UR8+0x28840], UR6 ;  /* 0x02884006083f75b2 */ /* 0x0000a20008000100 */
[----:B------:R0:W0:Y:S01]  /*0290*/  SYNCS.EXCH.64 URZ, [UR8+0x28838], UR4 ;  /* 0x02883804083f75b2 */ /* 0x0000220008000100 */
[----:B------:R0:W0:Y:S01]  /*02a0*/  SYNCS.EXCH.64 URZ, [UR8+0x28848], UR6 ;  /* 0x02884806083f75b2 */ /* 0x0000220008000100 */
[----:B------:R-:W-:Y:S01]  /*02b0*/  NOP ;  /* 0x0000000000007918 */ /* 0x000fe20000000000 */
.L_x_0:
[----:B------:R-:W5:Y:S01]  /*02c0*/  SHFL.IDX PT, R3, R0, RZ, 0x1f ;  /* 0x00001fff00037589 */ /* 0x000f6200000e0000 */
[----:B------:R-:W-:Y:S01]  /*02d0*/  NOP ;  /* 0x0000000000007918 */ /* 0x000fe20000000000 */
[----:B-----5:R-:W-:-:S13]  /*02e0*/  ISETP.NE.AND P0, PT, R3, RZ, PT ;  /* 0x000000ff0300720c */ /* 0x020fda0003f05270 */
[----:B------:R-:W-:Y:S05]  /*02f0*/  @P0 BRA `(.L_x_1) ;  /* 0x0000000000480947 */ /* 0x000fea0003800000 */
[----:B0-----:R-:W0:Y:S01]  /*0300*/  S2UR UR5, SR_CgaCtaId ;  /* 0x00000000000579c3 */ /* 0x001e220000008800 */
        /* <DEDUP_REMOVED lines=12> */
[----:B0-----:R0:W0:Y:S08]  /*03d0*/  SYNCS.EXCH.64 URZ, [UR8+0x28850], UR4 ;  /* 0x02885004083f75b2 */ /* 0x0010300008000100 */
[----:B------:R0:W0:Y:S01]  /*03e0*/  SYNCS.EXCH.64 URZ, [UR8+0x28860], UR6 ;  /* 0x02886006083f75b2 */ /* 0x0000220008000100 */
[----:B------:R0:W0:Y:S01]  /*03f0*/  SYNCS.EXCH.64 URZ, [UR8+0x28858], UR4 ;  /* 0x02885804083f75b2 */ /* 0x0000220008000100 */
[----:B------:R0:W0:Y:S01]  /*0400*/  SYNCS.EXCH.64 URZ, [UR8+0x28868], UR6 ;  /* 0x02886806083f75b2 */ /* 0x0000220008000100 */
[----:B------:R-:W-:Y:S01]  /*0410*/  NOP ;  /* 0x0000000000007918 */ /* 0x000fe20000000000 */
.L_x_1:
[----:B------:R-:W5:Y:S01]  /*0420*/  SHFL.IDX PT, R3, R0, RZ, 0x1f ;  /* 0x00001fff00037589 */ /* 0x000f6200000e0000 */
[----:B------:R-:W-:Y:S01]  /*0430*/  NOP ;  /* 0x0000000000007918 */ /* 0x000fe20000000000 */
[----:B-----5:R-:W-:-:S13]  /*0440*/  ISETP.NE.AND P0, PT, R3, RZ, PT ;  /* 0x000000ff0300720c */ /* 0x020fda0003f05270 */
[----:B------:R-:W-:Y:S05]  /*0450*/  @P0 BRA `(.L_x_2) ;  /* 0x0000000000380947 */ /* 0x000fea0003800000 */
[----:B0-----:R-:W0:Y:S01]  /*0460*/  S2UR UR5, SR_CgaCtaId ;  /* 0x00000000000579c3 */ /* 0x001e220000008800 */
[----:B------:R-:W-:Y:S01]  /*0470*/  UMOV UR4, 0x400 ;  /* 0x0000040000047882 */ /* 0x000fe20000000000 */
[----:B------:R-:W-:Y:S01]  /*0480*/  UMOV UR7, 0x80 ;  /* 0x0000008000077882 */ /* 0x000fe20000000000 */
[----:B------:R-:W-:Y:S01]  /*0490*/  ELECT P0, URZ, PT ;  /* 0x00000000003f782f */ /* 0x000fe20003800000 */
[----:B0-----:R-:W-:Y:S02]  /*04a0*/  ULEA UR6, UR5, UR4, 0x18 ;  /* 0x0000000405067291 */ /* 0x001fe4000f8ec03f */
[----:B------:R-:W-:-:S04]  /*04b0*/  UIADD3 UR4, -UR7, 0x100000, URZ ;  /* 0x0010000007047890 */ /* 0x000fc8000fffe13f */
[----:B------:R-:W-:Y:S02]  /*04c0*/  USHF.L.U32 UR5, UR4, 0xb, URZ ;  /* 0x0000000b04057899 */ /* 0x000fe4000800063f */
[----:B------:R-:W-:Y:S01]  /*04d0*/  USHF.L.U32 UR4, UR4, 0x1, URZ ;  /* 0x0000000104047899 */ /* 0x000fe2000800063f */
[----:B------:R-:W0:Y:S11]  /*04e0*/  FENCE.VIEW.ASYNC.S ;  /* 0x00000000000073c6 */ /* 0x000e360000000000 */
[----:B0-----:R0:W0:Y:S01]  /*04f0*/  SYNCS.EXCH.64 URZ, [UR6+0x28870], UR4 ;  /* 0x02887004063f75b2 */ /* 0x0010220008000100 */
[----:B------:R0:W0:Y:S01]  /*0500*/  SYNCS.EXCH.64 URZ, [UR6+0x28880], UR4 ;  /* 0x02888004063f75b2 */ /* 0x0000220008000100 */
[----:B------:R0:W0:Y:S01]  /*0510*/  SYNCS.EXCH.64 URZ, [UR6+0x28878], UR4 ;  /* 0x02887804063f75b2 */ /* 0x0000220008000100 */
[----:B------:R0:W0:Y:S01]  /*0520*/  SYNCS.EXCH.64 URZ, [UR6+0x28888], UR4 ;  /* 0x02888804063f75b2 */ /* 0x0000220008000100 */
[----:B------:R-:W-:Y:S01]  /*0530*/  NOP ;  /* 0x0000000000007918 */ /* 0x000fe20000000000 */
.L_x_2:
        /* <DEDUP_REMOVED lines=22> */
.L_x_3:
[----:B------:R-:W5:Y:S01]  /*06a0*/  SHFL.IDX PT, R3, R0, RZ, 0x1f ;  /* 0x00001fff00037589 */ /* 0x000f6200000e0000 */
[----:B------:R-:W-:Y:S01]  /*06b0*/  R2UR UR9, R4 ;  /* 0x00000000040972ca */ /* 0x000fe200000e0000 */
        /* <DEDUP_REMOVED lines=21> */
.L_x_4:
[----:B------:R-:W-:Y:S01]  /*0810*/  UISETP.NE.AND UP0, UPT, UR9, URZ, UPT ;  /* 0x0000003f0900728c */ /* 0x000fe2000bf05270 */
[----:B------:R-:W-:Y:S01]  /*0820*/  NOP ;  /* 0x0000000000007918 */ /* 0x000fe20000000000 */
[----:B------:R-:W-:Y:S01]  /*0830*/  UMOV UR36, 0x1 ;  /* 0x0000000100247882 */ /* 0x000fe20000000000 */
[----:B------:R-:W-:Y:S01]  /*0840*/  ULDC.64 UR48, c[0x0][0x208] ;  /* 0x0000820000307ab9 */ /* 0x000fe20000000a00 */
[----:B------:R-:W-:Y:S01]  /*0850*/  USEL UR36, UR36, 0x2, !UP0 ;  /* 0x0000000224247887 */ /* 0x000fe2000c000000 */
[----:B01234-:R-:W-:Y:S01]  /*0860*/  BAR.SYNC.DEFER_BLOCKING 0x0 ;  /* 0x0000000000007b1d */ /* 0x01ffe20000010000 */
[----:B------:R-:W-:-:S13]  /*0870*/  PLOP3.LUT P0, PT, PT, PT, UP0, 0x80, 0x0 ;  /* 0x000000000000781c */ /* 0x000fda0003f0f008 */
[----:B------:R-:W-:Y:S05]  /*0880*/  @!P0 BRA `(.L_x_5) ;  /* 0x0000006800888947 */ /* 0x000fea0003800000 */
.L_x_6:
[----:B------:R-:W-:-:S08]  /*0890*/  NOP ;  /* 0x0000000000007918 */ /* 0x000fd00000000000 */
[----:B------:R-:W0:Y:S02]  /*08a0*/  USETMAXREG.TRY_ALLOC.CTAPOOL UP0, 0xe8 ;  /* 0x000000e8000079c8 */ /* 0x000e240008000600 */
[----:B0-----:R-:W-:-:S13]  /*08b0*/  PLOP3.LUT P0, PT, PT, PT, UP0, 0x80, 0x0 ;  /* 0x000000000000781c */ /* 0x001fda0003f0f008 */
[----:B------:R-:W-:Y:S05]  /*08c0*/  @!P0 BRA `(.L_x_6) ;  /* 0xfffffffc00f08947 */ /* 0x000fea000383ffff */
[----:B------:R-:W-:Y:S01]  /*08d0*/  LOP3.LUT R0, R5, 0xffffff80, RZ, 0xc0, !PT ;  /* 0xffffff8005007812 */ /* 0x000fe200078ec0ff */
[----:B------:R-:W0:Y:S08]  /*08e0*/  S2UR UR41, SR_CTAID.X ;  /* 0x00000000002979c3 */ /* 0x000e300000002500 */
[----:B------:R-:W-:Y:S06]  /*08f0*/  BAR.ARV 0x8, 0x180 ;  /* 0x0206000000007b1d */ /* 0x000fec0000002000 */
[----:B------:R-:W-:-:S02]  /*0900*/  ISETP.NE.AND P0, PT, R0, 0x80, PT ;  /* 0x000000800000780c */ /* 0x000fc40003f05270 */
[----:B------:R-:W0:Y:S11]  /*0910*/  LDC R0, c[0x0][0xc34] ;  /* 0x00030d00ff007b82 */ /* 0x000e360000000800 */
[----:B------:R-:W-:Y:S06]  /*0920*/  @!P0 BAR.ARV 0x9, 0x100 ;  /* 0x0244000000008b1d */ /* 0x000fec0000002000 */
[----:B0-----:R-:W-:-:S13]  /*0930*/  ISETP.LE.AND P0, PT, R0, UR41, PT ;  /* 0x0000002900007c0c */ /* 0x001fda000bf03270 */
[----:B------:R-:W-:Y:S05]  /*0940*/  @P0 EXIT ;  /* 0x000000000000094d */ /* 0x000fea0003800000 */
[----:B------:R-:W-:Y:S01]  /*0950*/  VIADD R153, R5, 0xffffff80 ;  /* 0xffffff8005997836 */ /* 0x000fe20000000000 */
[----:B------:R-:W-:Y:S01]  /*0960*/  ULOP3.LUT UR46, UR36, 0x1, URZ, 0xfc, !UPT ;  /* 0x00000001242e7892 */ /* 0x000fe2000f8efc3f */
[----:B------:R-:W-:Y:S01]  /*0970*/  UMOV UR45, URZ ;  /* 0x0000003f002d7c82 */ /* 0x000fe20008000000 */
[----:B------:R-:W-:Y:S02]  /*0980*/  UMOV UR44, URZ ;  /* 0x0000003f002c7c82 */ /* 0x000fe40008000000 */
[----:B------:R-:W-:Y:S01]  /*0990*/  SHF.R.S32.HI R0, RZ, 0x1f, R153 ;  /* 0x0000001fff007819 */ /* 0x000fe20000011499 */
[----:B------:R-:W-:-:S03]  /*09a0*/  UMOV UR43, URZ ;  /* 0x0000003f002b7c82 */ /* 0x000fc60008000000 */
[CC--:B------:R-:W-:Y:S02]  /*09b0*/  LEA.HI R4, R0.reuse, R153.reuse, RZ, 0x7 ;  /* 0x0000009900047211 */ /* 0x0c0fe400078f38ff */
[-C--:B------:R-:W-:Y:S02]  /*09c0*/  LEA.HI R3, R0, R153.reuse, RZ, 0x5 ;  /* 0x0000009900037211 */ /* 0x080fe400078f28ff */
[----:B------:R-:W-:Y:S02]  /*09d0*/  LOP3.LUT R154, R4, 0xffffff80, RZ, 0xc0, !PT ;  /* 0xffffff80049a7812 */ /* 0x000fe400078ec0ff */
[CC--:B------:R-:W-:Y:S01]  /*09e0*/  LEA.HI R6, R0.reuse, R153.reuse, RZ, 0x4 ;  /* 0x0000009900067211 */ /* 0x0c0fe200078f20ff */
[----:B------:R-:W-:Y:S01]  /*09f0*/  IMAD.SHL.U32 R3, R3, 0x20, RZ ;  /* 0x0000002003037824 */ /* 0x000fe200078e00ff */
[----:B------:R-:W-:Y:S01]  /*0a00*/  LEA.HI R10, R0, R153, RZ, 0x2 ;  /* 0x00000099000a7211 */ /* 0x000fe200078f10ff */
[----:B------:R-:W-:Y:S01]  /*0a10*/  IMAD.IADD R154, R153, 0x1, -R154 ;  /* 0x00000001999a7824 */ /* 0x000fe200078e0a9a */
[----:B------:R-:W-:-:S02]  /*0a20*/  LOP3.LUT R8, R6, 0x3fffff0, RZ, 0xc0, !PT ;  /* 0x03fffff006087812 */ /* 0x000fc400078ec0ff */
[----:B------:R-:W-:Y:S02]  /*0a30*/  LOP3.LUT R9, R3, 0xfffffc00, RZ, 0xc0, !PT ;  /* 0xfffffc0003097812 */ /* 0x000fe400078ec0ff */
[----:B------:R-:W-:Y:S01]  /*0a40*/  SHF.R.S32.HI R3, RZ, 0x1f, R154 ;  /* 0x0000001fff037819 */ /* 0x000fe2000001149a */
[----:B------:R-:W-:Y:S01]  /*0a50*/  IMAD.IADD R8, R153, 0x1, -R8 ;  /* 0x0000000199087824 */ /* 0x000fe200078e0a08 */
[----:B------:R-:W-:Y:S02]  /*0a60*/  LEA.HI R17, R0, R153, RZ, 0x3 ;  /* 0x0000009900117211 */ /* 0x000fe400078f18ff */
[----:B------:R-:W-:Y:S01]  /*0a70*/  LEA.HI R5, R3, R154, RZ, 0x2 ;  /* 0x0000009a03057211 */ /* 0x000fe200078f10ff */
[----:B------:R-:W-:Y:S01]  /*0a80*/  IMAD R9, R8, 0x40, R9 ;  /* 0x0000004008097824 */ /* 0x000fe200078e0209 */
[----:B------:R-:W-:Y:S02]  /*0a90*/  LOP3.LUT R10, R10, 0xfffffffc, RZ, 0xc0, !PT ;  /* 0xfffffffc0a0a7812 */ /* 0x000fe400078ec0ff */
[----:B------:R-:W-:-:S02]  /*0aa0*/  SHF.R.S32.HI R8, RZ, 0x2, R5 ;  /* 0x00000002ff087819 */ /* 0x000fc40000011405 */
[----:B------:R-:W-:Y:S01]  /*0ab0*/  SHF.R.S32.HI R11, RZ, 0x1f, R5 ;  /* 0x0000001fff0b7819 */ /* 0x000fe20000011405 */
[----:B------:R-:W-:Y:S01]  /*0ac0*/  IMAD.IADD R10, R153, 0x1, -R10 ;  /* 0x00000001990a7824 */ /* 0x000fe200078e0a0a */
[----:B------:R-:W-:Y:S02]  /*0ad0*/  SHF.R.S32.HI R7, RZ, 0x4, R6 ;  /* 0x00000004ff077819 */ /* 0x000fe40000011406 */
[----:B------:R-:W-:Y:S02]  /*0ae0*/  LEA.HI R11, R11, R8, RZ, 0x3 ;  /* 0x000000080b0b7211 */ /* 0x000fe400078f18ff */
[----:B------:R-:W-:Y:S02]  /*0af0*/  SHF.R.S32.HI R23, RZ, 0x7, R4 ;  /* 0x00000007ff177819 */ /* 0x000fe40000011404 */
[----:B------:R-:W-:Y:S02]  /*0b00*/  LOP3.LUT R0, R17, 0xfffffff8, RZ, 0xc0, !PT ;  /* 0xfffffff811007812 */ /* 0x000fe400078ec0ff */
[----:B------:R-:W-:-:S02]  /*0b10*/  LEA.HI R6, R6, R7, RZ, 0x1 ;  /* 0x0000000706067211 */ /* 0x000fc400078f08ff */
[----:B------:R-:W-:Y:S01]  /*0b20*/  LOP3.LUT R11, R11, 0xfffffff8, RZ, 0xc0, !PT ;  /* 0xfffffff80b0b7812 */ /* 0x000fe200078ec0ff */
[----:B------:R-:W-:Y:S01]  /*0b30*/  IMAD.IADD R153, R153, 0x1, -R0 ;  /* 0x0000000199997824 */ /* 0x000fe200078e0a00 */
[----:B------:R-:W-:Y:S02]  /*0b40*/  LEA.HI R3, R3, R154, RZ, 0x5 ;  /* 0x0000009a03037211 */ /* 0x000fe400078f28ff */
[----:B------:R-:W-:Y:S01]  /*0b50*/  LEA.HI R4, R4, R23, RZ, 0x1 ;  /* 0x0000001704047211 */ /* 0x000fe200078f08ff */
[----:B------:R-:W-:Y:S01]  /*0b60*/  IMAD.IADD R8, R8, 0x1, -R11 ;  /* 0x0000000108087824 */ /* 0x000fe200078e0a0b */
[----:B------:R-:W-:Y:S01]  /*0b70*/  LOP3.LUT R6, R6, 0x1ffffffe, RZ, 0xc0, !PT ;  /* 0x1ffffffe06067812 */ /* 0x000fe200078ec0ff */
[----:B------:R-:W-:Y:S01]  /*0b80*/  IMAD.SHL.U32 R22, R153, 0x8, RZ ;  /* 0x0000000899167824 */ /* 0x000fe200078e00ff */
[----:B------:R-:W-:Y:S02]  /*0b90*/  LEA.HI R0, R10, R10, RZ, 0x1 ;  /* 0x0000000a0a007211 */ /* 0x000fe400078f08ff */
[----:B------:R-:W-:-:S02]  /*0ba0*/  SHF.R.S32.HI R3, RZ, 0x5, R3 ;  /* 0x00000005ff037819 */ /* 0x000fc40000011403 */
[----:B------:R-:W-:Y:S02]  /*0bb0*/  LOP3.LUT R4, R4, 0x3fffffe, RZ, 0xc0, !PT ;  /* 0x03fffffe04047812 */ /* 0x000fe400078ec0ff */
[----:B------:R-:W-:Y:S01]  /*0bc0*/  IADD3 R6, R7, -R6, RZ ;  /* 0x8000000607067210 */ /* 0x000fe20007ffe0ff */
[----:B------:R-:W-:Y:S01]  /*0bd0*/  IMAD R3, R3, 0x10, R8 ;  /* 0x0000001003037824 */ /* 0x000fe200078e0208 */
[----:B------:R-:W-:Y:S01]  /*0be0*/  LOP3.LUT R5, R5, 0x7ffffffc, RZ, 0xc0, !PT ;  /* 0x7ffffffc05057812 */ /* 0x000fe200078ec0ff */
[----:B------:R-:W-:Y:S01]  /*0bf0*/  IMAD.IADD R4, R23, 0x1, -R4 ;  /* 0x0000000117047824 */ /* 0x000fe200078e0a04 */
[----:B------:R-:W-:Y:S01]  /*0c00*/  LOP3.LUT R7, R0, 0x1ffffffe, RZ, 0xc0, !PT ;  /* 0x1ffffffe00077812 */ /* 0x000fe200078ec0ff */
[----:B------:R-:W-:Y:S01]  /*0c10*/  IMAD R152, R6, 0x8, R9 ;  /* 0x0000000806987824 */ /* 0x000fe200078e0209 */
[----:B------:R-:W-:Y:S01]  /*0c20*/  IADD3 R5, R154, -R5, RZ ;  /* 0x800000059a057210 */ /* 0x000fe20007ffe0ff */
[----:B------:R-:W-:Y:S01]  /*0c30*/  IMAD.MOV.U32 R6, RZ, RZ, -0x2 ;  /* 0xfffffffeff067424 */ /* 0x000fe200078e00ff */
[----:B------:R-:W-:Y:S01]  /*0c40*/  IADD3 R18, R22, 0x40, RZ ;  /* 0x0000004016127810 */ /* 0x000fe20007ffe0ff */
[----:B------:R-:W-:Y:S01]  /*0c50*/  IMAD.IADD R16, R10, 0x1, -R7 ;  /* 0x000000010a107824 */ /* 0x000fe200078e0a07 */
[----:B------:R-:W-:Y:S01]  /*0c60*/  SHF.R.S32.HI R17, RZ, 0x3, R17 ;  /* 0x00000003ff117819 */ /* 0x000fe20000011411 */
[----:B------:R-:W-:Y:S01]  /*0c70*/  IMAD R19, R4, 0x40, R3 ;  /* 0x0000004004137824 */ /* 0x000fe200078e0203 */
[----:B------:R-:W-:Y:S01]  /*0c80*/  SHF.R.S32.HI R188, RZ, 0x1f, R18 ;  /* 0x0000001fffbc7819 */ /* 0x000fe20000011412 */
[----:B------:R-:W-:-:S02]  /*0c90*/  IMAD R155, R5, R6, 0x80 ;  /* 0x00000080059b7424 */ /* 0x000fc400078e0206 */
[----:B------:R-:W-:-:S07]  /*0ca0*/  IMAD R16, R16, 0x8, R19 ;  /* 0x0000000810107824 */ /* 0x000fce00078e0213 */
.L_x_39:
[----:B------:R-:W0:Y:S01]  /*0cb0*/  SHFL.IDX PT, R0, R23, RZ, 0x1f ;  /* 0x00001fff17007589 */ /* 0x000e2200000e0000 */
[----:B-1----:R-:W1:Y:S01]  /*0cc0*/  S2UR UR37, SR_CgaCtaId ;  /* 0x00000000002579c3 */ /* 0x002e620000008800 */
[----:B------:R-:W-:Y:S01]  /*0cd0*/  ULDC UR4, c[0x0][0xc38] ;  /* 0x00030e0000047ab9 */ /* 0x000fe20000000800 */
[----:B------:R-:W-:Y:S01]  /*0ce0*/  UMOV UR42, UR41 ;  /* 0x00000029002a7c82 */ /* 0x000fe20008000000 */
[----:B------:R-:W-:Y:S01]  /*0cf0*/  UISETP.NE.AND UP0, UPT, UR4, 0x1, UPT ;  /* 0x000000010400788c */ /* 0x000fe2000bf05270 */
[----:B------:R-:W-:Y:S02]  /*0d00*/  ULDC.64 UR8, c[0x0][0x418] ;  /* 0x0001060000087ab9 */ /* 0x000fe40000000a00 */
[----:B------:R-:W-:Y:S01]  /*0d10*/  ULDC UR4, c[0x0][0xc44] ;  /* 0x0003110000047ab9 */ /* 0x000fe20000000800 */
[----:B------:R-:W-:Y:S01]  /*0d20*/  UMOV UR39, 0x400 ;  /* 0x0000040000277882 */ /* 0x000fe20000000000 */
[----:B------:R-:W-:Y:S01]  /*0d30*/  UISETP.NE.AND UP1, UPT, UR4, 0x1, UPT ;  /* 0x000000010400788c */ /* 0x000fe2000bf25270 */
[----:B------:R-:W-:-:S05]  /*0d40*/  ULDC UR50, c[0x0][0x424] ;  /* 0x0001090000327ab9 */ /* 0x000fca0000000800 */
[----:B------:R-:W-:Y:S01]  /*0d50*/  @UP0 ULDC UR4, c[0x0][0xc3c] ;  /* 0x00030f0000040ab9 */ /* 0x000fe20000000800 */
[----:B------:R-:W-:Y:S01]  /*0d60*/  @UP0 ULDC UR6, c[0x0][0xc40] ;  /* 0x0003100000060ab9 */ /* 0x000fe20000000800 */
[----:B------:R-:W-:-:S04]  /*0d70*/  UIMAD.WIDE.U32 UR4, UR41, UR4, URZ ;  /* 0x00000004290472a5 */ /* 0x000fc8000f8e003f */
[----:B------:R-:W-:Y:S02]  /*0d80*/  @UP0 USHF.R.U32.HI UR42, URZ, UR6, UR5 ;  /* 0x000000063f2a0299 */ /* 0x000fe40008011605 */
[----:B------:R-:W-:Y:S01]  /*0d90*/  UISETP.NE.U32.AND UP0, UPT, UR8, URZ, UPT ;  /* 0x0000003f0800728c */ /* 0x000fe2000bf05070 */
[----:B0-----:R-:W-:Y:S01]  /*0da0*/  R2UR UR38, R0 ;  /* 0x00000000002672ca */ /* 0x001fe200000e0000 */
[----:B------:R-:W-:Y:S01]  /*0db0*/  @UP1 ULDC.64 UR6, c[0x0][0xc48] ;  /* 0x0003120000061ab9 */ /* 0x000fe20000000a00 */
[----:B-1----:R-:W-:Y:S02]  /*0dc0*/  ULEA UR39, UR37, UR39, 0x18 ;  /* 0x0000002725277291 */ /* 0x002fe4000f8ec03f */
[----:B------:R-:W-:Y:S02]  /*0dd0*/  UIMAD.WIDE.U32 UR4, UR42, UR6, URZ ;  /* 0x000000062a0472a5 */ /* 0x000fe4000f8e003f */
[----:B------:R-:W-:Y:S02]  /*0de0*/  UISETP.NE.AND.EX UP0, UPT, UR9, URZ, UPT, UP0 ;  /* 0x0000003f0900728c */ /* 0x000fe4000bf05300 */
[----:B------:R-:W-:Y:S01]  /*0df0*/  UIADD3 UR6, UR39, 0x10400, URZ ;  /* 0x0001040027067890 */ /* 0x000fe2000fffe03f */
[----:B------:R-:W-:Y:S01]  /*0e00*/  UMOV UR40, UR42 ;  /* 0x0000002a00287c82 */ /* 0x000fe20008000000 */
[----:B------:R-:W-:-:S03]  /*0e10*/  USEL UR50, UR50, 0x1, UP0 ;  /* 0x0000000132327887 */ /* 0x000fc60008000000 */
[----:B------:R-:W-:Y:S02]  /*0e20*/  ULEA.HI UR4, UR38, UR38, URZ, 0x1 ;  /* 0x0000002626047291 */ /* 0x000fe4000f8f083f */
[----:B------:R-:W-:Y:S02]  /*0e30*/  @UP1 USHF.R.U32.HI UR40, URZ, UR7, UR5 ;  /* 0x000000073f281299 */ /* 0x000fe40008011605 */
[----:B------:R-:W-:Y:S01]  /*0e40*/  ULOP3.LUT UP0, URZ, UR6, 0x3ff, URZ, 0xc0, !UPT ;  /* 0x000003ff063f7892 */ /* 0x000fe2000f80c03f */
[----:B------:R-:W-:Y:S01]  /*0e50*/  ULDC UR5, c[0x0][0x2f0] ;  /* 0x0000bc0000057ab9 */ /* 0x000fe20000000800 */
[----:B------:R-:W-:Y:S02]  /*0e60*/  ULOP3.LUT UR4, UR4, 0x1e, URZ, 0xc0, !UPT ;  /* 0x0000001e04047892 */ /* 0x000fe4000f8ec03f */
[----:B------:R-:W-:Y:S02]  /*0e70*/  UIMAD UR50, UR50, UR5, URZ ;  /* 0x00000005323272a4 */ /* 0x000fe4000f8e023f */
[----:B------:R-:W-:Y:S01]  /*0e80*/  PLOP3.LUT P0, PT, PT, PT, UP0, 0x80, 0x0 ;  /* 0x000000000000781c */ /* 0x000fe20003f0f008 */
[----:B------:R-:W-:-:S02]  /*0e90*/  UIADD3 UR5, UR38, -UR4, URZ ;  /* 0x8000000426057290 */ /* 0x000fc4000fffe03f */
[----:B------:R-:W-:Y:S02]  /*0ea0*/  UIADD3 UR4, UR50, 0x7f, URZ ;  /* 0x0000007f32047890 */ /* 0x000fe4000fffe03f */
[----:B------:R-:W-:Y:S02]  /*0eb0*/  ULEA UR6, UR5, UR6, 0xd ;  /* 0x0000000605067291 */ /* 0x000fe4000f8e683f */
[----:B------:R-:W-:Y:S02]  /*0ec0*/  USHF.R.S32.HI UR5, URZ, 0x1f, UR4 ;  /* 0x0000001f3f057899 */ /* 0x000fe40008011404 */
[----:B------:R-:W-:Y:S02]  /*0ed0*/  USHF.R.U32.HI UR6, URZ, 0x4, UR6 ;  /* 0x000000043f067899 */ /* 0x000fe40008011606 */
[----:B------:R-:W-:Y:S02]  /*0ee0*/  ULEA.HI UR5, UR5, UR4, URZ, 0x7 ;  /* 0x0000000405057291 */ /* 0x000fe4000f8f383f */
[----:B------:R-:W-:-:S02]  /*0ef0*/  ULOP3.LUT UR52, UR6, 0x3fff, URZ, 0xc0, !UPT ;  /* 0x00003fff06347892 */ /* 0x000fc4000f8ec03f */
[----:B------:R-:W-:Y:S01]  /*0f00*/  USHF.R.S32.HI UR51, URZ, 0x7, UR5 ;  /* 0x000000073f337899 */ /* 0x000fe20008011405 */
[----:B---3-5:R-:W-:Y:S11]  /*0f10*/  @!P0 BRA `(.L_x_7) ;  /* 0x0000000000408947 */ /* 0x028ff60003800000 */
[----:B------:R-:W-:Y:S01]  /*0f20*/  MOV R0, 0x0 ;  /* 0x0000000000007802 */ /* 0x000fe20000000f00 */
[----:B------:R-:W-:Y:S01]  /*0f30*/  ULDC.64 UR4, c[0x4][0x80] ;  /* 0x0100200000047ab9 */ /* 0x000fe20000000a00 */
[----:B------:R-:W-:Y:S01]  /*0f40*/  ULDC.64 UR6, c[0x4][0x20] ;  /* 0x0100080000067ab9 */ /* 0x000fe20000000a00 */
[----:B------:R-:W-:Y:S01]  /*0f50*/  IMAD.U32 R4, RZ, RZ, UR4 ;  /* 0x00000004ff047e24 */ /* 0x000fe2000f8e00ff */
[----:B------:R0:W1:Y:S01]  /*0f60*/  LDC.64 R14, c[0x4][R0] ;  /* 0x01000000000e7b82 */ /* 0x0000620000000a00 */
[----:B------:R-:W-:Y:S01]  /*0f70*/  IMAD.U32 R5, RZ, RZ, UR5 ;  /* 0x00000005ff057e24 */ /* 0x000fe2000f8e00ff */
[----:B------:R-:W-:Y:S01]  /*0f80*/  ULDC.64 UR4, c[0x4][0x88] ;  /* 0x0100220000047ab9 */ /* 0x000fe20000000a00 */
[----:B------:R-:W-:Y:S01]  /*0f90*/  MOV R10, UR6 ;  /* 0x00000006000a7c02 */ /* 0x000fe20008000f00 */
[----:B------:R-:W-:Y:S02]  /*0fa0*/  IMAD.U32 R6, RZ, RZ, UR4 ;  /* 0x00000004ff067e24 */ /* 0x000fe4000f8e00ff */
[----:B------:R-:W-:-:S02]  /*0fb0*/  IMAD.U32 R7, RZ, RZ, UR5 ;  /* 0x00000005ff077e24 */ /* 0x000fc4000f8e00ff */
[----:B------:R-:W-:Y:S02]  /*0fc0*/  IMAD.U32 R11, RZ, RZ, UR7 ;  /* 0x00000007ff0b7e24 */ /* 0x000fe4000f8e00ff */
[----:B------:R-:W-:Y:S02]  /*0fd0*/  IMAD.MOV.U32 R8, RZ, RZ, 0x70 ;  /* 0x00000070ff087424 */ /* 0x000fe400078e00ff */
[----:B------:R-:W-:Y:S02]  /*0fe0*/  IMAD.MOV.U32 R12, RZ, RZ, 0x1 ;  /* 0x00000001ff0c7424 */ /* 0x000fe400078e00ff */
[----:B0-----:R-:W-:-:S07]  /*0ff0*/  IMAD.MOV.U32 R13, RZ, RZ, RZ ;  /* 0x000000ffff0d7224 */ /* 0x001fce00078e00ff */
[----:B------:R-:W-:-:S07]  /*1000*/  LEPC R20, `(.L_x_7) ;  /* 0x000000001014794e */ /* 0x000fce0000000000 */
[----:B-1----:R-:W-:Y:S05]  /*1010*/  CALL.ABS.NOINC R14 ;  /* 0x000000000e007343 */ /* 0x002fea0003c00000 */
.L_x_7:
[----:B------:R-:W-:Y:S01]  /*1020*/  ULOP3.LUT UR4, UR45, 0x1, URZ, 0xc0, !UPT ;  /* 0x000000012d047892 */ /* 0x000fe2000f8ec03f */
[----:B------:R-:W-:-:S04]  /*1030*/  MOV R3, UR46 ;  /* 0x0000002e00037c02 */ /* 0x000fc80008000f00 */
[----:B------:R-:W-:Y:S01]  /*1040*/  ISETP.NE.AND P0, PT, R3, 0x3, PT ;  /* 0x000000030300780c */ /* 0x000fe20003f05270 */
[----:B------:R-:W-:-:S05]  /*1050*/  IMAD.U32 R0, RZ, RZ, UR4 ;  /* 0x00000004ff007e24 */ /* 0x000fca000f8e00ff */
[----:B------:R-:W-:-:S04]  /*1060*/  SHF.L.U32 R0, R0, 0x1f, RZ ;  /* 0x0000001f00007819 */ /* 0x000fc800000006ff */
[----:B------:R-:W0:Y:S02]  /*1070*/  SYNCS.PHASECHK.TRANS64.TRYWAIT P1, [UR39+0x28800], R0 ;  /* 0x02880000ff0075a7 */ /* 0x000e240008020167 */
[----:B0-----:R-:W-:Y:S05]  /*1080*/  @!P1 BRA `(.L_x_8) ;  /* 0x0000009800f49947 */ /* 0x001fea0003800000 */
.L_x_89:
[----:B------:R-:W-:Y:S05]  /*1090*/  @!P0 BRA `(.L_x_9) ;  /* 0x0000000000048947 */ /* 0x000fea0003800000 */
[----:B------:R-:W-:Y:S01]  /*10a0*/  BPT.TRAP 0x1 ;  /* 0x000000040000795c */ /* 0x000fe20000300000 */
.L_x_9:
[----:B------:R-:W-:Y:S02]  /*10b0*/  IMAD.U32 R5, RZ, RZ, UR43 ;  /* 0x0000002bff057e24 */ /* 0x000fe4000f8e00ff */
[----:B0-----:R-:W-:-:S03]  /*10c0*/  IMAD.U32 R0, RZ, RZ, UR44 ;  /* 0x0000002cff007e24 */ /* 0x001fc6000f8e00ff */
[----:B------:R-:W-:Y:S02]  /*10d0*/  LEA R5, R5, UR39, 0x3 ;  /* 0x0000002705057c11 */ /* 0x000fe4000f8e18ff */
[----:B------:R-:W-:-:S04]  /*10e0*/  SHF.L.U32 R0, R0, 0x1f, RZ ;  /* 0x0000001f00007819 */ /* 0x000fc800000006ff */
[----:B------:R0:W1:Y:S01]  /*10f0*/  SYNCS.PHASECHK.TRANS64.TRYWAIT P1, [R5+URZ+0x28830], R0 ;  /* 0x02883000050075a7 */ /* 0x000062000802017f */
[----:B------:R-:W-:Y:S05]  /*1100*/  @!P0 BRA `(.L_x_10) ;  /* 0x0000000000048947 */ /* 0x000fea0003800000 */
[----:B------:R-:W-:Y:S01]  /*1110*/  BPT.TRAP 0x1 ;  /* 0x000000040000795c */ /* 0x000fe20000300000 */
.L_x_10:
[----:B------:R-:W-:Y:S01]  /*1120*/  IMAD.MOV.U32 R151, RZ, RZ, RZ ;  /* 0x000000ffff977224 */ /* 0x000fe200078e00ff */
[----:B-1----:R-:W-:Y:S06]  /*1130*/  @P1 BRA `(.L_x_11) ;  /* 0x0000000000081947 */ /* 0x002fec0003800000 */
[----:B------:R-:W1:Y:S02]  /*1140*/  SYNCS.PHASECHK.TRANS64.TRYWAIT P1, [R5+URZ+0x28830], R0 ;  /* 0x02883000050075a7 */ /* 0x000e64000802017f */
[----:B-1----:R-:W-:Y:S05]  /*1150*/  @!P1 BRA `(.L_x_12) ;  /* 0x0000009800d89947 */ /* 0x002fea0003800000 */
.L_x_11:
[----:B------:R-:W-:Y:S05]  /*1160*/  WARPSYNC.ALL ;  /* 0x0000000000007948 */ /* 0x000fea0003800000 */
[----:B------:R-:W-:Y:S01]  /*1170*/  UIADD3 UR4, UR39, 0x18400, URZ ;  /* 0x0001840027047890 */ /* 0x000fe2000fffe03f */
[----:B------:R-:W-:Y:S01]  /*1180*/  WARPGROUP.ARRIVE ;  /* 0x00000000000079c5 */ /* 0x000fe20000000000 */
[----:B------:R-:W-:Y:S02]  /*1190*/  ULOP3.LUT UR32, UR52, 0x10000, URZ, 0xfc, !UPT ;  /* 0x0001000034207892 */ /* 0x000fe4000f8efc3f */
[----:B------:R-:W-:Y:S01]  /*11a0*/  USHF.R.U32.HI UR4, URZ, 0x4, UR4 ;  /* 0x000000043f047899 */ /* 0x000fe20008011604 */
[----:B------:R-:W-:Y:S01]  /*11b0*/  UMOV UR33, 0x40000040 ;  /* 0x4000004000217882 */ /* 0x000fe20000000000 */
[----:B------:R-:W-:-:S02]  /*11c0*/  UMOV UR35, 0x40000040 ;  /* 0x4000004000237882 */ /* 0x000fc40000000000 */
[----:B------:R-:W-:Y:S01]  /*11d0*/  ULOP3.LUT UR4, UR4, 0x3fff, URZ, 0xc0, !UPT ;  /* 0x00003fff04047892 */ /* 0x000fe2000f8ec03f */
[----:B------:R-:W-:Y:S01]  /*11e0*/  UMOV UR5, 0x40000040 ;  /* 0x4000004000057882 */ /* 0x000fe20000000000 */
[----:B------:R-:W-:Y:S02]  /*11f0*/  UMOV UR7, 0x40000040 ;  /* 0x4000004000077882 */ /* 0x000fe40000000000 */
[----:B------:R-:W-:Y:S02]  /*1200*/  ULOP3.LUT UR47, UR4, 0x10000, URZ, 0xfc, !UPT ;  /* 0x00010000042f7892 */ /* 0x000fe4000f8efc3f */
[----:B------:R-:W-:Y:S02]  /*1210*/  UIADD3 UR4, UR32, 0x2, URZ ;  /* 0x0000000220047890 */ /* 0x000fe4000fffe03f */
[----:B------:R-:W-:Y:S02]  /*1220*/  ULEA UR34, UR43, UR47, 0xb ;  /* 0x0000002f2b227291 */ /* 0x000fe4000f8e583f */
[----:B------:R-:W-:-:S02]  /*1230*/  UIADD3 UR8, UR32, 0x4, URZ ;  /* 0x0000000420087890 */ /* 0x000fc4000fffe03f */
[----:B------:R-:W-:Y:S02]  /*1240*/  UIADD3 UR6, UR34, 0x2, URZ ;  /* 0x0000000222067890 */ /* 0x000fe4000fffe03f */
[----:B------:R-:W-:Y:S01]  /*1250*/  UIADD3 UR10, UR34, 0x4, URZ ;  /* 0x00000004220a7890 */ /* 0x000fe2000fffe03f */
[----:B------:R-:W-:Y:S02]  /*1260*/  UMOV UR9, 0x40000040 ;  /* 0x4000004000097882 */ /* 0x000fe40000000000 */
[----:B------:R-:W-:Y:S01]  /*1270*/  HGMMA.64x128x16.F32.BF16 R24, gdesc[UR32], RZ, !UPT, gsb0 ;  /* 0x01e00000201879f0 */ /* 0x000fe2000c0018ff */
[----:B------:R-:W-:Y:S01]  /*1280*/  UMOV UR11, 0x40000040 ;  /* 0x40000040000b7882 */ /* 0x000fe20000000000 */
[----:B------:R-:W-:Y:S02]  /*1290*/  UIADD3 UR12, UR32, 0x6, URZ ;  /* 0x00000006200c7890 */ /* 0x000fe4000fffe03f */
[----:B------:R-:W-:Y:S01]  /*12a0*/  UIADD3 UR14, UR34, 0x6, URZ ;  /* 0x00000006220e7890 */ /* 0x000fe2000fffe03f */
[----:B------:R-:W-:Y:S01]  /*12b0*/  UMOV UR13, 0x40000040 ;  /* 0x40000040000d7882 */ /* 0x000fe20000000000 */
[----:B------:R-:W-:Y:S01]  /*12c0*/  UMOV UR15, 0x40000040 ;  /* 0x40000040000f7882 */ /* 0x000fe20000000000 */
[----:B------:R-:W-:-:S02]  /*12d0*/  UIADD3 UR16, UR32, 0x400, URZ ;  /* 0x0000040020107890 */ /* 0x000fc4000fffe03f */
[----:B------:R-:W-:Y:S01]  /*12e0*/  UIADD3 UR18, UR34, 0x400, URZ ;  /* 0x0000040022127890 */ /* 0x000fe2000fffe03f */
[----:B------:R-:W-:Y:S01]  /*12f0*/  UMOV UR17, 0x40000040 ;  /* 0x4000004000117882 */ /* 0x000fe20000000000 */
[----:B------:R-:W-:Y:S01]  /*1300*/  UMOV UR19, 0x40000040 ;  /* 0x4000004000137882 */ /* 0x000fe20000000000 */
[----:B------:R-:W-:Y:S02]  /*1310*/  UIADD3 UR20, UR32, 0x402, URZ ;  /* 0x0000040220147890 */ /* 0x000fe4000fffe03f */
[----:B------:R-:W-:Y:S01]  /*1320*/  UIADD3 UR22, UR34, 0x402, URZ ;  /* 0x0000040222167890 */ /* 0x000fe2000fffe03f */
[----:B------:R-:W-:Y:S01]  /*1330*/  UMOV UR21, 0x40000040 ;  /* 0x4000004000157882 */ /* 0x000fe20000000000 */
        /* <DEDUP_REMOVED lines=9> */
[----:B------:R-:W-:Y:S02]  /*13d0*/  WARPGROUP.DEPBAR.LE gsb0, 0x0 ;  /* 0x00008000000079c5 */ /* 0x000fe40000010000 */
[----:B------:R-:W-:-:S06]  /*13e0*/  WARPGROUP.ARRIVE ;  /* 0x00000000000079c5 */ /* 0x000fcc0000000000 */
[----:B------:R-:W-:Y:S03]  /*13f0*/  HGMMA.64x128x16.F32.BF16 R24, gdesc[UR4], R24, gsb0 ;  /* 0x01e00000041879f0 */ /* 0x000fe60008001818 */
[----:B------:R-:W-:Y:S02]  /*1400*/  WARPGROUP.DEPBAR.LE gsb0, 0x0 ;  /* 0x00008000000079c5 */ /* 0x000fe40000010000 */
[----:B------:R-:W-:-:S07]  /*1410*/  WARPGROUP.ARRIVE ;  /* 0x00000000000079c5 */ /* 0x000fce0000000000 */
        /* <DEDUP_REMOVED lines=17> */
[----:B------:R-:W-:Y:S05]  /*1530*/  @!P0 BRA `(.L_x_13) ;  /* 0x0000000000048947 */ /* 0x000fea0003800000 */
[----:B------:R-:W-:Y:S01]  /*1540*/  BPT.TRAP 0x1 ;  /* 0x000000040000795c */ /* 0x000fe20000300000 */
.L_x_13:
[----:B01----:R-:W-:Y:S01]  /*1550*/  VIADD R0, R155, UR50 ;  /* 0x000000329b007c36 */ /* 0x003fe20008000000 */
[----:B------:R-:W-:Y:S01]  /*1560*/  P2R R89, PR, RZ, 0x1 ;  /* 0x00000001ff597803 */ /* 0x000fe20000000000 */
[----:B------:R-:W-:Y:S01]  /*1570*/  IMAD.U32 R3, RZ, RZ, UR51 ;  /* 0x00000033ff037e24 */ /* 0x000fe2000f8e00ff */
[----:B------:R-:W-:Y:S01]  /*1580*/  ULDC UR6, c[0x0][0x988] ;  /* 0x0002620000067ab9 */ /* 0x000fe20000000800 */
[----:B------:R-:W-:Y:S01]  /*1590*/  UISETP.GE.AND UP0, UPT, UR50, 0x81, UPT ;  /* 0x000000813200788c */ /* 0x000fe2000bf06270 */
[--C-:B------:R-:W-:Y:S01]  /*15a0*/  IMAD.MOV.U32 R150, RZ, RZ, R151.reuse ;  /* 0x000000ffff967224 */ /* 0x100fe200078e0097 */
[-C--:B------:R-:W-:Y:S01]  /*15b0*/  MOV R145, R151.reuse ;  /* 0x0000009700917202 */ /* 0x080fe20000000f00 */
[----:B------:R-:W-:Y:S01]  /*15c0*/  IMAD R4, R3, -0x80, R0 ;  /* 0xffffff8003047824 */ /* 0x000fe200078e0200 */
[-C--:B------:R-:W-:Y:S01]  /*15d0*/  MOV R139, R151.reuse ;  /* 0x00000097008b7202 */ /* 0x080fe20000000f00 */
[--C-:B------:R-:W-:Y:S01]  /*15e0*/  IMAD.MOV.U32 R149, RZ, RZ, R151.reuse ;  /* 0x000000ffff957224 */ /* 0x100fe200078e0097 */
[----:B------:R-:W-:Y:S01]  /*15f0*/  MOV R133, R151 ;  /* 0x0000009700857202 */ /* 0x000fe20000000f00 */
[--C-:B------:R-:W-:Y:S01]  /*1600*/  IMAD.MOV.U32 R148, RZ, RZ, R151.reuse ;  /* 0x000000ffff947224 */ /* 0x100fe200078e0097 */
[C---:B------:R-:W-:Y:S01]  /*1610*/  ISETP.GT.AND P4, PT, R4.reuse, RZ, PT ;  /* 0x000000ff0400720c */ /* 0x040fe20003f84270 */
[--C-:B------:R-:W-:Y:S01]  /*1620*/  IMAD.MOV.U32 R147, RZ, RZ, R151.reuse ;  /* 0x000000ffff937224 */ /* 0x100fe200078e0097 */
[C---:B------:R-:W-:Y:S01]  /*1630*/  ISETP.GT.AND P3, PT, R4.reuse, 0x1, PT ;  /* 0x000000010400780c */ /* 0x040fe20003f64270 */
[--C-:B------:R-:W-:Y:S01]  /*1640*/  IMAD.MOV.U32 R146, RZ, RZ, R151.reuse ;  /* 0x000000ffff927224 */ /* 0x100fe200078e0097 */
[----:B------:R-:W-:Y:S01]  /*1650*/  ISETP.GT.AND P1, PT, R4, 0x8, PT ;  /* 0x000000080400780c */ /* 0x000fe20003f24270 */
[--C-:B------:R-:W-:Y:S01]  /*1660*/  IMAD.MOV.U32 R144, RZ, RZ, R151.reuse ;  /* 0x000000ffff907224 */ /* 0x100fe200078e0097 */
[----:B------:R-:W-:Y:S01]  /*1670*/  FSEL R88, R24, -INF , P4 ;  /* 0xff80000018587808 */ /* 0x000fe20002000000 */
[--C-:B------:R-:W-:Y:S01]  /*1680*/  IMAD.MOV.U32 R143, RZ, RZ, R151.reuse ;  /* 0x000000ffff8f7224 */ /* 0x100fe200078e0097 */
[----:B------:R-:W-:Y:S01]  /*1690*/  FSEL R25, R25, -INF , P3 ;  /* 0xff80000019197808 */ /* 0x000fe20001800000 */
[--C-:B------:R-:W-:Y:S01]  /*16a0*/  IMAD.MOV.U32 R142, RZ, RZ, R151.reuse ;  /* 0x000000ffff8e7224 */ /* 0x100fe200078e0097 */
[----:B------:R-:W-:Y:S01]  /*16b0*/  ISETP.GT.AND P2, PT, R4, 0x9, PT ;  /* 0x000000090400780c */ /* 0x000fe20003f44270 */
[--C-:B------:R-:W-:Y:S01]  /*16c0*/  IMAD.MOV.U32 R141, RZ, RZ, R151.reuse ;  /* 0x000000ffff8d7224 */ /* 0x100fe200078e0097 */
[----:B------:R-:W-:Y:S01]  /*16d0*/  FSEL R90, R28, -INF , P1 ;  /* 0xff8000001c5a7808 */ /* 0x000fe20000800000 */
[--C-:B------:R-:W-:Y:S01]  /*16e0*/  IMAD.MOV.U32 R140, RZ, RZ, R151.reuse ;  /* 0x000000ffff8c7224 */ /* 0x100fe200078e0097 */
[----:B------:R-:W-:Y:S01]  /*16f0*/  FMNMX.FTZ R3, R88, R25, !PT ;  /* 0x0000001958037209 */ /* 0x000fe20007810000 */
        /* <DEDUP_REMOVED lines=40> */
[----:B------:R-:W-:Y:S01]  /*1980*/  IMAD.MOV.U32 R93, RZ, RZ, R151 ;  /* 0x000000ffff5d7224 */ /* 0x000fe200078e0097 */
[----:B------:R-:W-:-:S02]  /*1990*/  FSEL R102, R40, -INF , P1 ;  /* 0xff80000028667808 */ /* 0x000fc40000800000 */
[----:B------:R-:W-:Y:S02]  /*19a0*/  FMNMX.FTZ R3, R100, R3, !PT ;  /* 0x0000000364037209 */ /* 0x000fe40007810000 */
[----:B------:R-:W-:Y:S02]  /*19b0*/  FSEL R34, R34, -INF , P6 ;  /* 0xff80000022227808 */ /* 0x000fe40003000000 */
[----:B------:R-:W-:Y:S02]  /*19c0*/  ISETP.GT.AND P6, PT, R4, 0x28, PT ;  /* 0x000000280400780c */ /* 0x000fe40003fc4270 */
[----:B------:R-:W-:Y:S02]  /*19d0*/  FSEL R104, R41, -INF , P2 ;  /* 0xff80000029687808 */ /* 0x000fe40001000000 */
[----:B------:R-:W-:Y:S02]  /*19e0*/  FMNMX.FTZ R3, R102, R3, !PT ;  /* 0x0000000366037209 */ /* 0x000fe40007810000 */
[----:B------:R-:W-:-:S02]  /*19f0*/  FSEL R8, R35, -INF , P5 ;  /* 0xff80000023087808 */ /* 0x000fc40002800000 */
[----:B------:R-:W-:Y:S02]  /*1a00*/  ISETP.GT.AND P5, PT, R4, 0x29, PT ;  /* 0x000000290400780c */ /* 0x000fe40003fa4270 */
[----:B------:R-:W-:Y:S02]  /*1a10*/  FSEL R106, R44, -INF , P6 ;  /* 0xff8000002c6a7808 */ /* 0x000fe40003000000 */
[----:B------:R-:W-:Y:S02]  /*1a20*/  FMNMX.FTZ R3, R104, R3, !PT ;  /* 0x0000000368037209 */ /* 0x000fe40007810000 */
[----:B------:R-:W-:Y:S02]  /*1a30*/  FSEL R38, R38, -INF , P4 ;  /* 0xff80000026267808 */ /* 0x000fe40002000000 */
[----:B------:R-:W-:Y:S02]  /*1a40*/  ISETP.GT.AND P4, PT, R4, 0x30, PT ;  /* 0x000000300400780c */ /* 0x000fe40003f84270 */
        /* <DEDUP_REMOVED lines=42> */
[----:B------:R-:W-:-:S02]  /*1cf0*/  ISETP.GT.AND P0, PT, R4, 0x59, PT ;  /* 0x000000590400780c */ /* 0x000fc40003f04270 */
[----:B------:R-:W-:Y:S02]  /*1d00*/  FSEL R68, R68, -INF , P6 ;  /* 0xff80000044447808 */ /* 0x000fe40003000000 */
[----:B------:R-:W-:Y:S02]  /*1d10*/  FMNMX.FTZ R3, R118, R3, !PT ;  /* 0x0000000376037209 */ /* 0x000fe40007810000 */
[----:B------:R-:W-:Y:S02]  /*1d20*/  FSEL R28, R59, -INF , P5 ;  /* 0xff8000003b1c7808 */ /* 0x000fe40002800000 */
[----:B------:R-:W-:Y:S02]  /*1d30*/  ISETP.GT.AND P5, PT, R4, 0x60, PT ;  /* 0x000000600400780c */ /* 0x000fe40003fa4270 */
[----:B------:R-:W-:Y:S02]  /*1d40*/  FSEL R120, R69, -INF , P0 ;  /* 0xff80000045787808 */ /* 0x000fe40000000000 */
[----:B------:R-:W-:-:S02]  /*1d50*/  FMNMX.FTZ R3, R68, R3, !PT ;  /* 0x0000000344037209 */ /* 0x000fc40007810000 */
        /* <DEDUP_REMOVED lines=12> */
[----:B------:R-:W-:Y:S02]  /*1e20*/  FSEL R124, R77, -INF , P2 ;  /* 0xff8000004d7c7808 */ /* 0x000fe40001000000 */
[----:B------:R-:W-:Y:S02]  /*1e30*/  FMNMX.FTZ R3, R76, R3, !PT ;  /* 0x000000034c037209 */ /* 0x000fe40007810000 */
[----:B------:R-:W-:Y:S02]  /*1e40*/  ISETP.GT.AND P3, PT, R4, 0x70, PT ;  /* 0x000000700400780c */ /* 0x000fe40003f64270 */
[----:B------:R-:W-:Y:S02]  /*1e50*/  FSEL R62, R62, -INF , P4 ;  /* 0xff8000003e3e7808 */ /* 0x000fe40002000000 */
[----:B------:R-:W-:Y:S02]  /*1e60*/  FSEL R80, R80, -INF , P3 ;  /* 0xff80000050507808 */ /* 0x000fe40001800000 */
[----:B------:R-:W-:-:S02]  /*1e70*/  FMNMX.FTZ R3, R124, R3, !PT ;  /* 0x000000037c037209 */ /* 0x000fc40007810000 */
[----:B------:R-:W-:Y:S02]  /*1e80*/  ISETP.GT.AND P4, PT, R4, 0x71, PT ;  /* 0x000000710400780c */ /* 0x000fe40003f84270 */
[----:B------:R-:W-:Y:S02]  /*1e90*/  FMNMX.FTZ R3, R80, R3, !PT ;  /* 0x0000000350037209 */ /* 0x000fe40007810000 */
[----:B------:R-:W-:Y:S02]  /*1ea0*/  FSEL R126, R81, -INF , P4 ;  /* 0xff800000517e7808 */ /* 0x000fe40002000000 */
[----:B------:R-:W-:Y:S02]  /*1eb0*/  ISETP.GT.AND P5, PT, R4, 0x78, PT ;  /* 0x000000780400780c */ /* 0x000fe40003fa4270 */
[----:B------:R-:W-:Y:S02]  /*1ec0*/  FMNMX.FTZ R3, R126, R3, !PT ;  /* 0x000000037e037209 */ /* 0x000fe40007810000 */
[----:B------:R-:W-:-:S02]  /*1ed0*/  FSEL R84, R84, -INF , P5 ;  /* 0xff80000054547808 */ /* 0x000fc40002800000 */
[----:B------:R-:W-:Y:S02]  /*1ee0*/  ISETP.GT.AND P6, PT, R4, 0x79, PT ;  /* 0x000000790400780c */ /* 0x000fe40003fc4270 */
[----:B------:R-:W-:Y:S02]  /*1ef0*/  FMNMX.FTZ R3, R84, R3, !PT ;  /* 0x0000000354037209 */ /* 0x000fe40007810000 */
[----:B------:R-:W-:Y:S02]  /*1f00*/  FSEL R128, R85, -INF , P6 ;  /* 0xff80000055807808 */ /* 0x000fe40003000000 */
[----:B------:R-:W-:Y:S02]  /*1f10*/  P2R R13, PR, RZ, 0x8 ;  /* 0x00000008ff0d7803 */ /* 0x000fe40000000000 */
[----:B------:R-:W-:Y:S02]  /*1f20*/  FMNMX.FTZ R7, R128, R3, !PT ;  /* 0x0000000380077209 */ /* 0x000fe40007810000 */
[----:B------:R-:W-:-:S02]  /*1f30*/  MOV R3, UR6 ;  /* 0x0000000600037c02 */ /* 0x000fc40008000f00 */
[----:B------:R-:W-:Y:S01]  /*1f40*/  P2R R15, PR, RZ, 0x4 ;  /* 0x00000004ff0f7803 */ /* 0x000fe20000000000 */
[----:B------:R-:W0:Y:S01]  /*1f50*/  SHFL.BFLY PT, R0, R7, 0x2, 0x1f ;  /* 0x0c401f0007007f89 */ /* 0x000e2200000e0000 */
[----:B------:R-:W-:Y:S02]  /*1f60*/  ISETP.GT.AND P2, PT, R4, 0x58, PT ;  /* 0x000000580400780c */ /* 0x000fe40003f44270 */
[----:B------:R-:W-:Y:S02]  /*1f70*/  P2R R21, PR, RZ, 0x2 ;  /* 0x00000002ff157803 */ /* 0x000fe40000000000 */
[----:B------:R-:W-:Y:S02]  /*1f80*/  FSEL R70, R70, -INF , P2 ;  /* 0xff80000046467808 */ /* 0x000fe40001000000 */
[----:B------:R-:W-:Y:S02]  /*1f90*/  ISETP.NE.AND P2, PT, R15, RZ, PT ;  /* 0x000000ff0f00720c */ /* 0x000fe40003f45270 */
[----:B------:R-:W-:-:S02]  /*1fa0*/  ISETP.GT.AND P1, PT, R4, 0x59, PT ;  /* 0x000000590400780c */ /* 0x000fc40003f24270 */
[----:B------:R-:W-:Y:S02]  /*1fb0*/  P2R R29, PR, RZ, 0x1 ;  /* 0x00000001ff1d7803 */ /* 0x000fe40000000000 */
[----:B------:R-:W-:Y:S02]  /*1fc0*/  FSEL R40, R71, -INF , P1 ;  /* 0xff80000047287808 */ /* 0x000fe40000800000 */
[----:B------:R-:W-:Y:S02]  /*1fd0*/  ISETP.NE.AND P1, PT, R21, RZ, PT ;  /* 0x000000ff1500720c */ /* 0x000fe40003f25270 */
[----:B------:R-:W-:Y:S02]  /*1fe0*/  ISETP.GT.AND P0, PT, R4, 0x60, PT ;  /* 0x000000600400780c */ /* 0x000fe40003f04270 */
[----:B------:R-:W-:Y:S02]  /*1ff0*/  FSEL R78, R78, -INF , P1 ;  /* 0xff8000004e4e7808 */ /* 0x000fe40000800000 */
[----:B------:R-:W-:-:S02]  /*2000*/  FSEL R74, R74, -INF , P0 ;  /* 0xff8000004a4a7808 */ /* 0x000fc40000000000 */
[----:B------:R-:W-:Y:S02]  /*2010*/  ISETP.NE.AND P0, PT, R29, RZ, PT ;  /* 0x000000ff1d00720c */ /* 0x000fe40003f05270 */
[----:B0-----:R-:W-:Y:S02]  /*2020*/  FMNMX.FTZ R9, R7, R0, !PT ;  /* 0x0000000007097209 */ /* 0x001fe40007810000 */
[----:B------:R-:W-:Y:S02]  /*2030*/  FSEL R44, R75, -INF , P0 ;  /* 0xff8000004b2c7808 */ /* 0x000fe40000000000 */
[----:B------:R-:W-:Y:S01]  /*2040*/  FSEL R86, R86, -INF , P5 ;  /* 0xff80000056567808 */ /* 0x000fe20002800000 */
[----:B------:R-:W0:Y:S01]  /*2050*/  SHFL.BFLY PT, R0, R9, 0x1, 0x1f ;  /* 0x0c201f0009007f89 */ /* 0x000e2200000e0000 */
[----:B------:R-:W-:Y:S02]  /*2060*/  R2UR UR6, R5 ;  /* 0x00000000050672ca */ /* 0x000fe400000e0000 */
[----:B------:R-:W-:Y:S01]  /*2070*/  ISETP.NE.AND P0, PT, R89, RZ, PT ;  /* 0x000000ff5900720c */ /* 0x000fe20003f05270 */
[----:B------:R-:W-:Y:S01]  /*2080*/  IMAD.MOV.U32 R89, RZ, RZ, R151 ;  /* 0x000000ffff597224 */ /* 0x000fe200078e0097 */
[----:B------:R-:W-:-:S02]  /*2090*/  MOV R127, R151 ;  /* 0x00000097007f7202 */ /* 0x000fc40000000f00 */
[-C--:B------:R-:W-:Y:S02]  /*20a0*/  MOV R121, R151.reuse ;  /* 0x0000009700797202 */ /* 0x080fe40000000f00 */
[-C--:B------:R-:W-:Y:S02]  /*20b0*/  MOV R115, R151.reuse ;  /* 0x0000009700737202 */ /* 0x080fe40000000f00 */
[-C--:B------:R-:W-:Y:S02]  /*20c0*/  MOV R109, R151.reuse ;  /* 0x00000097006d7202 */ /* 0x080fe40000000f00 */
[-C--:B------:R-:W-:Y:S01]  /*20d0*/  MOV R103, R151.reuse ;  /* 0x0000009700677202 */ /* 0x080fe20000000f00 */
[----:B------:R-:W-:Y:S01]  /*20e0*/  UIADD3 UR6, UR6, 0x28840, URZ ;  /* 0x0002884006067890 */ /* 0x000fe2000fffe03f */
[-C--:B------:R-:W-:Y:S02]  /*20f0*/  MOV R97, R151.reuse ;  /* 0x0000009700617202 */ /* 0x080fe40000000f00 */
[----:B------:R-:W-:Y:S01]  /*2100*/  MOV R91, R151 ;  /* 0x00000097005b7202 */ /* 0x000fe20000000f00 */
[----:B------:R-:W-:Y:S01]  /*2110*/  UPRMT UR6, UR37, 0x654, UR6 ;  /* 0x0000065425067896 */ /* 0x000fe20008000006 */
[----:B0-----:R-:W-:-:S08]  /*2120*/  FMNMX.FTZ R0, R9, R0, !PT ;  /* 0x0000000009007209 */ /* 0x001fd00007810000 */
[----:B------:R-:W-:Y:S01]  /*2130*/  SYNCS.ARRIVE.TRANS64.RED.A1T0 RZ, [UR6], RZ ;  /* 0x000000ffffff79a7 */ /* 0x000fe20008100406 */
[C---:B------:R-:W-:Y:S01]  /*2140*/  FSETP.NEU.FTZ.AND P3, PT, R0.reuse, -INF , PT ;  /* 0xff8000000000780b */ /* 0x040fe20003f7d000 */
[----:B------:R-:W-:-:S05]  /*2150*/  FMUL.FTZ R11, R0, R3 ;  /* 0x00000003000b7220 */ /* 0x000fca0000410000 */
[----:B------:R-:W-:Y:S02]  /*2160*/  FSEL R37, R11, RZ, P3 ;  /* 0x000000ff0b257208 */ /* 0x000fe40001800000 */
[----:B------:R-:W-:Y:S02]  /*2170*/  FMNMX.FTZ R11, R26, R27, !PT ;  /* 0x0000001b1a0b7209 */ /* 0x000fe40007810000 */
[----:B------:R-:W-:Y:S01]  /*2180*/  ISETP.NE.AND P3, PT, R13, RZ, PT ;  /* 0x000000ff0d00720c */ /* 0x000fe20003f65270 */
[--C-:B------:R-:W-:Y:S01]  /*2190*/  FFMA.FTZ R7, R25, R3, -R37.reuse ;  /* 0x0000000319077223 */ /* 0x100fe20000010825 */
[----:B------:R-:W-:Y:S01]  /*21a0*/  FMNMX.FTZ R11, R30, R11, !PT ;  /* 0x0000000b1e0b7209 */ /* 0x000fe20007810000 */
[-CC-:B------:R-:W-:Y:S01]  /*21b0*/  FFMA.FTZ R168, R48, R3.reuse, -R37.reuse ;  /* 0x0000000330a87223 */ /* 0x180fe20000010825 */
[----:B------:R-:W-:Y:S01]  /*21c0*/  FSEL R48, R79, -INF , P2 ;  /* 0xff8000004f307808 */ /* 0x000fe20001000000 */
[--C-:B------:R-:W-:Y:S01]  /*21d0*/  FFMA.FTZ R170, R52, R3, -R37.reuse ;  /* 0x0000000334aa7223 */ /* 0x100fe20000010825 */
[----:B------:R-:W-:Y:S01]  /*21e0*/  FMNMX.FTZ R11, R6, R11, !PT ;  /* 0x0000000b060b7209 */ /* 0x000fe20007810000 */
[-CC-:B------:R-:W-:Y:S01]  /*21f0*/  FFMA.FTZ R172, R56, R3.reuse, -R37.reuse ;  /* 0x0000000338ac7223 */ /* 0x180fe20000010825 */
[----:B------:R-:W-:Y:S01]  /*2200*/  FSEL R82, R82, -INF , P3 ;  /* 0xff80000052527808 */ /* 0x000fe20001800000 */
[--C-:B------:R-:W-:Y:S01]  /*2210*/  FFMA.FTZ R156, R88, R3, -R37.reuse ;  /* 0x00000003589c7223 */ /* 0x100fe20000010825 */
[----:B------:R-:W-:Y:S01]  /*2220*/  FMNMX.FTZ R11, R34, R11, !PT ;  /* 0x0000000b220b7209 */ /* 0x000fe20007810000 */
[--C-:B------:R-:W-:Y:S01]  /*2230*/  FFMA.FTZ R158, R90, R3, -R37.reuse ;  /* 0x000000035a9e7223 */ /* 0x100fe20000010825 */
[----:B------:R-:W-:Y:S01]  /*2240*/  FSEL R52, R83, -INF , P4 ;  /* 0xff80000053347808 */ /* 0x000fe20002000000 */
[----:B------:R-:W-:Y:S01]  /*2250*/  MUFU.EX2 R7, R7 ;  /* 0x0000000700077308 */ /* 0x000fe20000000800 */
[----:B------:R-:W-:Y:S01]  /*2260*/  FMNMX.FTZ R13, R8, R11, !PT ;  /* 0x0000000b080d7209 */ /* 0x000fe20007810000 */
[-CC-:B------:R-:W-:Y:S01]  /*2270*/  FFMA.FTZ R9, R92, R3.reuse, -R37.reuse ;  /* 0x000000035c097223 */ /* 0x180fe20000010825 */
[----:B------:R-:W-:Y:S01]  /*2280*/  FSEL R56, R87, -INF , P6 ;  /* 0xff80000057387808 */ /* 0x000fe20003000000 */
[--C-:B------:R-:W-:Y:S01]  /*2290*/  FFMA.FTZ R160, R94, R3, -R37.reuse ;  /* 0x000000035ea07223 */ /* 0x100fe20000010825 */
[----:B------:R-:W-:Y:S01]  /*22a0*/  FMNMX.FTZ R13, R38, R13, !PT ;  /* 0x0000000d260d7209 */ /* 0x000fe20007810000 */
[-CC-:B------:R-:W-:Y:S01]  /*22b0*/  FFMA.FTZ R96, R96, R3.reuse, -R37.reuse ;  /* 0x0000000360607223 */ /* 0x180fe20000010825 */
[--C-:B------:R-:W-:Y:S01]  /*22c0*/  FFMA.FTZ R162, R98, R3, -R37.reuse ;  /* 0x0000000362a27223 */ /* 0x100fe20000010825 */
[----:B------:R-:W0:Y:S01]  /*22d0*/  MUFU.EX2 R156, R156 ;  /* 0x0000009c009c7308 */ /* 0x000e220000000800 */
[----:B------:R-:W-:Y:S01]  /*22e0*/  FMNMX.FTZ R13, R10, R13, !PT ;  /* 0x0000000d0a0d7209 */ /* 0x000fe20007810000 */
[-CC-:B------:R-:W-:Y:S01]  /*22f0*/  FFMA.FTZ R100, R100, R3.reuse, -R37.reuse ;  /* 0x0000000364647223 */ /* 0x180fe20000010825 */
[-CC-:B------:R-:W-:Y:S01]  /*2300*/  FFMA.FTZ R164, R102, R3.reuse, -R37.reuse ;  /* 0x0000000366a47223 */ /* 0x180fe20000010825 */
[--C-:B------:R-:W-:Y:S01]  /*2310*/  FFMA.FTZ R104, R104, R3, -R37.reuse ;  /* 0x0000000368687223 */ /* 0x100fe20000010825 */
[----:B------:R-:W-:Y:S01]  /*2320*/  FMNMX.FTZ R13, R42, R13, !PT ;  /* 0x0000000d2a0d7209 */ /* 0x000fe20007810000 */
[-CC-:B------:R-:W-:Y:S01]  /*2330*/  FFMA.FTZ R166, R106, R3.reuse, -R37.reuse ;  /* 0x000000036aa67223 */ /* 0x180fe20000010825 */
[--C-:B------:R-:W-:Y:S01]  /*2340*/  FFMA.FTZ R108, R108, R3, -R37.reuse ;  /* 0x000000036c6c7223 */ /* 0x100fe20000010825 */
[----:B------:R-:W1:Y:S01]  /*2350*/  MUFU.EX2 R158, R158 ;  /* 0x0000009e009e7308 */ /* 0x000e620000000800 */
[----:B------:R-:W-:Y:S01]  /*2360*/  FMNMX.FTZ R15, R12, R13, !PT ;  /* 0x0000000d0c0f7209 */ /* 0x000fe20007810000 */
[-CC-:B------:R-:W-:Y:S01]  /*2370*/  FFMA.FTZ R110, R110, R3.reuse, -R37.reuse ;  /* 0x000000036e6e7223 */ /* 0x180fe20000010825 */
[-CC-:B------:R-:W-:Y:S01]  /*2380*/  FFMA.FTZ R112, R112, R3.reuse, -R37.reuse ;  /* 0x0000000370707223 */ /* 0x180fe20000010825 */
[--C-:B------:R-:W-:Y:S01]  /*2390*/  FFMA.FTZ R114, R114, R3, -R37.reuse ;  /* 0x0000000372727223 */ /* 0x100fe20000010825 */
[----:B------:R-:W-:Y:S01]  /*23a0*/  FMNMX.FTZ R15, R46, R15, !PT ;  /* 0x0000000f2e0f7209 */ /* 0x000fe20007810000 */
[-CC-:B------:R-:W-:Y:S01]  /*23b0*/  FFMA.FTZ R174, R60, R3.reuse, -R37.reuse ;  /* 0x000000033cae7223 */ /* 0x180fe20000010825 */
[----:B------:R-:W-:Y:S01]  /*23c0*/  FFMA.FTZ R64, R64, R3, -R37 ;  /* 0x0000000340407223 */ /* 0x000fe20000010825 */
[----:B------:R-:W2:Y:S01]  /*23d0*/  MUFU.EX2 R9, R9 ;  /* 0x0000000900097308 */ /* 0x000ea20000000800 */
[----:B------:R-:W-:Y:S01]  /*23e0*/  FMNMX.FTZ R15, R14, R15, !PT ;  /* 0x0000000f0e0f7209 */ /* 0x000fe20007810000 */
[----:B0-----:R-:W-:Y:S01]  /*23f0*/  FADD.FTZ R49, R156, R7 ;  /* 0x000000079c317221 */ /* 0x001fe20000010000 */
[-CC-:B------:R-:W-:Y:S01]  /*2400*/  FFMA.FTZ R118, R118, R3.reuse, -R37.reuse ;  /* 0x0000000376767223 */ /* 0x180fe20000010825 */
        /* <DEDUP_REMOVED lines=10> */
[--C-:B------:R-:W-:Y:S01]  /*24b0*/  FFMA.FTZ R80, R80, R3, -R37.reuse ;  /* 0x0000000350507223 */ /* 0x100fe20000010825 */
[----:B------:R-:W-:Y:S01]  /*24c0*/  F2FP.BF16.F32.PACK_AB R156, R7, R156 ;  /* 0x0000009c079c723e */ /* 0x000fe200000010ff */
[----:B------:R3:W4:Y:S01]  /*24d0*/  MUFU.EX2 R11, R96 ;  /* 0x00000060000b7308 */ /* 0x0007220000000800 */
[----:B------:R-:W-:Y:S01]  /*24e0*/  FMNMX.FTZ R21, R24, R21, !PT ;  /* 0x0000001518157209 */ /* 0x000fe20007810000 */
[-CC-:B------:R-:W-:Y:S01]  /*24f0*/  FFMA.FTZ R126, R126, R3.reuse, -R37.reuse ;  /* 0x000000037e7e7223 */ /* 0x180fe20000010825 */
[----:B------:R-:W-:Y:S01]  /*2500*/  FFMA.FTZ R84, R84, R3, -R37 ;  /* 0x0000000354547223 */ /* 0x000fe20000010825 */
[--C-:B------:R-:W-:Y:S01]  /*2510*/  IMAD.MOV.U32 R106, RZ, RZ, R151.reuse ;  /* 0x000000ffff6a7224 */ /* 0x100fe200078e0097 */
[----:B------:R-:W-:Y:S01]  /*2520*/  FMNMX.FTZ R21, R58, R21, !PT ;  /* 0x000000153a157209 */ /* 0x000fe20007810000 */
[----:B------:R-:W-:-:S02]  /*2530*/  IMAD.MOV.U32 R102, RZ, RZ, R151 ;  /* 0x000000ffff667224 */ /* 0x000fc400078e0097 */
[----:B------:R-:W5:Y:S01]  /*2540*/  MUFU.EX2 R162, R162 ;  /* 0x000000a200a27308 */ /* 0x000f620000000800 */
[----:B------:R-:W-:Y:S01]  /*2550*/  FMNMX.FTZ R25, R28, R21, !PT ;  /* 0x000000151c197209 */ /* 0x000fe20007810000 */
[--C-:B------:R-:W-:Y:S02]  /*2560*/  IMAD.MOV.U32 R98, RZ, RZ, R151.reuse ;  /* 0x000000ffff627224 */ /* 0x100fe400078e0097 */
[--C-:B---3--:R-:W-:Y:S01]  /*2570*/  IMAD.MOV.U32 R96, RZ, RZ, R151.reuse ;  /* 0x000000ffff607224 */ /* 0x108fe200078e0097 */
[----:B------:R-:W-:Y:S01]  /*2580*/  FMNMX.FTZ R25, R62, R25, !PT ;  /* 0x000000193e197209 */ /* 0x000fe20007810000 */
[--C-:B------:R-:W-:Y:S02]  /*2590*/  IMAD.MOV.U32 R94, RZ, RZ, R151.reuse ;  /* 0x000000ffff5e7224 */ /* 0x100fe400078e0097 */
[----:B------:R3:W5:Y:S01]  /*25a0*/  MUFU.EX2 R13, R100 ;  /* 0x00000064000d7308 */ /* 0x0007620000000800 */
[----:B------:R-:W-:Y:S01]  /*25b0*/  FMNMX.FTZ R25, R32, R25, !PT ;  /* 0x0000001920197209 */ /* 0x000fe20007810000 */
[----:B------:R-:W-:-:S02]  /*25c0*/  IMAD.MOV.U32 R92, RZ, RZ, R151 ;  /* 0x000000ffff5c7224 */ /* 0x000fc400078e0097 */
[--C-:B------:R-:W-:Y:S01]  /*25d0*/  IMAD.MOV.U32 R90, RZ, RZ, R151.reuse ;  /* 0x000000ffff5a7224 */ /* 0x100fe200078e0097 */
[----:B------:R-:W-:Y:S01]  /*25e0*/  FMNMX.FTZ R25, R66, R25, !PT ;  /* 0x0000001942197209 */ /* 0x000fe20007810000 */
[--C-:B------:R-:W-:Y:S02]  /*25f0*/  IMAD.MOV.U32 R88, RZ, RZ, R151.reuse ;  /* 0x000000ffff587224 */ /* 0x100fe400078e0097 */
[----:B------:R-:W-:Y:S01]  /*2600*/  MUFU.EX2 R164, R164 ;  /* 0x000000a400a47308 */ /* 0x000fe20000000800 */
[----:B------:R-:W-:Y:S01]  /*2610*/  FMNMX.FTZ R29, R36, R25, !PT ;  /* 0x00000019241d7209 */ /* 0x000fe20007810000 */
[----:B---3--:R-:W-:-:S03]  /*2620*/  IMAD.MOV.U32 R100, RZ, RZ, R151 ;  /* 0x000000ffff647224 */ /* 0x008fc600078e0097 */
[----:B------:R-:W-:-:S03]  /*2630*/  FMNMX.FTZ R29, R70, R29, !PT ;  /* 0x0000001d461d7209 */ /* 0x000fc60007810000 */
[----:B------:R3:W-:Y:S01]  /*2640*/  MUFU.EX2 R15, R104 ;  /* 0x00000068000f7308 */ /* 0x0007e20000000800 */
[----:B------:R-:W-:-:S04]  /*2650*/  FMNMX.FTZ R29, R40, R29, !PT ;  /* 0x0000001d281d7209 */ /* 0x000fc80007810000 */
[----:B------:R-:W-:-:S03]  /*2660*/  FMNMX.FTZ R29, R74, R29, !PT ;  /* 0x0000001d4a1d7209 */ /* 0x000fc60007810000 */
        /* <DEDUP_REMOVED lines=12> */
[----:B------:R-:W-:Y:S01]  /*2730*/  FMNMX.FTZ R4, R56, R33, !PT ;  /* 0x0000002138047209 */ /* 0x000fe20007810000 */
[-CC-:B------:R-:W-:Y:S01]  /*2740*/  FFMA.FTZ R33, R116, R3.reuse, -R37.reuse ;  /* 0x0000000374217223 */ /* 0x180fe20000010825 */
[----:B------:R-:W-:Y:S01]  /*2750*/  FFMA.FTZ R37, R128, R3, -R37 ;  /* 0x0000000380257223 */ /* 0x000fe20000010825 */
[--C-:B------:R-:W-:Y:S02]  /*2760*/  IMAD.MOV.U32 R128, RZ, RZ, R151.reuse ;  /* 0x000000ffff807224 */ /* 0x100fe400078e0097 */
[----:B------:R-:W1:Y:S01]  /*2770*/  SHFL.BFLY PT, R35, R4, 0x2, 0x1f ;  /* 0x0c401f0004237f89 */ /* 0x000e6200000e0000 */
[--C-:B------:R-:W-:Y:S01]  /*2780*/  IMAD.MOV.U32 R116, RZ, RZ, R151.reuse ;  /* 0x000000ffff747224 */ /* 0x100fe200078e0097 */
[----:B------:R-:W-:Y:S01]  /*2790*/  MUFU.EX2 R170, R170 ;  /* 0x000000aa00aa7308 */ /* 0x000fe20000000800 */
[----:B---3--:R-:W-:-:S07]  /*27a0*/  IMAD.MOV.U32 R110, RZ, RZ, R151 ;  /* 0x000000ffff6e7224 */ /* 0x008fce00078e0097 */
[----:B------:R3:W-:Y:S08]  /*27b0*/  MUFU.EX2 R29, R112 ;  /* 0x00000070001d7308 */ /* 0x0007f00000000800 */
[----:B------:R-:W-:Y:S01]  /*27c0*/  MUFU.EX2 R172, R172 ;  /* 0x000000ac00ac7308 */ /* 0x000fe20000000800 */
[----:B---3--:R-:W-:Y:S01]  /*27d0*/  IMAD.MOV.U32 R112, RZ, RZ, R151 ;  /* 0x000000ffff707224 */ /* 0x008fe200078e0097 */
[----:B-1----:R-:W-:-:S06]  /*27e0*/  FMNMX.FTZ R35, R4, R35, !PT ;  /* 0x0000002304237209 */ /* 0x002fcc0007810000 */
[----:B------:R1:W-:Y:S01]  /*27f0*/  MUFU.EX2 R31, R114 ;  /* 0x00000072001f7308 */ /* 0x0003e20000000800 */
[----:B------:R-:W3:Y:S07]  /*2800*/  SHFL.BFLY PT, R4, R35, 0x1, 0x1f ;  /* 0x0c201f0023047f89 */ /* 0x000eee00000e0000 */
[----:B------:R-:W-:Y:S01]  /*2810*/  MUFU.EX2 R174, R174 ;  /* 0x000000ae00ae7308 */ /* 0x000fe20000000800 */
[----:B-1----:R-:W-:-:S07]  /*2820*/  IMAD.MOV.U32 R114, RZ, RZ, R151 ;  /* 0x000000ffff727224 */ /* 0x002fce00078e0097 */
[----:B------:R-:W-:Y:S08]  /*2830*/  MUFU.EX2 R33, R33 ;  /* 0x0000002100217308 */ /* 0x000ff00000000800 */
[----:B------:R-:W-:Y:S01]  /*2840*/  MUFU.EX2 R64, R64 ;  /* 0x0000004000407308 */ /* 0x000fe20000000800 */
[----:B---3--:R-:W-:-:S04]  /*2850*/  FMNMX.FTZ R4, R35, R4, !PT ;  /* 0x0000000423047209 */ /* 0x008fc80007810000 */
[C---:B------:R-:W-:Y:S01]  /*2860*/  FSETP.NEU.FTZ.AND P1, PT, R4.reuse, -INF , PT ;  /* 0xff8000000400780b */ /* 0x040fe20003f3d000 */
[----:B------:R-:W-:Y:S02]  /*2870*/  FMUL.FTZ R47, R4, R3 ;  /* 0x00000003042f7220 */ /* 0x000fe40000410000 */
[----:B------:R-:W-:Y:S03]  /*2880*/  MUFU.EX2 R39, R118 ;  /* 0x0000007600277308 */ /* 0x000fe60000000800 */
[----:B------:R-:W-:Y:S02]  /*2890*/  FSEL R47, R47, RZ, P1 ;  /* 0x000000ff2f2f7208 */ /* 0x000fe40000800000 */
[----:B------:R-:W-:-:S03]  /*28a0*/  PLOP3.LUT P1, PT, PT, PT, UP0, 0x80, 0x0 ;  /* 0x000000000000781c */ /* 0x000fc60003f2f008 */
[----:B------:R-:W-:Y:S01]  /*28b0*/  MUFU.EX2 R68, R68 ;  /* 0x0000004400447308 */ /* 0x000fe20000000800 */
[-CC-:B------:R-:W-:Y:S01]  /*28c0*/  FFMA.FTZ R26, R26, R3.reuse, -R47.reuse ;  /* 0x000000031a1a7223 */ /* 0x180fe2000001082f */
[-CC-:B------:R-:W-:Y:S01]  /*28d0*/  FFMA.FTZ R27, R27, R3.reuse, -R47.reuse ;  /* 0x000000031b1b7223 */ /* 0x180fe2000001082f */
[-CC-:B------:R-:W-:Y:S01]  /*28e0*/  FFMA.FTZ R6, R6, R3.reuse, -R47.reuse ;  /* 0x0000000306067223 */ /* 0x180fe2000001082f */
[-CC-:B------:R-:W-:Y:S01]  /*28f0*/  FFMA.FTZ R30, R30, R3.reuse, -R47.reuse ;  /* 0x000000031e1e7223 */ /* 0x180fe2000001082f */
[-CC-:B------:R-:W-:Y:S01]  /*2900*/  FFMA.FTZ R34, R34, R3.reuse, -R47.reuse ;  /* 0x0000000322227223 */ /* 0x180fe2000001082f */
[-CC-:B------:R-:W-:Y:S01]  /*2910*/  FFMA.FTZ R8, R8, R3.reuse, -R47.reuse ;  /* 0x0000000308087223 */ /* 0x180fe2000001082f */
[-CC-:B------:R-:W-:Y:S01]  /*2920*/  FFMA.FTZ R38, R38, R3.reuse, -R47.reuse ;  /* 0x0000000326267223 */ /* 0x180fe2000001082f */
[----:B------:R1:W-:Y:S01]  /*2930*/  MUFU.EX2 R159, R6 ;  /* 0x00000006009f7308 */ /* 0x0003e20000000800 */
[-CC-:B------:R-:W-:Y:S01]  /*2940*/  FFMA.FTZ R10, R10, R3.reuse, -R47.reuse ;  /* 0x000000030a0a7223 */ /* 0x180fe2000001082f */
[-CC-:B------:R-:W-:Y:S01]  /*2950*/  FFMA.FTZ R42, R42, R3.reuse, -R47.reuse ;  /* 0x000000032a2a7223 */ /* 0x180fe2000001082f */
[-CC-:B------:R-:W-:Y:S01]  /*2960*/  FFMA.FTZ R12, R12, R3.reuse, -R47.reuse ;  /* 0x000000030c0c7223 */ /* 0x180fe2000001082f */
[-CC-:B------:R-:W-:Y:S01]  /*2970*/  FFMA.FTZ R46, R46, R3.reuse, -R47.reuse ;  /* 0x000000032e2e7223 */ /* 0x180fe2000001082f */
[-CC-:B------:R-:W-:Y:S01]  /*2980*/  FFMA.FTZ R14, R14, R3.reuse, -R47.reuse ;  /* 0x000000030e0e7223 */ /* 0x180fe2000001082f */
[-CC-:B------:R-:W-:Y:S01]  /*2990*/  FFMA.FTZ R50, R50, R3.reuse, -R47.reuse ;  /* 0x0000000332327223 */ /* 0x180fe2000001082f */
[-C--:B------:R-:W-:Y:S01]  /*29a0*/  FFMA.FTZ R20, R20, R3.reuse, -R47 ;  /* 0x0000000314147223 */ /* 0x080fe2000001082f */
[----:B------:R-:W-:Y:S01]  /*29b0*/  MUFU.EX2 R26, R26 ;  /* 0x0000001a001a7308 */ /* 0x000fe20000000800 */
[----:B-1----:R-:W-:Y:S01]  /*29c0*/  FADD.FTZ R6, R158, R49 ;  /* 0x000000319e067221 */ /* 0x002fe20000010000 */
[-CC-:B------:R-:W-:Y:S01]  /*29d0*/  FFMA.FTZ R54, R54, R3.reuse, -R47.reuse ;  /* 0x0000000336367223 */ /* 0x180fe2000001082f */
[-CC-:B------:R-:W-:Y:S01]  /*29e0*/  FFMA.FTZ R24, R24, R3.reuse, -R47.reuse ;  /* 0x0000000318187223 */ /* 0x180fe2000001082f */
[-CC-:B------:R-:W-:Y:S01]  /*29f0*/  FFMA.FTZ R58, R58, R3.reuse, -R47.reuse ;  /* 0x000000033a3a7223 */ /* 0x180fe2000001082f */
[----:B--2---:R-:W-:Y:S01]  /*2a00*/  FADD.FTZ R49, R9, R6 ;  /* 0x0000000609317221 */ /* 0x004fe20000010000 */
[-CC-:B------:R-:W-:Y:S01]  /*2a10*/  FFMA.FTZ R28, R28, R3.reuse, -R47.reuse ;  /* 0x000000031c1c7223 */ /* 0x180fe2000001082f */
[-C--:B------:R-:W-:Y:S01]  /*2a20*/  FFMA.FTZ R62, R62, R3.reuse, -R47 ;  /* 0x000000033e3e7223 */ /* 0x080fe2000001082f */
[----:B------:R-:W1:Y:S01]  /*2a30*/  MUFU.EX2 R27, R27 ;  /* 0x0000001b001b7308 */ /* 0x000e620000000800 */
[----:B0-----:R-:W-:Y:S01]  /*2a40*/  FADD.FTZ R6, R160, R49 ;  /* 0x00000031a0067221 */ /* 0x001fe20000010000 */
[-CC-:B------:R-:W-:Y:S01]  /*2a50*/  FFMA.FTZ R32, R32, R3.reuse, -R47.reuse ;  /* 0x0000000320207223 */ /* 0x180fe2000001082f */
[-CC-:B------:R-:W-:Y:S01]  /*2a60*/  FFMA.FTZ R66, R66, R3.reuse, -R47.reuse ;  /* 0x0000000342427223 */ /* 0x180fe2000001082f */
[-CC-:B------:R-:W-:Y:S01]  /*2a70*/  FFMA.FTZ R36, R36, R3.reuse, -R47.reuse ;  /* 0x0000000324247223 */ /* 0x180fe2000001082f */
[----:B----4-:R-:W-:Y:S01]  /*2a80*/  FADD.FTZ R49, R11, R6 ;  /* 0x000000060b317221 */ /* 0x010fe20000010000 */
[-CC-:B------:R-:W-:Y:S01]  /*2a90*/  FFMA.FTZ R70, R70, R3.reuse, -R47.reuse ;  /* 0x0000000346467223 */ /* 0x180fe2000001082f */
[-C--:B------:R-:W-:Y:S01]  /*2aa0*/  FFMA.FTZ R40, R40, R3.reuse, -R47 ;  /* 0x0000000328287223 */ /* 0x080fe2000001082f */
[----:B------:R-:W0:Y:S01]  /*2ab0*/  MUFU.EX2 R30, R30 ;  /* 0x0000001e001e7308 */ /* 0x000e220000000800 */
[----:B-----5:R-:W-:Y:S01]  /*2ac0*/  FADD.FTZ R6, R162, R49 ;  /* 0x00000031a2067221 */ /* 0x020fe20000010000 */
[-CC-:B------:R-:W-:Y:S01]  /*2ad0*/  FFMA.FTZ R74, R74, R3.reuse, -R47.reuse ;  /* 0x000000034a4a7223 */ /* 0x180fe2000001082f */
[-CC-:B------:R-:W-:Y:S01]  /*2ae0*/  FFMA.FTZ R44, R44, R3.reuse, -R47.reuse ;  /* 0x000000032c2c7223 */ /* 0x180fe2000001082f */
[-CC-:B------:R-:W-:Y:S01]  /*2af0*/  FFMA.FTZ R78, R78, R3.reuse, -R47.reuse ;  /* 0x000000034e4e7223 */ /* 0x180fe2000001082f */
[----:B------:R-:W-:Y:S01]  /*2b00*/  FADD.FTZ R51, R13, R6 ;  /* 0x000000060d337221 */ /* 0x000fe20000010000 */
[-CC-:B------:R-:W-:Y:S01]  /*2b10*/  FFMA.FTZ R48, R48, R3.reuse, -R47.reuse ;  /* 0x0000000330307223 */ /* 0x180fe2000001082f */
[-C--:B------:R-:W-:Y:S01]  /*2b20*/  FFMA.FTZ R82, R82, R3.reuse, -R47 ;  /* 0x0000000352527223 */ /* 0x080fe2000001082f */
[----:B------:R-:W2:Y:S01]  /*2b30*/  MUFU.EX2 R34, R34 ;  /* 0x0000002200227308 */ /* 0x000ea20000000800 */
[----:B-1----:R-:W-:Y:S01]  /*2b40*/  FADD.FTZ R49, R26, R27 ;  /* 0x0000001b1a317221 */ /* 0x002fe20000010000 */
[-CC-:B------:R-:W-:Y:S01]  /*2b50*/  FFMA.FTZ R52, R52, R3.reuse, -R47.reuse ;  /* 0x0000000334347223 */ /* 0x180fe2000001082f */
[-CC-:B------:R-:W-:Y:S01]  /*2b60*/  FFMA.FTZ R86, R86, R3.reuse, -R47.reuse ;  /* 0x0000000356567223 */ /* 0x180fe2000001082f */
[----:B------:R-:W-:Y:S01]  /*2b70*/  FFMA.FTZ R47, R56, R3, -R47 ;  /* 0x00000003382f7223 */ /* 0x000fe2000001082f */
[----:B------:R-:W-:Y:S01]  /*2b80*/  F2FP.BF16.F32.PACK_AB R158, R9, R158 ;  /* 0x0000009e099e723e */ /* 0x000fe200000010ff */
[----:B------:R-:W-:Y:S01]  /*2b90*/  IMAD.MOV.U32 R118, RZ, RZ, R151 ;  /* 0x000000ffff767224 */ /* 0x000fe200078e0097 */
[----:B------:R-:W-:Y:S01]  /*2ba0*/  F2FP.BF16.F32.PACK_AB R160, R11, R160 ;  /* 0x000000a00ba0723e */ /* 0x000fe200000010ff */
[----:B------:R1:W3:Y:S01]  /*2bb0*/  MUFU.EX2 R161, R8 ;  /* 0x0000000800a17308 */ /* 0x0002e20000000800 */
[----:B0-----:R-:W-:Y:S01]  /*2bc0*/  FADD.FTZ R6, R30, R49 ;  /* 0x000000311e067221 */ /* 0x001fe20000010000 */
[----:B------:R-:W-:-:S02]  /*2bd0*/  F2FP.BF16.F32.PACK_AB R162, R13, R162 ;  /* 0x000000a20da2723e */ /* 0x000fc400000010ff */
[----:B------:R-:W-:Y:S01]  /*2be0*/  F2FP.BF16.F32.PACK_AB R176, R39, R64 ;  /* 0x0000004027b0723e */ /* 0x000fe200000010ff */
[----:B------:R-:W-:Y:S01]  /*2bf0*/  FADD.FTZ R49, R159, R6 ;  /* 0x000000069f317221 */ /* 0x000fe20000010000 */
[----:B------:R-:W-:Y:S02]  /*2c00*/  F2FP.BF16.F32.PACK_AB R157, R27, R26 ;  /* 0x0000001a1b9d723e */ /* 0x000fe400000010ff */
[----:B------:R-:W0:Y:S01]  /*2c10*/  MUFU.EX2 R38, R38 ;  /* 0x0000002600267308 */ /* 0x000e220000000800 */
[----:B-1----:R-:W-:Y:S01]  /*2c20*/  FADD.FTZ R8, R164, R51 ;  /* 0x00000033a4087221 */ /* 0x002fe20000010000 */
[----:B--2---:R-:W-:Y:S01]  /*2c30*/  FADD.FTZ R6, R34, R49 ;  /* 0x0000003122067221 */ /* 0x004fe20000010000 */
[C---:B------:R-:W-:Y:S02]  /*2c40*/  F2FP.BF16.F32.PACK_AB R164, R15.reuse, R164 ;  /* 0x000000a40fa4723e */ /* 0x040fe400000010ff */
[----:B------:R-:W-:Y:S01]  /*2c50*/  FADD.FTZ R51, R15, R8 ;  /* 0x000000080f337221 */ /* 0x000fe20000010000 */
[----:B------:R-:W-:-:S02]  /*2c60*/  F2FP.BF16.F32.PACK_AB R159, R159, R30 ;  /* 0x0000001e9f9f723e */ /* 0x000fc400000010ff */
[----:B------:R-:W1:Y:S01]  /*2c70*/  MUFU.EX2 R163, R10 ;  /* 0x0000000a00a37308 */ /* 0x000e620000000800 */
[----:B------:R-:W-:Y:S01]  /*2c80*/  FADD.FTZ R8, R166, R51 ;  /* 0x00000033a6087221 */ /* 0x000fe20000010000 */
[----:B---3--:R-:W-:Y:S01]  /*2c90*/  FADD.FTZ R49, R161, R6 ;  /* 0x00000006a1317221 */ /* 0x008fe20000010000 */
[C---:B------:R-:W-:Y:S02]  /*2ca0*/  F2FP.BF16.F32.PACK_AB R166, R21.reuse, R166 ;  /* 0x000000a615a6723e */ /* 0x040fe400000010ff */
[----:B------:R-:W-:Y:S01]  /*2cb0*/  FADD.FTZ R51, R21, R8 ;  /* 0x0000000815337221 */ /* 0x000fe20000010000 */
[----:B------:R-:W-:Y:S02]  /*2cc0*/  F2FP.BF16.F32.PACK_AB R161, R161, R34 ;  /* 0x00000022a1a1723e */ /* 0x000fe400000010ff */
[----:B------:R-:W2:Y:S01]  /*2cd0*/  MUFU.EX2 R42, R42 ;  /* 0x0000002a002a7308 */ /* 0x000ea20000000800 */
[----:B0-----:R-:W-:Y:S01]  /*2ce0*/  FADD.FTZ R6, R38, R49 ;  /* 0x0000003126067221 */ /* 0x001fe20000010000 */
[----:B------:R-:W-:Y:S01]  /*2cf0*/  FADD.FTZ R8, R168, R51 ;  /* 0x00000033a8087221 */ /* 0x000fe20000010000 */
[----:B------:R-:W-:-:S03]  /*2d00*/  F2FP.BF16.F32.PACK_AB R168, R25, R168 ;  /* 0x000000a819a8723e */ /* 0x000fc600000010ff */
[----:B------:R-:W-:Y:S02]  /*2d10*/  FADD.FTZ R51, R25, R8 ;  /* 0x0000000819337221 */ /* 0x000fe40000010000 */
[----:B------:R-:W0:Y:S01]  /*2d20*/  MUFU.EX2 R165, R12 ;  /* 0x0000000c00a57308 */ /* 0x000e220000000800 */
[----:B-1----:R-:W-:Y:S01]  /*2d30*/  FADD.FTZ R49, R163, R6 ;  /* 0x00000006a3317221 */ /* 0x002fe20000010000 */
[----:B------:R-:W-:Y:S01]  /*2d40*/  FADD.FTZ R8, R170, R51 ;  /* 0x00000033aa087221 */ /* 0x000fe20000010000 */
[----:B------:R-:W-:Y:S02]  /*2d50*/  F2FP.BF16.F32.PACK_AB R170, R29, R170 ;  /* 0x000000aa1daa723e */ /* 0x000fe400000010ff */
[----:B------:R-:W-:-:S03]  /*2d60*/  F2FP.BF16.F32.PACK_AB R163, R163, R38 ;  /* 0x00000026a3a3723e */ /* 0x000fc600000010ff */
[----:B------:R-:W1:Y:S01]  /*2d70*/  MUFU.EX2 R46, R46 ;  /* 0x0000002e002e7308 */ /* 0x000e620000000800 */
[----:B--2---:R-:W-:Y:S01]  /*2d80*/  FADD.FTZ R6, R42, R49 ;  /* 0x000000312a067221 */ /* 0x004fe20000010000 */
[----:B------:R-:W-:-:S04]  /*2d90*/  FADD.FTZ R49, R29, R8 ;  /* 0x000000081d317221 */ /* 0x000fc80000010000 */
[----:B------:R-:W-:Y:S01]  /*2da0*/  FADD.FTZ R8, R172, R49 ;  /* 0x00000031ac087221 */ /* 0x000fe20000010000 */
[----:B------:R-:W-:Y:S01]  /*2db0*/  F2FP.BF16.F32.PACK_AB R172, R31, R172 ;  /* 0x000000ac1fac723e */ /* 0x000fe200000010ff */
[----:B------:R-:W2:Y:S01]  /*2dc0*/  MUFU.EX2 R167, R14 ;  /* 0x0000000e00a77308 */ /* 0x000ea20000000800 */
[----:B0-----:R-:W-:Y:S01]  /*2dd0*/  FADD.FTZ R5, R165, R6 ;  /* 0x00000006a5057221 */ /* 0x001fe20000010000 */
[----:B------:R-:W-:Y:S01]  /*2de0*/  FADD.FTZ R49, R31, R8 ;  /* 0x000000081f317221 */ /* 0x000fe20000010000 */
[----:B------:R-:W-:-:S03]  /*2df0*/  F2FP.BF16.F32.PACK_AB R165, R165, R42 ;  /* 0x0000002aa5a5723e */ /* 0x000fc600000010ff */
[----:B------:R-:W-:Y:S01]  /*2e00*/  FADD.FTZ R8, R174, R49 ;  /* 0x00000031ae087221 */ /* 0x000fe20000010000 */
[C---:B------:R-:W-:Y:S01]  /*2e10*/  F2FP.BF16.F32.PACK_AB R174, R33.reuse, R174 ;  /* 0x000000ae21ae723e */ /* 0x040fe200000010ff */
[----:B------:R-:W0:Y:S01]  /*2e20*/  MUFU.EX2 R50, R50 ;  /* 0x0000003200327308 */ /* 0x000e220000000800 */
[----:B-1----:R-:W-:Y:S01]  /*2e30*/  FADD.FTZ R6, R46, R5 ;  /* 0x000000052e067221 */ /* 0x002fe20000010000 */
[----:B------:R-:W-:-:S04]  /*2e40*/  FADD.FTZ R49, R33, R8 ;  /* 0x0000000821317221 */ /* 0x000fc80000010000 */
[----:B------:R-:W-:Y:S02]  /*2e50*/  FADD.FTZ R8, R64, R49 ;  /* 0x0000003140087221 */ /* 0x000fe40000010000 */
[----:B------:R-:W1:Y:S01]  /*2e60*/  MUFU.EX2 R169, R20 ;  /* 0x0000001400a97308 */ /* 0x000e620000000800 */
[----:B--2---:R-:W-:Y:S01]  /*2e70*/  FADD.FTZ R5, R167, R6 ;  /* 0x00000006a7057221 */ /* 0x004fe20000010000 */
[----:B------:R-:W-:Y:S01]  /*2e80*/  FADD.FTZ R49, R39, R8 ;  /* 0x0000000827317221 */ /* 0x000fe20000010000 */
[----:B------:R-:W-:-:S03]  /*2e90*/  F2FP.BF16.F32.PACK_AB R167, R167, R46 ;  /* 0x0000002ea7a7723e */ /* 0x000fc600000010ff */
[----:B------:R-:W-:Y:S02]  /*2ea0*/  FADD.FTZ R8, R68, R49 ;  /* 0x0000003144087221 */ /* 0x000fe40000010000 */
[----:B------:R-:W2:Y:S01]  /*2eb0*/  MUFU.EX2 R54, R54 ;  /* 0x0000003600367308 */ /* 0x000ea20000000800 */
[----:B0-----:R-:W-:-:S07]  /*2ec0*/  FADD.FTZ R6, R50, R5 ;  /* 0x0000000532067221 */ /* 0x001fce0000010000 */
[----:B------:R-:W0:Y:S01]  /*2ed0*/  MUFU.EX2 R171, R24 ;  /* 0x0000001800ab7308 */ /* 0x000e220000000800 */
[C---:B-1----:R-:W-:Y:S01]  /*2ee0*/  FADD.FTZ R5, R169.reuse, R6 ;  /* 0x00000006a9057221 */ /* 0x042fe20000010000 */
[----:B------:R-:W-:-:S06]  /*2ef0*/  F2FP.BF16.F32.PACK_AB R169, R169, R50 ;  /* 0x00000032a9a9723e */ /* 0x000fcc00000010ff */
[----:B------:R-:W1:Y:S01]  /*2f00*/  MUFU.EX2 R58, R58 ;  /* 0x0000003a003a7308 */ /* 0x000e620000000800 */
[----:B--2---:R-:W-:-:S07]  /*2f10*/  FADD.FTZ R6, R54, R5 ;  /* 0x0000000536067221 */ /* 0x004fce0000010000 */
[----:B------:R-:W2:Y:S01]  /*2f20*/  MUFU.EX2 R173, R28 ;  /* 0x0000001c00ad7308 */ /* 0x000ea20000000800 */
[C---:B0-----:R-:W-:Y:S01]  /*2f30*/  FADD.FTZ R5, R171.reuse, R6 ;  /* 0x00000006ab057221 */ /* 0x041fe20000010000 */
[----:B------:R-:W-:-:S06]  /*2f40*/  F2FP.BF16.F32.PACK_AB R171, R171, R54 ;  /* 0x00000036abab723e */ /* 0x000fcc00000010ff */
[----:B------:R0:W3:Y:S01]  /*2f50*/  MUFU.EX2 R41, R120 ;  /* 0x0000007800297308 */ /* 0x0000e20000000800 */
[----:B-1----:R-:W-:-:S07]  /*2f60*/  FADD.FTZ R6, R58, R5 ;  /* 0x000000053a067221 */ /* 0x002fce0000010000 */
[----:B------:R-:W1:Y:S01]  /*2f70*/  MUFU.EX2 R62, R62 ;  /* 0x0000003e003e7308 */ /* 0x000e620000000800 */
[C---:B--2---:R-:W-:Y:S01]  /*2f80*/  FADD.FTZ R5, R173.reuse, R6 ;  /* 0x00000006ad057221 */ /* 0x044fe20000010000 */
[----:B------:R-:W-:Y:S01]  /*2f90*/  F2FP.BF16.F32.PACK_AB R173, R173, R58 ;  /* 0x0000003aadad723e */ /* 0x000fe200000010ff */
[----:B0-----:R-:W-:-:S05]  /*2fa0*/  IMAD.MOV.U32 R120, RZ, RZ, R151 ;  /* 0x000000ffff787224 */ /* 0x001fca00078e0097 */
[----:B------:R-:W0:Y:S01]  /*2fb0*/  MUFU.EX2 R72, R72 ;  /* 0x0000004800487308 */ /* 0x000e220000000800 */
[C---:B---3--:R-:W-:Y:S01]  /*2fc0*/  FADD.FTZ R7, R41.reuse, R8 ;  /* 0x0000000829077221 */ /* 0x048fe20000010000 */
[----:B------:R-:W-:-:S06]  /*2fd0*/  F2FP.BF16.F32.PACK_AB R178, R41, R68 ;  /* 0x0000004429b2723e */ /* 0x000fcc00000010ff */
[----:B------:R-:W2:Y:S01]  /*2fe0*/  MUFU.EX2 R175, R32 ;  /* 0x0000002000af7308 */ /* 0x000ea20000000800 */
[----:B-1----:R-:W-:-:S07]  /*2ff0*/  FADD.FTZ R6, R62, R5 ;  /* 0x000000053e067221 */ /* 0x002fce0000010000 */
[----:B------:R1:W3:Y:S01]  /*3000*/  MUFU.EX2 R43, R122 ;  /* 0x0000007a002b7308 */ /* 0x0002e20000000800 */
[----:B0-----:R-:W-:-:S07]  /*3010*/  FADD.FTZ R8, R72, R7 ;  /* 0x0000000748087221 */ /* 0x001fce0000010000 */
[----:B------:R-:W0:Y:S01]  /*3020*/  MUFU.EX2 R66, R66 ;  /* 0x0000004200427308 */ /* 0x000e220000000800 */
[C---:B--2---:R-:W-:Y:S01]  /*3030*/  FADD.FTZ R5, R175.reuse, R6 ;  /* 0x00000006af057221 */ /* 0x044fe20000010000 */
[----:B------:R-:W-:Y:S01]  /*3040*/  F2FP.BF16.F32.PACK_AB R175, R175, R62 ;  /* 0x0000003eafaf723e */ /* 0x000fe200000010ff */
[----:B-1----:R-:W-:-:S05]  /*3050*/  IMAD.MOV.U32 R122, RZ, RZ, R151 ;  /* 0x000000ffff7a7224 */ /* 0x002fca00078e0097 */
[----:B------:R-:W1:Y:S01]  /*3060*/  MUFU.EX2 R76, R76 ;  /* 0x0000004c004c7308 */ /* 0x000e620000000800 */
[C---:B---3--:R-:W-:Y:S01]  /*3070*/  FADD.FTZ R7, R43.reuse, R8 ;  /* 0x000000082b077221 */ /* 0x048fe20000010000 */
[----:B------:R-:W-:-:S06]  /*3080*/  F2FP.BF16.F32.PACK_AB R180, R43, R72 ;  /* 0x000000482bb4723e */ /* 0x000fcc00000010ff */
[----:B------:R-:W2:Y:S01]  /*3090*/  MUFU.EX2 R177, R36 ;  /* 0x0000002400b17308 */ /* 0x000ea20000000800 */
[----:B0-----:R-:W-:-:S07]  /*30a0*/  FADD.FTZ R6, R66, R5 ;  /* 0x0000000542067221 */ /* 0x001fce0000010000 */
        /* <DEDUP_REMOVED lines=22> */
[----:B------:R-:W0:Y:S01]  /*3210*/  MUFU.EX2 R37, R37 ;  /* 0x0000002500257308 */ /* 0x000e220000000800 */
[----:B-1----:R-:W-:-:S07]  /*3220*/  FADD.FTZ R8, R84, R7 ;  /* 0x0000000754087221 */ /* 0x002fce0000010000 */
[----:B------:R-:W1:Y:S01]  /*3230*/  MUFU.EX2 R78, R78 ;  /* 0x0000004e004e7308 */ /* 0x000e620000000800 */
[C---:B--2---:R-:W-:Y:S01]  /*3240*/  FADD.FTZ R5, R181.reuse, R6 ;  /* 0x00000006b5057221 */ /* 0x044fe20000010000 */
[----:B------:R-:W-:-:S06]  /*3250*/  F2FP.BF16.F32.PACK_AB R181, R181, R74 ;  /* 0x0000004ab5b5723e */ /* 0x000fcc00000010ff */
[----:B------:R-:W2:Y:S01]  /*3260*/  MUFU.EX2 R183, R48 ;  /* 0x0000003000b77308 */ /* 0x000ea20000000800 */
[C---:B0-----:R-:W-:Y:S01]  /*3270*/  FADD.FTZ R6, R37.reuse, R8 ;  /* 0x0000000825067221 */ /* 0x041fe20000010000 */
[----:B------:R-:W-:-:S06]  /*3280*/  F2FP.BF16.F32.PACK_AB R186, R37, R84 ;  /* 0x0000005425ba723e */ /* 0x000fcc00000010ff */
[----:B------:R-:W0:Y:S01]  /*3290*/  MUFU.EX2 R82, R82 ;  /* 0x0000005200527308 */ /* 0x000e220000000800 */
[----:B-1----:R-:W-:-:S07]  /*32a0*/  FADD.FTZ R8, R78, R5 ;  /* 0x000000054e087221 */ /* 0x002fce0000010000 */
[----:B------:R-:W1:Y:S01]  /*32b0*/  MUFU.EX2 R185, R52 ;  /* 0x0000003400b97308 */ /* 0x000e620000000800 */
[C---:B--2---:R-:W-:Y:S01]  /*32c0*/  FADD.FTZ R5, R183.reuse, R8 ;  /* 0x00000008b7057221 */ /* 0x044fe20000010000 */
[----:B------:R-:W-:-:S06]  /*32d0*/  F2FP.BF16.F32.PACK_AB R183, R183, R78 ;  /* 0x0000004eb7b7723e */ /* 0x000fcc00000010ff */
[----:B------:R-:W2:Y:S01]  /*32e0*/  MUFU.EX2 R86, R86 ;  /* 0x0000005600567308 */ /* 0x000ea20000000800 */
[----:B0-----:R-:W-:-:S07]  /*32f0*/  FADD.FTZ R8, R82, R5 ;  /* 0x0000000552087221 */ /* 0x001fce0000010000 */
[----:B------:R-:W0:Y:S01]  /*3300*/  MUFU.EX2 R47, R47 ;  /* 0x0000002f002f7308 */ /* 0x000e220000000800 */
[C---:B-1----:R-:W-:Y:S01]  /*3310*/  FADD.FTZ R5, R185.reuse, R8 ;  /* 0x00000008b9057221 */ /* 0x042fe20000010000 */
[----:B------:R-:W-:-:S03]  /*3320*/  F2FP.BF16.F32.PACK_AB R185, R185, R82 ;  /* 0x00000052b9b9723e */ /* 0x000fc600000010ff */
[----:B--2---:R-:W-:-:S04]  /*3330*/  FADD.FTZ R8, R86, R5 ;  /* 0x0000000556087221 */ /* 0x004fc80000010000 */
[C---:B0-----:R-:W-:Y:S01]  /*3340*/  FADD.FTZ R5, R47.reuse, R8 ;  /* 0x000000082f057221 */ /* 0x041fe20000010000 */
[----:B------:R-:W-:Y:S01]  /*3350*/  F2FP.BF16.F32.PACK_AB R187, R47, R86 ;  /* 0x000000562fbb723e */ /* 0x000fe200000010ff */
[----:B------:R-:W-:Y:S06]  /*3360*/  @!P1 BRA `(.L_x_14) ;  /* 0x0000002000949947 */ /* 0x000fec0003800000 */
[----:B------:R-:W-:Y:S01]  /*3370*/  IMAD.MOV.U32 R9, RZ, RZ, R4 ;  /* 0x000000ffff097224 */ /* 0x000fe200078e0004 */
[----:B------:R-:W-:Y:S01]  /*3380*/  CS2R R150, SRZ ;  /* 0x0000000000967805 */ /* 0x000fe2000001ff00 */
[----:B------:R-:W-:Y:S01]  /*3390*/  IMAD.MOV.U32 R7, RZ, RZ, R0 ;  /* 0x000000ffff077224 */ /* 0x000fe200078e0000 */
[----:B------:R-:W-:Y:S02]  /*33a0*/  CS2R R148, SRZ ;  /* 0x0000000000947805 */ /* 0x000fe4000001ff00 */
[----:B------:R-:W-:Y:S02]  /*33b0*/  CS2R R146, SRZ ;  /* 0x0000000000927805 */ /* 0x000fe4000001ff00 */
[----:B------:R-:W-:Y:S02]  /*33c0*/  CS2R R144, SRZ ;  /* 0x0000000000907805 */ /* 0x000fe4000001ff00 */
[----:B------:R-:W-:Y:S02]  /*33d0*/  CS2R R142, SRZ ;  /* 0x00000000008e7805 */ /* 0x000fe4000001ff00 */
[----:B------:R-:W-:-:S02]  /*33e0*/  CS2R R140, SRZ ;  /* 0x00000000008c7805 */ /* 0x000fc4000001ff00 */
[----:B------:R-:W-:Y:S02]  /*33f0*/  CS2R R138, SRZ ;  /* 0x00000000008a7805 */ /* 0x000fe4000001ff00 */
        /* <DEDUP_REMOVED lines=24> */
[----:B------:R-:W-:Y:S01]  /*3580*/  CS2R R88, SRZ ;  /* 0x0000000000587805 */ /* 0x000fe2000001ff00 */
[----:B------:R-:W-:Y:S01]  /*3590*/  UIADD3 UR51, UR51, -0x2, URZ ;  /* 0xfffffffe33337890 */ /* 0x000fe2000fffe03f */
[----:B------:R-:W-:Y:S01]  /*35a0*/  UMOV UR52, UR44 ;  /* 0x0000002c00347c82 */ /* 0x000fe20008000000 */
[----:B------:R-:W-:-:S10]  /*35b0*/  UMOV UR50, UR43 ;  /* 0x0000002b00327c82 */ /* 0x000fd40008000000 */
.L_x_25:
[----:B------:R-:W-:Y:S01]  /*35c0*/  ISETP.NE.AND P2, PT, RZ, UR38, PT ;  /* 0x00000026ff007c0c */ /* 0x000fe2000bf45270 */
[----:B------:R-:W-:-:S04]  /*35d0*/  UISETP.NE.AND UP0, UPT, UR50, 0x1, UPT ;  /* 0x000000013200788c */ /* 0x000fc8000bf05270 */
[----:B------:R-:W-:-:S04]  /*35e0*/  USEL UR44, URZ, 0x1, UP0 ;  /* 0x000000013f2c7887 */ /* 0x000fc80008000000 */
[----:B------:R-:W-:-:S04]  /*35f0*/  ULOP3.LUT UR44, UR52, UR44, URZ, 0x3c, !UPT ;  /* 0x0000002c342c7292 */ /* 0x000fc8000f8e3c3f */
[----:B------:R-:W-:Y:S08]  /*3600*/  @P2 BRA `(.L_x_15) ;  /* 0x0000000000382947 */ /* 0x000ff00003800000 */
[----:B------:R-:W-:Y:S05]  /*3610*/  @!P0 BRA `(.L_x_16) ;  /* 0x0000000000048947 */ /* 0x000fea0003800000 */
[----:B------:R-:W-:Y:S01]  /*3620*/  BPT.TRAP 0x1 ;  /* 0x000000040000795c */ /* 0x000fe20000300000 */
.L_x_16:
[----:B------:R-:W-:Y:S01]  /*3630*/  UIADD3 UR6, UR50, 0x1, URZ ;  /* 0x0000000132067890 */ /* 0x000fe2000fffe03f */
[----:B------:R-:W-:-:S03]  /*3640*/  MOV R0, UR44 ;  /* 0x0000002c00007c02 */ /* 0x000fc60008000f00 */
[----:B------:R-:W-:Y:S01]  /*3650*/  UISETP.NE.AND UP0, UPT, UR6, 0x2, UPT ;  /* 0x000000020600788c */ /* 0x000fe2000bf05270 */
[----:B------:R-:W-:-:S03]  /*3660*/  SHF.L.U32 R0, R0, 0x1f, RZ ;  /* 0x0000001f00007819 */ /* 0x000fc600000006ff */
[----:B------:R-:W-:-:S04]  /*3670*/  USEL UR6, UR6, URZ, UP0 ;  /* 0x0000003f06067287 */ /* 0x000fc80008000000 */
[----:B------:R-:W-:-:S09]  /*3680*/  ULEA UR6, UR6, UR39, 0x3 ;  /* 0x0000002706067291 */ /* 0x000fd2000f8e183f */
[----:B------:R0:W1:Y:S01]  /*3690*/  SYNCS.PHASECHK.TRANS64.TRYWAIT P1, [UR6+0x28830], R0 ;  /* 0x02883000ff0075a7 */ /* 0x0000620008020146 */
[----:B------:R-:W-:Y:S05]  /*36a0*/  @!P0 BRA `(.L_x_17) ;  /* 0x0000000000048947 */ /* 0x000fea0003800000 */
[----:B------:R-:W-:Y:S01]  /*36b0*/  BPT.TRAP 0x1 ;  /* 0x000000040000795c */ /* 0x000fe20000300000 */
.L_x_17:
[----:B-1----:R-:W-:Y:S05]  /*36c0*/  @P1 BRA `(.L_x_15) ;  /* 0x0000000000081947 */ /* 0x002fea0003800000 */
[----:B------:R-:W1:Y:S02]  /*36d0*/  SYNCS.PHASECHK.TRANS64.TRYWAIT P1, [UR6+0x28830], R0 ;  /* 0x02883000ff0075a7 */ /* 0x000e640008020146 */
[----:B-1----:R-:W-:Y:S05]  /*36e0*/  @!P1 BRA `(.L_x_18) ;  /* 0x0000007400889947 */ /* 0x002fea0003800000 */
.L_x_15:
[----:B01----:R-:W-:Y:S01]  /*36f0*/  VIADD R0, R2, 0x8 ;  /* 0x0000000802007836 */ /* 0x003fe20000000000 */
[----:B------:R-:W-:Y:S01]  /*3700*/  UIADD3 UR43, UR50, 0x1, URZ ;  /* 0x00000001322b7890 */ /* 0x000fe2000fffe03f */
[----:B------:R-:W-:Y:S01]  /*3710*/  UMOV UR35, 0x40000040 ;  /* 0x4000004000237882 */ /* 0x000fe20000000000 */
[----:B------:R-:W-:Y:S02]  /*3720*/  UMOV UR7, 0x40000040 ;  /* 0x4000004000077882 */ /* 0x000fe40000000000 */
[----:B------:R0:W-:Y:S01]  /*3730*/  BAR.SYNC.DEFER_BLOCKING R0, 0x100 ;  /* 0x000400000000751d */ /* 0x0001e20000010000 */
[----:B------:R-:W-:-:S04]  /*3740*/  UISETP.NE.AND UP0, UPT, UR43, 0x2, UPT ;  /* 0x000000022b00788c */ /* 0x000fc8000bf05270 */
[----:B------:R-:W-:Y:S01]  /*3750*/  USEL UR43, UR43, URZ, UP0 ;  /* 0x0000003f2b2b7287 */ /* 0x000fe20008000000 */
[----:B------:R-:W-:Y:S01]  /*3760*/  UMOV UR11, 0x40000040 ;  /* 0x40000040000b7882 */ /* 0x000fe20000000000 */
[----:B------:R-:W-:Y:S02]  /*3770*/  UMOV UR15, 0x40000040 ;  /* 0x40000040000f7882 */ /* 0x000fe40000000000 */
[----:B------:R-:W-:Y:S01]  /*3780*/  ULEA UR34, UR43, UR47, 0xb ;  /* 0x0000002f2b227291 */ /* 0x000fe2000f8e583f */
[----:B------:R-:W-:Y:S01]  /*3790*/  UMOV UR19, 0x40000040 ;  /* 0x4000004000137882 */ /* 0x000fe20000000000 */
[----:B------:R-:W-:Y:S02]  /*37a0*/  UMOV UR23, 0x40000040 ;  /* 0x4000004000177882 */ /* 0x000fe40000000000 */
[----:B------:R-:W-:Y:S02]  /*37b0*/  UIADD3 UR6, UR34, 0x2, URZ ;  /* 0x0000000222067890 */ /* 0x000fe4000fffe03f */
[----:B------:R-:W-:-:S02]  /*37c0*/  UIADD3 UR10, UR34, 0x4, URZ ;  /* 0x00000004220a7890 */ /* 0x000fc4000fffe03f */
[----:B------:R-:W-:Y:S02]  /*37d0*/  UIADD3 UR14, UR34, 0x6, URZ ;  /* 0x00000006220e7890 */ /* 0x000fe4000fffe03f */
[----:B------:R-:W-:Y:S02]  /*37e0*/  UIADD3 UR18, UR34, 0x400, URZ ;  /* 0x0000040022127890 */ /* 0x000fe4000fffe03f */
[----:B------:R-:W-:Y:S02]  /*37f0*/  UIADD3 UR22, UR34, 0x402, URZ ;  /* 0x0000040222167890 */ /* 0x000fe4000fffe03f */
[----:B------:R-:W-:Y:S01]  /*3800*/  UIADD3 UR26, UR34, 0x404, URZ ;  /* 0x00000404221a7890 */ /* 0x000fe2000fffe03f */
[----:B------:R-:W-:Y:S01]  /*3810*/  WARPGROUP.ARRIVE ;  /* 0x00000000000079c5 */ /* 0x000fe20000000000 */
[----:B------:R-:W-:Y:S01]  /*3820*/  UMOV UR27, 0x40000040 ;  /* 0x40000040001b7882 */ /* 0x000fe20000000000 */
[----:B------:R-:W-:Y:S01]  /*3830*/  UIADD3 UR30, UR34, 0x406, URZ ;  /* 0x00000406221e7890 */ /* 0x000fe2000fffe03f */
[----:B------:R-:W-:-:S03]  /*3840*/  UMOV UR31, 0x40000040 ;  /* 0x40000040001f7882 */ /* 0x000fc60000000000 */
[----:B------:R-:W-:Y:S03]  /*3850*/  HGMMA.64x128x16.F32.BF16 R24, gdesc[UR32], RZ, !UPT, gsb0 ;  /* 0x01e00000201879f0 */ /* 0x000fe6000c0018ff */
        /* <DEDUP_REMOVED lines=22> */
[----:B0-----:R-:W-:Y:S05]  /*39c0*/  @P2 BRA `(.L_x_19) ;  /* 0x00000000002c2947 */ /* 0x001fea0003800000 */
[----:B------:R-:W-:Y:S05]  /*39d0*/  @!P0 BRA `(.L_x_20) ;  /* 0x0000000000048947 */ /* 0x000fea0003800000 */
[----:B------:R-:W-:Y:S01]  /*39e0*/  BPT.TRAP 0x1 ;  /* 0x000000040000795c */ /* 0x000fe20000300000 */
.L_x_20:
[----:B------:R-:W-:Y:S01]  /*39f0*/  ULEA UR6, UR50, UR39, 0x3 ;  /* 0x0000002732067291 */ /* 0x000fe2000f8e183f */
[----:B------:R-:W-:-:S05]  /*3a00*/  IMAD.U32 R0, RZ, RZ, UR52 ;  /* 0x00000034ff007e24 */ /* 0x000fca000f8e00ff */
[----:B------:R-:W-:-:S04]  /*3a10*/  SHF.L.U32 R0, R0, 0x1f, RZ ;  /* 0x0000001f00007819 */ /* 0x000fc800000006ff */
[----:B------:R0:W1:Y:S01]  /*3a20*/  SYNCS.PHASECHK.TRANS64.TRYWAIT P1, [UR6+0x28850], R0 ;  /* 0x02885000ff0075a7 */ /* 0x0000620008020146 */
[----:B------:R-:W-:Y:S05]  /*3a30*/  @!P0 BRA `(.L_x_21) ;  /* 0x0000000000048947 */ /* 0x000fea0003800000 */
[----:B------:R-:W-:Y:S01]  /*3a40*/  BPT.TRAP 0x1 ;  /* 0x000000040000795c */ /* 0x000fe20000300000 */
.L_x_21:
[----:B-1----:R-:W-:Y:S05]  /*3a50*/  @P1 BRA `(.L_x_19) ;  /* 0x0000000000081947 */ /* 0x002fea0003800000 */
[----:B------:R-:W1:Y:S02]  /*3a60*/  SYNCS.PHASECHK.TRANS64.TRYWAIT P1, [UR6+0x28850], R0 ;  /* 0x02885000ff0075a7 */ /* 0x000e640008020146 */
[----:B-1----:R-:W-:Y:S05]  /*3a70*/  @!P1 BRA `(.L_x_22) ;  /* 0x0000007000bc9947 */ /* 0x002fea0003800000 */
.L_x_19:
[----:B------:R-:W-:Y:S01]  /*3a80*/  UIADD3 UR6, UR39, 0x400, URZ ;  /* 0x0000040027067890 */ /* 0x000fe2000fffe03f */
[----:B------:R-:W-:Y:S01]  /*3a90*/  WARPGROUP.ARRIVE ;  /* 0x00000000000079c5 */ /* 0x000fe20000000000 */
[----:B------:R-:W-:Y:S01]  /*3aa0*/  UMOV UR7, 0x40000040 ;  /* 0x4000004000077882 */ /* 0x000fe20000000000 */
[----:B01----:R-:W-:Y:S01]  /*3ab0*/  IADD3 R0, -R2, 0xb, RZ ;  /* 0x0000000b02007810 */ /* 0x003fe20007ffe1ff */
[----:B------:R-:W-:-:S04]  /*3ac0*/  USHF.R.U32.HI UR6, URZ, 0x4, UR6 ;  /* 0x000000043f067899 */ /* 0x000fc80008011606 */
[----:B------:R-:W-:-:S04]  /*3ad0*/  ULOP3.LUT UR6, UR6, 0x3fff, URZ, 0xc0, !UPT ;  /* 0x00003fff06067892 */ /* 0x000fc8000f8ec03f */
[----:B------:R-:W-:-:S04]  /*3ae0*/  ULOP3.LUT UR6, UR6, 0x4000000, URZ, 0xfc, !UPT ;  /* 0x0400000006067892 */ /* 0x000fc8000f8efc3f */
[----:B------:R-:W-:-:S07]  /*3af0*/  ULEA UR10, UR50, UR6, 0xb ;  /* 0x00000006320a7291 */ /* 0x000fce000f8e583f */
[----:B------:R-:W-:Y:S02]  /*3b00*/  UMOV UR6, UR10 ;  /* 0x0000000a00067c82 */ /* 0x000fe40008000000 */
[----:B------:R-:W-:Y:S01]  /*3b10*/  HGMMA.64x128x16.F32.BF16 R88, R156, gdesc[UR4].tnspB, R88, gsb0 ;  /* 0x41e000049c587df0 */ /* 0x000fe20008001858 */
[----:B------:R-:W-:Y:S01]  /*3b20*/  UIADD3 UR6, UR10, 0x80, URZ ;  /* 0x000000800a067890 */ /* 0x000fe2000fffe03f */
[----:B------:R-:W-:Y:S01]  /*3b30*/  UMOV UR7, 0x40000040 ;  /* 0x4000004000077882 */ /* 0x000fe20000000000 */
[----:B------:R-:W-:Y:S02]  /*3b40*/  WARPGROUP.DEPBAR.LE gsb0, 0x0 ;  /* 0x00008000000079c5 */ /* 0x000fe40000010000 */
[----:B------:R-:W-:-:S07]  /*3b50*/  WARPGROUP.ARRIVE ;  /* 0x00000000000079c5 */ /* 0x000fce0000000000 */
        /* <DEDUP_REMOVED lines=30> */
[----:B------:R-:W-:Y:S03]  /*3d40*/  HGMMA.64x128x16.F32.BF16 R88, R184, gdesc[UR4].tnspB, R88, gsb0 ;  /* 0x41e00004b8587df0 */ /* 0x000fe60008001858 */
[----:B------:R-:W-:Y:S02]  /*3d50*/  WARPGROUP.DEPBAR.LE gsb0, 0x0 ;  /* 0x00008000000079c5 */ /* 0x000fe40000010000 */
[----:B------:R0:W-:Y:S06]  /*3d60*/  BAR.ARV R0, 0x100 ;  /* 0x000400000000751d */ /* 0x0001ec0000002000 */
[----:B------:R-:W-:Y:S05]  /*3d70*/  @!P0 BRA `(.L_x_23) ;  /* 0x0000000000048947 */ /* 0x000fea0003800000 */
[----:B------:R-:W-:Y:S01]  /*3d80*/  BPT.TRAP 0x1 ;  /* 0x000000040000795c */ /* 0x000fe20000300000 */
.L_x_23:
[----:B0-----:R-:W-:Y:S01]  /*3d90*/  FMNMX.FTZ R0, R24, R7, !PT ;  /* 0x0000000718007209 */ /* 0x001fe20007810000 */
[----:B------:R-:W-:Y:S01]  /*3da0*/  ULEA UR6, UR43, UR39, 0x3 ;  /* 0x000000272b067291 */ /* 0x000fe2000f8e183f */
[----:B------:R-:W-:Y:S02]  /*3db0*/  FMNMX.FTZ R4, R26, R9, !PT ;  /* 0x000000091a047209 */ /* 0x000fe40007810000 */
[----:B------:R-:W-:Y:S01]  /*3dc0*/  FMNMX.FTZ R3, R25, R0, !PT ;  /* 0x0000000019037209 */ /* 0x000fe20007810000 */
[----:B------:R-:W-:Y:S01]  /*3dd0*/  UIADD3 UR6, UR6, 0x28840, URZ ;  /* 0x0002884006067890 */ /* 0x000fe2000fffe03f */
[----:B------:R-:W-:Y:S02]  /*3de0*/  FMNMX.FTZ R11, R27, R4, !PT ;  /* 0x000000041b0b7209 */ /* 0x000fe40007810000 */
[----:B------:R-:W-:Y:S01]  /*3df0*/  FMNMX.FTZ R0, R28, R3, !PT ;  /* 0x000000031c007209 */ /* 0x000fe20007810000 */
[----:B------:R-:W-:Y:S01]  /*3e00*/  UPRMT UR6, UR37, 0x654, UR6 ;  /* 0x0000065425067896 */ /* 0x000fe20008000006 */
[----:B------:R-:W-:-:S02]  /*3e10*/  FMNMX.FTZ R4, R30, R11, !PT ;  /* 0x0000000b1e047209 */ /* 0x000fc40007810000 */
[----:B------:R-:W-:Y:S02]  /*3e20*/  FMNMX.FTZ R3, R29, R0, !PT ;  /* 0x000000001d037209 */ /* 0x000fe40007810000 */
[----:B------:R-:W-:Y:S02]  /*3e30*/  FMNMX.FTZ R11, R31, R4, !PT ;  /* 0x000000041f0b7209 */ /* 0x000fe40007810000 */
[----:B------:R-:W-:Y:S02]  /*3e40*/  FMNMX.FTZ R0, R32, R3, !PT ;  /* 0x0000000320007209 */ /* 0x000fe40007810000 */
[----:B------:R-:W-:Y:S01]  /*3e50*/  FMNMX.FTZ R4, R34, R11, !PT ;  /* 0x0000000b22047209 */ /* 0x000fe20007810000 */
[----:B------:R-:W-:Y:S01]  /*3e60*/  SYNCS.ARRIVE.TRANS64.RED.A1T0 RZ, [UR6], RZ ;  /* 0x000000ffffff79a7 */ /* 0x000fe20008100406 */
[----:B------:R-:W-:Y:S02]  /*3e70*/  FMNMX.FTZ R3, R33, R0, !PT ;  /* 0x0000000021037209 */ /* 0x000fe40007810000 */
[----:B------:R-:W-:-:S02]  /*3e80*/  FMNMX.FTZ R11, R35, R4, !PT ;  /* 0x00000004230b7209 */ /* 0x000fc40007810000 */
[----:B------:R-:W-:Y:S02]  /*3e90*/  FMNMX.FTZ R0, R36, R3, !PT ;  /* 0x0000000324007209 */ /* 0x000fe40007810000 */
[----:B------:R-:W-:Y:S02]  /*3ea0*/  FMNMX.FTZ R4, R38, R11, !PT ;  /* 0x0000000b26047209 */ /* 0x000fe40007810000 */
[----:B------:R-:W-:Y:S02]  /*3eb0*/  FMNMX.FTZ R3, R37, R0, !PT ;  /* 0x0000000025037209 */ /* 0x000fe40007810000 */
[----:B------:R-:W-:Y:S02]  /*3ec0*/  FMNMX.FTZ R11, R39, R4, !PT ;  /* 0x00000004270b7209 */ /* 0x000fe40007810000 */
        /* <DEDUP_REMOVED lines=47> */
[----:B------:R-:W-:-:S03]  /*41c0*/  FMNMX.FTZ R10, R87, R4, !PT ;  /* 0x00000004570a7209 */ /* 0x000fc60007810000 */
[----:B------:R-:W0:Y:S04]  /*41d0*/  SHFL.BFLY PT, R3, R8, 0x2, 0x1f ;  /* 0x0c401f0008037f89 */ /* 0x000e2800000e0000 */
[----:B------:R-:W1:Y:S01]  /*41e0*/  SHFL.BFLY PT, R13, R10, 0x2, 0x1f ;  /* 0x0c401f000a0d7f89 */ /* 0x000e6200000e0000 */
[----:B0-----:R-:W-:Y:S02]  /*41f0*/  FMNMX.FTZ R11, R8, R3, !PT ;  /* 0x00000003080b7209 */ /* 0x001fe40007810000 */
[----:B------:R-:W0:Y:S01]  /*4200*/  LDC R3, c[0x0][0x988] ;  /* 0x00026200ff037b82 */ /* 0x000e220000000800 */
[----:B-1----:R-:W-:Y:S02]  /*4210*/  FMNMX.FTZ R13, R10, R13, !PT ;  /* 0x0000000d0a0d7209 */ /* 0x002fe40007810000 */
[----:B------:R-:W1:Y:S04]  /*4220*/  SHFL.BFLY PT, R0, R11, 0x1, 0x1f ;  /* 0x0c201f000b007f89 */ /* 0x000e6800000e0000 */
[----:B------:R-:W2:Y:S01]  /*4230*/  SHFL.BFLY PT, R4, R13, 0x1, 0x1f ;  /* 0x0c201f000d047f89 */ /* 0x000ea200000e0000 */
[----:B-1----:R-:W-:-:S02]  /*4240*/  FMNMX.FTZ R0, R11, R0, !PT ;  /* 0x000000000b007209 */ /* 0x002fc40007810000 */
[----:B--2---:R-:W-:-:S03]  /*4250*/  FMNMX.FTZ R4, R13, R4, !PT ;  /* 0x000000040d047209 */ /* 0x004fc60007810000 */
[CC--:B0-----:R-:W-:Y:S01]  /*4260*/  FMUL.FTZ R10, R0.reuse, R3.reuse ;  /* 0x00000003000a7220 */ /* 0x0c1fe20000410000 */
[----:B------:R-:W-:Y:S01]  /*4270*/  FADD.FTZ R12, -R0, R7 ;  /* 0x00000007000c7221 */ /* 0x000fe20000010100 */
[----:B------:R-:W-:Y:S02]  /*4280*/  FADD.FTZ R8, -R4, R9 ;  /* 0x0000000904087221 */ /* 0x000fe40000010100 */
[-CC-:B------:R-:W-:Y:S01]  /*4290*/  FFMA.FTZ R9, R25, R3.reuse, -R10.reuse ;  /* 0x0000000319097223 */ /* 0x180fe2000001080a */
        /* <DEDUP_REMOVED lines=30> */
[-C--:B------:R-:W-:Y:S01]  /*4480*/  FFMA.FTZ R65, R85, R3.reuse, -R10 ;  /* 0x0000000355417223 */ /* 0x080fe2000001080a */
[-C--:B------:R-:W-:Y:S01]  /*4490*/  FMUL.FTZ R10, R4, R3.reuse ;  /* 0x00000003040a7220 */ /* 0x080fe20000410000 */
[-C--:B------:R-:W-:Y:S01]  /*44a0*/  FMUL.FTZ R7, R12, R3.reuse ;  /* 0x000000030c077220 */ /* 0x080fe20000410000 */
[-C--:B------:R-:W-:Y:S01]  /*44b0*/  FMUL.FTZ R8, R8, R3.reuse ;  /* 0x0000000308087220 */ /* 0x080fe20000410000 */
        /* <DEDUP_REMOVED lines=8> */
[----:B------:R-:W0:Y:S01]  /*4540*/  MUFU.EX2 R7, R7 ;  /* 0x0000000700077308 */ /* 0x000e220000000800 */
[-CC-:B------:R-:W-:Y:S01]  /*4550*/  FFMA.FTZ R24, R39, R3.reuse, -R10.reuse ;  /* 0x0000000327187223 */ /* 0x180fe2000001080a */
[-CC-:B------:R-:W-:Y:S01]  /*4560*/  FFMA.FTZ R165, R42, R3.reuse, -R10.reuse ;  /* 0x000000032aa57223 */ /* 0x180fe2000001080a */
[-CC-:B------:R-:W-:Y:S01]  /*4570*/  FFMA.FTZ R26, R43, R3.reuse, -R10.reuse ;  /* 0x000000032b1a7223 */ /* 0x180fe2000001080a */
[-CC-:B------:R-:W-:Y:S01]  /*4580*/  FFMA.FTZ R167, R46, R3.reuse, -R10.reuse ;  /* 0x000000032ea77223 */ /* 0x180fe2000001080a */
[-CC-:B------:R-:W-:Y:S01]  /*4590*/  FFMA.FTZ R28, R47, R3.reuse, -R10.reuse ;  /* 0x000000032f1c7223 */ /* 0x180fe2000001080a */
[-CC-:B------:R-:W-:Y:S01]  /*45a0*/  FFMA.FTZ R169, R50, R3.reuse, -R10.reuse ;  /* 0x0000000332a97223 */ /* 0x180fe2000001080a */
[-CC-:B------:R-:W-:Y:S01]  /*45b0*/  FFMA.FTZ R30, R51, R3.reuse, -R10.reuse ;  /* 0x00000003331e7223 */ /* 0x180fe2000001080a */
[----:B------:R-:W-:Y:S01]  /*45c0*/  MUFU.EX2 R8, R8 ;  /* 0x0000000800087308 */ /* 0x000fe20000000800 */
[-CC-:B------:R-:W-:Y:S01]  /*45d0*/  FFMA.FTZ R171, R54, R3.reuse, -R10.reuse ;  /* 0x0000000336ab7223 */ /* 0x180fe2000001080a */
[-CC-:B------:R-:W-:Y:S01]  /*45e0*/  FFMA.FTZ R32, R55, R3.reuse, -R10.reuse ;  /* 0x0000000337207223 */ /* 0x180fe2000001080a */
[-CC-:B------:R-:W-:Y:S01]  /*45f0*/  FFMA.FTZ R173, R58, R3.reuse, -R10.reuse ;  /* 0x000000033aad7223 */ /* 0x180fe2000001080a */
[-CC-:B------:R-:W-:Y:S01]  /*4600*/  FFMA.FTZ R34, R59, R3.reuse, -R10.reuse ;  /* 0x000000033b227223 */ /* 0x180fe2000001080a */
[-CC-:B------:R-:W-:Y:S01]  /*4610*/  FFMA.FTZ R175, R62, R3.reuse, -R10.reuse ;  /* 0x000000033eaf7223 */ /* 0x180fe2000001080a */
[-CC-:B------:R-:W-:Y:S01]  /*4620*/  FFMA.FTZ R36, R63, R3.reuse, -R10.reuse ;  /* 0x000000033f247223 */ /* 0x180fe2000001080a */
[-C--:B------:R-:W-:Y:S01]  /*4630*/  FFMA.FTZ R177, R66, R3.reuse, -R10 ;  /* 0x0000000342b17223 */ /* 0x080fe2000001080a */
[----:B------:R-:W1:Y:S01]  /*4640*/  MUFU.EX2 R157, R157 ;  /* 0x0000009d009d7308 */ /* 0x000e620000000800 */
[----:B0-----:R-:W-:Y:S01]  /*4650*/  FFMA.FTZ R6, R7, R6, R156 ;  /* 0x0000000607067223 */ /* 0x001fe2000001009c */
        /* <DEDUP_REMOVED lines=9> */
[----:B------:R-:W-:-:S05]  /*46f0*/  FFMA.FTZ R86, R86, R3, -R10 ;  /* 0x0000000356567223 */ /* 0x000fca000001080a */
[----:B------:R-:W2:Y:S01]  /*4700*/  MUFU.EX2 R12, R12 ;  /* 0x0000000c000c7308 */ /* 0x000ea20000000800 */
[----:B-1----:R-:W-:-:S07]  /*4710*/  FFMA.FTZ R5, R8, R5, R157 ;  /* 0x0000000508057223 */ /* 0x002fce000001009d */
[----:B------:R-:W1:Y:S01]  /*4720*/  MUFU.EX2 R158, R158 ;  /* 0x0000009e009e7308 */ /* 0x000e620000000800 */
[----:B0-----:R-:W-:-:S07]  /*4730*/  FADD.FTZ R27, R9, R6 ;  /* 0x00000006091b7221 */ /* 0x001fce0000010000 */
[----:B------:R-:W0:Y:S01]  /*4740*/  MUFU.EX2 R159, R159 ;  /* 0x0000009f009f7308 */ /* 0x000e220000000800 */
[----:B--2---:R-:W-:-:S07]  /*4750*/  FADD.FTZ R6, R12, R5 ;  /* 0x000000050c067221 */ /* 0x004fce0000010000 */
[----:B------:R-:W2:Y:S01]  /*4760*/  MUFU.EX2 R11, R11 ;  /* 0x0000000b000b7308 */ /* 0x000ea20000000800 */
[----:B-1----:R-:W-:-:S07]  /*4770*/  FADD.FTZ R38, R158, R27 ;  /* 0x0000001b9e267221 */ /* 0x002fce0000010000 */
        /* <DEDUP_REMOVED lines=11> */
[----:B-1----:R-:W-:Y:S01]  /*4830*/  FADD.FTZ R27, R13, R38 ;  /* 0x000000260d1b7221 */ /* 0x002fe20000010000 */
[-CC-:B------:R-:W-:Y:S01]  /*4840*/  FFMA.FTZ R38, R67, R3.reuse, -R10.reuse ;  /* 0x0000000343267223 */ /* 0x180fe2000001080a */
[----:B------:R-:W-:-:S05]  /*4850*/  FFMA.FTZ R10, R87, R3, -R10 ;  /* 0x00000003570a7223 */ /* 0x000fca000001080a */
        /* <DEDUP_REMOVED lines=102> */
[----:B0-----:R-:W-:-:S03]  /*4ec0*/  FADD.FTZ R6, R65, R40 ;  /* 0x0000002841067221 */ /* 0x001fc60000010000 */
[----:B--2---:R-:W-:Y:S01]  /*4ed0*/  FADD.FTZ R5, R10, R5 ;  /* 0x000000050a057221 */ /* 0x004fe20000010000 */
[----:B------:R-:W-:Y:S06]  /*4ee0*/  @!P0 BRA `(.L_x_24) ;  /* 0x0000000000048947 */ /* 0x000fec0003800000 */
[----:B------:R-:W-:Y:S01]  /*4ef0*/  BPT.TRAP 0x1 ;  /* 0x000000040000795c */ /* 0x000fe20000300000 */
.L_x_24:
[----:B------:R-:W-:Y:S01]  /*4f00*/  ULEA UR6, UR50, UR39, 0x3 ;  /* 0x0000002732067291 */ /* 0x000fe2000f8e183f */
[----:B------:R-:W-:Y:S01]  /*4f10*/  ISETP.LT.AND P1, PT, RZ, UR51, PT ;  /* 0x00000033ff007c0c */ /* 0x000fe2000bf21270 */
[----:B------:R-:W-:Y:S01]  /*4f20*/  UIADD3 UR7, UR51, -0x1, URZ ;  /* 0xffffffff33077890 */ /* 0x000fe2000fffe03f */
[----:B------:R-:W-:Y:S01]  /*4f30*/  F2FP.BF16.F32.PACK_AB R156, R9, R156 ;  /* 0x0000009c099c723e */ /* 0x000fe200000010ff */
[----:B------:R-:W-:Y:S01]  /*4f40*/  UIADD3 UR6, UR6, 0x28860, URZ ;  /* 0x0002886006067890 */ /* 0x000fe2000fffe03f */
[-C--:B------:R-:W-:Y:S01]  /*4f50*/  FMUL.FTZ R88, R88, R7.reuse ;  /* 0x0000000758587220 */ /* 0x080fe20000410000 */
[----:B------:R-:W-:Y:S01]  /*4f60*/  UMOV UR52, UR44 ;  /* 0x0000002c00347c82 */ /* 0x000fe20008000000 */
[----:B------:R-:W-:Y:S01]  /*4f70*/  UMOV UR50, UR43 ;  /* 0x0000002b00327c82 */ /* 0x000fe20008000000 */
[----:B------:R-:W-:Y:S01]  /*4f80*/  UPRMT UR6, UR37, 0x654, UR6 ;  /* 0x0000065425067896 */ /* 0x000fe20008000006 */
[-C--:B------:R-:W-:Y:S01]  /*4f90*/  FMUL.FTZ R89, R89, R7.reuse ;  /* 0x0000000759597220 */ /* 0x080fe20000410000 */
[----:B------:R-:W-:Y:S01]  /*4fa0*/  UMOV UR51, UR7 ;  /* 0x0000000700337c82 */ /* 0x000fe20008000000 */
[-C--:B------:R-:W-:Y:S01]  /*4fb0*/  FMUL.FTZ R92, R92, R7.reuse ;  /* 0x000000075c5c7220 */ /* 0x080fe20000410000 */
[-C--:B------:R-:W-:Y:S01]  /*4fc0*/  FMUL.FTZ R93, R93, R7.reuse ;  /* 0x000000075d5d7220 */ /* 0x080fe20000410000 */
[-C--:B------:R-:W-:Y:S01]  /*4fd0*/  FMUL.FTZ R96, R96, R7.reuse ;  /* 0x0000000760607220 */ /* 0x080fe20000410000 */
[-C--:B------:R-:W-:Y:S01]  /*4fe0*/  FMUL.FTZ R97, R97, R7.reuse ;  /* 0x0000000761617220 */ /* 0x080fe20000410000 */
[-C--:B------:R-:W-:Y:S01]  /*4ff0*/  FMUL.FTZ R100, R100, R7.reuse ;  /* 0x0000000764647220 */ /* 0x080fe20000410000 */
[-C--:B------:R-:W-:Y:S01]  /*5000*/  FMUL.FTZ R101, R101, R7.reuse ;  /* 0x0000000765657220 */ /* 0x080fe20000410000 */
[----:B------:R-:W-:Y:S01]  /*5010*/  SYNCS.ARRIVE.TRANS64.RED.A1T0 RZ, [UR6], RZ ;  /* 0x000000ffffff79a7 */ /* 0x000fe20008100406 */
[-C--:B------:R-:W-:Y:S01]  /*5020*/  FMUL.FTZ R104, R104, R7.reuse ;  /* 0x0000000768687220 */ /* 0x080fe20000410000 */
        /* <DEDUP_REMOVED lines=22> */
[----:B------:R-:W-:Y:S01]  /*5190*/  FMUL.FTZ R149, R149, R7 ;  /* 0x0000000795957220 */ /* 0x000fe20000410000 */
[----:B------:R-:W-:Y:S01]  /*51a0*/  F2FP.BF16.F32.PACK_AB R157, R12, R157 ;  /* 0x0000009d0c9d723e */ /* 0x000fe200000010ff */
[----:B------:R-:W-:Y:S01]  /*51b0*/  FMUL.FTZ R90, R90, R8 ;  /* 0x000000085a5a7220 */ /* 0x000fe20000410000 */
[----:B------:R-:W-:Y:S01]  /*51c0*/  F2FP.BF16.F32.PACK_AB R158, R11, R158 ;  /* 0x0000009e0b9e723e */ /* 0x000fe200000010ff */
[-C--:B------:R-:W-:Y:S01]  /*51d0*/  FMUL.FTZ R91, R91, R8.reuse ;  /* 0x000000085b5b7220 */ /* 0x080fe20000410000 */
        /* <DEDUP_REMOVED lines=57> */
[-C--:B------:R-:W-:Y:S01]  /*5570*/  FMUL.FTZ R150, R150, R8.reuse ;  /* 0x0000000896967220 */ /* 0x080fe20000410000 */
[----:B------:R-:W-:Y:S01]  /*5580*/  FMUL.FTZ R151, R151, R8 ;  /* 0x0000000897977220 */ /* 0x000fe20000410000 */
[----:B------:R-:W-:-:S02]  /*5590*/  IMAD.MOV.U32 R9, RZ, RZ, R4 ;  /* 0x000000ffff097224 */ /* 0x000fc400078e0004 */
[----:B------:R-:W-:Y:S01]  /*55a0*/  IMAD.MOV.U32 R7, RZ, RZ, R0 ;  /* 0x000000ffff077224 */ /* 0x000fe200078e0000 */
[----:B------:R-:W-:Y:S06]  /*55b0*/  @P1 BRA `(.L_x_25) ;  /* 0xffffffe000001947 */ /* 0x000fec000383ffff */
.L_x_14:
[----:B------:R-:W-:Y:S06]  /*55c0*/  BAR.ARV 0x8, 0x180 ;  /* 0x0206000000007b1d */ /* 0x000fec0000002000 */
[----:B------:R-:W-:Y:S05]  /*55d0*/  @!P0 BRA `(.L_x_26) ;  /* 0x0000000000048947 */ /* 0x000fea0003800000 */
[----:B------:R-:W-:Y:S01]  /*55e0*/  BPT.TRAP 0x1 ;  /* 0x000000040000795c */ /* 0x000fe20000300000 */
.L_x_26:
[----:B------:R-:W-:Y:S01]  /*55f0*/  ULEA UR10, UR43, UR39, 0x3 ;  /* 0x000000272b0a7291 */ /* 0x000fe2000f8e183f */
[----:B------:R-:W-:-:S05]  /*5600*/  IMAD.U32 R7, RZ, RZ, UR44 ;  /* 0x0000002cff077e24 */ /* 0x000fca000f8e00ff */
[----:B------:R-:W-:-:S04]  /*5610*/  SHF.L.U32 R7, R7, 0x1f, RZ ;  /* 0x0000001f07077819 */ /* 0x000fc800000006ff */
[----:B------:R0:W1:Y:S01]  /*5620*/  SYNCS.PHASECHK.TRANS64.TRYWAIT P1, [UR10+0x28850], R7 ;  /* 0x02885007ff0075a7 */ /* 0x000062000802014a */
[----:B------:R-:W-:Y:S05]  /*5630*/  @!P0 BRA `(.L_x_27) ;  /* 0x0000000000048947 */ /* 0x000fea0003800000 */
[----:B------:R-:W-:Y:S01]  /*5640*/  BPT.TRAP 0x1 ;  /* 0x000000040000795c */ /* 0x000fe20000300000 */
.L_x_27:
[----:B-1----:R-:W-:Y:S05]  /*5650*/  @P1 BRA `(.L_x_28) ;  /* 0x0000000000081947 */ /* 0x002fea0003800000 */
[----:B------:R-:W1:Y:S02]  /*5660*/  SYNCS.PHASECHK.TRANS64.TRYWAIT P1, [UR10+0x28850], R7 ;  /* 0x02885007ff0075a7 */ /* 0x000e64000802014a */
[----:B-1----:R-:W-:Y:S05]  /*5670*/  @!P1 BRA `(.L_x_29) ;  /* 0x0000005400d49947 */ /* 0x002fea0003800000 */
.L_x_28:
[----:B------:R-:W-:Y:S01]  /*5680*/  UIADD3 UR4, UR39, 0x400, URZ ;  /* 0x0000040027047890 */ /* 0x000fe2000fffe03f */
[----:B------:R-:W-:Y:S01]  /*5690*/  WARPGROUP.ARRIVE ;  /* 0x00000000000079c5 */ /* 0x000fe20000000000 */
[----:B------:R-:W-:Y:S01]  /*56a0*/  UMOV UR7, 0x40000040 ;  /* 0x4000004000077882 */ /* 0x000fe20000000000 */
[----:B01----:R-:W0:Y:S01]  /*56b0*/  SHFL.BFLY PT, R7, R6, 0x2, 0x1f ;  /* 0x0c401f0006077f89 */ /* 0x003e2200000e0000 */
[----:B------:R-:W-:Y:S01]  /*56c0*/  USHF.R.U32.HI UR4, URZ, 0x4, UR4 ;  /* 0x000000043f047899 */ /* 0x000fe20008011604 */
[----:B------:R-:W-:Y:S01]  /*56d0*/  MOV R61, RZ ;  /* 0x000000ff003d7202 */ /* 0x000fe20000000f00 */
[----:B------:R-:W-:Y:S01]  /*56e0*/  IMAD.MOV.U32 R37, RZ, RZ, -0x800000 ;  /* 0xff800000ff257424 */ /* 0x000fe200078e00ff */
[----:B------:R-:W1:Y:S01]  /*56f0*/  SHFL.BFLY PT, R8, R5, 0x2, 0x1f ;  /* 0x0c401f0005087f89 */ /* 0x000e6200000e0000 */
[----:B------:R-:W-:Y:S01]  /*5700*/  ULOP3.LUT UR4, UR4, 0x3fff, URZ, 0xc0, !UPT ;  /* 0x00003fff04047892 */ /* 0x000fe2000f8ec03f */
[----:B------:R-:W-:-:S03]  /*5710*/  IMAD.MOV.U32 R36, RZ, RZ, -0x800000 ;  /* 0xff800000ff247424 */ /* 0x000fc600078e00ff */
[----:B------:R-:W-:-:S04]  /*5720*/  ULOP3.LUT UR4, UR4, 0x4000000, URZ, 0xfc, !UPT ;  /* 0x0400000004047892 */ /* 0x000fc8000f8efc3f */
[----:B------:R-:W-:-:S07]  /*5730*/  ULEA UR4, UR43, UR4, 0xb ;  /* 0x000000042b047291 */ /* 0x000fce000f8e583f */
[----:B------:R-:W-:Y:S02]  /*5740*/  UMOV UR6, UR4 ;  /* 0x0000000400067c82 */ /* 0x000fe40008000000 */
[----:B------:R-:W-:Y:S01]  /*5750*/  HGMMA.64x128x16.F32.BF16 R88, R156, gdesc[UR4].tnspB, R88, gsb0 ;  /* 0x41e000049c587df0 */ /* 0x000fe20008001858 */
[----:B------:R-:W-:Y:S01]  /*5760*/  UIADD3 UR6, UR4, 0x80, URZ ;  /* 0x0000008004067890 */ /* 0x000fe2000fffe03f */
[----:B0-----:R-:W-:Y:S01]  /*5770*/  FADD.FTZ R7, R7, R6 ;  /* 0x0000000607077221 */ /* 0x001fe20000010000 */
[----:B------:R-:W-:Y:S01]  /*5780*/  UMOV UR7, 0x40000040 ;  /* 0x4000004000077882 */ /* 0x000fe20000000000 */
[----:B-1----:R-:W-:-:S03]  /*5790*/  FADD.FTZ R9, R8, R5 ;  /* 0x0000000508097221 */ /* 0x002fc60000010000 */
[----:B------:R-:W0:Y:S04]  /*57a0*/  SHFL.BFLY PT, R8, R7, 0x1, 0x1f ;  /* 0x0c201f0007087f89 */ /* 0x000e2800000e0000 */
[----:B------:R-:W1:Y:S01]  /*57b0*/  SHFL.BFLY PT, R10, R9, 0x1, 0x1f ;  /* 0x0c201f00090a7f89 */ /* 0x000e6200000e0000 */
[----:B0-----:R-:W-:Y:S01]  /*57c0*/  FADD.FTZ R11, R7, R8 ;  /* 0x00000008070b7221 */ /* 0x001fe20000010000 */
[----:B------:R-:W-:Y:S02]  /*57d0*/  IMAD.MOV.U32 R8, RZ, RZ, RZ ;  /* 0x000000ffff087224 */ /* 0x000fe400078e00ff */
[----:B-1----:R-:W-:Y:S02]  /*57e0*/  FADD.FTZ R12, R9, R10 ;  /* 0x0000000a090c7221 */ /* 0x002fe40000010000 */
[----:B------:R-:W-:-:S03]  /*57f0*/  FSETP.NE.FTZ.AND P1, PT, R11, RZ, PT ;  /* 0x000000ff0b00720b */ /* 0x000fc60003f35000 */
[----:B------:R-:W-:-:S10]  /*5800*/  FSETP.NE.FTZ.AND P2, PT, R12, RZ, PT ;  /* 0x000000ff0c00720b */ /* 0x000fd40003f55000 */
[----:B------:R-:W0:Y:S01]  /*5810*/  @P1 MUFU.LG2 R6, R11 ;  /* 0x0000000b00061308 */ /* 0x000e220000000c00 */
[C---:B------:R-:W-:Y:S02]  /*5820*/  @P1 FMUL.FTZ R5, R3.reuse, 0.69314718246459960938 ;  /* 0x3f31721803051820 */ /* 0x040fe40000410000 */
[----:B------:R-:W-:-:S05]  /*5830*/  @P2 FMUL.FTZ R14, R3, 0.69314718246459960938 ;  /* 0x3f317218030e2820 */ /* 0x000fca0000410000 */
[----:B------:R-:W1:Y:S08]  /*5840*/  @P2 MUFU.LG2 R10, R12 ;  /* 0x0000000c000a2308 */ /* 0x000e700000000c00 */
[----:B------:R2:W3:Y:S01]  /*5850*/  @P1 MUFU.RCP R61, R11 ;  /* 0x0000000b003d1308 */ /* 0x0004e20000001000 */
[----:B0-----:R-:W-:-:S04]  /*5860*/  @P1 FMUL.FTZ R6, R6, 0.69314718246459960938 ;  /* 0x3f31721806061820 */ /* 0x001fc80000410000 */
[----:B------:R-:W-:-:S03]  /*5870*/  @P1 FFMA.FTZ R37, R5, R0, R6 ;  /* 0x0000000005251223 */ /* 0x000fc60000010006 */
[----:B------:R2:W0:Y:S01]  /*5880*/  @P2 MUFU.RCP R8, R12 ;  /* 0x0000000c00082308 */ /* 0x0004220000001000 */
[----:B-1----:R-:W-:-:S04]  /*5890*/  @P2 FMUL.FTZ R3, R10, 0.69314718246459960938 ;  /* 0x3f3172180a032820 */ /* 0x002fc80000410000 */
[----:B------:R-:W-:Y:S01]  /*58a0*/  @P2 FFMA.FTZ R36, R14, R4, R3 ;  /* 0x000000040e242223 */ /* 0x000fe20000010003 */
[----:B------:R-:W-:Y:S02]  /*58b0*/  WARPGROUP.DEPBAR.LE gsb0, 0x0 ;  /* 0x00008000000079c5 */ /* 0x000fe40000010000 */
[----:B------:R-:W-:-:S06]  /*58c0*/  WARPGROUP.ARRIVE ;  /* 0x00000000000079c5 */ /* 0x000fcc0000000000 */
        /* <DEDUP_REMOVED lines=23> */
[----:B------:R-:W-:Y:S01]  /*5a40*/  UIADD3 UR4, UR4, 0x380, URZ ;  /* 0x0000038004047890 */ /* 0x000fe2000fffe03f */
[----:B------:R-:W-:Y:S02]  /*5a50*/  WARPGROUP.DEPBAR.LE gsb0, 0x0 ;  /* 0x00008000000079c5 */ /* 0x000fe40000010000 */
[----:B------:R-:W-:-:S06]  /*5a60*/  WARPGROUP.ARRIVE ;  /* 0x00000000000079c5 */ /* 0x000fcc0000000000 */
[----:B------:R-:W-:Y:S01]  /*5a70*/  HGMMA.64x128x16.F32.BF16 R88, R180, gdesc[UR4].tnspB, R88, gsb0 ;  /* 0x41e00004b4587df0 */ /* 0x000fe20008001858 */
[----:B------:R-:W-:Y:S01]  /*5a80*/  UMOV UR6, UR4 ;  /* 0x0000000400067c82 */ /* 0x000fe20008000000 */
[----:B------:R-:W-:Y:S01]  /*5a90*/  UMOV UR7, 0x40000040 ;  /* 0x4000004000077882 */ /* 0x000fe20000000000 */
[----:B------:R-:W-:Y:S02]  /*5aa0*/  WARPGROUP.DEPBAR.LE gsb0, 0x0 ;  /* 0x00008000000079c5 */ /* 0x000fe40000010000 */
[----:B------:R-:W-:-:S07]  /*5ab0*/  WARPGROUP.ARRIVE ;  /* 0x00000000000079c5 */ /* 0x000fce0000000000 */
[----:B------:R-:W-:Y:S03]  /*5ac0*/  HGMMA.64x128x16.F32.BF16 R88, R184, gdesc[UR4].tnspB, R88, gsb0 ;  /* 0x41e00004b8587df0 */ /* 0x000fe60008001858 */
[----:B------:R-:W-:Y:S02]  /*5ad0*/  WARPGROUP.DEPBAR.LE gsb0, 0x0 ;  /* 0x00008000000079c5 */ /* 0x000fe40000010000 */
[----:B0-23--:R-:W-:Y:S05]  /*5ae0*/  @!P0 BRA `(.L_x_30) ;  /* 0x0000000000048947 */ /* 0x00dfea0003800000 */
[----:B------:R-:W-:Y:S01]  /*5af0*/  BPT.TRAP 0x1 ;  /* 0x000000040000795c */ /* 0x000fe20000300000 */
.L_x_30:
[----:B------:R-:W0:Y:S01]  /*5b00*/  S2UR UR6, SR_SWINHI ;  /* 0x00000000000679c3 */ /* 0x000e220000002f00 */
[----:B------:R-:W-:Y:S01]  /*5b10*/  LEA R9, R17, R22, 0x6 ;  /* 0x0000001611097211 */ /* 0x000fe200078e30ff */
[----:B------:R-:W-:Y:S01]  /*5b20*/  ULDC UR7, c[0x0][0xc44] ;  /* 0x0003110000077ab9 */ /* 0x000fe20000000800 */
[-C--:B------:R-:W-:Y:S01]  /*5b30*/  FMUL.FTZ R62, R113, R61.reuse ;  /* 0x0000003d713e7220 */ /* 0x080fe20000410000 */
[-C--:B------:R-:W-:Y:S01]  /*5b40*/  FMUL.FTZ R113, R98, R8.reuse ;  /* 0x0000000862717220 */ /* 0x080fe20000410000 */
[-C--:B------:R-:W-:Y:S01]  /*5b50*/  FMUL.FTZ R98, R103, R8.reuse ;  /* 0x0000000867627220 */ /* 0x080fe20000410000 */
[----:B------:R-:W-:Y:S01]  /*5b60*/  ULDC.64 UR8, c[0x0][0xb90] ;  /* 0x0002e40000087ab9 */ /* 0x000fe20000000a00 */
[-C--:B------:R-:W-:Y:S01]  /*5b70*/  FMUL.FTZ R69, R108, R61.reuse ;  /* 0x0000003d6c457220 */ /* 0x080fe20000410000 */
[----:B------:R-:W1:Y:S01]  /*5b80*/  LDC R59, c[0x0][0xbe8] ;  /* 0x0002fa00ff3b7b82 */ /* 0x000e620000000800 */
[-C--:B------:R-:W-:Y:S01]  /*5b90*/  FMUL.FTZ R108, R99, R8.reuse ;  /* 0x00000008636c7220 */ /* 0x080fe20000410000 */
[-C--:B------:R-:W-:Y:S01]  /*5ba0*/  FMUL.FTZ R99, R110, R8.reuse ;  /* 0x000000086e637220 */ /* 0x080fe20000410000 */
[-C--:B------:R-:W-:Y:S01]  /*5bb0*/  FMUL.FTZ R7, R92, R61.reuse ;  /* 0x0000003d5c077220 */ /* 0x080fe20000410000 */
[-C--:B------:R-:W-:Y:S01]  /*5bc0*/  FMUL.FTZ R68, R109, R61.reuse ;  /* 0x0000003d6d447220 */ /* 0x080fe20000410000 */
[-C--:B------:R-:W-:Y:S01]  /*5bd0*/  FMUL.FTZ R92, R111, R8.reuse ;  /* 0x000000086f5c7220 */ /* 0x080fe20000410000 */
[-C--:B------:R-:W-:Y:S01]  /*5be0*/  FMUL.FTZ R109, R94, R8.reuse ;  /* 0x000000085e6d7220 */ /* 0x080fe20000410000 */
[-C--:B------:R-:W-:Y:S01]  /*5bf0*/  FMUL.FTZ R94, R107, R8.reuse ;  /* 0x000000086b5e7220 */ /* 0x080fe20000410000 */
[----:B------:R-:W2:Y:S01]  /*5c00*/  LDC R103, c[0x0][0xc38] ;  /* 0x00030e00ff677b82 */ /* 0x000ea20000000800 */
[-C--:B------:R-:W-:Y:S01]  /*5c10*/  FMUL.FTZ R75, R96, R61.reuse ;  /* 0x0000003d604b7220 */ /* 0x080fe20000410000 */
[-C--:B------:R-:W-:Y:S01]  /*5c20*/  FMUL.FTZ R70, R101, R61.reuse ;  /* 0x0000003d65467220 */ /* 0x080fe20000410000 */
[----:B------:R-:W-:Y:S01]  /*5c30*/  IADD3 R96, RZ, -UR42, RZ ;  /* 0x8000002aff607c10 */ /* 0x000fe2000fffe0ff */
[-C--:B------:R-:W-:Y:S01]  /*5c40*/  FMUL.FTZ R20, R89, R61.reuse ;  /* 0x0000003d59147220 */ /* 0x080fe20000410000 */
[-C--:B------:R-:W-:Y:S01]  /*5c50*/  FMUL.FTZ R77, R88, R61.reuse ;  /* 0x0000003d584d7220 */ /* 0x080fe20000410000 */
[----:B------:R-:W-:Y:S01]  /*5c60*/  FMUL.FTZ R101, R106, R8 ;  /* 0x000000086a657220 */ /* 0x000fe20000410000 */
[-C--:B------:R-:W-:Y:S01]  /*5c70*/  FMUL.FTZ R73, R100, R61.reuse ;  /* 0x0000003d64497220 */ /* 0x080fe20000410000 */
[----:B------:R-:W-:Y:S01]  /*5c80*/  UMOV UR4, UR39 ;  /* 0x0000002700047c82 */ /* 0x000fe20008000000 */
[----:B0-----:R-:W-:Y:S01]  /*5c90*/  UMOV UR5, UR6 ;  /* 0x0000000600057c82 */ /* 0x001fe20008000000 */
[----:B------:R-:W-:Y:S01]  /*5ca0*/  FMUL.FTZ R66, R105, R61 ;  /* 0x0000003d69427220 */ /* 0x000fe20000410000 */
[----:B------:R-:W-:Y:S01]  /*5cb0*/  IMAD.U32 R38, RZ, RZ, UR4 ;  /* 0x00000004ff267e24 */ /* 0x000fe2000f8e00ff */
[----:B------:R-:W-:Y:S01]  /*5cc0*/  UIADD3 UR4, -UR40, URZ, URZ ;  /* 0x0000003f28047290 */ /* 0x000fe2000fffe13f */
[----:B------:R-:W-:-:S02]  /*5cd0*/  IMAD.U32 R39, RZ, RZ, UR5 ;  /* 0x00000005ff277e24 */ /* 0x000fc4000f8e00ff */
[-C--:B------:R-:W-:Y:S01]  /*5ce0*/  FMUL.FTZ R71, R104, R61.reuse ;  /* 0x0000003d68477220 */ /* 0x080fe20000410000 */
[----:B------:R-:W-:Y:S01]  /*5cf0*/  FMUL.FTZ R64, R117, R61 ;  /* 0x0000003d75407220 */ /* 0x000fe20000410000 */
[----:B------:R-:W-:Y:S01]  /*5d00*/  UIMAD UR7, UR7, UR4, UR42 ;  /* 0x00000004070772a4 */ /* 0x000fe2000f8e022a */
[----:B------:R-:W-:-:S04]  /*5d10*/  IMAD.WIDE R4, R152, 0x2, R38 ;  /* 0x0000000298047825 */ /* 0x000fc800078e0226 */
[-C--:B------:R-:W-:Y:S01]  /*5d20*/  FMUL.FTZ R6, R93, R61.reuse ;  /* 0x0000003d5d067220 */ /* 0x080fe20000410000 */
[----:B------:R-:W-:Y:S01]  /*5d30*/  FMUL.FTZ R72, R97, R61 ;  /* 0x0000003d61487220 */ /* 0x000fe20000410000 */
[----:B------:R-:W-:Y:S01]  /*5d40*/  UIMAD.WIDE.U32 UR4, UR7, UR8, URZ ;  /* 0x00000008070472a5 */ /* 0x000fe2000f8e003f */
[----:B------:R-:W-:Y:S01]  /*5d50*/  IMAD.WIDE R38, R9, 0x2, R38 ;  /* 0x0000000209267825 */ /* 0x000fe200078e0226 */
[----:B------:R-:W-:-:S03]  /*5d60*/  IADD3 R31, P1, R4, 0x4040, RZ ;  /* 0x00004040041f7810 */ /* 0x000fc60007f3e0ff */
[-C--:B------:R-:W-:Y:S01]  /*5d70*/  FMUL.FTZ R100, R91, R8.reuse ;  /* 0x000000085b647220 */ /* 0x080fe20000410000 */
[----:B------:R-:W-:Y:S01]  /*5d80*/  IADD3 R13, P6, R4, 0x20, RZ ;  /* 0x00000020040d7810 */ /* 0x000fe20007fde0ff */
[-C--:B------:R-:W-:Y:S01]  /*5d90*/  FMUL.FTZ R105, R90, R8.reuse ;  /* 0x000000085a697220 */ /* 0x080fe20000410000 */
[----:B------:R-:W-:Y:S01]  /*5da0*/  LOP3.LUT R12, R31, 0x380, RZ, 0xc0, !PT ;  /* 0x000003801f0c7812 */ /* 0x000fe200078ec0ff */
[--C-:B------:R-:W-:Y:S01]  /*5db0*/  IMAD.X R45, RZ, RZ, R5.reuse, P1 ;  /* 0x000000ffff2d7224 */ /* 0x100fe200008e0605 */
[----:B-1----:R-:W-:Y:S01]  /*5dc0*/  ISETP.NE.AND P1, PT, R59, 0x1, PT ;  /* 0x000000013b00780c */ /* 0x002fe20003f25270 */
[--C-:B------:R-:W-:Y:S01]  /*5dd0*/  IMAD.X R15, RZ, RZ, R5.reuse, P6 ;  /* 0x000000ffff0f7224 */ /* 0x100fe200030e0605 */
[----:B------:R-:W-:Y:S01]  /*5de0*/  SHF.R.U64 R12, R12, 0x3, RZ ;  /* 0x000000030c0c7819 */ /* 0x000fe200000012ff */
[-C--:B------:R-:W-:Y:S01]  /*5df0*/  FMUL.FTZ R104, R95, R8.reuse ;  /* 0x000000085f687220 */ /* 0x080fe20000410000 */
[----:B------:R-:W-:Y:S01]  /*5e00*/  IADD3 R35, P6, R38, 0x1000, RZ ;  /* 0x0000100026237810 */ /* 0x000fe20007fde0ff */
[----:B------:R-:W-:Y:S01]  /*5e10*/  FMUL.FTZ R117, R102, R8 ;  /* 0x0000000866757220 */ /* 0x000fe20000410000 */
[----:B------:R-:W-:Y:S01]  /*5e20*/  LOP3.LUT R44, R12, R31, RZ, 0x3c, !PT ;  /* 0x0000001f0c2c7212 */ /* 0x000fe200078e3cff */
[----:B------:R-:W-:Y:S01]  /*5e30*/  IMAD.U32 R12, RZ, RZ, UR4 ;  /* 0x00000004ff0c7e24 */ /* 0x000fe2000f8e00ff */
[C---:B------:R-:W-:Y:S01]  /*5e40*/  IADD3 R47, P0, R4.reuse, 0x4060, RZ ;  /* 0x00004060042f7810 */ /* 0x040fe20007f1e0ff */
[----:B------:R-:W-:Y:S01]  /*5e50*/  UIADD3 UR4, UR10, 0x28860, URZ ;  /* 0x000288600a047890 */ /* 0x000fe2000fffe03f */
[----:B------:R-:W-:Y:S01]  /*5e60*/  LOP3.LUT R34, R35, 0x380, RZ, 0xc0, !PT ;  /* 0x0000038023227812 */ /* 0x000fe200078ec0ff */
[----:B--2---:R-:W-:Y:S01]  /*5e70*/  IMAD R96, R103, R96, UR41 ;  /* 0x0000002967607e24 */ /* 0x004fe2000f8e0260 */
[----:B------:R-:W-:Y:S01]  /*5e80*/  LOP3.LUT R9, R4, 0x380, RZ, 0xc0, !PT ;  /* 0x0000038004097812 */ /* 0x000fe200078ec0ff */
[----:B------:R-:W0:Y:S01]  /*5e90*/  @P1 LDC R110, c[0x0][0xbec] ;  /* 0x0002fb00ff6e1b82 */ /* 0x000e220000000800 */
[----:B------:R-:W-:Y:S01]  /*5ea0*/  LOP3.LUT R46, R47, 0x380, RZ, 0xc0, !PT ;  /* 0x000003802f2e7812 */ /* 0x000fe200078ec0ff */
[----:B------:R-:W-:Y:S01]  /*5eb0*/  UPRMT UR4, UR37, 0x654, UR4 ;  /* 0x0000065425047896 */ /* 0x000fe20008000004 */
[----:B------:R-:W-:Y:S01]  /*5ec0*/  SHF.R.U64 R34, R34, 0x3, RZ ;  /* 0x0000000322227819 */ /* 0x000fe200000012ff */
[-C--:B------:R-:W-:Y:S01]  /*5ed0*/  FMUL.FTZ R88, R115, R8.reuse ;  /* 0x0000000873587220 */ /* 0x080fe20000410000 */
[----:B------:R-:W-:Y:S01]  /*5ee0*/  SHF.R.U64 R9, R9, 0x3, RZ ;  /* 0x0000000309097819 */ /* 0x000fe200000012ff */
[-C--:B------:R-:W-:Y:S01]  /*5ef0*/  FMUL.FTZ R97, R114, R8.reuse ;  /* 0x0000000872617220 */ /* 0x080fe20000410000 */
[----:B------:R-:W-:Y:S01]  /*5f00*/  SHF.R.U64 R46, R46, 0x3, RZ ;  /* 0x000000032e2e7819 */ /* 0x000fe200000012ff */
[----:B------:R-:W1:Y:S01]  /*5f10*/  @P1 LDC R111, c[0x0][0xbf0] ;  /* 0x0002fc00ff6f1b82 */ /* 0x000e620000000800 */
[C---:B------:R-:W-:Y:S01]  /*5f20*/  IADD3 R29, P2, R4.reuse, 0x4020, RZ ;  /* 0x00004020041d7810 */ /* 0x040fe20007f5e0ff */
[-C--:B------:R-:W-:Y:S01]  /*5f30*/  FMUL.FTZ R90, R119, R8.reuse ;  /* 0x00000008775a7220 */ /* 0x080fe20000410000 */
[----:B------:R-:W-:Y:S01]  /*5f40*/  IADD3 R27, P3, R4, 0x4000, RZ ;  /* 0x00004000041b7810 */ /* 0x000fe20007f7e0ff */
[----:B------:R-:W-:Y:S01]  /*5f50*/  FMUL.FTZ R95, R118, R8 ;  /* 0x00000008765f7220 */ /* 0x000fe20000410000 */
[C---:B------:R-:W-:Y:S01]  /*5f60*/  IADD3 R25, P4, R4.reuse, 0x60, RZ ;  /* 0x0000006004197810 */ /* 0x040fe20007f9e0ff */
[--C-:B------:R-:W-:Y:S01]  /*5f70*/  IMAD.X R43, RZ, RZ, R5.reuse, P2 ;  /* 0x000000ffff2b7224 */ /* 0x100fe200010e0605 */
[----:B------:R-:W-:Y:S01]  /*5f80*/  IADD3 R21, P5, R4, 0x40, RZ ;  /* 0x0000004004157810 */ /* 0x000fe20007fbe0ff */
[----:B------:R-:W-:Y:S01]  /*5f90*/  IMAD.X R41, RZ, RZ, R5, P3 ;  /* 0x000000ffff297224 */ /* 0x000fe200018e0605 */
[----:B------:R-:W-:Y:S01]  /*5fa0*/  LOP3.LUT R34, R34, R35, RZ, 0x3c, !PT ;  /* 0x0000002322227212 */ /* 0x000fe200078e3cff */
[----:B------:R-:W-:Y:S01]  /*5fb0*/  IMAD.X R35, RZ, RZ, R39, P6 ;  /* 0x000000ffff237224 */ /* 0x000fe200030e0627 */
[----:B------:R-:W-:Y:S01]  /*5fc0*/  LOP3.LUT R4, R9, R4, RZ, 0x3c, !PT ;  /* 0x0000000409047212 */ /* 0x000fe200078e3cff */
[--C-:B------:R-:W-:Y:S01]  /*5fd0*/  IMAD.X R9, RZ, RZ, R5.reuse, P5 ;  /* 0x000000ffff097224 */ /* 0x100fe200028e0605 */
[----:B------:R-:W-:Y:S01]  /*5fe0*/  IADD3 R107, P6, R38, 0x7000, RZ ;  /* 0x00007000266b7810 */ /* 0x000fe20007fde0ff */
[----:B------:R-:W-:Y:S01]  /*5ff0*/  SYNCS.ARRIVE.TRANS64.RED.A1T0 RZ, [UR4], RZ ;  /* 0x000000ffffff79a7 */ /* 0x000fe20008100404 */
[----:B------:R-:W-:Y:S01]  /*6000*/  LOP3.LUT R46, R46, R47, RZ, 0x3c, !PT ;  /* 0x0000002f2e2e7212 */ /* 0x000fe200078e3cff */
[----:B------:R-:W-:Y:S01]  /*6010*/  IMAD.X R47, RZ, RZ, R5, P0 ;  /* 0x000000ffff2f7224 */ /* 0x000fe200000e0605 */
[-C--:B------:R-:W-:Y:S01]  /*6020*/  IADD3.X R11, RZ, R5.reuse, RZ, P4, !PT ;  /* 0x00000005ff0b7210 */ /* 0x080fe200027fe4ff */
[----:B------:R-:W-:Y:S01]  /*6030*/  FMUL.FTZ R80, R123, R8 ;  /* 0x000000087b507220 */ /* 0x000fe20000410000 */
[----:B------:R-:W-:Y:S01]  /*6040*/  MOV R106, R4 ;  /* 0x00000004006a7202 */ /* 0x000fe20000000f00 */
[-C--:B------:R-:W-:Y:S01]  /*6050*/  FMUL.FTZ R93, R122, R8.reuse ;  /* 0x000000087a5d7220 */ /* 0x080fe20000410000 */
[----:B------:R-:W-:Y:S01]  /*6060*/  LOP3.LUT R10, R29, 0x380, RZ, 0xc0, !PT ;  /* 0x000003801d0a7812 */ /* 0x000fe200078ec0ff */
[-C--:B------:R-:W-:Y:S01]  /*6070*/  FMUL.FTZ R79, R127, R8.reuse ;  /* 0x000000087f4f7220 */ /* 0x080fe20000410000 */
[----:B------:R-:W-:Y:S01]  /*6080*/  LOP3.LUT R5, R107, 0x380, RZ, 0xc0, !PT ;  /* 0x000003806b057812 */ /* 0x000fe200078ec0ff */
        /* <DEDUP_REMOVED lines=14> */
[----:B------:R-:W2:Y:S01]  /*6170*/  LDC.64 R102, c[0x0][0xb98] ;  /* 0x0002e600ff667b82 */ /* 0x000ea20000000a00 */
[----:B------:R-:W-:Y:S01]  /*6180*/  LOP3.LUT R8, R27, 0x380, RZ, 0xc0, !PT ;  /* 0x000003801b087812 */ /* 0x000fe200078ec0ff */
[----:B------:R-:W-:Y:S01]  /*6190*/  USHF.R.S32.HI UR11, URZ, 0x1f, UR7 ;  /* 0x0000001f3f0b7899 */ /* 0x000fe20008011407 */
[----:B------:R-:W-:Y:S01]  /*61a0*/  SHF.R.U64 R10, R10, 0x3, RZ ;  /* 0x000000030a0a7819 */ /* 0x000fe200000012ff */
[----:B------:R-:W-:Y:S01]  /*61b0*/  USHF.R.S32.HI UR10, URZ, 0x1f, UR40 ;  /* 0x0000001f3f0a7899 */ /* 0x000fe20008011428 */
[----:B------:R-:W-:Y:S01]  /*61c0*/  SHF.R.U64 R20, R5, 0x3, RZ ;  /* 0x0000000305147819 */ /* 0x000fe200000012ff */
[----:B------:R-:W-:Y:S01]  /*61d0*/  UIMAD UR6, UR11, UR8, URZ ;  /* 0x000000080b0672a4 */ /* 0x000fe2000f8e023f */
[----:B------:R-:W-:Y:S01]  /*61e0*/  SHF.R.U64 R8, R8, 0x3, RZ ;  /* 0x0000000308087819 */ /* 0x000fe200000012ff */
[----:B------:R-:W-:Y:S01]  /*61f0*/  FMUL.FTZ R67, R112, R61 ;  /* 0x0000003d70437220 */ /* 0x000fe20000410000 */
[----:B------:R-:W-:Y:S01]  /*6200*/  LOP3.LUT R42, R10, R29, RZ, 0x3c, !PT ;  /* 0x0000001d0a2a7212 */ /* 0x000fe200078e3cff */
[----:B------:R-:W-:Y:S01]  /*6210*/  UIMAD UR6, UR7, UR9, UR6 ;  /* 0x00000009070672a4 */ /* 0x000fe2000f8e0206 */
[----:B------:R-:W-:Y:S01]  /*6220*/  LOP3.LUT R20, R20, R107, RZ, 0x3c, !PT ;  /* 0x0000006b14147212 */ /* 0x000fe200078e3cff */
[----:B------:R-:W-:Y:S01]  /*6230*/  IMAD R107, R96, 0x80, R16 ;  /* 0x00000080606b7824 */ /* 0x000fe200078e0210 */
[----:B------:R-:W-:Y:S01]  /*6240*/  LOP3.LUT R10, R25, 0x380, RZ, 0xc0, !PT ;  /* 0x00000380190a7812 */ /* 0x000fe200078ec0ff */
[----:B------:R-:W-:Y:S01]  /*6250*/  UIADD3 UR6, UR5, UR6, URZ ;  /* 0x0000000605067290 */ /* 0x000fe2000fffe03f */
[----:B------:R-:W-:Y:S01]  /*6260*/  LOP3.LUT R40, R8, R27, RZ, 0x3c, !PT ;  /* 0x0000001b08287212 */ /* 0x000fe200078e3cff */
[----:B------:R-:W-:Y:S01]  /*6270*/  FMUL.FTZ R65, R116, R61 ;  /* 0x0000003d74417220 */ /* 0x000fe20000410000 */
[----:B------:R-:W-:Y:S01]  /*6280*/  MOV R77, R46 ;  /* 0x0000002e004d7202 */ /* 0x000fe20000000f00 */
[----:B0-----:R-:W-:Y:S01]  /*6290*/  @P1 IMAD.HI.U32 R46, R107, R110, RZ ;  /* 0x0000006e6b2e1227 */ /* 0x001fe200078e00ff */
[----:B------:R-:W-:-:S03]  /*62a0*/  LOP3.LUT R8, R13, 0x380, RZ, 0xc0, !PT ;  /* 0x000003800d087812 */ /* 0x000fc600078ec0ff */
[-C--:B------:R-:W-:Y:S01]  /*62b0*/  FMUL.FTZ R60, R121, R61.reuse ;  /* 0x0000003d793c7220 */ /* 0x080fe20000410000 */
[----:B------:R-:W-:Y:S01]  /*62c0*/  SHF.R.U64 R10, R10, 0x3, RZ ;  /* 0x000000030a0a7819 */ /* 0x000fe200000012ff */
[----:B------:R-:W-:Y:S01]  /*62d0*/  IMAD.MOV.U32 R47, RZ, RZ, R107 ;  /* 0x000000ffff2f7224 */ /* 0x000fe200078e006b */
[----:B------:R-:W-:Y:S01]  /*62e0*/  SHF.R.U64 R8, R8, 0x3, RZ ;  /* 0x0000000308087819 */ /* 0x000fe200000012ff */
[----:B------:R-:W-:Y:S01]  /*62f0*/  FMUL.FTZ R63, R120, R61 ;  /* 0x0000003d783f7220 */ /* 0x000fe20000410000 */
[----:B------:R-:W-:Y:S01]  /*6300*/  LOP3.LUT R10, R10, R25, RZ, 0x3c, !PT ;  /* 0x000000190a0a7212 */ /* 0x000fe200078e3cff */
[-C--:B------:R-:W-:Y:S01]  /*6310*/  FMUL.FTZ R51, R125, R61.reuse ;  /* 0x0000003d7d337220 */ /* 0x080fe20000410000 */
[----:B------:R-:W-:Y:S01]  /*6320*/  IADD3 R25, P0, R38, 0x6000, RZ ;  /* 0x0000600026197810 */ /* 0x000fe20007f1e0ff */
[----:B------:R-:W-:Y:S01]  /*6330*/  FMUL.FTZ R58, R124, R61 ;  /* 0x0000003d7c3a7220 */ /* 0x000fe20000410000 */
[----:B-1----:R-:W-:Y:S01]  /*6340*/  @P1 SHF.R.U32.HI R47, RZ, R111, R46 ;  /* 0x0000006fff2f1219 */ /* 0x002fe2000001162e */
[----:B------:R-:W-:Y:S01]  /*6350*/  FMUL.FTZ R52, R129, R61 ;  /* 0x0000003d81347220 */ /* 0x000fe20000410000 */
[----:B------:R-:W-:Y:S01]  /*6360*/  F2FP.BF16.F32.PACK_AB R6, R6, R7 ;  /* 0x000000070606723e */ /* 0x000fe200000010ff */
[----:B------:R-:W-:Y:S01]  /*6370*/  FMUL.FTZ R57, R128, R61 ;  /* 0x0000003d80397220 */ /* 0x000fe20000410000 */
[----:B------:R-:W-:Y:S01]  /*6380*/  F2FP.BF16.F32.PACK_AB R5, R100, R105 ;  /* 0x000000696405723e */ /* 0x000fe200000010ff */
[----:B------:R-:W-:Y:S01]  /*6390*/  FMUL.FTZ R49, R133, R61 ;  /* 0x0000003d85317220 */ /* 0x000fe20000410000 */
[----:B------:R-:W-:Y:S01]  /*63a0*/  F2FP.BF16.F32.PACK_AB R7, R104, R109 ;  /* 0x0000006d6807723e */ /* 0x000fe200000010ff */
[----:B------:R-:W-:Y:S01]  /*63b0*/  BAR.SYNC.DEFER_BLOCKING 0x1, 0x100 ;  /* 0x0044000000007b1d */ /* 0x000fe20000010000 */
[----:B------:R-:W-:Y:S01]  /*63c0*/  LOP3.LUT R14, R8, R13, RZ, 0x3c, !PT ;  /* 0x0000000d080e7212 */ /* 0x000fe200078e3cff */
[----:B------:R-:W-:Y:S01]  /*63d0*/  IMAD.U32 R13, RZ, RZ, UR5 ;  /* 0x00000005ff0d7e24 */ /* 0x000fe2000f8e00ff */
[----:B------:R-:W-:Y:S01]  /*63e0*/  LOP3.LUT R24, R25, 0x380, RZ, 0xc0, !PT ;  /* 0x0000038019187812 */ /* 0x000fe200078ec0ff */
[----:B------:R-:W-:Y:S01]  /*63f0*/  IMAD.U32 R13, RZ, RZ, UR6 ;  /* 0x00000006ff0d7e24 */ /* 0x000fe2000f8e00ff */
[----:B------:R-:W-:Y:S01]  /*6400*/  MOV R105, R40 ;  /* 0x0000002800697202 */ /* 0x000fe20000000f00 */
[----:B------:R-:W-:Y:S01]  /*6410*/  IMAD.MOV R40, RZ, RZ, -R47 ;  /* 0x000000ffff287224 */ /* 0x000fe200078e0a2f */
[----:B------:R-:W-:Y:S01]  /*6420*/  SHF.R.U64 R24, R24, 0x3, RZ ;  /* 0x0000000318187819 */ /* 0x000fe200000012ff */
[----:B--2---:R-:W-:Y:S01]  /*6430*/  IMAD.WIDE.U32 R12, R102, UR40, R12 ;  /* 0x00000028660c7c25 */ /* 0x004fe2000f8e000c */
[----:B------:R-:W-:Y:S01]  /*6440*/  IADD3 R29, P3, R38, 0x4000, RZ ;  /* 0x00004000261d7810 */ /* 0x000fe20007f7e0ff */
[----:B------:R-:W-:Y:S01]  /*6450*/  ULDC.64 UR4, c[0x0][0xb88] ;  /* 0x0002e20000047ab9 */ /* 0x000fe20000000a00 */
[----:B------:R-:W-:Y:S01]  /*6460*/  LOP3.LUT R24, R24, R25, RZ, 0x3c, !PT ;  /* 0x0000001918187212 */ /* 0x000fe200078e3cff */
[----:B------:R-:W-:Y:S01]  /*6470*/  IMAD.X R25, RZ, RZ, R39, P0 ;  /* 0x000000ffff197224 */ /* 0x000fe200000e0627 */
[----:B------:R-:W-:Y:S01]  /*6480*/  SHF.R.S32.HI R41, RZ, 0x1f, R47 ;  /* 0x0000001fff297819 */ /* 0x000fe2000001142f */
[----:B------:R-:W-:Y:S01]  /*6490*/  ULDC UR6, c[0x0][0xa88] ;  /* 0x0002a20000067ab9 */ /* 0x000fe20000000800 */
[----:B------:R-:W-:Y:S01]  /*64a0*/  IADD3 R12, P0, R47, R12, RZ ;  /* 0x0000000c2f0c7210 */ /* 0x000fe20007f1e0ff */
[-C--:B------:R-:W-:Y:S01]  /*64b0*/  FMUL.FTZ R56, R132, R61.reuse ;  /* 0x0000003d84387220 */ /* 0x080fe20000410000 */
[----:B------:R-:W-:Y:S01]  /*64c0*/  LOP3.LUT R8, R21, 0x380, RZ, 0xc0, !PT ;  /* 0x0000038015087812 */ /* 0x000fe200078ec0ff */
[-C--:B------:R-:W-:Y:S01]  /*64d0*/  FMUL.FTZ R50, R137, R61.reuse ;  /* 0x0000003d89327220 */ /* 0x080fe20000410000 */
[----:B------:R-:W-:Y:S01]  /*64e0*/  IADD3 R27, P2, R38, 0x5000, RZ ;  /* 0x00005000261b7810 */ /* 0x000fe20007f5e0ff */
[-C--:B------:R-:W-:Y:S01]  /*64f0*/  FMUL.FTZ R55, R136, R61.reuse ;  /* 0x0000003d88377220 */ /* 0x080fe20000410000 */
[----:B------:R-:W-:Y:S01]  /*6500*/  LOP3.LUT R28, R29, 0x380, RZ, 0xc0, !PT ;  /* 0x000003801d1c7812 */ /* 0x000fe200078ec0ff */
[-C--:B------:R-:W-:Y:S01]  /*6510*/  FMUL.FTZ R3, R141, R61.reuse ;  /* 0x0000003d8d037220 */ /* 0x080fe20000410000 */
[----:B------:R-:W-:Y:S01]  /*6520*/  SHF.R.U64 R8, R8, 0x3, RZ ;  /* 0x0000000308087819 */ /* 0x000fe200000012ff */
[----:B------:R0:W-:Y:S01]  /*6530*/  STSM.16.M88.4 [R106], R4 ;  /* 0x000000046a007844 */ /* 0x0001e20000000200 */
[----:B------:R-:W-:Y:S01]  /*6540*/  LOP3.LUT R26, R27, 0x380, RZ, 0xc0, !PT ;  /* 0x000003801b1a7812 */ /* 0x000fe200078ec0ff */
[----:B------:R-:W-:Y:S01]  /*6550*/  FMUL.FTZ R54, R140, R61 ;  /* 0x0000003d8c367220 */ /* 0x000fe20000410000 */
[----:B------:R-:W-:Y:S01]  /*6560*/  MOV R15, R14 ;  /* 0x0000000e000f7202 */ /* 0x000fe20000000f00 */
[-C--:B------:R-:W-:Y:S01]  /*6570*/  FMUL.FTZ R48, R145, R61.reuse ;  /* 0x0000003d91307220 */ /* 0x080fe20000410000 */
[----:B------:R-:W-:Y:S01]  /*6580*/  SHF.R.U64 R28, R28, 0x3, RZ ;  /* 0x000000031c1c7819 */ /* 0x000fe200000012ff */
[----:B------:R-:W-:Y:S01]  /*6590*/  FMUL.FTZ R53, R144, R61 ;  /* 0x0000003d90357220 */ /* 0x000fe20000410000 */
[----:B------:R-:W-:Y:S01]  /*65a0*/  MOV R104, R42 ;  /* 0x0000002a00687202 */ /* 0x000fe20000000f00 */
[----:B------:R-:W-:Y:S01]  /*65b0*/  IMAD R43, R96, 0x80, R19 ;  /* 0x00000080602b7824 */ /* 0x000fe200078e0213 */
[----:B------:R-:W-:Y:S01]  /*65c0*/  LOP3.LUT R8, R8, R21, RZ, 0x3c, !PT ;  /* 0x0000001508087212 */ /* 0x000fe200078e3cff */
[-C--:B------:R-:W-:Y:S01]  /*65d0*/  FMUL.FTZ R0, R149, R61.reuse ;  /* 0x0000003d95007220 */ /* 0x080fe20000410000 */
[----:B------:R-:W-:Y:S01]  /*65e0*/  SHF.R.U64 R26, R26, 0x3, RZ ;  /* 0x000000031a1a7819 */ /* 0x000fe200000012ff */
[----:B------:R-:W-:Y:S01]  /*65f0*/  FMUL.FTZ R61, R148, R61 ;  /* 0x0000003d943d7220 */ /* 0x000fe20000410000 */
[----:B------:R-:W-:Y:S01]  /*6600*/  LOP3.LUT R28, R28, R29, RZ, 0x3c, !PT ;  /* 0x0000001d1c1c7212 */ /* 0x000fe200078e3cff */
[----:B------:R-:W-:Y:S01]  /*6610*/  IMAD.X R29, RZ, RZ, R39, P3 ;  /* 0x000000ffff1d7224 */ /* 0x000fe200018e0627 */
[----:B------:R-:W-:Y:S01]  /*6620*/  MOV R14, R8 ;  /* 0x00000008000e7202 */ /* 0x000fe20000000f00 */
[----:B0-----:R-:W-:Y:S01]  /*6630*/  IMAD R4, R102, UR10, RZ ;  /* 0x0000000a66047c24 */ /* 0x001fe2000f8e02ff */
[----:B------:R-:W-:Y:S01]  /*6640*/  MOV R106, R10 ;  /* 0x0000000a006a7202 */ /* 0x000fe20000000f00 */
[----:B------:R-:W-:Y:S01]  /*6650*/  IMAD R11, R59, R40, R107 ;  /* 0x000000283b0b7224 */ /* 0x000fe200078e026b */
[----:B------:R-:W-:Y:S01]  /*6660*/  F2FP.BF16.F32.PACK_AB R5, R108, R113 ;  /* 0x000000716c05723e */ /* 0x000fe200000010ff */
[----:B------:R-:W-:Y:S01]  /*6670*/  IMAD R103, R103, UR40, R4 ;  /* 0x0000002867677c24 */ /* 0x000fe2000f8e0204 */
[----:B------:R-:W-:Y:S01]  /*6680*/  F2FP.BF16.F32.PACK_AB R4, R72, R75 ;  /* 0x0000004b4804723e */ /* 0x000fe200000010ff */
[----:B------:R-:W-:Y:S01]  /*6690*/  IMAD R72, R59, UR6, RZ ;  /* 0x000000063b487c24 */ /* 0x000fe2000f8e02ff */
[----:B------:R-:W-:Y:S01]  /*66a0*/  SHF.R.S32.HI R10, RZ, 0x1f, R11 ;  /* 0x0000001fff0a7819 */ /* 0x000fe2000001140b */
[----:B------:R-:W-:Y:S01]  /*66b0*/  ULDC.64 UR8, c[0x0][0xae8] ;  /* 0x0002ba0000087ab9 */ /* 0x000fe20000000a00 */
[----:B------:R-:W-:-:S02]  /*66c0*/  IADD3.X R13, R41, R13, R103, P0, !PT ;  /* 0x0000000d290d7210 */ /* 0x000fc400007fe467 */
[----:B------:R-:W-:Y:S01]  /*66d0*/  F2FP.BF16.F32.PACK_AB R6, R70, R73 ;  /* 0x000000494606723e */ /* 0x000fe200000010ff */
[----:B------:R-:W-:Y:S01]  /*66e0*/  IMAD R10, R10, UR4, RZ ;  /* 0x000000040a0a7c24 */ /* 0x000fe2000f8e02ff */
[----:B------:R-:W-:Y:S01]  /*66f0*/  F2FP.BF16.F32.PACK_AB R7, R98, R117 ;  /* 0x000000756207723e */ /* 0x000fe200000010ff */
[C---:B------:R-:W-:Y:S01]  /*6700*/  IMAD.WIDE.U32 R12, R11.reuse, UR4, R12 ;  /* 0x000000040b0c7c25 */ /* 0x040fe2000f8e000c */
[----:B------:R-:W-:Y:S02]  /*6710*/  LOP3.LUT P0, RZ, R154, 0x3, RZ, 0xc0, !PT ;  /* 0x000000039aff7812 */ /* 0x000fe4000780c0ff */
[----:B------:R-:W-:Y:S01]  /*6720*/  F2FP.BF16.F32.PACK_AB R8, R66, R71 ;  /* 0x000000474208723e */ /* 0x000fe200000010ff */
[----:B------:R-:W-:Y:S01]  /*6730*/  IMAD R41, R11, UR5, R10 ;  /* 0x000000050b297c24 */ /* 0x000fe2000f8e020a */
[----:B------:R0:W-:Y:S01]  /*6740*/  STSM.16.M88.4 [R15], R4 ;  /* 0x000000040f007844 */ /* 0x0001e20000000200 */
[----:B------:R-:W-:Y:S01]  /*6750*/  ULDC.64 UR4, c[0x0][0xb50] ;  /* 0x0002d40000047ab9 */ /* 0x000fe20000000a00 */
[----:B------:R-:W-:-:S02]  /*6760*/  F2FP.BF16.F32.PACK_AB R9, R94, R101 ;  /* 0x000000655e09723e */ /* 0x000fc400000010ff */
[----:B------:R-:W-:Y:S02]  /*6770*/  F2FP.BF16.F32.PACK_AB R10, R68, R69 ;  /* 0x00000045440a723e */ /* 0x000fe400000010ff */
[----:B------:R-:W-:Y:S02]  /*6780*/  F2FP.BF16.F32.PACK_AB R11, R92, R99 ;  /* 0x000000635c0b723e */ /* 0x000fe400000010ff */
[----:B------:R-:W-:Y:S02]  /*6790*/  LEA R40, P3, R12, UR4, 0x2 ;  /* 0x000000040c287c11 */ /* 0x000fe4000f8610ff */
[----:B------:R-:W-:Y:S01]  /*67a0*/  LOP3.LUT R26, R26, R27, RZ, 0x3c, !PT ;  /* 0x0000001b1a1a7212 */ /* 0x000fe200078e3cff */
[----:B------:R-:W-:Y:S01]  /*67b0*/  IMAD.X R27, RZ, RZ, R39, P2 ;  /* 0x000000ffff1b7224 */ /* 0x000fe200010e0627 */
[----:B------:R-:W-:Y:S01]  /*67c0*/  ISETP.GE.OR P2, PT, R43, R72, P0 ;  /* 0x000000482b00720c */ /* 0x000fe20000746670 */
[----:B------:R1:W-:Y:S01]  /*67d0*/  STSM.16.M88.4 [R14], R8 ;  /* 0x000000080e007844 */ /* 0x0003e20000000200 */
[----:B------:R-:W-:Y:S01]  /*67e0*/  F2FP.BF16.F32.PACK_AB R71, R81, R84 ;  /* 0x000000545147723e */ /* 0x000fe200000010ff */
[----:B0-----:R-:W-:Y:S01]  /*67f0*/  VIADD R5, R43, 0x8 ;  /* 0x000000082b057836 */ /* 0x001fe20000000000 */
[----:B------:R-:W-:Y:S01]  /*6800*/  IADD3 R7, R13, R41, RZ ;  /* 0x000000290d077210 */ /* 0x000fe20007ffe0ff */
[----:B------:R-:W-:Y:S01]  /*6810*/  SHFL.IDX PT, R66, R40, 0x1, 0x1c1f ;  /* 0x003c1f0028427f89 */ /* 0x000fe200000e0000 */
[----:B------:R-:W-:-:S02]  /*6820*/  F2FP.BF16.F32.PACK_AB R4, R62, R67 ;  /* 0x000000433e04723e */ /* 0x000fc400000010ff */
[----:B------:R-:W-:Y:S02]  /*6830*/  ISETP.GE.OR P0, PT, R5, R72, P0 ;  /* 0x000000480500720c */ /* 0x000fe40000706670 */
[----:B------:R-:W-:Y:S02]  /*6840*/  LEA.HI.X R41, R12, UR5, R7, 0x2, P3 ;  /* 0x000000050c297c11 */ /* 0x000fe400098f1407 */
[----:B------:R-:W-:Y:S02]  /*6850*/  F2FP.BF16.F32.PACK_AB R5, R88, R97 ;  /* 0x000000615805723e */ /* 0x000fe400000010ff */
[----:B------:R-:W-:Y:S01]  /*6860*/  F2FP.BF16.F32.PACK_AB R6, R64, R65 ;  /* 0x000000414006723e */ /* 0x000fe200000010ff */
[----:B------:R-:W-:Y:S01]  /*6870*/  SHFL.IDX PT, R67, R41, 0x1, 0x1c1f ;  /* 0x003c1f0029437f89 */ /* 0x000fe200000e0000 */
[----:B------:R-:W-:Y:S02]  /*6880*/  F2FP.BF16.F32.PACK_AB R7, R90, R95 ;  /* 0x0000005f5a07723e */ /* 0x000fe400000010ff */
[----:B------:R-:W-:Y:S01]  /*6890*/  F2FP.BF16.F32.PACK_AB R12, R60, R63 ;  /* 0x0000003f3c0c723e */ /* 0x000fe200000010ff */
[----:B------:R-:W-:Y:S01]  /*68a0*/  SHFL.IDX PT, R64, R40, RZ, 0x1c1f ;  /* 0x001c1fff28407589 */ /* 0x000fe200000e0000 */
[----:B------:R-:W-:-:S02]  /*68b0*/  F2FP.BF16.F32.PACK_AB R13, R80, R93 ;  /* 0x0000005d500d723e */ /* 0x000fc400000010ff */
[----:B-1----:R-:W-:Y:S01]  /*68c0*/  F2FP.BF16.F32.PACK_AB R14, R51, R58 ;  /* 0x0000003a330e723e */ /* 0x002fe200000010ff */
[----:B------:R-:W-:Y:S01]  /*68d0*/  STSM.16.M88.4 [R106], R4 ;  /* 0x000000046a007844 */ /* 0x000fe20000000200 */
[----:B------:R-:W-:Y:S02]  /*68e0*/  F2FP.BF16.F32.PACK_AB R15, R79, R86 ;  /* 0x000000564f0f723e */ /* 0x000fe400000010ff */
[----:B------:R-:W-:Y:S01]  /*68f0*/  F2FP.BF16.F32.PACK_AB R8, R52, R57 ;  /* 0x000000393408723e */ /* 0x000fe200000010ff */
[----:B------:R-:W0:Y:S01]  /*6900*/  SHFL.IDX PT, R65, R41, RZ, 0x1c1f ;  /* 0x001c1fff29417589 */ /* 0x000e2200000e0000 */
[----:B------:R-:W-:Y:S01]  /*6910*/  F2FP.BF16.F32.PACK_AB R9, R76, R91 ;  /* 0x0000005b4c09723e */ /* 0x000fe200000010ff */
[----:B------:R-:W1:Y:S01]  /*6920*/  @P1 LDC R57, c[0x0][0xbec] ;  /* 0x0002fb00ff391b82 */ /* 0x000e620000000800 */
[----:B------:R-:W-:Y:S01]  /*6930*/  F2FP.BF16.F32.PACK_AB R10, R49, R56 ;  /* 0x00000038310a723e */ /* 0x000fe200000010ff */
[----:B------:R-:W-:Y:S01]  /*6940*/  STSM.16.M88.4 [R105], R12 ;  /* 0x0000000c69007844 */ /* 0x000fe20000000200 */
[----:B------:R-:W-:-:S02]  /*6950*/  F2FP.BF16.F32.PACK_AB R11, R78, R89 ;  /* 0x000000594e0b723e */ /* 0x000fc400000010ff */
[----:B------:R-:W-:Y:S02]  /*6960*/  MOV R100, R44 ;  /* 0x0000002c00647202 */ /* 0x000fe40000000f00 */
[----:B------:R-:W-:Y:S01]  /*6970*/  F2FP.BF16.F32.PACK_AB R68, R50, R55 ;  /* 0x000000373244723e */ /* 0x000fe200000010ff */
[----:B------:R-:W-:Y:S01]  /*6980*/  STSM.16.M88.4 [R104], R8 ;  /* 0x0000000868007844 */ /* 0x000fe20000000200 */
[----:B------:R-:W-:Y:S02]  /*6990*/  F2FP.BF16.F32.PACK_AB R69, R74, R87 ;  /* 0x000000574a45723e */ /* 0x000fe400000010ff */
[----:B------:R-:W-:Y:S02]  /*69a0*/  F2FP.BF16.F32.PACK_AB R70, R3, R54 ;  /* 0x000000360346723e */ /* 0x000fe400000010ff */
[----:B------:R-:W-:Y:S02]  /*69b0*/  F2FP.BF16.F32.PACK_AB R81, R82, R85 ;  /* 0x000000555251723e */ /* 0x000fe400000010ff */
[----:B------:R-:W-:Y:S01]  /*69c0*/  F2FP.BF16.F32.PACK_AB R80, R48, R53 ;  /* 0x000000353050723e */ /* 0x000fe200000010ff */
[----:B------:R-:W-:Y:S01]  /*69d0*/  STSM.16.M88.4 [R100], R68 ;  /* 0x0000004464007844 */ /* 0x000fe20000000200 */
[----:B------:R-:W-:-:S02]  /*69e0*/  F2FP.BF16.F32.PACK_AB R82, R0, R61 ;  /* 0x0000003d0052723e */ /* 0x000fc400000010ff */
[----:B------:R-:W-:Y:S02]  /*69f0*/  F2FP.BF16.F32.PACK_AB R83, R83, R150 ;  /* 0x000000965353723e */ /* 0x000fe400000010ff */
[C---:B------:R-:W-:Y:S02]  /*6a00*/  LOP3.LUT R21, R38.reuse, 0x380, RZ, 0xc0, !PT ;  /* 0x0000038026157812 */ /* 0x040fe400078ec0ff */
[C---:B------:R-:W-:Y:S01]  /*6a10*/  IADD3 R33, P5, R38.reuse, 0x2000, RZ ;  /* 0x0000200026217810 */ /* 0x040fe20007fbe0ff */
[----:B------:R-:W-:Y:S01]  /*6a20*/  STSM.16.M88.4 [R77], R80 ;  /* 0x000000504d007844 */ /* 0x000fe20000000200 */
[----:B------:R-:W-:Y:S01]  /*6a30*/  IMAD R3, R153, 0x20, R17 ;  /* 0x0000002099037824 */ /* 0x000fe200078e0211 */
[----:B------:R-:W-:Y:S01]  /*6a40*/  SHF.R.U64 R21, R21, 0x3, RZ ;  /* 0x0000000315157819 */ /* 0x000fe200000012ff */
[----:B------:R-:W-:Y:S01]  /*6a50*/  BAR.SYNC.DEFER_BLOCKING 0x1, 0x100 ;  /* 0x0044000000007b1d */ /* 0x000fe20000010000 */
[----:B------:R-:W-:Y:S01]  /*6a60*/  IADD3 R31, P4, R38, 0x3000, RZ ;  /* 0x00003000261f7810 */ /* 0x000fe20007f9e0ff */
[----:B------:R-:W-:Y:S01]  /*6a70*/  UIMAD UR6, UR11, UR8, URZ ;  /* 0x000000080b0672a4 */ /* 0x000fe2000f8e023f */
[----:B------:R-:W-:Y:S01]  /*6a80*/  LOP3.LUT R38, R21, R38, RZ, 0x3c, !PT ;  /* 0x0000002615267212 */ /* 0x000fe200078e3cff */
[----:B------:R-:W-:Y:S01]  /*6a90*/  IMAD.X R21, RZ, RZ, R39, P6 ;  /* 0x000000ffff157224 */ /* 0x000fe200030e0627 */
[----:B------:R-:W-:Y:S01]  /*6aa0*/  UIMAD.WIDE.U32 UR4, UR7, UR8, URZ ;  /* 0x00000008070472a5 */ /* 0x000fe2000f8e003f */
[----:B------:R-:W-:Y:S01]  /*6ab0*/  LOP3.LUT R32, R33, 0x380, RZ, 0xc0, !PT ;  /* 0x0000038021207812 */ /* 0x000fe200078ec0ff */
[----:B0-----:R0:W-:Y:S01]  /*6ac0*/  @!P2 ST.E desc[UR48][R64.64], R37 ;  /* 0x000000254000a985 */ /* 0x0011e2000c101930 */
[----:B------:R-:W-:Y:S01]  /*6ad0*/  UIMAD UR6, UR7, UR9, UR6 ;  /* 0x00000009070672a4 */ /* 0x000fe2000f8e0206 */
[----:B------:R-:W-:-:S02]  /*6ae0*/  LOP3.LUT R30, R31, 0x380, RZ, 0xc0, !PT ;  /* 0x000003801f1e7812 */ /* 0x000fc400078ec0ff */
[----:B------:R2:W-:Y:S01]  /*6af0*/  @!P0 ST.E desc[UR48][R66.64], R36 ;  /* 0x0000002442008985 */ /* 0x0005e2000c101930 */
[----:B------:R-:W-:Y:S01]  /*6b00*/  ULDC.64 UR8, c[0x0][0xaf0] ;  /* 0x0002bc0000087ab9 */ /* 0x000fe20000000a00 */
[----:B------:R-:W-:Y:S02]  /*6b10*/  SHF.R.U64 R32, R32, 0x3, RZ ;  /* 0x0000000320207819 */ /* 0x000fe400000012ff */
[----:B------:R3:W5:Y:S01]  /*6b20*/  LD.E.128 R44, desc[UR48][R34.64] ;  /* 0x00000030222c7980 */ /* 0x000762000c101d00 */
[----:B0-----:R-:W0:Y:S03]  /*6b30*/  @P1 LDC R37, c[0x0][0xbf0] ;  /* 0x0002fc00ff251b82 */ /* 0x001e260000000800 */
[----:B------:R4:W5:Y:S01]  /*6b40*/  LD.E.128 R52, desc[UR48][R28.64] ;  /* 0x000000301c347980 */ /* 0x000962000c101d00 */
[----:B------:R-:W-:Y:S01]  /*6b50*/  UIADD3 UR5, UR5, UR6, URZ ;  /* 0x0000000605057290 */ /* 0x000fe2000fffe03f */
[----:B------:R-:W-:-:S02]  /*6b60*/  SHF.R.U64 R30, R30, 0x3, RZ ;  /* 0x000000031e1e7819 */ /* 0x000fc400000012ff */
[----:B------:R2:W5:Y:S01]  /*6b70*/  LD.E.128 R8, desc[UR48][R20.64] ;  /* 0x0000003014087980 */ /* 0x000562000c101d00 */
[----:B------:R-:W-:Y:S01]  /*6b80*/  LOP3.LUT R32, R32, R33, RZ, 0x3c, !PT ;  /* 0x0000002120207212 */ /* 0x000fe200078e3cff */
[----:B---3--:R-:W3:Y:S02]  /*6b90*/  LDC.64 R34, c[0x0][0xae0] ;  /* 0x0002b800ff227b82 */ /* 0x008ee40000000a00 */
[----:B------:R-:W5:Y:S01]  /*6ba0*/  LD.E.128 R48, desc[UR48][R38.64] ;  /* 0x0000003026307980 */ /* 0x000f62000c101d00 */
[----:B----4-:R-:W-:Y:S01]  /*6bb0*/  IMAD R28, R96, 0x80, R3 ;  /* 0x00000080601c7824 */ /* 0x010fe200078e0203 */
[----:B------:R-:W-:Y:S01]  /*6bc0*/  UIMAD UR6, UR10, UR8, URZ ;  /* 0x000000080a0672a4 */ /* 0x000fe2000f8e023f */
[----:B------:R-:W-:Y:S01]  /*6bd0*/  LOP3.LUT R30, R30, R31, RZ, 0x3c, !PT ;  /* 0x0000001f1e1e7212 */ /* 0x000fe200078e3cff */
[----:B------:R-:W-:Y:S01]  /*6be0*/  UIMAD.WIDE.U32 UR4, UR40, UR8, UR4 ;  /* 0x00000008280472a5 */ /* 0x000fe2000f8e0004 */
[----:B-1----:R-:W-:Y:S01]  /*6bf0*/  @P1 IMAD.HI.U32 R0, R28, R57, RZ ;  /* 0x000000391c001227 */ /* 0x002fe200078e00ff */
[----:B------:R-:W-:Y:S01]  /*6c00*/  IADD3.X R33, RZ, R39, RZ, P5, !PT ;  /* 0x00000027ff217210 */ /* 0x000fe20002ffe4ff */
[----:B------:R-:W5:Y:S02]  /*6c10*/  LD.E.128 R60, desc[UR48][R26.64] ;  /* 0x000000301a3c7980 */ /* 0x000f64000c101d00 */
[----:B--2---:R-:W-:Y:S01]  /*6c20*/  IMAD.MOV.U32 R20, RZ, RZ, R28 ;  /* 0x000000ffff147224 */ /* 0x004fe200078e001c */
[----:B------:R-:W-:Y:S01]  /*6c30*/  UIMAD UR6, UR40, UR9, UR6 ;  /* 0x00000009280672a4 */ /* 0x000fe2000f8e0206 */
[----:B------:R-:W-:Y:S01]  /*6c40*/  IMAD.X R31, RZ, RZ, R39, P4 ;  /* 0x000000ffff1f7224 */ /* 0x000fe200020e0627 */
[----:B------:R-:W5:Y:S01]  /*6c50*/  LD.E.128 R40, desc[UR48][R32.64] ;  /* 0x0000003020287980 */ /* 0x000f62000c101d00 */
[----:B0-----:R-:W-:Y:S01]  /*6c60*/  @P1 SHF.R.U32.HI R20, RZ, R37, R0 ;  /* 0x00000025ff141219 */ /* 0x001fe20000011600 */
[----:B------:R-:W-:-:S02]  /*6c70*/  UIADD3 UR5, UR5, UR6, URZ ;  /* 0x0000000605057290 */ /* 0x000fc4000fffe03f */
[----:B------:R-:W5:Y:S01]  /*6c80*/  LD.E.128 R4, desc[UR48][R30.64] ;  /* 0x000000301e047980 */ /* 0x000f62000c101d00 */
[--C-:B------:R-:W-:Y:S01]  /*6c90*/  SHF.R.S32.HI R3, RZ, 0x1f, R20.reuse ;  /* 0x0000001fff037819 */ /* 0x100fe20000011414 */
[----:B------:R-:W-:Y:S02]  /*6ca0*/  IMAD.MOV R0, RZ, RZ, -R20 ;  /* 0x000000ffff007224 */ /* 0x000fe400078e0a14 */
[----:B------:R0:W5:Y:S01]  /*6cb0*/  LD.E.128 R12, desc[UR48][R24.64] ;  /* 0x00000030180c7980 */ /* 0x000162000c101d00 */
[----:B------:R-:W-:Y:S01]  /*6cc0*/  ULDC.64 UR6, c[0x0][0xad8] ;  /* 0x0002b60000067ab9 */ /* 0x000fe20000000a00 */
[----:B------:R-:W-:Y:S01]  /*6cd0*/  IMAD R59, R59, R0, R28 ;  /* 0x000000003b3b7224 */ /* 0x000fe200078e021c */
[----:B------:R-:W-:Y:S01]  /*6ce0*/  @!PT LDS RZ, [RZ] ;  /* 0x00000000fffff984 */ /* 0x000fe20000000800 */
[----:B------:R-:W-:Y:S01]  /*6cf0*/  @!PT LDS RZ, [RZ] ;  /* 0x00000000fffff984 */ /* 0x000fe20000000800 */
[----:B------:R-:W-:Y:S01]  /*6d00*/  @!PT LDS RZ, [RZ] ;  /* 0x00000000fffff984 */ /* 0x000fe20000000800 */
[----:B------:R-:W-:Y:S01]  /*6d10*/  @!PT LDS RZ, [RZ] ;  /* 0x00000000fffff984 */ /* 0x000fe20000000800 */
[----:B------:R1:W-:Y:S06]  /*6d20*/  MEMBAR.ALL.CTA ;  /* 0x0000000000007992 */ /* 0x0003ec0000008000 */
[----:B-1----:R-:W1:Y:S01]  /*6d30*/  FENCE.VIEW.ASYNC.S ;  /* 0x00000000000073c6 */ /* 0x002e620000000000 */
[----:B---3--:R-:W-:Y:S01]  /*6d40*/  IMAD R3, R3, R34, RZ ;  /* 0x0000002203037224 */ /* 0x008fe200078e02ff */
[----:B------:R-:W-:-:S03]  /*6d50*/  SHF.R.S32.HI R0, RZ, 0x1f, R59 ;  /* 0x0000001fff007819 */ /* 0x000fc6000001143b */
[C---:B------:R-:W-:Y:S02]  /*6d60*/  IMAD R3, R20.reuse, R35, R3 ;  /* 0x0000002314037224 */ /* 0x040fe400078e0203 */
[----:B------:R-:W-:Y:S01]  /*6d70*/  IMAD.WIDE.U32 R20, R20, R34, UR4 ;  /* 0x0000000414147e25 */ /* 0x000fe2000f8e0022 */
[----:B------:R-:W-:-:S03]  /*6d80*/  LEA R29, R96, R17, 0x7 ;  /* 0x00000011601d7211 */ /* 0x000fc600078e38ff */
[----:B------:R-:W-:Y:S02]  /*6d90*/  IMAD.IADD R21, R21, 0x1, R3 ;  /* 0x0000000115157824 */ /* 0x000fe400078e0203 */
[----:B------:R-:W-:Y:S01]  /*6da0*/  IMAD R0, R0, UR6, RZ ;  /* 0x0000000600007c24 */ /* 0x000fe2000f8e02ff */
[----:B------:R-:W-:Y:S01]  /*6db0*/  UIADD3 UR39, UR39, 0x28820, URZ ;  /* 0x0002882027277890 */ /* 0x000fe2000fffe03f */
[----:B------:R-:W-:Y:S01]  /*6dc0*/  IMAD.WIDE.U32 R20, R59, UR6, R20 ;  /* 0x000000063b147c25 */ /* 0x000fe2000f8e0014 */
[----:B------:R-:W-:Y:S01]  /*6dd0*/  UIADD3 UR43, UR43, 0x1, URZ ;  /* 0x000000012b2b7890 */ /* 0x000fe2000fffe03f */
[----:B------:R-:W-:Y:S02]  /*6de0*/  ISETP.GE.AND P1, PT, R29, R72, PT ;  /* 0x000000481d00720c */ /* 0x000fe40003f26270 */
[----:B0-----:R-:W-:Y:S01]  /*6df0*/  IMAD R25, R59, UR7, R0 ;  /* 0x000000073b197c24 */ /* 0x001fe2000f8e0200 */
[----:B------:R-:W-:Y:S01]  /*6e00*/  ULDC.64 UR6, c[0x0][0xa80] ;  /* 0x0002a00000067ab9 */ /* 0x000fe20000000a00 */
[----:B------:R-:W-:Y:S01]  /*6e10*/  UPRMT UR39, URZ, 0x654, UR39 ;  /* 0x000006543f277896 */ /* 0x000fe20008000027 */
[----:B------:R-:W-:Y:S01]  /*6e20*/  LEA R0, P2, R20, UR6, 0x1 ;  /* 0x0000000614007c11 */ /* 0x000fe2000f8408ff */
[----:B------:R-:W-:Y:S01]  /*6e30*/  IMAD.IADD R21, R21, 0x1, R25 ;  /* 0x0000000115157824 */ /* 0x000fe200078e0219 */
[----:B------:R-:W-:Y:S01]  /*6e40*/  UISETP.NE.AND UP0, UPT, UR43, 0x2, UPT ;  /* 0x000000022b00788c */ /* 0x000fe2000bf05270 */
[----:B------:R-:W-:-:S03]  /*6e50*/  VIADD R3, R29, 0x20 ;  /* 0x000000201d037836 */ /* 0x000fc60000000000 */
[----:B------:R-:W-:Y:S01]  /*6e60*/  LEA.HI.X R28, R20, UR7, R21, 0x1, P2 ;  /* 0x00000007141c7c11 */ /* 0x000fe200090f0c15 */
[----:B------:R-:W-:Y:S01]  /*6e70*/  USEL UR5, URZ, 0x1, UP0 ;  /* 0x000000013f057887 */ /* 0x000fe20008000000 */
[-C--:B------:R-:W-:Y:S01]  /*6e80*/  ISETP.GE.AND P3, PT, R3, R72.reuse, PT ;  /* 0x000000480300720c */ /* 0x080fe20003f66270 */
[----:B------:R-:W-:Y:S01]  /*6e90*/  ULDC UR4, c[0x0][0xc] ;  /* 0x0000030000047ab9 */ /* 0x000fe20000000800 */
[----:B------:R-:W-:Y:S01]  /*6ea0*/  VIADD R3, R29, 0x40 ;  /* 0x000000401d037836 */ /* 0x000fe20000000000 */
[----:B------:R-:W-:Y:S01]  /*6eb0*/  UIADD3 UR41, UR4, UR41, URZ ;  /* 0x0000002904297290 */ /* 0x000fe2000fffe03f */
[----:B-1----:R0:W1:Y:S01]  /*6ec0*/  SHFL.IDX PT, R26, R0, RZ, 0x181f ;  /* 0x00181fff001a7589 */ /* 0x00206200000e0000 */
[----:B------:R-:W-:Y:S01]  /*6ed0*/  USEL UR43, UR43, URZ, UP0 ;  /* 0x0000003f2b2b7287 */ /* 0x000fe20008000000 */
[----:B------:R-:W-:Y:S01]  /*6ee0*/  SYNCS.ARRIVE.TRANS64.RED.A1T0 RZ, [UR39], RZ ;  /* 0x000000ffffff79a7 */ /* 0x000fe20008100427 */
[----:B------:R-:W-:Y:S01]  /*6ef0*/  ULOP3.LUT UR44, UR44, UR5, URZ, 0x3c, !UPT ;  /* 0x000000052c2c7292 */ /* 0x000fe2000f8e3c3f */
[----:B------:R0:W2:Y:S01]  /*6f00*/  SHFL.IDX PT, R27, R28, RZ, 0x181f ;  /* 0x00181fff1c1b7589 */ /* 0x0000a200000e0000 */
[----:B------:R-:W-:Y:S01]  /*6f10*/  BSSY B0, `(.L_x_31) ;  /* 0x000000b000007945 */ /* 0x000fe20003800000 */
[----:B------:R-:W-:-:S03]  /*6f20*/  ISETP.GE.AND P0, PT, R3, R72, PT ;  /* 0x000000480300720c */ /* 0x000fc60003f06270 */
[----:B------:R-:W-:Y:S10]  /*6f30*/  @P1 BRA `(.L_x_32) ;  /* 0x0000000000201947 */ /* 0x000ff40003800000 */
[----:B------:R-:W-:Y:S02]  /*6f40*/  ULDC UR4, c[0x0][0xac8] ;  /* 0x0002b20000047ab9 */ /* 0x000fe40000000800 */
[----:B------:R-:W-:Y:S02]  /*6f50*/  ISETP.GE.AND P2, PT, R18, UR4, PT ;  /* 0x0000000412007c0c */ /* 0x000fe4000bf46270 */
[----:B------:R-:W-:-:S11]  /*6f60*/  ISETP.GE.AND P1, PT, R22, UR4, PT ;  /* 0x0000000416007c0c */ /* 0x000fd6000bf26270 */
[----:B-1----:R-:W-:Y:S02]  /*6f70*/  @!P2 LEA R24, P4, R18, R26, 0x1 ;  /* 0x0000001a1218a211 */ /* 0x002fe400078808ff */
[----:B--2---:R-:W-:Y:S02]  /*6f80*/  @!P1 IMAD.WIDE R20, R22, 0x2, R26 ;  /* 0x0000000216149825 */ /* 0x004fe400078e021a */
[----:B------:R-:W-:-:S03]  /*6f90*/  @!P2 LEA.HI.X R25, R18, R27, R188, 0x1, P4 ;  /* 0x0000001b1219a211 */ /* 0x000fc600020f0cbc */
[----:B-----5:R3:W-:Y:S04]  /*6fa0*/  @!P1 ST.E.128 desc[UR48][R20.64], R48 ;  /* 0x0000003014009985 */ /* 0x0207e8000c101d30 */
[----:B------:R3:W-:Y:S02]  /*6fb0*/  @!P2 ST.E.128 desc[UR48][R24.64], R52 ;  /* 0x000000341800a985 */ /* 0x0007e4000c101d30 */
.L_x_32:
[----:B------:R-:W-:Y:S05]  /*6fc0*/  BSYNC B0 ;  /* 0x0000000000007941 */ /* 0x000fea0003800000 */
.L_x_31:
[----:B--2---:R2:W4:Y:S01]  /*6fd0*/  SHFL.IDX PT, R27, R28, 0x1, 0x181f ;  /* 0x00381f001c1b7f89 */ /* 0x00452200000e0000 */
[----:B------:R-:W-:Y:S03]  /*6fe0*/  BSSY B0, `(.L_x_33) ;  /* 0x000000b000007945 */ /* 0x000fe60003800000 */
[----:B-1----:R2:W1:Y:S01]  /*6ff0*/  SHFL.IDX PT, R26, R0, 0x1, 0x181f ;  /* 0x00381f00001a7f89 */ /* 0x00246200000e0000 */
[----:B------:R-:W-:Y:S05]  /*7000*/  @P3 BRA `(.L_x_34) ;  /* 0x0000000000203947 */ /* 0x000fea0003800000 */
[----:B------:R-:W-:Y:S02]  /*7010*/  ULDC UR4, c[0x0][0xac8] ;  /* 0x0002b20000047ab9 */ /* 0x000fe40000000800 */
[----:B------:R-:W-:Y:S02]  /*7020*/  ISETP.GE.AND P3, PT, R18, UR4, PT ;  /* 0x0000000412007c0c */ /* 0x000fe4000bf66270 */
[----:B------:R-:W-:-:S11]  /*7030*/  ISETP.GE.AND P2, PT, R22, UR4, PT ;  /* 0x0000000416007c0c */ /* 0x000fd6000bf46270 */
[----:B-1-3--:R-:W-:Y:S02]  /*7040*/  @!P3 LEA R24, P1, R18, R26, 0x1 ;  /* 0x0000001a1218b211 */ /* 0x00afe400078208ff */
[----:B----4-:R-:W-:Y:S02]  /*7050*/  @!P2 IMAD.WIDE R20, R22, 0x2, R26 ;  /* 0x000000021614a825 */ /* 0x010fe400078e021a */
[----:B------:R-:W-:-:S03]  /*7060*/  @!P3 LEA.HI.X R25, R18, R27, R188, 0x1, P1 ;  /* 0x0000001b1219b211 */ /* 0x000fc600008f0cbc */
[----:B-----5:R1:W-:Y:S04]  /*7070*/  @!P2 ST.E.128 desc[UR48][R20.64], R44 ;  /* 0x0000002c1400a985 */ /* 0x0203e8000c101d30 */
[----:B------:R1:W-:Y:S02]  /*7080*/  @!P3 ST.E.128 desc[UR48][R24.64], R60 ;  /* 0x0000003c1800b985 */ /* 0x0003e4000c101d30 */
.L_x_34:
[----:B------:R-:W-:Y:S05]  /*7090*/  BSYNC B0 ;  /* 0x0000000000007941 */ /* 0x000fea0003800000 */
.L_x_33:
[----:B----4-:R4:W0:Y:S01]  /*70a0*/  SHFL.IDX PT, R27, R28, 0x2, 0x181f ;  /* 0x00581f001c1b7f89 */ /* 0x01082200000e0000 */
[----:B------:R-:W-:Y:S03]  /*70b0*/  BSSY B0, `(.L_x_35) ;  /* 0x000000b000007945 */ /* 0x000fe60003800000 */
[----:B-1----:R4:W1:Y:S01]  /*70c0*/  SHFL.IDX PT, R26, R0, 0x2, 0x181f ;  /* 0x00581f00001a7f89 */ /* 0x00286200000e0000 */
[----:B------:R-:W-:Y:S05]  /*70d0*/  @P0 BRA `(.L_x_36) ;  /* 0x0000000000200947 */ /* 0x000fea0003800000 */
[----:B------:R-:W-:Y:S02]  /*70e0*/  ULDC UR4, c[0x0][0xac8] ;  /* 0x0002b20000047ab9 */ /* 0x000fe40000000800 */
[----:B------:R-:W-:Y:S02]  /*70f0*/  ISETP.GE.AND P2, PT, R18, UR4, PT ;  /* 0x0000000412007c0c */ /* 0x000fe4000bf46270 */
[----:B------:R-:W-:-:S11]  /*7100*/  ISETP.GE.AND P1, PT, R22, UR4, PT ;  /* 0x0000000416007c0c */ /* 0x000fd6000bf26270 */
[----:B-1-3--:R-:W-:Y:S02]  /*7110*/  @!P2 LEA R24, P0, R18, R26, 0x1 ;  /* 0x0000001a1218a211 */ /* 0x00afe400078008ff */
[----:B0-----:R-:W-:Y:S02]  /*7120*/  @!P1 IMAD.WIDE R20, R22, 0x2, R26 ;  /* 0x0000000216149825 */ /* 0x001fe400078e021a */
[----:B------:R-:W-:-:S03]  /*7130*/  @!P2 LEA.HI.X R25, R18, R27, R188, 0x1, P0 ;  /* 0x0000001b1219a211 */ /* 0x000fc600000f0cbc */
[----:B-----5:R0:W-:Y:S04]  /*7140*/  @!P1 ST.E.128 desc[UR48][R20.64], R40 ;  /* 0x0000002814009985 */ /* 0x0201e8000c101d30 */
[----:B------:R0:W-:Y:S02]  /*7150*/  @!P2 ST.E.128 desc[UR48][R24.64], R12 ;  /* 0x0000000c1800a985 */ /* 0x0001e4000c101d30 */
.L_x_36:
[----:B------:R-:W-:Y:S05]  /*7160*/  BSYNC B0 ;  /* 0x0000000000007941 */ /* 0x000fea0003800000 */
.L_x_35:
[----:B------:R-:W-:Y:S01]  /*7170*/  VIADD R3, R29, 0x60 ;  /* 0x000000601d037836 */ /* 0x000fe20000000000 */
[----:B0--3--:R0:W3:Y:S01]  /*7180*/  SHFL.IDX PT, R21, R28, 0x3, 0x181f ;  /* 0x00781f001c157f89 */ /* 0x0090e200000e0000 */
[----:B------:R-:W-:Y:S01]  /*7190*/  UIADD3 UR45, UR45, 0x1, URZ ;  /* 0x000000012d2d7890 */ /* 0x000fe2000fffe03f */
[----:B------:R-:W-:Y:S02]  /*71a0*/  BSSY B0, `(.L_x_37) ;  /* 0x000000c000007945 */ /* 0x000fe40003800000 */
[----:B------:R-:W-:Y:S01]  /*71b0*/  ISETP.GE.AND P0, PT, R3, R72, PT ;  /* 0x000000480300720c */ /* 0x000fe20003f06270 */
[----:B------:R0:W0:-:S12]  /*71c0*/  SHFL.IDX PT, R20, R0, 0x3, 0x181f ;  /* 0x00781f0000147f89 */ /* 0x00001800000e0000 */
[----:B------:R-:W-:Y:S05]  /*71d0*/  @P0 BRA `(.L_x_38) ;  /* 0x0000000000200947 */ /* 0x000fea0003800000 */
[----:B------:R-:W-:Y:S02]  /*71e0*/  ULDC UR4, c[0x0][0xac8] ;  /* 0x0002b20000047ab9 */ /* 0x000fe40000000800 */
[----:B------:R-:W-:Y:S02]  /*71f0*/  ISETP.GE.AND P2, PT, R18, UR4, PT ;  /* 0x0000000412007c0c */ /* 0x000fe4000bf46270 */
[----:B------:R-:W-:-:S11]  /*7200*/  ISETP.GE.AND P1, PT, R22, UR4, PT ;  /* 0x0000000416007c0c */ /* 0x000fd6000bf26270 */
[----:B0----5:R-:W-:Y:S02]  /*7210*/  @!P2 LEA R14, P0, R18, R20, 0x1 ;  /* 0x00000014120ea211 */ /* 0x021fe400078008ff */
[----:B---3--:R-:W-:Y:S02]  /*7220*/  @!P1 IMAD.WIDE R12, R22, 0x2, R20 ;  /* 0x00000002160c9825 */ /* 0x008fe400078e0214 */
[----:B------:R-:W-:-:S03]  /*7230*/  @!P2 LEA.HI.X R15, R18, R21, R188, 0x1, P0 ;  /* 0x00000015120fa211 */ /* 0x000fc600000f0cbc */
[----:B------:R0:W-:Y:S04]  /*7240*/  @!P1 ST.E.128 desc[UR48][R12.64], R4 ;  /* 0x000000040c009985 */ /* 0x0001e8000c101d30 */
[----:B------:R0:W-:Y:S02]  /*7250*/  @!P2 ST.E.128 desc[UR48][R14.64], R8 ;  /* 0x000000080e00a985 */ /* 0x0001e4000c101d30 */
.L_x_38:
[----:B------:R-:W-:Y:S05]  /*7260*/  BSYNC B0 ;  /* 0x0000000000007941 */ /* 0x000fea0003800000 */
.L_x_37:
[----:B0-2-4-:R-:W0:Y:S02]  /*7270*/  LDC R0, c[0x0][0xc34] ;  /* 0x00030d00ff007b82 */ /* 0x015e240000000800 */
[----:B0-----:R-:W-:-:S13]  /*7280*/  ISETP.LE.AND P0, PT, R0, UR41, PT ;  /* 0x0000002900007c0c */ /* 0x001fda000bf03270 */
[----:B------:R-:W-:Y:S05]  /*7290*/  @!P0 BRA `(.L_x_39) ;  /* 0xffffff9800848947 */ /* 0x000fea000383ffff */
[----:B------:R-:W-:Y:S05]  /*72a0*/  EXIT ;  /* 0x000000000000794d */ /* 0x000fea0003800000 */
.L_x_5:
[----:B------:R-:W-:-:S08]  /*72b0*/  NOP ;  /* 0x0000000000007918 */ /* 0x000fd00000000000 */
[----:B------:R-:W0:-:S00]  /*72c0*/  USETMAXREG.DEALLOC.CTAPOOL 0x28 ;  /* 0x00000028000079c8 */ /* 0x000e0000080e0500 */
[----:B------:R-:W1:Y:S01]  /*72d0*/  S2UR UR10, SR_CTAID.X ;  /* 0x00000000000a79c3 */ /* 0x000e620000002500 */
[----:B0-----:R-:W-:Y:S01]  /*72e0*/  IMAD.MOV.U32 R37, RZ, RZ, 0x1 ;  /* 0x00000001ff257424 */ /* 0x001fe200078e00ff */
[----:B------:R-:W-:Y:S01]  /*72f0*/  MOV R22, RZ ;  /* 0x000000ff00167202 */ /* 0x000fe20000000f00 */
[----:B------:R-:W-:-:S05]  /*7300*/  IMAD.MOV.U32 R25, RZ, RZ, 0x1 ;  /* 0x00000001ff197424 */ /* 0x000fca00078e00ff */
[----:B------:R-:W1:Y:S02]  /*7310*/  LDC R2, c[0x0][0xc34] ;  /* 0x00030d00ff027b82 */ /* 0x000e640000000800 */
[----:B-1----:R-:W-:-:S13]  /*7320*/  ISETP.LE.AND P0, PT, R2, UR10, PT ;  /* 0x0000000a02007c0c */ /* 0x002fda000bf03270 */
[----:B------:R-:W-:Y:S05]  /*7330*/  @P0 BRA `(.L_x_40) ;  /* 0x0000003400740947 */ /* 0x000fea0003800000 */
[C---:B------:R-:W-:Y:S01]  /*7340*/  IMAD.SHL.U32 R28, R5.reuse, 0x8, RZ ;  /* 0x00000008051c7824 */ /* 0x040fe200078e00ff */
[----:B------:R-:W-:Y:S01]  /*7350*/  ULDC.64 UR6, c[0x0][0x2f0] ;  /* 0x0000bc0000067ab9 */ /* 0x000fe20000000a00 */
[----:B------:R-:W-:Y:S01]  /*7360*/  ULDC UR9, c[0x0][0x2b8] ;  /* 0x0000ae0000097ab9 */ /* 0x000fe20000000800 */
[----:B------:R-:W-:Y:S01]  /*7370*/  LOP3.LUT R18, R18, 0xfffffffe, RZ, 0xc0, !PT ;  /* 0xfffffffe12127812 */ /* 0x000fe200078ec0ff */
[----:B------:R-:W-:Y:S01]  /*7380*/  ULDC.64 UR4, c[0x0][0x418] ;  /* 0x0001060000047ab9 */ /* 0x000fe20000000a00 */
[C---:B------:R-:W-:Y:S01]  /*7390*/  LOP3.LUT R0, R28.reuse, 0x1f8, RZ, 0xc0, !PT ;  /* 0x000001f81c007812 */ /* 0x040fe200078ec0ff */
[----:B------:R-:W-:Y:S01]  /*73a0*/  UISETP.NE.U32.AND UP0, UPT, UR4, URZ, UPT ;  /* 0x0000003f0400728c */ /* 0x000fe2000bf05070 */
[----:B------:R-:W-:Y:S01]  /*73b0*/  LOP3.LUT R34, R28, 0x38, RZ, 0xc0, !PT ;  /* 0x000000381c227812 */ /* 0x000fe200078ec0ff */
[----:B------:R-:W0:Y:S01]  /*73c0*/  S2UR UR8, SR_CgaCtaId ;  /* 0x00000000000879c3 */ /* 0x000e220000008800 */
[--C-:B------:R-:W-:Y:S01]  /*73d0*/  LOP3.LUT R3, R0, 0x38, R5.reuse, 0x78, !PT ;  /* 0x0000003800037812 */ /* 0x100fe200078e7805 */
[----:B------:R-:W-:Y:S01]  /*73e0*/  UISETP.NE.AND.EX UP0, UPT, UR5, URZ, UPT, UP0 ;  /* 0x0000003f0500728c */ /* 0x000fe2000bf05300 */
[----:B------:R-:W-:Y:S01]  /*73f0*/  LOP3.LUT R0, R34, 0x40, RZ, 0xfc, !PT ;  /* 0x0000004022007812 */ /* 0x000fe200078efcff */
[----:B------:R-:W-:Y:S01]  /*7400*/  ULDC UR4, c[0x0][0x424] ;  /* 0x0001090000047ab9 */ /* 0x000fe20000000800 */
[----:B------:R-:W-:Y:S01]  /*7410*/  ULDC UR38, c[0x0][0x448] ;  /* 0x0001120000267ab9 */ /* 0x000fe20000000800 */
[----:B------:R-:W-:Y:S01]  /*7420*/  USEL UR4, UR4, 0x1, UP0 ;  /* 0x0000000104047887 */ /* 0x000fe20008000000 */
[C---:B------:R-:W-:Y:S01]  /*7430*/  ISETP.GE.AND P2, PT, R0.reuse, UR7, PT ;  /* 0x0000000700007c0c */ /* 0x040fe2000bf46270 */
[----:B------:R-:W-:Y:S01]  /*7440*/  UMOV UR39, 0x400 ;  /* 0x0000040000277882 */ /* 0x000fe20000000000 */
[C---:B------:R-:W-:Y:S01]  /*7450*/  ISETP.GE.AND P1, PT, R0.reuse, UR9, PT ;  /* 0x0000000900007c0c */ /* 0x040fe2000bf26270 */
[----:B------:R-:W-:Y:S01]  /*7460*/  UIMAD UR37, UR4, UR6, URZ ;  /* 0x00000006042572a4 */ /* 0x000fe2000f8e023f */
[----:B------:R-:W-:Y:S01]  /*7470*/  ISETP.GE.AND P0, PT, R0, UR7, PT ;  /* 0x0000000700007c0c */ /* 0x000fe2000bf06270 */
[----:B------:R-:W-:Y:S01]  /*7480*/  IMAD.SHL.U32 R0, R5, 0x10, RZ ;  /* 0x0000001005007824 */ /* 0x000fe200078e00ff */
[----:B------:R-:W-:Y:S01]  /*7490*/  ULDC UR4, c[0x0][0x288] ;  /* 0x0000a20000047ab9 */ /* 0x000fe20000000800 */
[----:B------:R-:W-:Y:S01]  /*74a0*/  UIADD3 UR5, UR37, 0x7f, URZ ;  /* 0x0000007f25057890 */ /* 0x000fe2000fffe03f */
[----:B------:R-:W-:Y:S01]  /*74b0*/  SHF.R.U32.HI R35, RZ, 0x3, R5 ;  /* 0x00000003ff237819 */ /* 0x000fe20000011605 */
[----:B------:R-:W-:Y:S01]  /*74c0*/  UIMAD UR38, UR38, UR4, URZ ;  /* 0x00000004262672a4 */ /* 0x000fe2000f8e023f */
[----:B------:R-:W-:Y:S01]  /*74d0*/  LOP3.LUT R28, R3, 0x200, R28, 0xf8, !PT ;  /* 0x00000200031c7812 */ /* 0x000fe200078ef81c */
[----:B------:R-:W-:Y:S01]  /*74e0*/  USHF.R.S32.HI UR6, URZ, 0x1f, UR5 ;  /* 0x0000001f3f067899 */ /* 0x000fe20008011405 */
[----:B------:R-:W-:Y:S01]  /*74f0*/  LOP3.LUT R35, R35, 0xf, RZ, 0xc0, !PT ;  /* 0x0000000f23237812 */ /* 0x000fe200078ec0ff */
[----:B------:R-:W-:Y:S01]  /*7500*/  IMAD.U32 R33, RZ, RZ, UR10 ;  /* 0x0000000aff217e24 */ /* 0x000fe2000f8e00ff */
[----:B------:R-:W-:Y:S01]  /*7510*/  @P2 LOP3.LUT R18, R18, 0x1, RZ, 0xfc, !PT ;  /* 0x0000000112122812 */ /* 0x000fe200078efcff */
[----:B------:R-:W-:Y:S01]  /*7520*/  ULEA.HI UR6, UR6, UR5, URZ, 0x7 ;  /* 0x0000000506067291 */ /* 0x000fe2000f8f383f */
[----:B------:R-:W-:Y:S01]  /*7530*/  LOP3.LUT R2, R0, 0x70, RZ, 0xc0, !PT ;  /* 0x0000007000027812 */ /* 0x000fe200078ec0ff */
[----:B0-----:R-:W-:Y:S01]  /*7540*/  ULEA UR39, UR8, UR39, 0x18 ;  /* 0x0000002708277291 */ /* 0x001fe2000f8ec03f */
[----:B------:R-:W-:Y:S01]  /*7550*/  LOP3.LUT R18, R18, 0xffffffbf, RZ, 0xc0, !PT ;  /* 0xffffffbf12127812 */ /* 0x000fe200078ec0ff */
[----:B------:R-:W-:Y:S01]  /*7560*/  ULEA.HI.SX32 UR42, UR6, 0xffffffff, 0x19 ;  /* 0xffffffff062a7891 */ /* 0x000fe2000f8fca3f */
[----:B------:R-:W-:Y:S01]  /*7570*/  IMAD.MOV.U32 R25, RZ, RZ, 0x1 ;  /* 0x00000001ff197424 */ /* 0x000fe200078e00ff */
[----:B------:R-:W-:Y:S01]  /*7580*/  MOV R22, RZ ;  /* 0x000000ff00167202 */ /* 0x000fe20000000f00 */
[----:B------:R-:W-:Y:S01]  /*7590*/  IMAD.MOV.U32 R37, RZ, RZ, RZ ;  /* 0x000000ffff257224 */ /* 0x000fe200078e00ff */
[----:B------:R-:W-:Y:S01]  /*75a0*/  @P1 LOP3.LUT R18, R18, 0x40, RZ, 0xfc, !PT ;  /* 0x0000004012121812 */ /* 0x000fe200078efcff */
[----:B------:R-:W-:Y:S01]  /*75b0*/  USHF.L.U32 UR4, UR42, 0x7, URZ ;  /* 0x000000072a047899 */ /* 0x000fe2000800063f */
[----:B------:R-:W-:Y:S01]  /*75c0*/  ISETP.GE.AND P1, PT, R34, UR7, PT ;  /* 0x0000000722007c0c */ /* 0x000fe2000bf26270 */
[----:B------:R-:W-:Y:S01]  /*75d0*/  ULOP3.LUT UR41, UR36, 0x2, URZ, 0xfc, !UPT ;  /* 0x0000000224297892 */ /* 0x000fe2000f8efc3f */
[----:B------:R-:W-:Y:S01]  /*75e0*/  LOP3.LUT R18, R18, 0xfffffffb, RZ, 0xc0, !PT ;  /* 0xfffffffb12127812 */ /* 0x000fe200078ec0ff */
[----:B------:R-:W-:Y:S01]  /*75f0*/  ULEA.HI.SX32 UR40, UR6, 0xfffffffe, 0x19 ;  /* 0xfffffffe06287891 */ /* 0x000fe2000f8fca3f */
[----:B------:R-:W-:Y:S01]  /*7600*/  LEA R0, R28, UR39, 0x1 ;  /* 0x000000271c007c11 */ /* 0x000fe2000f8e08ff */
[----:B------:R-:W-:Y:S01]  /*7610*/  IMAD.U32 R30, RZ, RZ, UR4 ;  /* 0x00000004ff1e7e24 */ /* 0x000fe2000f8e00ff */
[----:B------:R-:W-:Y:S01]  /*7620*/  @P0 LOP3.LUT R18, R18, 0x4, RZ, 0xfc, !PT ;  /* 0x0000000412120812 */ /* 0x000fe200078efcff */
[----:B------:R-:W-:Y:S01]  /*7630*/  ULDC UR43, c[0x0][0xc] ;  /* 0x00000300002b7ab9 */ /* 0x000fe20000000800 */
[----:B------:R-:W-:-:S02]  /*7640*/  ISETP.GE.AND P0, PT, R34, UR7, PT ;  /* 0x0000000722007c0c */ /* 0x000fc4000bf06270 */
[----:B------:R-:W-:Y:S02]  /*7650*/  LOP3.LUT R18, R18, 0xfffffffd, RZ, 0xc0, !PT ;  /* 0xfffffffd12127812 */ /* 0x000fe400078ec0ff */
[C---:B------:R-:W-:Y:S02]  /*7660*/  LOP3.LUT R36, R35.reuse, UR4, R2, 0xfe, !PT ;  /* 0x0000000423247c12 */ /* 0x040fe4000f8efe02 */
[----:B------:R-:W-:Y:S02]  /*7670*/  @P1 LOP3.LUT R18, R18, 0x2, RZ, 0xfc, !PT ;  /* 0x0000000212121812 */ /* 0x000fe400078efcff */
[----:B------:R-:W-:Y:S02]  /*7680*/  IADD3 R30, -R35, UR37, -R30 ;  /* 0x00000025231e7c10 */ /* 0x000fe4000fffe91e */
[----:B------:R-:W-:-:S04]  /*7690*/  LOP3.LUT R18, R18, 0xfffffff7, RZ, 0xc0, !PT ;  /* 0xfffffff712127812 */ /* 0x000fc800078ec0ff */
[----:B------:R-:W-:Y:S02]  /*76a0*/  @P0 LOP3.LUT R18, R18, 0x8, RZ, 0xfc, !PT ;  /* 0x0000000812120812 */ /* 0x000fe400078efcff */
[----:B------:R-:W-:Y:S02]  /*76b0*/  ISETP.GE.AND P0, PT, R34, UR9, PT ;  /* 0x0000000922007c0c */ /* 0x000fe4000bf06270 */
[----:B------:R-:W-:-:S11]  /*76c0*/  LOP3.LUT R18, R18, 0xffffff7f, RZ, 0xc0, !PT ;  /* 0xffffff7f12127812 */ /* 0x000fd600078ec0ff */
[----:B------:R-:W-:-:S07]  /*76d0*/  @P0 LOP3.LUT R18, R18, 0x80, RZ, 0xfc, !PT ;  /* 0x0000008012120812 */ /* 0x000fce00078efcff */
.L_x_75:
[----:B------:R-:W0:Y:S01]  /*76e0*/  LDC R0, c[0x0][0xc38] ;  /* 0x00030e00ff007b82 */ /* 0x000e220000000800 */
[----:B------:R-:W-:Y:S01]  /*76f0*/  IMAD.MOV.U32 R24, RZ, RZ, R33 ;  /* 0x000000ffff187224 */ /* 0x000fe200078e0021 */
[----:B------:R-:W-:Y:S05]  /*7700*/  YIELD ;  /* 0x0000000000007946 */ /* 0x000fea0003800000 */
[----:B------:R-:W-:Y:S01]  /*7710*/  ULDC.64 UR4, c[0x0][0xa28] ;  /* 0x00028a0000047ab9 */ /* 0x000fe20000000a00 */
[----:B------:R-:W1:Y:S01]  /*7720*/  LDC R2, c[0x0][0xc44] ;  /* 0x00031100ff027b82 */ /* 0x000e620000000800 */
[----:B------:R-:W-:Y:S01]  /*7730*/  IMAD.MOV.U32 R32, RZ, RZ, RZ ;  /* 0x000000ffff207224 */ /* 0x000fe200078e00ff */
[----:B0-----:R-:W-:-:S13]  /*7740*/  ISETP.NE.AND P0, PT, R0, 0x1, PT ;  /* 0x000000010000780c */ /* 0x001fda0003f05270 */
[----:B------:R-:W0:Y:S08]  /*7750*/  @P0 LDC R0, c[0x0][0xc3c] ;  /* 0x00030f00ff000b82 */ /* 0x000e300000000800 */
[----:B------:R-:W2:Y:S01]  /*7760*/  @P0 LDC R3, c[0x0][0xc40] ;  /* 0x00031000ff030b82 */ /* 0x000ea20000000800 */
[----:B0-----:R-:W-:-:S05]  /*7770*/  @P0 IMAD.HI.U32 R0, R33, R0, RZ ;  /* 0x0000000021000227 */ /* 0x001fca00078e00ff */
[----:B--2---:R-:W-:Y:S02]  /*7780*/  @P0 SHF.R.U32.HI R24, RZ, R3, R0 ;  /* 0x00000003ff180219 */ /* 0x004fe40000011600 */
[----:B-1----:R-:W-:-:S03]  /*7790*/  ISETP.NE.AND P0, PT, R2, 0x1, PT ;  /* 0x000000010200780c */ /* 0x002fc60003f05270 */
[----:B------:R-:W-:-:S10]  /*77a0*/  IMAD.MOV.U32 R23, RZ, RZ, R24 ;  /* 0x000000ffff177224 */ /* 0x000fd400078e0018 */
[----:B------:R-:W0:Y:S02]  /*77b0*/  @P0 LDC.64 R2, c[0x0][0xc48] ;  /* 0x00031200ff020b82 */ /* 0x000e240000000a00 */
[----:B0-----:R-:W-:-:S05]  /*77c0*/  @P0 IMAD.HI.U32 R0, R24, R2, RZ ;  /* 0x0000000218000227 */ /* 0x001fca00078e00ff */
[----:B------:R-:W-:Y:S02]  /*77d0*/  @P0 SHF.R.U32.HI R23, RZ, R3, R0 ;  /* 0x00000003ff170219 */ /* 0x000fe40000011600 */
[----:B------:R-:W-:-:S04]  /*77e0*/  ISETP.NE.U32.AND P0, PT, RZ, UR4, PT ;  /* 0x00000004ff007c0c */ /* 0x000fc8000bf05070 */
[----:B------:R-:W-:-:S13]  /*77f0*/  ISETP.NE.AND.EX P0, PT, RZ, UR5, PT, P0 ;  /* 0x00000005ff007c0c */ /* 0x000fda000bf05300 */
[----:B------:R-:W0:Y:S01]  /*7800*/  @P0 LDC.64 R2, c[0x0][0xa28] ;  /* 0x00028a00ff020b82 */ /* 0x000e220000000a00 */
[----:B------:R-:W-:-:S04]  /*7810*/  UIADD3 UR4, UR39, 0x18400, URZ ;  /* 0x0001840027047890 */ /* 0x000fc8000fffe03f */
[----:B------:R-:W-:Y:S01]  /*7820*/  ULOP3.LUT UP0, URZ, UR4, 0x3ff, URZ, 0xc0, !UPT ;  /* 0x000003ff043f7892 */ /* 0x000fe2000f80c03f */
[----:B0-----:R-:W-:-:S05]  /*7830*/  @P0 IMAD.WIDE R2, R23, 0x4, R2 ;  /* 0x0000000417020825 */ /* 0x001fca00078e0202 */
[----:B------:R0:W5:Y:S01]  /*7840*/  @P0 LDG.E R32, desc[UR48][R2.64] ;  /* 0x0000003002200981 */ /* 0x000162000c1e1900 */
[----:B------:R-:W-:-:S13]  /*7850*/  PLOP3.LUT P0, PT, PT, PT, UP0, 0x80, 0x0 ;  /* 0x000000000000781c */ /* 0x000fda0003f0f008 */
[----:B0-----:R-:W-:Y:S05]  /*7860*/  @!P0 BRA `(.L_x_41) ;  /* 0x0000000000408947 */ /* 0x001fea0003800000 */
[----:B------:R-:W-:Y:S01]  /*7870*/  MOV R2, 0x0 ;  /* 0x0000000000027802 */ /* 0x000fe20000000f00 */
[----:B------:R-:W-:Y:S01]  /*7880*/  ULDC.64 UR4, c[0x4][0x80] ;  /* 0x0100200000047ab9 */ /* 0x000fe20000000a00 */
[----:B------:R-:W-:Y:S01]  /*7890*/  ULDC.64 UR6, c[0x4][0x88] ;  /* 0x0100220000067ab9 */ /* 0x000fe20000000a00 */
[----:B------:R-:W-:Y:S01]  /*78a0*/  MOV R4, UR4 ;  /* 0x0000000400047c02 */ /* 0x000fe20008000f00 */
[----:B------:R-:W-:Y:S01]  /*78b0*/  IMAD.U32 R5, RZ, RZ, UR5 ;  /* 0x00000005ff057e24 */ /* 0x000fe2000f8e00ff */
[----:B------:R-:W-:Y:S01]  /*78c0*/  ULDC.64 UR4, c[0x4][0x8] ;  /* 0x0100020000047ab9 */ /* 0x000fe20000000a00 */
[----:B------:R-:W0:Y:S01]  /*78d0*/  LDC.64 R2, c[0x4][R2] ;  /* 0x0100000002027b82 */ /* 0x000e220000000a00 */
[----:B------:R-:W-:Y:S01]  /*78e0*/  IMAD.U32 R6, RZ, RZ, UR6 ;  /* 0x00000006ff067e24 */ /* 0x000fe2000f8e00ff */
[----:B------:R-:W-:Y:S01]  /*78f0*/  MOV R8, 0x70 ;  /* 0x0000007000087802 */ /* 0x000fe20000000f00 */
[----:B------:R-:W-:Y:S02]  /*7900*/  IMAD.U32 R7, RZ, RZ, UR7 ;  /* 0x00000007ff077e24 */ /* 0x000fe4000f8e00ff */
[----:B------:R-:W-:-:S02]  /*7910*/  IMAD.U32 R10, RZ, RZ, UR4 ;  /* 0x00000004ff0a7e24 */ /* 0x000fc4000f8e00ff */
[----:B------:R-:W-:Y:S02]  /*7920*/  IMAD.U32 R11, RZ, RZ, UR5 ;  /* 0x00000005ff0b7e24 */ /* 0x000fe4000f8e00ff */
[----:B------:R-:W-:Y:S02]  /*7930*/  IMAD.MOV.U32 R12, RZ, RZ, 0x1 ;  /* 0x00000001ff0c7424 */ /* 0x000fe400078e00ff */
[----:B------:R-:W-:-:S07]  /*7940*/  IMAD.MOV.U32 R13, RZ, RZ, RZ ;  /* 0x000000ffff0d7224 */ /* 0x000fce00078e00ff */
[----:B------:R-:W-:-:S07]  /*7950*/  LEPC R20, `(.L_x_41) ;  /* 0x000000001014794e */ /* 0x000fce0000000000 */
[----:B0----5:R-:W-:Y:S05]  /*7960*/  CALL.ABS.NOINC R2 ;  /* 0x0000000002007343 */ /* 0x021fea0003c00000 */
.L_x_41:
[----:B------:R-:W-:-:S04]  /*7970*/  UIADD3 UR4, UR39, 0x400, URZ ;  /* 0x0000040027047890 */ /* 0x000fc8000fffe03f */
[----:B------:R-:W-:-:S06]  /*7980*/  ULOP3.LUT UP0, URZ, UR4, 0x3ff, URZ, 0xc0, !UPT ;  /* 0x000003ff043f7892 */ /* 0x000fcc000f80c03f */
[----:B------:R-:W-:-:S13]  /*7990*/  PLOP3.LUT P0, PT, PT, PT, UP0, 0x80, 0x0 ;  /* 0x000000000000781c */ /* 0x000fda0003f0f008 */
[----:B------:R-:W-:Y:S05]  /*79a0*/  @!P0 BRA `(.L_x_42) ;  /* 0x00000000007c8947 */ /* 0x000fea0003800000 */
[----:B------:R-:W-:Y:S01]  /*79b0*/  MOV R16, 0x0 ;  /* 0x0000000000107802 */ /* 0x000fe20000000f00 */
[----:B------:R-:W-:Y:S01]  /*79c0*/  ULDC.64 UR6, c[0x4][0x80] ;  /* 0x0100200000067ab9 */ /* 0x000fe20000000a00 */
[----:B------:R-:W-:Y:S01]  /*79d0*/  ULDC.64 UR8, c[0x4][0x88] ;  /* 0x0100220000087ab9 */ /* 0x000fe20000000a00 */
[----:B------:R-:W-:Y:S01]  /*79e0*/  ULDC.64 UR4, c[0x4][0x10] ;  /* 0x0100040000047ab9 */ /* 0x000fe20000000a00 */
[----:B------:R0:W1:Y:S01]  /*79f0*/  LDC.64 R2, c[0x4][R16] ;  /* 0x0100000010027b82 */ /* 0x0000620000000a00 */
[----:B------:R-:W-:Y:S01]  /*7a00*/  IMAD.U32 R4, RZ, RZ, UR6 ;  /* 0x00000006ff047e24 */ /* 0x000fe2000f8e00ff */
[----:B------:R-:W-:Y:S01]  /*7a10*/  MOV R7, UR9 ;  /* 0x0000000900077c02 */ /* 0x000fe20008000f00 */
[----:B------:R-:W-:Y:S02]  /*7a20*/  IMAD.U32 R5, RZ, RZ, UR7 ;  /* 0x00000007ff057e24 */ /* 0x000fe4000f8e00ff */
[----:B------:R-:W-:Y:S02]  /*7a30*/  IMAD.U32 R6, RZ, RZ, UR8 ;  /* 0x00000008ff067e24 */ /* 0x000fe4000f8e00ff */
[----:B------:R-:W-:-:S02]  /*7a40*/  IMAD.U32 R10, RZ, RZ, UR4 ;  /* 0x00000004ff0a7e24 */ /* 0x000fc4000f8e00ff */
[----:B------:R-:W-:Y:S02]  /*7a50*/  IMAD.U32 R11, RZ, RZ, UR5 ;  /* 0x00000005ff0b7e24 */ /* 0x000fe4000f8e00ff */
[----:B------:R-:W-:Y:S02]  /*7a60*/  IMAD.MOV.U32 R8, RZ, RZ, 0x70 ;  /* 0x00000070ff087424 */ /* 0x000fe400078e00ff */
[----:B------:R-:W-:Y:S02]  /*7a70*/  IMAD.MOV.U32 R12, RZ, RZ, 0x1 ;  /* 0x00000001ff0c7424 */ /* 0x000fe400078e00ff */
[----:B0-----:R-:W-:-:S07]  /*7a80*/  IMAD.MOV.U32 R13, RZ, RZ, RZ ;  /* 0x000000ffff0d7224 */ /* 0x001fce00078e00ff */
[----:B------:R-:W-:-:S07]  /*7a90*/  LEPC R20, `(.L_x_43) ;  /* 0x000000001014794e */ /* 0x000fce0000000000 */
[----:B-1---5:R-:W-:Y:S05]  /*7aa0*/  CALL.ABS.NOINC R2 ;  /* 0x0000000002007343 */ /* 0x022fea0003c00000 */
.L_x_43:
[----:B------:R0:W1:Y:S01]  /*7ab0*/  LDC.64 R2, c[0x4][R16] ;  /* 0x0100000010027b82 */ /* 0x0000620000000a00 */
[----:B------:R-:W-:Y:S01]  /*7ac0*/  ULDC.64 UR4, c[0x4][0x80] ;  /* 0x0100200000047ab9 */ /* 0x000fe20000000a00 */
[----:B------:R-:W-:Y:S01]  /*7ad0*/  ULDC.64 UR6, c[0x4][0x88] ;  /* 0x0100220000067ab9 */ /* 0x000fe20000000a00 */
[----:B------:R-:W-:Y:S01]  /*7ae0*/  MOV R4, UR4 ;  /* 0x0000000400047c02 */ /* 0x000fe20008000f00 */
[----:B------:R-:W-:Y:S01]  /*7af0*/  IMAD.U32 R5, RZ, RZ, UR5 ;  /* 0x00000005ff057e24 */ /* 0x000fe2000f8e00ff */
[----:B------:R-:W-:Y:S01]  /*7b00*/  ULDC.64 UR4, c[0x4][0x18] ;  /* 0x0100060000047ab9 */ /* 0x000fe20000000a00 */
[----:B------:R-:W-:Y:S01]  /*7b10*/  IMAD.U32 R6, RZ, RZ, UR6 ;  /* 0x00000006ff067e24 */ /* 0x000fe2000f8e00ff */
[----:B------:R-:W-:Y:S01]  /*7b20*/  MOV R8, 0x70 ;  /* 0x0000007000087802 */ /* 0x000fe20000000f00 */
[----:B------:R-:W-:Y:S02]  /*7b30*/  IMAD.U32 R7, RZ, RZ, UR7 ;  /* 0x00000007ff077e24 */ /* 0x000fe4000f8e00ff */
[----:B------:R-:W-:-:S02]  /*7b40*/  IMAD.U32 R10, RZ, RZ, UR4 ;  /* 0x00000004ff0a7e24 */ /* 0x000fc4000f8e00ff */
[----:B------:R-:W-:Y:S02]  /*7b50*/  IMAD.U32 R11, RZ, RZ, UR5 ;  /* 0x00000005ff0b7e24 */ /* 0x000fe4000f8e00ff */
[----:B------:R-:W-:Y:S02]  /*7b60*/  IMAD.MOV.U32 R12, RZ, RZ, 0x1 ;  /* 0x00000001ff0c7424 */ /* 0x000fe400078e00ff */
[----:B0-----:R-:W-:-:S07]  /*7b70*/  IMAD.MOV.U32 R13, RZ, RZ, RZ ;  /* 0x000000ffff0d7224 */ /* 0x001fce00078e00ff */
[----:B------:R-:W-:-:S07]  /*7b80*/  LEPC R20, `(.L_x_42) ;  /* 0x000000001014794e */ /* 0x000fce0000000000 */
[----:B-1----:R-:W-:Y:S05]  /*7b90*/  CALL.ABS.NOINC R2 ;  /* 0x0000000002007343 */ /* 0x002fea0003c00000 */
.L_x_42:
[----:B------:R-:W-:Y:S01]  /*7ba0*/  ULDC.64 UR4, c[0x0][0x9f8] ;  /* 0x00027e0000047ab9 */ /* 0x000fe20000000a00 */
[--C-:B------:R-:W-:Y:S01]  /*7bb0*/  IMAD.MOV.U32 R29, RZ, RZ, R23.reuse ;  /* 0x000000ffff1d7224 */ /* 0x100fe200078e0017 */
[----:B------:R-:W-:Y:S01]  /*7bc0*/  ISETP.NE.U32.AND P0, PT, RZ, UR4, PT ;  /* 0x00000004ff007c0c */ /* 0x000fe2000bf05070 */
[----:B------:R-:W0:Y:S01]  /*7bd0*/  LDC R8, c[0x0][0x430] ;  /* 0x00010c00ff087b82 */ /* 0x000e220000000800 */
[----:B-----5:R-:W-:Y:S01]  /*7be0*/  IMAD.IADD R0, R36, 0x1, R32 ;  /* 0x0000000124007824 */ /* 0x020fe200078e0220 */
[----:B------:R-:W-:Y:S01]  /*7bf0*/  LOP3.LUT R18, R18, 0xffffffdf, RZ, 0xc0, !PT ;  /* 0xffffffdf12127812 */ /* 0x000fe200078ec0ff */
[----:B------:R-:W-:Y:S01]  /*7c00*/  IMAD.MOV R19, RZ, RZ, -R23 ;  /* 0x000000ffff137224 */ /* 0x000fe200078e0a17 */
[----:B------:R-:W-:Y:S01]  /*7c10*/  ISETP.NE.AND.EX P0, PT, RZ, UR5, PT, P0 ;  /* 0x00000005ff007c0c */ /* 0x000fe2000bf05300 */
[----:B------:R-:W-:-:S12]  /*7c20*/  ULDC UR4, c[0x0][0xc44] ;  /* 0x0003110000047ab9 */ /* 0x000fd80000000800 */
[----:B------:R-:W1:Y:S02]  /*7c30*/  @P0 LDC.64 R2, c[0x0][0x9f8] ;  /* 0x00027e00ff020b82 */ /* 0x000e640000000a00 */
[----:B-1----:R-:W-:-:S05]  /*7c40*/  @P0 IMAD.WIDE R2, R23, 0x4, R2 ;  /* 0x0000000417020825 */ /* 0x002fca00078e0202 */
[----:B------:R1:W2:Y:S01]  /*7c50*/  @P0 LDG.E R29, desc[UR48][R2.64] ;  /* 0x00000030021d0981 */ /* 0x0002a2000c1e1900 */
[----:B0-----:R-:W-:Y:S01]  /*7c60*/  ISETP.NE.AND P1, PT, R8, 0x1, PT ;  /* 0x000000010800780c */ /* 0x001fe20003f25270 */
[----:B------:R-:W-:Y:S01]  /*7c70*/  IMAD.MOV.U32 R9, RZ, RZ, R0 ;  /* 0x000000ffff097224 */ /* 0x000fe200078e0000 */
[----:B------:R-:W-:-:S11]  /*7c80*/  ISETP.GE.AND P0, PT, R36, UR37, PT ;  /* 0x0000002524007c0c */ /* 0x000fd6000bf06270 */
[----:B------:R-:W0:Y:S01]  /*7c90*/  @P1 LDC R5, c[0x0][0x434] ;  /* 0x00010d00ff051b82 */ /* 0x000e220000000800 */
[----:B------:R-:W-:-:S07]  /*7ca0*/  @P1 LOP3.LUT R18, R18, 0x20, RZ, 0xfc, !PT ;  /* 0x0000002012121812 */ /* 0x000fce00078efcff */
[----:B------:R-:W3:Y:S08]  /*7cb0*/  @P1 LDC R11, c[0x0][0x438] ;  /* 0x00010e00ff0b1b82 */ /* 0x000ef00000000800 */
[----:B------:R-:W4:Y:S01]  /*7cc0*/  @!P0 LDC.64 R6, c[0x0][0x428] ;  /* 0x00010a00ff068b82 */ /* 0x000f220000000a00 */
[----:B0-----:R-:W-:-:S05]  /*7cd0*/  @P1 IMAD.HI.U32 R4, R0, R5, RZ ;  /* 0x0000000500041227 */ /* 0x001fca00078e00ff */
[----:B---3--:R-:W-:Y:S02]  /*7ce0*/  @P1 SHF.R.U32.HI R9, RZ, R11, R4 ;  /* 0x0000000bff091219 */ /* 0x008fe40000011604 */
[----:B------:R-:W0:Y:S02]  /*7cf0*/  @!P0 LDC.64 R4, c[0x0][0x418] ;  /* 0x00010600ff048b82 */ /* 0x000e240000000a00 */
[----:B-1----:R-:W-:Y:S01]  /*7d00*/  @!P0 SHF.R.S32.HI R3, RZ, 0x1f, R9 ;  /* 0x0000001fff038819 */ /* 0x002fe20000011409 */
[----:B------:R-:W-:Y:S01]  /*7d10*/  UMOV UR5, 0xffffffff ;  /* 0xffffffff00057882 */ /* 0x000fe20000000000 */
[----:B------:R-:W-:Y:S01]  /*7d20*/  IMAD R19, R19, UR4, R24 ;  /* 0x0000000413137c24 */ /* 0x000fe2000f8e0218 */
[----:B--2---:R-:W-:-:S05]  /*7d30*/  SHF.R.S32.HI R31, RZ, 0x1f, R29 ;  /* 0x0000001fff1f7819 */ /* 0x004fca000001141d */
[----:B----4-:R-:W-:-:S04]  /*7d40*/  @!P0 IMAD R2, R31, R6, RZ ;  /* 0x000000061f028224 */ /* 0x010fc800078e02ff */
[----:B------:R-:W-:Y:S01]  /*7d50*/  @!P0 IMAD R7, R29, R7, R2 ;  /* 0x000000071d078224 */ /* 0x000fe200078e0202 */
[----:B------:R-:W-:-:S05]  /*7d60*/  @!P0 MOV R2, R9 ;  /* 0x0000000900028202 */ /* 0x000fca0000000f00 */
[----:B------:R-:W-:-:S04]  /*7d70*/  @!P0 IMAD.WIDE.U32 R2, R29, R6, R2 ;  /* 0x000000061d028225 */ /* 0x000fc800078e0002 */
[----:B------:R-:W-:Y:S01]  /*7d80*/  @!P0 IMAD.IADD R3, R3, 0x1, R7 ;  /* 0x0000000103038824 */ /* 0x000fe200078e0207 */
[----:B0-----:R-:W-:Y:S01]  /*7d90*/  @!P0 LEA R4, P1, R2, R4, 0x2 ;  /* 0x0000000402048211 */ /* 0x001fe200078210ff */
[----:B------:R-:W-:-:S03]  /*7da0*/  IMAD.MOV.U32 R6, RZ, RZ, RZ ;  /* 0x000000ffff067224 */ /* 0x000fc600078e00ff */
[----:B------:R-:W-:Y:S01]  /*7db0*/  @!P0 LEA.HI.X R5, R2, R5, R3, 0x2, P1 ;  /* 0x0000000502058211 */ /* 0x000fe200008f1403 */
[----:B------:R-:W-:Y:S02]  /*7dc0*/  IMAD.MOV R3, RZ, RZ, -R9 ;  /* 0x000000ffff037224 */ /* 0x000fe400078e0a09 */
[----:B------:R-:W-:Y:S02]  /*7dd0*/  IMAD.U32 R2, RZ, RZ, UR41 ;  /* 0x00000029ff027e24 */ /* 0x000fe4000f8e00ff */
[----:B------:R0:W5:Y:S02]  /*7de0*/  @!P0 LDG.E R6, desc[UR48][R4.64] ;  /* 0x0000003004068981 */ /* 0x000164000c1e1900 */
[----:B0-----:R-:W-:Y:S01]  /*7df0*/  IMAD R4, R8, R3, R0 ;  /* 0x0000000308047224 */ /* 0x001fe200078e0200 */
[----:B------:R-:W-:Y:S06]  /*7e00*/  BRA.DIV UR5, `(.L_x_44) ;  /* 0x0000003205087947 */ /* 0x000fec000b800000 */
.L_x_92:
[----:B------:R-:W-:Y:S02]  /*7e10*/  ISETP.NE.AND P0, PT, R2, 0x3, PT ;  /* 0x000000030200780c */ /* 0x000fe40003f05270 */
[----:B------:R-:W-:Y:S02]  /*7e20*/  LOP3.LUT R18, R18, 0xffffffef, RZ, 0xc0, !PT ;  /* 0xffffffef12127812 */ /* 0x000fe400078ec0ff */
[----:B------:R-:W-:-:S09]  /*7e30*/  SHF.R.S32.HI R27, RZ, 0x1f, R19 ;  /* 0x0000001fff1b7819 */ /* 0x000fd20000011413 */
[----:B------:R-:W-:Y:S01]  /*7e40*/  @P0 LOP3.LUT R18, R18, 0x10, RZ, 0xfc, !PT ;  /* 0x0000001012120812 */ /* 0x000fe200078efcff */
[----:B------:R-:W-:Y:S06]  /*7e50*/  @!P0 BRA `(.L_x_45) ;  /* 0x0000000000048947 */ /* 0x000fec0003800000 */
[----:B------:R-:W-:Y:S01]  /*7e60*/  BPT.TRAP 0x1 ;  /* 0x000000040000795c */ /* 0x000fe20000300000 */
.L_x_45:
[----:B------:R-:W-:Y:S01]  /*7e70*/  SHF.R.S32.HI R7, RZ, 0x1f, R4 ;  /* 0x0000001fff077819 */ /* 0x000fe20000011404 */
[----:B------:R-:W-:Y:S01]  /*7e80*/  ULDC.64 UR4, c[0x0][0x328] ;  /* 0x0000ca0000047ab9 */ /* 0x000fe20000000a00 */
[----:B------:R-:W-:Y:S03]  /*7e90*/  BSSY B0, `(.L_x_46) ;  /* 0x0000017000007945 */ /* 0x000fe60003800000 */
[----:B------:R-:W-:-:S04]  /*7ea0*/  IMAD R3, R7, UR4, RZ ;  /* 0x0000000407037c24 */ /* 0x000fc8000f8e02ff */
[C---:B------:R-:W-:Y:S02]  /*7eb0*/  IMAD R5, R4.reuse, UR5, R3 ;  /* 0x0000000504057c24 */ /* 0x040fe4000f8e0203 */
[----:B------:R-:W-:Y:S01]  /*7ec0*/  IMAD.WIDE.U32 R2, R4, UR4, RZ ;  /* 0x0000000404027c25 */ /* 0x000fe2000f8e00ff */
[----:B------:R-:W-:-:S04]  /*7ed0*/  ULDC.64 UR4, c[0x0][0x338] ;  /* 0x0000ce0000047ab9 */ /* 0x000fc80000000a00 */
[----:B------:R-:W-:Y:S02]  /*7ee0*/  IADD3 R3, R3, R5, RZ ;  /* 0x0000000503037210 */ /* 0x000fe40007ffe0ff */
[----:B-----5:R-:W-:Y:S01]  /*7ef0*/  SHF.R.S32.HI R5, RZ, 0x1f, R6 ;  /* 0x0000001fff057819 */ /* 0x020fe20000011406 */
[----:B------:R-:W-:-:S04]  /*7f00*/  IMAD.WIDE.U32 R2, R6, UR4, R2 ;  /* 0x0000000406027c25 */ /* 0x000fc8000f8e0002 */
[----:B------:R-:W-:-:S04]  /*7f10*/  IMAD R9, R5, UR4, RZ ;  /* 0x0000000405097c24 */ /* 0x000fc8000f8e02ff */
[----:B------:R-:W-:Y:S01]  /*7f20*/  IMAD R9, R6, UR5, R9 ;  /* 0x0000000506097c24 */ /* 0x000fe2000f8e0209 */
[----:B------:R-:W-:Y:S02]  /*7f30*/  ULDC.64 UR4, c[0x0][0x330] ;  /* 0x0000cc0000047ab9 */ /* 0x000fe40000000a00 */
[----:B------:R-:W-:Y:S02]  /*7f40*/  IMAD R0, R27, UR4, RZ ;  /* 0x000000041b007c24 */ /* 0x000fe4000f8e02ff */
[----:B------:R-:W-:Y:S02]  /*7f50*/  IMAD.IADD R3, R3, 0x1, R9 ;  /* 0x0000000103037824 */ /* 0x000fe400078e0209 */
[C---:B------:R-:W-:Y:S01]  /*7f60*/  IMAD R17, R19.reuse, UR5, R0 ;  /* 0x0000000513117c24 */ /* 0x040fe2000f8e0200 */
[----:B------:R-:W-:Y:S01]  /*7f70*/  LEA R0, R22, UR39, 0x3 ;  /* 0x0000002716007c11 */ /* 0x000fe2000f8e18ff */
[----:B------:R-:W-:Y:S01]  /*7f80*/  IMAD.WIDE.U32 R2, R19, UR4, R2 ;  /* 0x0000000413027c25 */ /* 0x000fe2000f8e0002 */
[----:B------:R-:W-:-:S03]  /*7f90*/  ULDC.64 UR4, c[0x0][0x318] ;  /* 0x0000c60000047ab9 */ /* 0x000fc60000000a00 */
[----:B------:R-:W-:Y:S01]  /*7fa0*/  IMAD.IADD R17, R3, 0x1, R17 ;  /* 0x0000000103117824 */ /* 0x000fe200078e0211 */
[C---:B------:R-:W-:Y:S02]  /*7fb0*/  LEA R16, P0, R2.reuse, UR4, 0x1 ;  /* 0x0000000402107c11 */ /* 0x040fe4000f8008ff */
[----:B------:R-:W-:Y:S02]  /*7fc0*/  SHF.L.U32 R3, R25, 0x1f, RZ ;  /* 0x0000001f19037819 */ /* 0x000fe400000006ff */
[----:B------:R-:W-:-:S08]  /*7fd0*/  LEA.HI.X R17, R2, UR5, R17, 0x1, P0 ;  /* 0x0000000502117c11 */ /* 0x000fd000080f0c11 */
[----:B------:R-:W0:Y:S02]  /*7fe0*/  SYNCS.PHASECHK.TRANS64.TRYWAIT P0, [R0+URZ+0x28840], R3 ;  /* 0x02884003000075a7 */ /* 0x000e24000800017f */
[----:B0-----:R-:W-:Y:S05]  /*7ff0*/  @!P0 BRA `(.L_x_47) ;  /* 0x0000002c00c08947 */ /* 0x001fea0003800000 */
.L_x_93:
[----:B------:R-:W-:Y:S05]  /*8000*/  BSYNC B0 ;  /* 0x0000000000007941 */ /* 0x000fea0003800000 */
.L_x_46:
[----:B------:R-:W-:Y:S01]  /*8010*/  ULDC.64 UR4, c[0x0][0x300] ;  /* 0x0000c00000047ab9 */ /* 0x000fe20000000a00 */
[C---:B------:R-:W-:Y:S01]  /*8020*/  LOP3.LUT P3, RZ, R18.reuse, 0x2, RZ, 0xc0, !PT ;  /* 0x0000000212ff7812 */ /* 0x040fe2000786c0ff */
[----:B------:R-:W-:Y:S01]  /*8030*/  IMAD R7, R7, UR4, RZ ;  /* 0x0000000407077c24 */ /* 0x000fe2000f8e02ff */
[----:B------:R-:W-:Y:S01]  /*8040*/  LOP3.LUT P2, RZ, R18, 0x1, RZ, 0xc0, !PT ;  /* 0x0000000112ff7812 */ /* 0x000fe2000784c0ff */
[----:B0-----:R-:W-:-:S04]  /*8050*/  IMAD.WIDE.U32 R2, R4, UR4, RZ ;  /* 0x0000000404027c25 */ /* 0x001fc8000f8e00ff */
[----:B------:R-:W-:Y:S01]  /*8060*/  IMAD R7, R4, UR5, R7 ;  /* 0x0000000504077c24 */ /* 0x000fe2000f8e0207 */
[----:B------:R-:W-:Y:S02]  /*8070*/  ULDC.64 UR4, c[0x0][0x310] ;  /* 0x0000c40000047ab9 */ /* 0x000fe40000000a00 */
[----:B------:R-:W-:Y:S02]  /*8080*/  IMAD R5, R5, UR4, RZ ;  /* 0x0000000405057c24 */ /* 0x000fe4000f8e02ff */
[----:B------:R-:W-:Y:S02]  /*8090*/  IMAD.IADD R3, R3, 0x1, R7 ;  /* 0x0000000103037824 */ /* 0x000fe400078e0207 */
[C---:B------:R-:W-:Y:S02]  /*80a0*/  IMAD R5, R6.reuse, UR5, R5 ;  /* 0x0000000506057c24 */ /* 0x040fe4000f8e0205 */
[----:B------:R-:W-:Y:S01]  /*80b0*/  IMAD.WIDE.U32 R2, R6, UR4, R2 ;  /* 0x0000000406027c25 */ /* 0x000fe2000f8e0002 */
[----:B------:R-:W-:-:S03]  /*80c0*/  ULDC.64 UR4, c[0x0][0x308] ;  /* 0x0000c20000047ab9 */ /* 0x000fc60000000a00 */
[----:B------:R-:W-:Y:S02]  /*80d0*/  IMAD.IADD R3, R3, 0x1, R5 ;  /* 0x0000000103037824 */ /* 0x000fe400078e0205 */
[----:B------:R-:W-:Y:S02]  /*80e0*/  IMAD R4, R27, UR4, RZ ;  /* 0x000000041b047c24 */ /* 0x000fe4000f8e02ff */
[----:B------:R-:W-:-:S04]  /*80f0*/  IMAD.WIDE.U32 R2, R19, UR4, R2 ;  /* 0x0000000413027c25 */ /* 0x000fc8000f8e0002 */
[----:B------:R-:W-:Y:S01]  /*8100*/  IMAD R5, R19, UR5, R4 ;  /* 0x0000000513057c24 */ /* 0x000fe2000f8e0204 */
[----:B------:R-:W-:Y:S02]  /*8110*/  ULDC.64 UR4, c[0x0][0x2e8] ;  /* 0x0000ba0000047ab9 */ /* 0x000fe40000000a00 */
[----:B------:R-:W-:Y:S01]  /*8120*/  LEA R4, P0, R2, UR4, 0x1 ;  /* 0x0000000402047c11 */ /* 0x000fe2000f8008ff */
[----:B------:R-:W-:Y:S01]  /*8130*/  IMAD.IADD R3, R3, 0x1, R5 ;  /* 0x0000000103037824 */ /* 0x000fe200078e0205 */
[----:B------:R-:W-:Y:S01]  /*8140*/  UMOV UR4, 0xffffffff ;  /* 0xffffffff00047882 */ /* 0x000fe20000000000 */
[----:B------:R-:W-:-:S03]  /*8150*/  LEA R5, R22, R28, 0xe ;  /* 0x0000001c16057211 */ /* 0x000fc600078e70ff */
[----:B------:R-:W-:Y:S01]  /*8160*/  LEA.HI.X R6, R2, UR5, R3, 0x1, P0 ;  /* 0x0000000502067c11 */ /* 0x000fe200080f0c03 */
[----:B------:R-:W-:Y:S06]  /*8170*/  BRA.DIV UR4, `(.L_x_48) ;  /* 0x0000002e04747947 */ /* 0x000fec000b800000 */
[----:B------:R-:W0:Y:S01]  /*8180*/  SHFL.IDX PT, R14, R4, RZ, 0x181f ;  /* 0x00181fff040e7589 */ /* 0x000e2200000e0000 */
[----:B------:R-:W-:-:S03]  /*8190*/  ISETP.GE.AND P0, PT, R30, 0x1, PT ;  /* 0x000000011e00780c */ /* 0x000fc60003f06270 */
[----:B------:R-:W1:Y:S04]  /*81a0*/  SHFL.IDX PT, R2, R6, RZ, 0x181f ;  /* 0x00181fff06027589 */ /* 0x000e6800000e0000 */
[----:B------:R-:W-:Y:S06]  /*81b0*/  SHFL.IDX PT, R8, R6, 0x1, 0x181f ;  /* 0x00381f0006087f89 */ /* 0x000fec00000e0000 */
[----:B------:R-:W-:-:S02]  /*81c0*/  @P0 LEA R7, R5, UR39, 0x1 ;  /* 0x0000002705070c11 */ /* 0x000fc4000f8e08ff */
[----:B0-----:R-:W-:-:S05]  /*81d0*/  @P0 LEA R14, P1, R34, R14, 0x1 ;  /* 0x0000000e220e0211 */ /* 0x001fca00078208ff */
[----:B-1----:R-:W-:Y:S02]  /*81e0*/  @P0 IMAD.X R3, RZ, RZ, R2, P1 ;  /* 0x000000ffff030224 */ /* 0x002fe400008e0602 */
[----:B------:R-:W-:Y:S02]  /*81f0*/  @P0 IMAD.MOV.U32 R2, RZ, RZ, R14 ;  /* 0x000000ffff020224 */ /* 0x000fe400078e000e */
[----:B------:R-:W0:Y:S04]  /*8200*/  SHFL.IDX PT, R14, R4, 0x1, 0x181f ;  /* 0x00381f00040e7f89 */ /* 0x000e2800000e0000 */
[----:B------:R-:W-:Y:S04]  /*8210*/  @P0 LDGSTS.E.BYPASS.LTC128B.128 [R7+0x18400], desc[UR48][R2.64], !P3 ;  /* 0x1840000002070fae */ /* 0x000fe8000d901d70 */
[----:B------:R1:W-:Y:S01]  /*8220*/  @P0 LDGSTS.E.BYPASS.LTC128B.128 [R7+0x1c400], desc[UR48][R2.64+0x80], !P2 ;  /* 0x1c40008002070fae */ /* 0x0003e2000d101d70 */
[----:B------:R-:W-:-:S03]  /*8230*/  ISETP.GE.AND P0, PT, R30, 0x11, PT ;  /* 0x000000111e00780c */ /* 0x000fc60003f06270 */
[----:B-1----:R-:W-:Y:S10]  /*8240*/  SHFL.IDX PT, R7, R6, 0x2, 0x181f ;  /* 0x00581f0006077f89 */ /* 0x002ff400000e0000 */
[----:B------:R-:W-:-:S02]  /*8250*/  @P0 LEA R21, R5, UR39, 0x1 ;  /* 0x0000002705150c11 */ /* 0x000fc4000f8e08ff */
[----:B0-----:R-:W-:-:S05]  /*8260*/  @P0 LEA R14, P1, R34, R14, 0x1 ;  /* 0x0000000e220e0211 */ /* 0x001fca00078208ff */
[----:B------:R-:W-:Y:S02]  /*8270*/  @P0 IMAD.MOV.U32 R2, RZ, RZ, R14 ;  /* 0x000000ffff020224 */ /* 0x000fe400078e000e */
[----:B------:R-:W-:Y:S01]  /*8280*/  @P0 IMAD.X R9, RZ, RZ, R8, P1 ;  /* 0x000000ffff090224 */ /* 0x000fe200008e0608 */
[----:B------:R-:W0:Y:S03]  /*8290*/  SHFL.IDX PT, R14, R4, 0x2, 0x181f ;  /* 0x00581f00040e7f89 */ /* 0x000e2600000e0000 */
[----:B------:R-:W-:-:S05]  /*82a0*/  @P0 IMAD.MOV.U32 R3, RZ, RZ, R9 ;  /* 0x000000ffff030224 */ /* 0x000fca00078e0009 */
[----:B------:R-:W-:Y:S04]  /*82b0*/  @P0 LDGSTS.E.BYPASS.LTC128B.128 [R21+0x18c00], desc[UR48][R2.64], !P3 ;  /* 0x18c0000002150fae */ /* 0x000fe8000d901d70 */
[----:B------:R1:W-:Y:S01]  /*82c0*/  @P0 LDGSTS.E.BYPASS.LTC128B.128 [R21+0x1cc00], desc[UR48][R2.64+0x80], !P2 ;  /* 0x1cc0008002150fae */ /* 0x0003e2000d101d70 */
[----:B------:R-:W-:-:S13]  /*82d0*/  ISETP.GE.AND P0, PT, R30, 0x21, PT ;  /* 0x000000211e00780c */ /* 0x000fda0003f06270 */
[----:B0-----:R-:W-:Y:S02]  /*82e0*/  @P0 LEA R14, P1, R34, R14, 0x1 ;  /* 0x0000000e220e0211 */ /* 0x001fe400078208ff */
[----:B------:R-:W-:Y:S02]  /*82f0*/  @P0 LEA R9, R5, UR39, 0x1 ;  /* 0x0000002705090c11 */ /* 0x000fe4000f8e08ff */
[----:B------:R-:W-:Y:S01]  /*8300*/  @P0 IADD3.X R7, RZ, R7, RZ, P1, !PT ;  /* 0x00000007ff070210 */ /* 0x000fe20000ffe4ff */
[----:B-1----:R-:W-:Y:S02]  /*8310*/  @P0 IMAD.MOV.U32 R2, RZ, RZ, R14 ;  /* 0x000000ffff020224 */ /* 0x002fe400078e000e */
[----:B------:R-:W0:Y:S02]  /*8320*/  SHFL.IDX PT, R14, R4, 0x3, 0x181f ;  /* 0x00781f00040e7f89 */ /* 0x000e2400000e0000 */
[----:B------:R-:W-:Y:S02]  /*8330*/  @P0 IMAD.MOV.U32 R3, RZ, RZ, R7 ;  /* 0x000000ffff030224 */ /* 0x000fe400078e0007 */
[----:B------:R-:W1:Y:S04]  /*8340*/  SHFL.IDX PT, R7, R6, 0x3, 0x181f ;  /* 0x00781f0006077f89 */ /* 0x000e6800000e0000 */
[----:B------:R-:W-:Y:S04]  /*8350*/  @P0 LDGSTS.E.BYPASS.LTC128B.128 [R9+0x19400], desc[UR48][R2.64], !P3 ;  /* 0x1940000002090fae */ /* 0x000fe8000d901d70 */
[----:B------:R2:W-:Y:S01]  /*8360*/  @P0 LDGSTS.E.BYPASS.LTC128B.128 [R9+0x1d400], desc[UR48][R2.64+0x80], !P2 ;  /* 0x1d40008002090fae */ /* 0x0005e2000d101d70 */
[----:B------:R-:W-:-:S13]  /*8370*/  ISETP.GE.AND P0, PT, R30, 0x31, PT ;  /* 0x000000311e00780c */ /* 0x000fda0003f06270 */
[----:B0-----:R-:W-:Y:S02]  /*8380*/  @P0 LEA R14, P1, R34, R14, 0x1 ;  /* 0x0000000e220e0211 */ /* 0x001fe400078208ff */
[----:B------:R-:W-:-:S03]  /*8390*/  @P0 LEA R21, R5, UR39, 0x1 ;  /* 0x0000002705150c11 */ /* 0x000fc6000f8e08ff */
[----:B-1----:R-:W-:Y:S02]  /*83a0*/  @P0 IMAD.X R7, RZ, RZ, R7, P1 ;  /* 0x000000ffff070224 */ /* 0x002fe400008e0607 */
[----:B--2---:R-:W-:Y:S02]  /*83b0*/  @P0 IMAD.MOV.U32 R2, RZ, RZ, R14 ;  /* 0x000000ffff020224 */ /* 0x004fe400078e000e */
[----:B------:R-:W0:Y:S01]  /*83c0*/  SHFL.IDX PT, R14, R4, 0x4, 0x181f ;  /* 0x00981f00040e7f89 */ /* 0x000e2200000e0000 */
[----:B------:R-:W-:-:S03]  /*83d0*/  @P0 IMAD.MOV.U32 R3, RZ, RZ, R7 ;  /* 0x000000ffff030224 */ /* 0x000fc600078e0007 */
[----:B------:R-:W1:Y:S04]  /*83e0*/  SHFL.IDX PT, R7, R6, 0x4, 0x181f ;  /* 0x00981f0006077f89 */ /* 0x000e6800000e0000 */
[----:B------:R-:W-:Y:S04]  /*83f0*/  @P0 LDGSTS.E.BYPASS.LTC128B.128 [R21+0x19c00], desc[UR48][R2.64], !P3 ;  /* 0x19c0000002150fae */ /* 0x000fe8000d901d70 */
[----:B------:R2:W-:Y:S01]  /*8400*/  @P0 LDGSTS.E.BYPASS.LTC128B.128 [R21+0x1dc00], desc[UR48][R2.64+0x80], !P2 ;  /* 0x1dc0008002150fae */ /* 0x0005e2000d101d70 */
[----:B------:R-:W-:-:S13]  /*8410*/  ISETP.GE.AND P0, PT, R30, 0x41, PT ;  /* 0x000000411e00780c */ /* 0x000fda0003f06270 */
[----:B0-----:R-:W-:Y:S02]  /*8420*/  @P0 LEA R14, P1, R34, R14, 0x1 ;  /* 0x0000000e220e0211 */ /* 0x001fe400078208ff */
[----:B------:R-:W-:Y:S02]  /*8430*/  @P0 LEA R9, R5, UR39, 0x1 ;  /* 0x0000002705090c11 */ /* 0x000fe4000f8e08ff */
[----:B-1----:R-:W-:Y:S01]  /*8440*/  @P0 IADD3.X R7, RZ, R7, RZ, P1, !PT ;  /* 0x00000007ff070210 */ /* 0x002fe20000ffe4ff */
[----:B--2---:R-:W-:Y:S02]  /*8450*/  @P0 IMAD.MOV.U32 R2, RZ, RZ, R14 ;  /* 0x000000ffff020224 */ /* 0x004fe400078e000e */
        /* <DEDUP_REMOVED lines=20> */
[----:B------:R0:W1:Y:S02]  /*85a0*/  SHFL.IDX PT, R14, R4, 0x7, 0x181f ;  /* 0x00f81f00040e7f89 */ /* 0x00006400000e0000 */
[----:B------:R-:W-:Y:S02]  /*85b0*/  @P0 IMAD.MOV.U32 R3, RZ, RZ, R7 ;  /* 0x000000ffff030224 */ /* 0x000fe400078e0007 */
[----:B------:R0:W2:Y:S04]  /*85c0*/  SHFL.IDX PT, R7, R6, 0x7, 0x181f ;  /* 0x00f81f0006077f89 */ /* 0x0000a800000e0000 */
[----:B------:R0:W-:Y:S04]  /*85d0*/  @P0 LDGSTS.E.BYPASS.LTC128B.128 [R9+0x1b400], desc[UR48][R2.64], !P3 ;  /* 0x1b40000002090fae */ /* 0x0001e8000d901d70 */
[----:B------:R0:W-:Y:S02]  /*85e0*/  @P0 LDGSTS.E.BYPASS.LTC128B.128 [R9+0x1f400], desc[UR48][R2.64+0x80], !P2 ;  /* 0x1f40008002090fae */ /* 0x0001e4000d101d70 */
.L_x_111:
[----:B------:R-:W-:-:S13]  /*85f0*/  ISETP.GE.AND P0, PT, R30, 0x71, PT ;  /* 0x000000711e00780c */ /* 0x000fda0003f06270 */
[----:B01----:R-:W-:Y:S02]  /*8600*/  @P0 LEA R2, P1, R34, R14, 0x1 ;  /* 0x0000000e22020211 */ /* 0x003fe400078208ff */
[----:B------:R-:W-:-:S03]  /*8610*/  @P0 LEA R5, R5, UR39, 0x1 ;  /* 0x0000002705050c11 */ /* 0x000fc6000f8e08ff */
[----:B--2---:R-:W-:-:S05]  /*8620*/  @P0 IMAD.X R3, RZ, RZ, R7, P1 ;  /* 0x000000ffff030224 */ /* 0x004fca00008e0607 */
[----:B------:R-:W-:Y:S01]  /*8630*/  @!PT LDS RZ, [RZ] ;  /* 0x00000000fffff984 */ /* 0x000fe20000000800 */
[----:B------:R-:W-:Y:S01]  /*8640*/  @!PT LDS RZ, [RZ] ;  /* 0x00000000fffff984 */ /* 0x000fe20000000800 */
[----:B------:R-:W-:Y:S01]  /*8650*/  @!PT LDS RZ, [RZ] ;  /* 0x00000000fffff984 */ /* 0x000fe20000000800 */
[----:B------:R0:W-:Y:S04]  /*8660*/  @P0 LDGSTS.E.BYPASS.LTC128B.128 [R5+0x1bc00], desc[UR48][R2.64], !P3 ;  /* 0x1bc0000002050fae */ /* 0x0001e8000d901d70 */
[----:B------:R0:W-:Y:S01]  /*8670*/  @P0 LDGSTS.E.BYPASS.LTC128B.128 [R5+0x1fc00], desc[UR48][R2.64+0x80], !P2 ;  /* 0x1fc0008002050fae */ /* 0x0001e2000d101d70 */
[----:B------:R-:W-:Y:S01]  /*8680*/  PLOP3.LUT P0, PT, PT, PT, PT, 0x80, 0x0 ;  /* 0x000000000000781c */ /* 0x000fe20003f0f070 */
[----:B------:R-:W-:-:S12]  /*8690*/  NOP ;  /* 0x0000000000007918 */ /* 0x000fd80000000000 */
.L_x_49:
[----:B------:R-:W-:Y:S02]  /*86a0*/  PLOP3.LUT P1, PT, P1, P0, PT, 0xa2, 0x0 ;  /* 0x000000000000781c */ /* 0x000fe40000f21472 */
[----:B------:R-:W-:-:S08]  /*86b0*/  @P0 R2UR P1, UR4, R0 ;  /* 0x00000000000402ca */ /* 0x000fd00000020000 */
[----:B------:R-:W-:-:S05]  /*86c0*/  @P0 PLOP3.LUT P0, PT, P1, PT, PT, 0x80, 0x0 ;  /* 0x000000000000081c */ /* 0x000fca0000f0f070 */
[----:B------:R-:W-:Y:S01]  /*86d0*/  @!P1 SYNCS.ARRIVE.TRANS64.RED.A0T1 RZ, [UR4+0x28830], RZ ;  /* 0x028830ffffff99a7 */ /* 0x000fe20008200404 */
[----:B------:R-:W-:Y:S07]  /*86e0*/  @!P1 ARRIVES.LDGSTSBAR.64.TRANSCNT [UR4+0x28830] ;  /* 0x02883000ff0099b0 */ /* 0x000fee0008000a84 */
[----:B------:R-:W-:Y:S05]  /*86f0*/  @P0 BRA.U.ANY `(.L_x_49) ;  /* 0xfffffffd00e80947 */ /* 0x000fea000393ffff */
[----:B------:R-:W-:Y:S01]  /*8700*/  NOP ;  /* 0x0000000000007918 */ /* 0x000fe20000000000 */
[----:B0-----:R-:W-:-:S05]  /*8710*/  IMAD.U32 R2, RZ, RZ, UR41 ;  /* 0x00000029ff027e24 */ /* 0x001fca000f8e00ff */
[----:B------:R-:W-:-:S13]  /*8720*/  ISETP.NE.AND P2, PT, R2, 0x3, PT ;  /* 0x000000030200780c */ /* 0x000fda0003f45270 */
[----:B------:R-:W-:Y:S05]  /*8730*/  @!P2 BRA `(.L_x_50) ;  /* 0x000000000004a947 */ /* 0x000fea0003800000 */
[----:B------:R-:W-:Y:S01]  /*8740*/  BPT.TRAP 0x1 ;  /* 0x000000040000795c */ /* 0x000fe20000300000 */
.L_x_50:
[----:B------:R0:W-:Y:S02]  /*8750*/  SYNCS.ARRIVE.TRANS64.A1T0 RZ, [R0+URZ+0x28830], RZ ;  /* 0x028830ff00ff79a7 */ /* 0x0001e4000810003f */
[----:B------:R-:W-:Y:S05]  /*8760*/  WARPSYNC.ALL ;  /* 0x0000000000007948 */ /* 0x000fea0003800000 */
[----:B------:R-:W-:-:S04]  /*8770*/  UIADD3 UR4, UR39, 0x10400, URZ ;  /* 0x0001040027047890 */ /* 0x000fc8000fffe03f */
[----:B------:R-:W-:Y:S01]  /*8780*/  ULOP3.LUT UP0, URZ, UR4, 0x3ff, URZ, 0xc0, !UPT ;  /* 0x000003ff043f7892 */ /* 0x000fe2000f80c03f */
[----:B------:R-:W-:Y:S05]  /*8790*/  BAR.SYNC.DEFER_BLOCKING 0x8, 0x180 ;  /* 0x0206000000007b1d */ /* 0x000fea0000010000 */
[----:B------:R-:W-:-:S13]  /*87a0*/  PLOP3.LUT P0, PT, PT, PT, UP0, 0x80, 0x0 ;  /* 0x000000000000781c */ /* 0x000fda0003f0f008 */
[----:B------:R-:W-:Y:S05]  /*87b0*/  @!P0 BRA `(.L_x_51) ;  /* 0x0000000000408947 */ /* 0x000fea0003800000 */
[----:B------:R-:W-:Y:S01]  /*87c0*/  MOV R2, 0x0 ;  /* 0x0000000000027802 */ /* 0x000fe20000000f00 */
[----:B------:R-:W-:Y:S01]  /*87d0*/  ULDC.64 UR4, c[0x4][0x80] ;  /* 0x0100200000047ab9 */ /* 0x000fe20000000a00 */
[----:B------:R-:W-:Y:S01]  /*87e0*/  ULDC.64 UR6, c[0x4][0x88] ;  /* 0x0100220000067ab9 */ /* 0x000fe20000000a00 */
[----:B------:R-:W-:Y:S01]  /*87f0*/  ULDC.64 UR8, c[0x4][0x20] ;  /* 0x0100080000087ab9 */ /* 0x000fe20000000a00 */
[----:B------:R-:W-:Y:S01]  /*8800*/  IMAD.U32 R4, RZ, RZ, UR4 ;  /* 0x00000004ff047e24 */ /* 0x000fe2000f8e00ff */
[----:B------:R-:W-:Y:S01]  /*8810*/  MOV R5, UR5 ;  /* 0x0000000500057c02 */ /* 0x000fe20008000f00 */
[----:B------:R-:W1:Y:S01]  /*8820*/  LDC.64 R2, c[0x4][R2] ;  /* 0x0100000002027b82 */ /* 0x000e620000000a00 */
        /* <DEDUP_REMOVED lines=8> */
[----:B01----:R-:W-:Y:S05]  /*88b0*/  CALL.ABS.NOINC R2 ;  /* 0x0000000002007343 */ /* 0x003fea0003c00000 */
.L_x_51:
[----:B0-----:R-:W0:Y:S01]  /*88c0*/  LDC R0, c[0x0][0x448] ;  /* 0x00011200ff007b82 */ /* 0x001e220000000800 */
[----:B------:R-:W1:Y:S01]  /*88d0*/  S2R R20, SR_TID.X ;  /* 0x0000000000147919 */ /* 0x000e620000002100 */
[----:B------:R-:W-:Y:S01]  /*88e0*/  IMAD.MOV R4, RZ, RZ, -R24 ;  /* 0x000000ffff047224 */ /* 0x000fe200078e0a18 */
[----:B------:R-:W-:Y:S01]  /*88f0*/  ULDC UR4, c[0x0][0xc38] ;  /* 0x00030e0000047ab9 */ /* 0x000fe20000000800 */
[----:B------:R-:W-:Y:S02]  /*8900*/  SHF.R.S32.HI R6, RZ, 0x1f, R23 ;  /* 0x0000001fff067819 */ /* 0x000fe40000011417 */
[----:B------:R-:W-:Y:S01]  /*8910*/  IMAD R4, R4, UR4, R33 ;  /* 0x0000000404047c24 */ /* 0x000fe2000f8e0221 */
[----:B------:R-:W-:Y:S01]  /*8920*/  ULDC.64 UR4, c[0x0][0x2d8] ;  /* 0x0000b60000047ab9 */ /* 0x000fe20000000a00 */
[----:B------:R-:W-:Y:S02]  /*8930*/  LOP3.LUT P4, RZ, R18, 0x80, RZ, 0xc0, !PT ;  /* 0x0000008012ff7812 */ /* 0x000fe4000788c0ff */
[----:B------:R-:W-:Y:S01]  /*8940*/  IMAD.SHL.U32 R4, R4, 0x80, RZ ;  /* 0x0000008004047824 */ /* 0x000fe200078e00ff */
[----:B------:R-:W-:-:S02]  /*8950*/  LOP3.LUT P5, RZ, R18, 0x40, RZ, 0xc0, !PT ;  /* 0x0000004012ff7812 */ /* 0x000fc400078ac0ff */
[----:B------:R-:W-:Y:S02]  /*8960*/  LEA R8, R28, UR39, 0x1 ;  /* 0x000000271c087c11 */ /* 0x000fe4000f8e08ff */
[----:B0-----:R-:W-:Y:S01]  /*8970*/  ISETP.NE.AND P0, PT, R0, 0x1, PT ;  /* 0x000000010000780c */ /* 0x001fe20003f05270 */
[----:B-1----:R-:W-:-:S12]  /*8980*/  IMAD.SHL.U32 R20, R20, 0x10, RZ ;  /* 0x0000001014147824 */ /* 0x002fd800078e00ff */
[----:B------:R-:W0:Y:S01]  /*8990*/  @P0 LDC R2, c[0x0][0x44c] ;  /* 0x00011300ff020b82 */ /* 0x000e220000000800 */
[----:B------:R-:W-:-:S04]  /*89a0*/  LOP3.LUT R20, R20, 0x70, RZ, 0xc0, !PT ;  /* 0x0000007014147812 */ /* 0x000fc800078ec0ff */
[----:B------:R-:W-:-:S03]  /*89b0*/  LOP3.LUT R7, R4, R35, R20, 0xfe, !PT ;  /* 0x0000002304077212 */ /* 0x000fc600078efe14 */
[----:B------:R-:W1:Y:S02]  /*89c0*/  @P0 LDC R3, c[0x0][0x450] ;  /* 0x00011400ff030b82 */ /* 0x000e640000000800 */
[----:B------:R-:W-:Y:S02]  /*89d0*/  IMAD.MOV.U32 R5, RZ, RZ, R7 ;  /* 0x000000ffff057224 */ /* 0x000fe400078e0007 */
[----:B0-----:R-:W-:-:S05]  /*89e0*/  @P0 IMAD.HI.U32 R2, R7, R2, RZ ;  /* 0x0000000207020227 */ /* 0x001fca00078e00ff */
[----:B-1----:R-:W-:Y:S01]  /*89f0*/  @P0 SHF.R.U32.HI R5, RZ, R3, R2 ;  /* 0x00000003ff050219 */ /* 0x002fe20000011602 */
[----:B------:R-:W-:-:S04]  /*8a00*/  IMAD R2, R27, UR4, RZ ;  /* 0x000000041b027c24 */ /* 0x000fc8000f8e02ff */
[C---:B------:R-:W-:Y:S02]  /*8a10*/  IMAD R9, R19.reuse, UR5, R2 ;  /* 0x0000000513097c24 */ /* 0x040fe4000f8e0202 */
[----:B------:R-:W-:Y:S01]  /*8a20*/  IMAD.WIDE.U32 R2, R19, UR4, RZ ;  /* 0x0000000413027c25 */ /* 0x000fe2000f8e00ff */
[----:B------:R-:W-:-:S03]  /*8a30*/  ULDC.64 UR4, c[0x0][0x2e0] ;  /* 0x0000b80000047ab9 */ /* 0x000fc60000000a00 */
[----:B------:R-:W-:Y:S01]  /*8a40*/  IMAD R6, R6, UR4, RZ ;  /* 0x0000000406067c24 */ /* 0x000fe2000f8e02ff */
[----:B------:R-:W-:-:S03]  /*8a50*/  IADD3 R3, R3, R9, RZ ;  /* 0x0000000903037210 */ /* 0x000fc60007ffe0ff */
[C---:B------:R-:W-:Y:S02]  /*8a60*/  IMAD R9, R23.reuse, UR5, R6 ;  /* 0x0000000517097c24 */ /* 0x040fe4000f8e0206 */
[----:B------:R-:W-:Y:S02]  /*8a70*/  IMAD.MOV R6, RZ, RZ, -R5 ;  /* 0x000000ffff067224 */ /* 0x000fe400078e0a05 */
[----:B------:R-:W-:Y:S01]  /*8a80*/  IMAD.WIDE.U32 R2, R23, UR4, R2 ;  /* 0x0000000417027c25 */ /* 0x000fe2000f8e0002 */
[----:B------:R-:W-:-:S03]  /*8a90*/  ULDC.64 UR4, c[0x0][0x2d0] ;  /* 0x0000b40000047ab9 */ /* 0x000fc60000000a00 */
[----:B------:R-:W-:Y:S01]  /*8aa0*/  IMAD R7, R0, R6, R7 ;  /* 0x0000000600077224 */ /* 0x000fe200078e0207 */
[----:B------:R-:W-:Y:S01]  /*8ab0*/  SHF.R.S32.HI R0, RZ, 0x1f, R5 ;  /* 0x0000001fff007819 */ /* 0x000fe20000011405 */
[----:B------:R-:W-:-:S04]  /*8ac0*/  IMAD.IADD R3, R3, 0x1, R9 ;  /* 0x0000000103037824 */ /* 0x000fc800078e0209 */
[----:B------:R-:W-:Y:S02]  /*8ad0*/  IMAD R0, R0, UR4, RZ ;  /* 0x0000000400007c24 */ /* 0x000fe4000f8e02ff */
[----:B------:R-:W-:-:S04]  /*8ae0*/  IMAD.WIDE.U32 R2, R5, UR4, R2 ;  /* 0x0000000405027c25 */ /* 0x000fc8000f8e0002 */
[----:B------:R-:W-:Y:S01]  /*8af0*/  IMAD R5, R5, UR5, R0 ;  /* 0x0000000505057c24 */ /* 0x000fe2000f8e0200 */
[----:B------:R-:W-:Y:S01]  /*8b00*/  SHF.R.S32.HI R0, RZ, 0x1f, R7 ;  /* 0x0000001fff007819 */ /* 0x000fe20000011407 */
[----:B------:R-:W-:Y:S02]  /*8b10*/  ULDC.64 UR4, c[0x0][0x2c8] ;  /* 0x0000b20000047ab9 */ /* 0x000fe40000000a00 */
[----:B------:R-:W-:Y:S02]  /*8b20*/  IMAD.IADD R3, R3, 0x1, R5 ;  /* 0x0000000103037824 */ /* 0x000fe400078e0205 */
[----:B------:R-:W-:Y:S02]  /*8b30*/  IMAD R0, R0, UR4, RZ ;  /* 0x0000000400007c24 */ /* 0x000fe4000f8e02ff */
[----:B------:R-:W-:-:S04]  /*8b40*/  IMAD.WIDE.U32 R2, R7, UR4, R2 ;  /* 0x0000000407027c25 */ /* 0x000fc8000f8e0002 */
[----:B------:R-:W-:Y:S01]  /*8b50*/  IMAD R5, R7, UR5, R0 ;  /* 0x0000000507057c24 */ /* 0x000fe2000f8e0200 */
[----:B------:R-:W-:Y:S02]  /*8b60*/  ULDC.64 UR4, c[0x0][0x280] ;  /* 0x0000a00000047ab9 */ /* 0x000fe40000000a00 */
[----:B------:R-:W-:Y:S01]  /*8b70*/  LEA R0, P0, R2, UR4, 0x1 ;  /* 0x0000000402007c11 */ /* 0x000fe2000f8008ff */
[----:B------:R-:W-:Y:S01]  /*8b80*/  IMAD.IADD R5, R3, 0x1, R5 ;  /* 0x0000000103057824 */ /* 0x000fe200078e0205 */
[----:B------:R-:W-:-:S04]  /*8b90*/  UMOV UR4, 0xffffffff ;  /* 0xffffffff00047882 */ /* 0x000fc80000000000 */
[----:B------:R-:W-:Y:S01]  /*8ba0*/  LEA.HI.X R5, R2, UR5, R5, 0x1, P0 ;  /* 0x0000000502057c11 */ /* 0x000fe200080f0c05 */
[----:B------:R-:W-:Y:S06]  /*8bb0*/  BRA.DIV UR4, `(.L_x_52) ;  /* 0x0000002e04747947 */ /* 0x000fec000b800000 */
[----:B------:R-:W0:Y:S01]  /*8bc0*/  SHFL.IDX PT, R14, R0, RZ, 0x181f ;  /* 0x00181fff000e7589 */ /* 0x000e2200000e0000 */
[----:B------:R-:W-:-:S03]  /*8bd0*/  IMAD.IADD R4, R35, 0x1, R4 ;  /* 0x0000000123047824 */ /* 0x000fc600078e0204 */
[----:B------:R-:W1:Y:S01]  /*8be0*/  SHFL.IDX PT, R2, R5, RZ, 0x181f ;  /* 0x00181fff05027589 */ /* 0x000e6200000e0000 */
[C---:B------:R-:W-:Y:S01]  /*8bf0*/  VIADD R7, R4.reuse, 0x10 ;  /* 0x0000001004077836 */ /* 0x040fe20000000000 */
[----:B------:R-:W-:Y:S02]  /*8c00*/  ISETP.GE.AND P0, PT, R4, UR38, PT ;  /* 0x0000002604007c0c */ /* 0x000fe4000bf06270 */
[----:B------:R-:W-:Y:S11]  /*8c10*/  SHFL.IDX PT, R6, R5, 0x1, 0x181f ;  /* 0x00381f0005067f89 */ /* 0x000ff600000e0000 */
[----:B0-----:R-:W-:-:S04]  /*8c20*/  @!P0 LEA R14, P1, R34, R14, 0x1 ;  /* 0x0000000e220e8211 */ /* 0x001fc800078208ff */
[----:B-1----:R-:W-:Y:S01]  /*8c30*/  @!P0 IADD3.X R3, RZ, R2, RZ, P1, !PT ;  /* 0x00000002ff038210 */ /* 0x002fe20000ffe4ff */
[----:B------:R-:W-:Y:S02]  /*8c40*/  @!P0 IMAD.MOV.U32 R2, RZ, RZ, R14 ;  /* 0x000000ffff028224 */ /* 0x000fe400078e000e */
[----:B------:R-:W0:Y:S04]  /*8c50*/  SHFL.IDX PT, R14, R0, 0x1, 0x181f ;  /* 0x00381f00000e7f89 */ /* 0x000e2800000e0000 */
[----:B------:R-:W-:Y:S04]  /*8c60*/  @!P0 LDGSTS.E.BYPASS.LTC128B.128 [R8+0x10400], desc[UR48][R2.64], !P4 ;  /* 0x1040000002088fae */ /* 0x000fe8000e101d70 */
[----:B------:R1:W-:Y:S01]  /*8c70*/  @!P0 LDGSTS.E.BYPASS.LTC128B.128 [R8+0x14400], desc[UR48][R2.64+0x80], !P5 ;  /* 0x1440008002088fae */ /* 0x0003e2000e901d70 */
[----:B------:R-:W-:-:S13]  /*8c80*/  ISETP.GE.AND P0, PT, R7, UR38, PT ;  /* 0x0000002607007c0c */ /* 0x000fda000bf06270 */
[----:B0-----:R-:W-:-:S05]  /*8c90*/  @!P0 LEA R14, P1, R34, R14, 0x1 ;  /* 0x0000000e220e8211 */ /* 0x001fca00078208ff */
[----:B-1----:R-:W-:Y:S02]  /*8ca0*/  @!P0 IMAD.MOV.U32 R2, RZ, RZ, R14 ;  /* 0x000000ffff028224 */ /* 0x002fe400078e000e */
[----:B------:R-:W-:Y:S01]  /*8cb0*/  @!P0 IMAD.X R7, RZ, RZ, R6, P1 ;  /* 0x000000ffff078224 */ /* 0x000fe200008e0606 */
[----:B------:R-:W0:Y:S03]  /*8cc0*/  SHFL.IDX PT, R14, R0, 0x2, 0x181f ;  /* 0x00581f00000e7f89 */ /* 0x000e2600000e0000 */
[----:B------:R-:W-:Y:S01]  /*8cd0*/  @!P0 IMAD.MOV.U32 R3, RZ, RZ, R7 ;  /* 0x000000ffff038224 */ /* 0x000fe200078e0007 */
[----:B------:R-:W1:Y:S01]  /*8ce0*/  SHFL.IDX PT, R6, R5, 0x2, 0x181f ;  /* 0x00581f0005067f89 */ /* 0x000e6200000e0000 */
[----:B------:R-:W-:-:S03]  /*8cf0*/  IADD3 R7, R4, 0x20, RZ ;  /* 0x0000002004077810 */ /* 0x000fc60007ffe0ff */
[----:B------:R-:W-:Y:S04]  /*8d00*/  @!P0 LDGSTS.E.BYPASS.LTC128B.128 [R8+0x10c00], desc[UR48][R2.64], !P4 ;  /* 0x10c0000002088fae */ /* 0x000fe8000e101d70 */
[----:B------:R2:W-:Y:S01]  /*8d10*/  @!P0 LDGSTS.E.BYPASS.LTC128B.128 [R8+0x14c00], desc[UR48][R2.64+0x80], !P5 ;  /* 0x14c0008002088fae */ /* 0x0005e2000e901d70 */
[----:B------:R-:W-:-:S13]  /*8d20*/  ISETP.GE.AND P0, PT, R7, UR38, PT ;  /* 0x0000002607007c0c */ /* 0x000fda000bf06270 */
[----:B0-----:R-:W-:-:S05]  /*8d30*/  @!P0 LEA R14, P1, R34, R14, 0x1 ;  /* 0x0000000e220e8211 */ /* 0x001fca00078208ff */
[----:B--2---:R-:W-:Y:S02]  /*8d40*/  @!P0 IMAD.MOV.U32 R2, RZ, RZ, R14 ;  /* 0x000000ffff028224 */ /* 0x004fe400078e000e */
[----:B-1----:R-:W-:Y:S01]  /*8d50*/  @!P0 IMAD.X R7, RZ, RZ, R6, P1 ;  /* 0x000000ffff078224 */ /* 0x002fe200008e0606 */
[----:B------:R-:W0:Y:S03]  /*8d60*/  SHFL.IDX PT, R14, R0, 0x3, 0x181f ;  /* 0x00781f00000e7f89 */ /* 0x000e2600000e0000 */
[----:B------:R-:W-:Y:S01]  /*8d70*/  @!P0 IMAD.MOV.U32 R3, RZ, RZ, R7 ;  /* 0x000000ffff038224 */ /* 0x000fe200078e0007 */
[----:B------:R-:W1:Y:S01]  /*8d80*/  SHFL.IDX PT, R6, R5, 0x3, 0x181f ;  /* 0x00781f0005067f89 */ /* 0x000e6200000e0000 */
[----:B------:R-:W-:-:S03]  /*8d90*/  VIADD R7, R4, 0x30 ;  /* 0x0000003004077836 */ /* 0x000fc60000000000 */
[----:B------:R-:W-:Y:S04]  /*8da0*/  @!P0 LDGSTS.E.BYPASS.LTC128B.128 [R8+0x11400], desc[UR48][R2.64], !P4 ;  /* 0x1140000002088fae */ /* 0x000fe8000e101d70 */
[----:B------:R2:W-:Y:S01]  /*8db0*/  @!P0 LDGSTS.E.BYPASS.LTC128B.128 [R8+0x15400], desc[UR48][R2.64+0x80], !P5 ;  /* 0x1540008002088fae */ /* 0x0005e2000e901d70 */
[----:B------:R-:W-:-:S13]  /*8dc0*/  ISETP.GE.AND P0, PT, R7, UR38, PT ;  /* 0x0000002607007c0c */ /* 0x000fda000bf06270 */
[----:B0-----:R-:W-:-:S04]  /*8dd0*/  @!P0 LEA R14, P1, R34, R14, 0x1 ;  /* 0x0000000e220e8211 */ /* 0x001fc800078208ff */
[----:B--2---:R-:W-:Y:S01]  /*8de0*/  @!P0 MOV R2, R14 ;  /* 0x0000000e00028202 */ /* 0x004fe20000000f00 */
        /* <DEDUP_REMOVED lines=31> */
[----:B------:R0:W1:Y:S03]  /*8fe0*/  SHFL.IDX PT, R14, R0, 0x7, 0x181f ;  /* 0x00f81f00000e7f89 */ /* 0x00006600000e0000 */
[----:B------:R-:W-:Y:S01]  /*8ff0*/  @!P0 IMAD.MOV.U32 R3, RZ, RZ, R7 ;  /* 0x000000ffff038224 */ /* 0x000fe200078e0007 */
[----:B------:R0:W2:Y:S04]  /*9000*/  SHFL.IDX PT, R6, R5, 0x7, 0x181f ;  /* 0x00f81f0005067f89 */ /* 0x0000a800000e0000 */
[----:B------:R0:W-:Y:S04]  /*9010*/  @!P0 LDGSTS.E.BYPASS.LTC128B.128 [R8+0x13400], desc[UR48][R2.64], !P4 ;  /* 0x1340000002088fae */ /* 0x0001e8000e101d70 */
[----:B------:R0:W-:Y:S02]  /*9020*/  @!P0 LDGSTS.E.BYPASS.LTC128B.128 [R8+0x17400], desc[UR48][R2.64+0x80], !P5 ;  /* 0x1740008002088fae */ /* 0x0001e4000e901d70 */
.L_x_128:
[----:B------:R-:W-:Y:S01]  /*9030*/  VIADD R4, R4, 0x70 ;  /* 0x0000007004047836 */ /* 0x000fe20000000000 */
[----:B0-----:R-:W-:-:S04]  /*9040*/  LOP3.LUT R0, R37, 0x1, RZ, 0xc, !PT ;  /* 0x0000000125007812 */ /* 0x001fc800078e0cff */
[----:B------:R-:W-:Y:S02]  /*9050*/  ISETP.GE.AND P0, PT, R4, UR38, PT ;  /* 0x0000002604007c0c */ /* 0x000fe4000bf06270 */
[----:B------:R-:W-:-:S11]  /*9060*/  SHF.L.U32 R0, R0, 0x1f, RZ ;  /* 0x0000001f00007819 */ /* 0x000fd600000006ff */
[----:B-1----:R-:W-:-:S05]  /*9070*/  @!P0 LEA R2, P1, R34, R14, 0x1 ;  /* 0x0000000e22028211 */ /* 0x002fca00078208ff */
[----:B--2---:R-:W-:-:S05]  /*9080*/  @!P0 IMAD.X R3, RZ, RZ, R6, P1 ;  /* 0x000000ffff038224 */ /* 0x004fca00008e0606 */
[----:B------:R-:W-:Y:S01]  /*9090*/  @!PT LDS RZ, [RZ] ;  /* 0x00000000fffff984 */ /* 0x000fe20000000800 */
[----:B------:R-:W-:Y:S01]  /*90a0*/  @!PT LDS RZ, [RZ] ;  /* 0x00000000fffff984 */ /* 0x000fe20000000800 */
[----:B------:R-:W-:Y:S01]  /*90b0*/  @!PT LDS RZ, [RZ] ;  /* 0x00000000fffff984 */ /* 0x000fe20000000800 */
[----:B------:R0:W-:Y:S04]  /*90c0*/  @!P0 LDGSTS.E.BYPASS.LTC128B.128 [R8+0x13c00], desc[UR48][R2.64], !P4 ;  /* 0x13c0000002088fae */ /* 0x0001e8000e101d70 */
[----:B------:R0:W-:Y:S01]  /*90d0*/  @!P0 LDGSTS.E.BYPASS.LTC128B.128 [R8+0x17c00], desc[UR48][R2.64+0x80], !P5 ;  /* 0x17c0008002088fae */ /* 0x0001e2000e901d70 */
[----:B------:R-:W-:Y:S01]  /*90e0*/  NOP ;  /* 0x0000000000007918 */ /* 0x000fe20000000000 */
[----:B------:R-:W-:Y:S02]  /*90f0*/  SYNCS.ARRIVE.TRANS64.RED.A0T1 RZ, [UR39+0x28800], RZ ;  /* 0x028800ffffff79a7 */ /* 0x000fe40008200427 */
[----:B------:R-:W-:Y:S01]  /*9100*/  ARRIVES.LDGSTSBAR.64.TRANSCNT [UR39+0x28800] ;  /* 0x02880000ff0079b0 */ /* 0x000fe20008000aa7 */
[----:B------:R-:W-:Y:S01]  /*9110*/  NOP ;  /* 0x0000000000007918 */ /* 0x000fe20000000000 */
[----:B------:R-:W-:Y:S01]  /*9120*/  SYNCS.ARRIVE.TRANS64.A1T0 RZ, [UR39+0x28800], RZ ;  /* 0x028800ffffff79a7 */ /* 0x000fe20008100027 */
[----:B------:R-:W-:Y:S01]  /*9130*/  BSSY B0, `(.L_x_53) ;  /* 0x0000003000007945 */ /* 0x000fe20003800000 */
[----:B------:R-:W1:Y:S03]  /*9140*/  SYNCS.PHASECHK.TRANS64.TRYWAIT P0, [UR39+0x28820], R0 ;  /* 0x02882000ff0075a7 */ /* 0x000e660008000167 */
[----:B01----:R-:W-:Y:S05]  /*9150*/  @!P0 BRA `(.L_x_54) ;  /* 0x0000003000888947 */ /* 0x003fea0003800000 */
.L_x_129:
[----:B------:R-:W-:Y:S05]  /*9160*/  BSYNC B0 ;  /* 0x0000000000007941 */ /* 0x000fea0003800000 */
.L_x_53:
[----:B------:R-:W-:Y:S01]  /*9170*/  UISETP.GE.AND UP0, UPT, UR37, 0x81, UPT ;  /* 0x000000812500788c */ /* 0x000fe2000bf06270 */
[----:B------:R-:W-:-:S05]  /*9180*/  IMAD.U32 R20, RZ, RZ, UR42 ;  /* 0x0000002aff147e24 */ /* 0x000fca000f8e00ff */
[----:B------:R-:W-:-:S13]  /*9190*/  PLOP3.LUT P0, PT, PT, PT, UP0, 0x40, 0x0 ;  /* 0x000000000000781c */ /* 0x000fda0003f0e808 */
[----:B------:R-:W-:Y:S05]  /*91a0*/  @P0 BRA `(.L_x_55) ;  /* 0x0000001000180947 */ /* 0x000fea0003800000 */
[----:B------:R-:W-:Y:S01]  /*91b0*/  BSSY B0, `(.L_x_55) ;  /* 0x0000105000007945 */ /* 0x000fe20003800000 */
[----:B------:R-:W-:Y:S01]  /*91c0*/  IMAD.MOV.U32 R21, RZ, RZ, R25 ;  /* 0x000000ffff157224 */ /* 0x000fe200078e0019 */
[----:B------:R-:W-:Y:S01]  /*91d0*/  MOV R10, R22 ;  /* 0x00000016000a7202 */ /* 0x000fe20000000f00 */
[----:B------:R-:W-:Y:S02]  /*91e0*/  IMAD.U32 R6, RZ, RZ, UR40 ;  /* 0x00000028ff067e24 */ /* 0x000fe4000f8e00ff */
[----:B------:R-:W-:-:S07]  /*91f0*/  IMAD.U32 R26, RZ, RZ, UR42 ;  /* 0x0000002aff1a7e24 */ /* 0x000fce000f8e00ff */
.L_x_68:
[----:B0-----:R-:W0:Y:S01]  /*9200*/  LDC R0, c[0x0][0x430] ;  /* 0x00010c00ff007b82 */ /* 0x001e220000000800 */
[----:B------:R-:W1:Y:S01]  /*9210*/  S2R R4, SR_TID.X ;  /* 0x0000000000047919 */ /* 0x000e620000002100 */
[----:B------:R-:W-:Y:S01]  /*9220*/  IMAD R7, R6, 0x80, R35 ;  /* 0x0000008006077824 */ /* 0x000fe200078e0223 */
[----:B------:R-:W-:Y:S01]  /*9230*/  ULDC.64 UR4, c[0x0][0x428] ;  /* 0x00010a0000047ab9 */ /* 0x000fe20000000a00 */
[----:B------:R-:W-:Y:S01]  /*9240*/  VIADD R22, R10, 0x1 ;  /* 0x000000010a167836 */ /* 0x000fe20000000000 */
[----:B0-----:R-:W-:Y:S01]  /*9250*/  ISETP.NE.AND P0, PT, R0, 0x1, PT ;  /* 0x000000010000780c */ /* 0x001fe20003f05270 */
[----:B-1----:R-:W-:-:S12]  /*9260*/  IMAD.SHL.U32 R4, R4, 0x10, RZ ;  /* 0x0000001004047824 */ /* 0x002fd800078e00ff */
[----:B------:R-:W0:Y:S01]  /*9270*/  @P0 LDC R0, c[0x0][0x434] ;  /* 0x00010d00ff000b82 */ /* 0x000e220000000800 */
[----:B------:R-:W-:-:S04]  /*9280*/  LOP3.LUT R4, R4, 0x70, RZ, 0xc0, !PT ;  /* 0x0000007004047812 */ /* 0x000fc800078ec0ff */
[----:B------:R-:W-:-:S03]  /*9290*/  IADD3 R7, R4, R7, R32 ;  /* 0x0000000704077210 */ /* 0x000fc60007ffe020 */
[----:B------:R-:W1:Y:S02]  /*92a0*/  @P0 LDC R3, c[0x0][0x438] ;  /* 0x00010e00ff030b82 */ /* 0x000e640000000800 */
[----:B------:R-:W-:Y:S02]  /*92b0*/  IMAD.MOV.U32 R9, RZ, RZ, R7 ;  /* 0x000000ffff097224 */ /* 0x000fe400078e0007 */
[----:B0-----:R-:W-:-:S05]  /*92c0*/  @P0 IMAD.HI.U32 R0, R7, R0, RZ ;  /* 0x0000000007000227 */ /* 0x001fca00078e00ff */
[----:B-1----:R-:W-:Y:S01]  /*92d0*/  @P0 SHF.R.U32.HI R9, RZ, R3, R0 ;  /* 0x00000003ff090219 */ /* 0x002fe20000011600 */
[----:B------:R-:W-:-:S03]  /*92e0*/  IMAD R0, R31, UR4, RZ ;  /* 0x000000041f007c24 */ /* 0x000fc6000f8e02ff */
[----:B------:R-:W-:Y:S01]  /*92f0*/  SHF.R.S32.HI R3, RZ, 0x1f, R9 ;  /* 0x0000001fff037819 */ /* 0x000fe20000011409 */
[----:B------:R-:W-:Y:S01]  /*9300*/  IMAD R5, R29, UR5, R0 ;  /* 0x000000051d057c24 */ /* 0x000fe2000f8e0200 */
[----:B------:R-:W-:-:S05]  /*9310*/  MOV R2, R9 ;  /* 0x0000000900027202 */ /* 0x000fca0000000f00 */
[----:B------:R-:W-:Y:S01]  /*9320*/  IMAD.WIDE.U32 R2, R29, UR4, R2 ;  /* 0x000000041d027c25 */ /* 0x000fe2000f8e0002 */
[----:B------:R-:W-:-:S03]  /*9330*/  ULDC.64 UR4, c[0x0][0x418] ;  /* 0x0001060000047ab9 */ /* 0x000fc60000000a00 */
[----:B------:R-:W-:Y:S01]  /*9340*/  IMAD.IADD R3, R5, 0x1, R3 ;  /* 0x0000000105037824 */ /* 0x000fe200078e0203 */
[C---:B------:R-:W-:Y:S01]  /*9350*/  LEA R4, P0, R2.reuse, UR4, 0x2 ;  /* 0x0000000402047c11 */ /* 0x040fe2000f8010ff */
[----:B------:R-:W-:Y:S01]  /*9360*/  IMAD.U32 R11, RZ, RZ, UR41 ;  /* 0x00000029ff0b7e24 */ /* 0x000fe2000f8e00ff */
[----:B------:R-:W-:Y:S02]  /*9370*/  ULDC UR4, c[0x0][0x430] ;  /* 0x00010c0000047ab9 */ /* 0x000fe40000000800 */
[----:B------:R-:W-:Y:S02]  /*9380*/  LEA.HI.X R5, R2, UR5, R3, 0x2, P0 ;  /* 0x0000000502057c11 */ /* 0x000fe400080f1403 */
[----:B------:R-:W-:Y:S01]  /*9390*/  ISETP.NE.AND P1, PT, R11, 0x3, PT ;  /* 0x000000030b00780c */ /* 0x000fe20003f25270 */
[----:B------:R-:W-:Y:S01]  /*93a0*/  IMAD.MOV R8, RZ, RZ, -R9 ;  /* 0x000000ffff087224 */ /* 0x000fe200078e0a09 */
[C---:B------:R-:W-:Y:S01]  /*93b0*/  ISETP.NE.AND P0, PT, R22.reuse, 0x2, PT ;  /* 0x000000021600780c */ /* 0x040fe20003f05270 */
[----:B------:R0:W2:Y:S03]  /*93c0*/  LDG.E R0, desc[UR48][R4.64] ;  /* 0x0000003004007981 */ /* 0x0000a6000c1e1900 */
[----:B------:R-:W-:Y:S01]  /*93d0*/  SEL R2, RZ, 0x1, P0 ;  /* 0x00000001ff027807 */ /* 0x000fe20000000000 */
[----:B------:R-:W-:Y:S01]  /*93e0*/  IMAD.MOV.U32 R20, RZ, RZ, R6 ;  /* 0x000000ffff147224 */ /* 0x000fe200078e0006 */
[----:B------:R-:W-:-:S02]  /*93f0*/  SEL R22, R22, RZ, P0 ;  /* 0x000000ff16167207 */ /* 0x000fc40000000000 */
[----:B------:R-:W-:Y:S01]  /*9400*/  LOP3.LUT R25, R21, R2, RZ, 0x3c, !PT ;  /* 0x0000000215197212 */ /* 0x000fe200078e3cff */
[----:B0-----:R-:W-:Y:S01]  /*9410*/  IMAD R4, R8, UR4, R7 ;  /* 0x0000000408047c24 */ /* 0x001fe2000f8e0207 */
[----:B--2---:R-:W-:Y:S01]  /*9420*/  SHF.R.S32.HI R24, RZ, 0x1f, R0 ;  /* 0x0000001fff187819 */ /* 0x004fe20000011400 */
[----:B------:R-:W-:Y:S06]  /*9430*/  @!P1 BRA `(.L_x_56) ;  /* 0x0000000000049947 */ /* 0x000fec0003800000 */
[----:B------:R-:W-:Y:S01]  /*9440*/  BPT.TRAP 0x1 ;  /* 0x000000040000795c */ /* 0x000fe20000300000 */
.L_x_56:
[----:B------:R-:W-:Y:S01]  /*9450*/  LEA R6, R22, UR39, 0x3 ;  /* 0x0000002716067c11 */ /* 0x000fe2000f8e18ff */
[----:B------:R-:W-:Y:S01]  /*9460*/  BSSY B1, `(.L_x_57) ;  /* 0x0000004000017945 */ /* 0x000fe20003800000 */
[----:B------:R-:W-:-:S04]  /*9470*/  SHF.L.U32 R3, R25, 0x1f, RZ ;  /* 0x0000001f19037819 */ /* 0x000fc800000006ff */
[----:B------:R-:W0:Y:S02]  /*9480*/  SYNCS.PHASECHK.TRANS64.TRYWAIT P0, [R6+URZ+0x28840], R3 ;  /* 0x02884003060075a7 */ /* 0x000e24000800017f */
[----:B0-----:R-:W-:Y:S05]  /*9490*/  @!P0 BRA `(.L_x_58) ;  /* 0x0000002c00d08947 */ /* 0x001fea0003800000 */
.L_x_130:
[----:B------:R-:W-:Y:S05]  /*94a0*/  BSYNC B1 ;  /* 0x0000000000017941 */ /* 0x000fea0003800000 */
.L_x_57:
[----:B------:R-:W-:Y:S01]  /*94b0*/  SHF.R.S32.HI R23, RZ, 0x1f, R4 ;  /* 0x0000001fff177819 */ /* 0x000fe20000011404 */
[----:B------:R-:W-:Y:S01]  /*94c0*/  ULDC.64 UR4, c[0x0][0x300] ;  /* 0x0000c00000047ab9 */ /* 0x000fe20000000a00 */
[C---:B------:R-:W-:Y:S02]  /*94d0*/  LOP3.LUT P2, RZ, R18.reuse, 0x2, RZ, 0xc0, !PT ;  /* 0x0000000212ff7812 */ /* 0x040fe4000784c0ff */
[----:B------:R-:W-:Y:S01]  /*94e0*/  LOP3.LUT P1, RZ, R18, 0x1, RZ, 0xc0, !PT ;  /* 0x0000000112ff7812 */ /* 0x000fe2000782c0ff */
[----:B0-----:R-:W-:-:S04]  /*94f0*/  IMAD R3, R23, UR4, RZ ;  /* 0x0000000417037c24 */ /* 0x001fc8000f8e02ff */
[C---:B------:R-:W-:Y:S02]  /*9500*/  IMAD R5, R4.reuse, UR5, R3 ;  /* 0x0000000504057c24 */ /* 0x040fe4000f8e0203 */
[----:B------:R-:W-:Y:S01]  /*9510*/  IMAD.WIDE.U32 R2, R4, UR4, RZ ;  /* 0x0000000404027c25 */ /* 0x000fe2000f8e00ff */
[----:B------:R-:W-:-:S04]  /*9520*/  ULDC.64 UR4, c[0x0][0x310] ;  /* 0x0000c40000047ab9 */ /* 0x000fc80000000a00 */
[----:B------:R-:W-:Y:S01]  /*9530*/  IADD3 R3, R3, R5, RZ ;  /* 0x0000000503037210 */ /* 0x000fe20007ffe0ff */
[----:B------:R-:W-:-:S04]  /*9540*/  IMAD R5, R24, UR4, RZ ;  /* 0x0000000418057c24 */ /* 0x000fc8000f8e02ff */
[C---:B------:R-:W-:Y:S02]  /*9550*/  IMAD R5, R0.reuse, UR5, R5 ;  /* 0x0000000500057c24 */ /* 0x040fe4000f8e0205 */
[----:B------:R-:W-:Y:S01]  /*9560*/  IMAD.WIDE.U32 R2, R0, UR4, R2 ;  /* 0x0000000400027c25 */ /* 0x000fe2000f8e0002 */
[----:B------:R-:W-:-:S03]  /*9570*/  ULDC.64 UR4, c[0x0][0x308] ;  /* 0x0000c20000047ab9 */ /* 0x000fc60000000a00 */
[----:B------:R-:W-:Y:S02]  /*9580*/  IMAD.IADD R3, R3, 0x1, R5 ;  /* 0x0000000103037824 */ /* 0x000fe400078e0205 */
[----:B------:R-:W-:Y:S02]  /*9590*/  IMAD R8, R27, UR4, RZ ;  /* 0x000000041b087c24 */ /* 0x000fe4000f8e02ff */
[----:B------:R-:W-:-:S04]  /*95a0*/  IMAD.WIDE.U32 R2, R19, UR4, R2 ;  /* 0x0000000413027c25 */ /* 0x000fc8000f8e0002 */
[----:B------:R-:W-:Y:S01]  /*95b0*/  IMAD R9, R19, UR5, R8 ;  /* 0x0000000513097c24 */ /* 0x000fe2000f8e0208 */
[----:B------:R-:W-:Y:S01]  /*95c0*/  ULDC.64 UR4, c[0x0][0x2e8] ;  /* 0x0000ba0000047ab9 */ /* 0x000fe20000000a00 */
[----:B------:R-:W-:Y:S01]  /*95d0*/  IMAD R8, R22, 0x4000, R28 ;  /* 0x0000400016087824 */ /* 0x000fe200078e021c */
[----:B------:R-:W-:Y:S01]  /*95e0*/  LEA R7, P0, R2, UR4, 0x1 ;  /* 0x0000000402077c11 */ /* 0x000fe2000f8008ff */
[----:B------:R-:W-:Y:S01]  /*95f0*/  IMAD.IADD R9, R9, 0x1, R3 ;  /* 0x0000000109097824 */ /* 0x000fe200078e0203 */
[----:B------:R-:W-:-:S04]  /*9600*/  UMOV UR4, 0xffffffff ;  /* 0xffffffff00047882 */ /* 0x000fc80000000000 */
[----:B------:R-:W-:Y:S01]  /*9610*/  LEA.HI.X R9, R2, UR5, R9, 0x1, P0 ;  /* 0x0000000502097c11 */ /* 0x000fe200080f0c09 */
[----:B------:R-:W-:Y:S06]  /*9620*/  BRA.DIV UR4, `(.L_x_59) ;  /* 0x0000002e04807947 */ /* 0x000fec000b800000 */
[----:B------:R-:W0:Y:S01]  /*9630*/  SHFL.IDX PT, R14, R7, RZ, 0x181f ;  /* 0x00181fff070e7589 */ /* 0x000e2200000e0000 */
[----:B------:R-:W-:Y:S01]  /*9640*/  IMAD.SHL.U32 R5, R34, 0x2, RZ ;  /* 0x0000000222057824 */ /* 0x000fe200078e00ff */
[----:B------:R-:W-:Y:S02]  /*9650*/  LEA R8, R8, UR39, 0x1 ;  /* 0x0000002708087c11 */ /* 0x000fe4000f8e08ff */
[----:B------:R-:W1:Y:S02]  /*9660*/  SHFL.IDX PT, R3, R9, RZ, 0x181f ;  /* 0x00181fff09037589 */ /* 0x000e6400000e0000 */
[----:B0-----:R-:W-:Y:S02]  /*9670*/  IADD3 R2, P0, R14, R5, RZ ;  /* 0x000000050e027210 */ /* 0x001fe40007f1e0ff */
[----:B------:R-:W0:Y:S03]  /*9680*/  SHFL.IDX PT, R14, R7, 0x1, 0x181f ;  /* 0x00381f00070e7f89 */ /* 0x000e2600000e0000 */
[----:B-1----:R-:W-:-:S05]  /*9690*/  IMAD.X R3, RZ, RZ, R3, P0 ;  /* 0x000000ffff037224 */ /* 0x002fca00000e0603 */
[----:B------:R-:W-:Y:S04]  /*96a0*/  LDGSTS.E.BYPASS.LTC128B.128 [R8+0x18400], desc[UR48][R2.64], !P2 ;  /* 0x1840000002087fae */ /* 0x000fe8000d101d70 */
[----:B------:R1:W-:Y:S04]  /*96b0*/  LDGSTS.E.BYPASS.LTC128B.128 [R8+0x1c400], desc[UR48][R2.64+0x80], !P1 ;  /* 0x1c40008002087fae */ /* 0x0003e8000c901d70 */
[----:B-1----:R-:W1:Y:S01]  /*96c0*/  SHFL.IDX PT, R3, R9, 0x1, 0x181f ;  /* 0x00381f0009037f89 */ /* 0x002e6200000e0000 */
[----:B0-----:R-:W-:-:S03]  /*96d0*/  IADD3 R2, P0, R14, R5, RZ ;  /* 0x000000050e027210 */ /* 0x001fc60007f1e0ff */
[----:B------:R-:W0:Y:S01]  /*96e0*/  SHFL.IDX PT, R14, R7, 0x2, 0x181f ;  /* 0x00581f00070e7f89 */ /* 0x000e2200000e0000 */
[----:B-1----:R-:W-:-:S05]  /*96f0*/  IADD3.X R3, RZ, R3, RZ, P0, !PT ;  /* 0x00000003ff037210 */ /* 0x002fca00007fe4ff */
[----:B------:R-:W-:Y:S04]  /*9700*/  LDGSTS.E.BYPASS.LTC128B.128 [R8+0x18c00], desc[UR48][R2.64], !P2 ;  /* 0x18c0000002087fae */ /* 0x000fe8000d101d70 */
[----:B------:R1:W-:Y:S04]  /*9710*/  LDGSTS.E.BYPASS.LTC128B.128 [R8+0x1cc00], desc[UR48][R2.64+0x80], !P1 ;  /* 0x1cc0008002087fae */ /* 0x0003e8000c901d70 */
[----:B-1----:R-:W1:Y:S01]  /*9720*/  SHFL.IDX PT, R3, R9, 0x2, 0x181f ;  /* 0x00581f0009037f89 */ /* 0x002e6200000e0000 */
[----:B0-----:R-:W-:-:S03]  /*9730*/  IADD3 R2, P0, R14, R5, RZ ;  /* 0x000000050e027210 */ /* 0x001fc60007f1e0ff */
[----:B------:R-:W0:Y:S02]  /*9740*/  SHFL.IDX PT, R14, R7, 0x3, 0x181f ;  /* 0x00781f00070e7f89 */ /* 0x000e2400000e0000 */
[----:B-1----:R-:W-:-:S05]  /*9750*/  IMAD.X R3, RZ, RZ, R3, P0 ;  /* 0x000000ffff037224 */ /* 0x002fca00000e0603 */
        /* <DEDUP_REMOVED lines=22> */
[----:B------:R0:W2:Y:S04]  /*98c0*/  SHFL.IDX PT, R14, R7, 0x7, 0x181f ;  /* 0x00f81f00070e7f89 */ /* 0x0000a800000e0000 */
[----:B------:R-:W3:Y:S01]  /*98d0*/  SHFL.IDX PT, R9, R9, 0x7, 0x181f ;  /* 0x00f81f0009097f89 */ /* 0x000ee200000e0000 */
[----:B-1----:R-:W-:-:S05]  /*98e0*/  IMAD.X R3, RZ, RZ, R3, P0 ;  /* 0x000000ffff037224 */ /* 0x002fca00000e0603 */
[----:B------:R0:W-:Y:S04]  /*98f0*/  LDGSTS.E.BYPASS.LTC128B.128 [R8+0x1b400], desc[UR48][R2.64], !P2 ;  /* 0x1b40000002087fae */ /* 0x0001e8000d101d70 */
[----:B--23--:R0:W-:Y:S02]  /*9900*/  LDGSTS.E.BYPASS.LTC128B.128 [R8+0x1f400], desc[UR48][R2.64+0x80], !P1 ;  /* 0x1f40008002087fae */ /* 0x00c1e4000c901d70 */
.L_x_148:
[----:B0-----:R-:W-:-:S04]  /*9910*/  IADD3 R2, P0, R14, R5, RZ ;  /* 0x000000050e027210 */ /* 0x001fc80007f1e0ff */
[----:B------:R-:W-:Y:S02]  /*9920*/  IADD3.X R3, RZ, R9, RZ, P0, !PT ;  /* 0x00000009ff037210 */ /* 0x000fe400007fe4ff */
[----:B------:R-:W-:-:S03]  /*9930*/  PLOP3.LUT P0, PT, PT, PT, PT, 0x80, 0x0 ;  /* 0x000000000000781c */ /* 0x000fc60003f0f070 */
[----:B------:R-:W-:Y:S01]  /*9940*/  @!PT LDS RZ, [RZ] ;  /* 0x00000000fffff984 */ /* 0x000fe20000000800 */
[----:B------:R-:W-:Y:S01]  /*9950*/  @!PT LDS RZ, [RZ] ;  /* 0x00000000fffff984 */ /* 0x000fe20000000800 */
[----:B------:R-:W-:Y:S01]  /*9960*/  @!PT LDS RZ, [RZ] ;  /* 0x00000000fffff984 */ /* 0x000fe20000000800 */
[----:B------:R0:W-:Y:S04]  /*9970*/  LDGSTS.E.BYPASS.LTC128B.128 [R8+0x1bc00], desc[UR48][R2.64], !P2 ;  /* 0x1bc0000002087fae */ /* 0x0001e8000d101d70 */
[----:B------:R0:W-:Y:S01]  /*9980*/  LDGSTS.E.BYPASS.LTC128B.128 [R8+0x1fc00], desc[UR48][R2.64+0x80], !P1 ;  /* 0x1fc0008002087fae */ /* 0x0001e2000c901d70 */
[----:B------:R-:W-:-:S05]  /*9990*/  NOP ;  /* 0x0000000000007918 */ /* 0x000fca0000000000 */
.L_x_60:
        /* <DEDUP_REMOVED lines=11> */
.L_x_61:
[----:B------:R0:W-:Y:S01]  /*9a50*/  SYNCS.ARRIVE.TRANS64.A1T0 RZ, [R6+URZ+0x28830], RZ ;  /* 0x028830ff06ff79a7 */ /* 0x0001e2000810003f */
[----:B------:R-:W-:Y:S05]  /*9a60*/  @!P2 BRA `(.L_x_62) ;  /* 0x000000000004a947 */ /* 0x000fea0003800000 */
[----:B------:R-:W-:Y:S01]  /*9a70*/  BPT.TRAP 0x1 ;  /* 0x000000040000795c */ /* 0x000fe20000300000 */
.L_x_62:
[----:B------:R-:W-:Y:S01]  /*9a80*/  IMAD.MOV.U32 R3, RZ, RZ, -0x80 ;  /* 0xffffff80ff037424 */ /* 0x000fe200078e00ff */
[----:B0-----:R-:W-:Y:S01]  /*9a90*/  LEA R6, R10, UR39, 0x3 ;  /* 0x000000270a067c11 */ /* 0x001fe2000f8e18ff */
[----:B------:R-:W-:Y:S02]  /*9aa0*/  BSSY B1, `(.L_x_63) ;  /* 0x0000005000017945 */ /* 0x000fe40003800000 */
[----:B------:R-:W-:Y:S01]  /*9ab0*/  IMAD R8, R26, R3, UR37 ;  /* 0x000000251a087e24 */ /* 0x000fe2000f8e0203 */
[----:B------:R-:W-:-:S04]  /*9ac0*/  SHF.L.U32 R3, R21, 0x1f, RZ ;  /* 0x0000001f15037819 */ /* 0x000fc800000006ff */
[----:B------:R-:W0:Y:S02]  /*9ad0*/  SYNCS.PHASECHK.TRANS64.TRYWAIT P0, [R6+URZ+0x28860], R3 ;  /* 0x02886003060075a7 */ /* 0x000e24000800017f */
[----:B0-----:R-:W-:Y:S05]  /*9ae0*/  @!P0 BRA `(.L_x_64) ;  /* 0x00000030007c8947 */ /* 0x001fea0003800000 */
.L_x_149:
[----:B------:R-:W-:Y:S05]  /*9af0*/  BSYNC B1 ;  /* 0x0000000000017941 */ /* 0x000fea0003800000 */
.L_x_63:
[----:B------:R-:W-:Y:S01]  /*9b00*/  UMOV UR4, 0xffffffff ;  /* 0xffffffff00047882 */ /* 0x000fe20000000000 */
[----:B------:R-:W-:Y:S01]  /*9b10*/  LOP3.LUT P2, RZ, R18, 0x8, RZ, 0xc0, !PT ;  /* 0x0000000812ff7812 */ /* 0x000fe2000784c0ff */
[----:B------:R-:W-:Y:S01]  /*9b20*/  IMAD R7, R10, 0x4000, R28 ;  /* 0x000040000a077824 */ /* 0x000fe200078e021c */
[----:B------:R-:W-:Y:S01]  /*9b30*/  LOP3.LUT P1, RZ, R18, 0x4, RZ, 0xc0, !PT ;  /* 0x0000000412ff7812 */ /* 0x000fe2000782c0ff */
[----:B------:R-:W-:Y:S01]  /*9b40*/  IMAD.IADD R8, R8, 0x1, -R35 ;  /* 0x0000000108087824 */ /* 0x000fe200078e0a23 */
[----:B------:R-:W-:Y:S11]  /*9b50*/  BRA.DIV UR4, `(.L_x_65) ;  /* 0x0000003204747947 */ /* 0x000ff6000b800000 */
[----:B------:R-:W1:Y:S01]  /*9b60*/  SHFL.IDX PT, R14, R16, RZ, 0x181f ;  /* 0x00181fff100e7589 */ /* 0x000e6200000e0000 */
[----:B------:R-:W-:-:S03]  /*9b70*/  LEA R7, R7, UR39, 0x1 ;  /* 0x0000002707077c11 */ /* 0x000fc6000f8e08ff */
[----:B0-----:R-:W0:Y:S01]  /*9b80*/  SHFL.IDX PT, R3, R17, RZ, 0x181f ;  /* 0x00181fff11037589 */ /* 0x001e2200000e0000 */
[----:B-1----:R-:W-:-:S03]  /*9b90*/  IADD3 R2, P0, R14, R5, RZ ;  /* 0x000000050e027210 */ /* 0x002fc60007f1e0ff */
[----:B------:R-:W1:Y:S02]  /*9ba0*/  SHFL.IDX PT, R14, R16, 0x1, 0x181f ;  /* 0x00381f00100e7f89 */ /* 0x000e6400000e0000 */
[----:B0-----:R-:W-:Y:S01]  /*9bb0*/  IMAD.X R3, RZ, RZ, R3, P0 ;  /* 0x000000ffff037224 */ /* 0x001fe200000e0603 */
[----:B------:R-:W-:-:S13]  /*9bc0*/  ISETP.LT.OR P0, PT, R8, 0x1, P2 ;  /* 0x000000010800780c */ /* 0x000fda0001701670 */
[----:B------:R-:W-:Y:S01]  /*9bd0*/  LDGSTS.E.BYPASS.LTC128B.128 [R7+0x400], desc[UR48][R2.64], !P0 ;  /* 0x0040000002077fae */ /* 0x000fe2000c101d70 */
[----:B------:R-:W-:-:S13]  /*9be0*/  ISETP.LT.OR P0, PT, R8, 0x1, P1 ;  /* 0x000000010800780c */ /* 0x000fda0000f01670 */
[----:B------:R0:W-:Y:S04]  /*9bf0*/  LDGSTS.E.BYPASS.LTC128B.128 [R7+0x4400], desc[UR48][R2.64+0x80], !P0 ;  /* 0x0440008002077fae */ /* 0x0001e8000c101d70 */
[----:B0-----:R-:W0:Y:S01]  /*9c00*/  SHFL.IDX PT, R3, R17, 0x1, 0x181f ;  /* 0x00381f0011037f89 */ /* 0x001e2200000e0000 */
[----:B-1----:R-:W-:-:S03]  /*9c10*/  IADD3 R2, P0, R14, R5, RZ ;  /* 0x000000050e027210 */ /* 0x002fc60007f1e0ff */
[----:B------:R-:W1:Y:S01]  /*9c20*/  SHFL.IDX PT, R14, R16, 0x2, 0x181f ;  /* 0x00581f00100e7f89 */ /* 0x000e6200000e0000 */
[----:B0-----:R-:W-:Y:S02]  /*9c30*/  IADD3.X R3, RZ, R3, RZ, P0, !PT ;  /* 0x00000003ff037210 */ /* 0x001fe400007fe4ff */
[----:B------:R-:W-:-:S13]  /*9c40*/  ISETP.LT.OR P0, PT, R8, 0x11, P2 ;  /* 0x000000110800780c */ /* 0x000fda0001701670 */
[----:B------:R-:W-:Y:S01]  /*9c50*/  LDGSTS.E.BYPASS.LTC128B.128 [R7+0xc00], desc[UR48][R2.64], !P0 ;  /* 0x00c0000002077fae */ /* 0x000fe2000c101d70 */
[----:B------:R-:W-:-:S13]  /*9c60*/  ISETP.LT.OR P0, PT, R8, 0x11, P1 ;  /* 0x000000110800780c */ /* 0x000fda0000f01670 */
[----:B------:R0:W-:Y:S04]  /*9c70*/  LDGSTS.E.BYPASS.LTC128B.128 [R7+0x4c00], desc[UR48][R2.64+0x80], !P0 ;  /* 0x04c0008002077fae */ /* 0x0001e8000c101d70 */
[----:B0-----:R-:W0:Y:S01]  /*9c80*/  SHFL.IDX PT, R3, R17, 0x2, 0x181f ;  /* 0x00581f0011037f89 */ /* 0x001e2200000e0000 */
        /* <DEDUP_REMOVED lines=33> */
[----:B------:R-:W1:Y:S04]  /*9ea0*/  SHFL.IDX PT, R17, R17, 0x7, 0x181f ;  /* 0x00f81f0011117f89 */ /* 0x000e6800000e0000 */
[----:B------:R2:W3:Y:S01]  /*9eb0*/  SHFL.IDX PT, R14, R16, 0x7, 0x181f ;  /* 0x00f81f00100e7f89 */ /* 0x0004e200000e0000 */
[----:B0-----:R-:W-:Y:S01]  /*9ec0*/  IMAD.X R3, RZ, RZ, R3, P0 ;  /* 0x000000ffff037224 */ /* 0x001fe200000e0603 */
[----:B------:R-:W-:-:S13]  /*9ed0*/  ISETP.LT.OR P0, PT, R8, 0x61, P2 ;  /* 0x000000610800780c */ /* 0x000fda0001701670 */
[----:B------:R2:W-:Y:S01]  /*9ee0*/  LDGSTS.E.BYPASS.LTC128B.128 [R7+0x3400], desc[UR48][R2.64], !P0 ;  /* 0x0340000002077fae */ /* 0x0005e2000c101d70 */
[----:B------:R-:W-:-:S13]  /*9ef0*/  ISETP.LT.OR P0, PT, R8, 0x61, P1 ;  /* 0x000000610800780c */ /* 0x000fda0000f01670 */
[----:B-1-3--:R2:W-:Y:S02]  /*9f00*/  LDGSTS.E.BYPASS.LTC128B.128 [R7+0x7400], desc[UR48][R2.64+0x80], !P0 ;  /* 0x0740008002077fae */ /* 0x00a5e4000c101d70 */
.L_x_167:
[----:B0-2---:R-:W-:Y:S01]  /*9f10*/  IADD3 R2, P0, R14, R5, RZ ;  /* 0x000000050e027210 */ /* 0x005fe20007f1e0ff */
[----:B------:R-:W-:Y:S02]  /*9f20*/  ULDC.64 UR4, c[0x0][0x328] ;  /* 0x0000ca0000047ab9 */ /* 0x000fe40000000a00 */
[----:B------:R-:W-:Y:S01]  /*9f30*/  IMAD R23, R23, UR4, RZ ;  /* 0x0000000417177c24 */ /* 0x000fe2000f8e02ff */
[----:B------:R-:W-:Y:S02]  /*9f40*/  IADD3.X R3, RZ, R17, RZ, P0, !PT ;  /* 0x00000011ff037210 */ /* 0x000fe400007fe4ff */
[----:B------:R-:W-:Y:S01]  /*9f50*/  ISETP.LT.OR P0, PT, R8, 0x71, P2 ;  /* 0x000000710800780c */ /* 0x000fe20001701670 */
[----:B------:R-:W-:-:S12]  /*9f60*/  IMAD R23, R4, UR5, R23 ;  /* 0x0000000504177c24 */ /* 0x000fd8000f8e0217 */
[----:B------:R-:W-:Y:S01]  /*9f70*/  @!PT LDS RZ, [RZ] ;  /* 0x00000000fffff984 */ /* 0x000fe20000000800 */
[----:B------:R-:W-:Y:S01]  /*9f80*/  @!PT LDS RZ, [RZ] ;  /* 0x00000000fffff984 */ /* 0x000fe20000000800 */
[----:B------:R-:W-:Y:S01]  /*9f90*/  @!PT LDS RZ, [RZ] ;  /* 0x00000000fffff984 */ /* 0x000fe20000000800 */
[----:B------:R-:W-:Y:S01]  /*9fa0*/  LDGSTS.E.BYPASS.LTC128B.128 [R7+0x3c00], desc[UR48][R2.64], !P0 ;  /* 0x03c0000002077fae */ /* 0x000fe2000c101d70 */
[----:B------:R-:W-:-:S13]  /*9fb0*/  ISETP.LT.OR P0, PT, R8, 0x71, P1 ;  /* 0x000000710800780c */ /* 0x000fda0000f01670 */
[----:B------:R0:W-:Y:S02]  /*9fc0*/  LDGSTS.E.BYPASS.LTC128B.128 [R7+0x7c00], desc[UR48][R2.64+0x80], !P0 ;  /* 0x07c0008002077fae */ /* 0x0001e4000c101d70 */
[----:B0-----:R-:W-:Y:S01]  /*9fd0*/  IMAD.WIDE.U32 R2, R4, UR4, RZ ;  /* 0x0000000404027c25 */ /* 0x001fe2000f8e00ff */
[----:B------:R-:W-:-:S03]  /*9fe0*/  ULDC.64 UR4, c[0x0][0x338] ;  /* 0x0000ce0000047ab9 */ /* 0x000fc60000000a00 */
[----:B------:R-:W-:Y:S02]  /*9ff0*/  IMAD.IADD R3, R3, 0x1, R23 ;  /* 0x0000000103037824 */ /* 0x000fe400078e0217 */
[----:B------:R-:W-:Y:S02]  /*a000*/  IMAD R5, R24, UR4, RZ ;  /* 0x0000000418057c24 */ /* 0x000fe4000f8e02ff */
[----:B------:R-:W-:-:S04]  /*a010*/  IMAD.WIDE.U32 R2, R0, UR4, R2 ;  /* 0x0000000400027c25 */ /* 0x000fc8000f8e0002 */
[----:B------:R-:W-:Y:S01]  /*a020*/  IMAD R5, R0, UR5, R5 ;  /* 0x0000000500057c24 */ /* 0x000fe2000f8e0205 */
[----:B------:R-:W-:Y:S02]  /*a030*/  ULDC.64 UR4, c[0x0][0x330] ;  /* 0x0000cc0000047ab9 */ /* 0x000fe40000000a00 */
[----:B------:R-:W-:Y:S02]  /*a040*/  IMAD R0, R27, UR4, RZ ;  /* 0x000000041b007c24 */ /* 0x000fe4000f8e02ff */
[----:B------:R-:W-:Y:S02]  /*a050*/  IMAD.IADD R3, R3, 0x1, R5 ;  /* 0x0000000103037824 */ /* 0x000fe400078e0205 */
[C---:B------:R-:W-:Y:S01]  /*a060*/  IMAD R5, R19.reuse, UR5, R0 ;  /* 0x0000000513057c24 */ /* 0x040fe2000f8e0200 */
[----:B------:R-:W-:Y:S01]  /*a070*/  NOP ;  /* 0x0000000000007918 */ /* 0x000fe20000000000 */
[----:B------:R-:W-:Y:S01]  /*a080*/  IMAD.WIDE.U32 R2, R19, UR4, R2 ;  /* 0x0000000413027c25 */ /* 0x000fe2000f8e0002 */
[----:B------:R-:W-:-:S03]  /*a090*/  ULDC.64 UR4, c[0x0][0x318] ;  /* 0x0000c60000047ab9 */ /* 0x000fc60000000a00 */
[----:B------:R-:W-:Y:S01]  /*a0a0*/  IMAD.IADD R3, R5, 0x1, R3 ;  /* 0x0000000105037824 */ /* 0x000fe200078e0203 */
[----:B------:R-:W-:-:S04]  /*a0b0*/  LEA R16, P0, R2, UR4, 0x1 ;  /* 0x0000000402107c11 */ /* 0x000fc8000f8008ff */
[----:B------:R-:W-:Y:S02]  /*a0c0*/  LEA.HI.X R17, R2, UR5, R3, 0x1, P0 ;  /* 0x0000000502117c11 */ /* 0x000fe400080f0c03 */
[----:B------:R-:W-:-:S13]  /*a0d0*/  PLOP3.LUT P0, PT, PT, PT, PT, 0x80, 0x0 ;  /* 0x000000000000781c */ /* 0x000fda0003f0f070 */
.L_x_66:
[----:B------:R-:W-:Y:S02]  /*a0e0*/  PLOP3.LUT P1, PT, P1, P0, PT, 0xa2, 0x0 ;  /* 0x000000000000781c */ /* 0x000fe40000f21472 */
[----:B------:R-:W-:-:S08]  /*a0f0*/  @P0 R2UR P1, UR4, R6 ;  /* 0x00000000060402ca */ /* 0x000fd00000020000 */
[----:B------:R-:W-:-:S05]  /*a100*/  @P0 PLOP3.LUT P0, PT, P1, PT, PT, 0x80, 0x0 ;  /* 0x000000000000081c */ /* 0x000fca0000f0f070 */
[----:B------:R-:W-:Y:S01]  /*a110*/  @!P1 SYNCS.ARRIVE.TRANS64.RED.A0T1 RZ, [UR4+0x28850], RZ ;  /* 0x028850ffffff99a7 */ /* 0x000fe20008200404 */
[----:B------:R-:W-:Y:S07]  /*a120*/  @!P1 ARRIVES.LDGSTSBAR.64.TRANSCNT [UR4+0x28850] ;  /* 0x02885000ff0099b0 */ /* 0x000fee0008000a84 */
[----:B------:R-:W-:Y:S05]  /*a130*/  @P0 BRA.U.ANY `(.L_x_66) ;  /* 0xfffffffd00e80947 */ /* 0x000fea000393ffff */
[----:B------:R-:W-:Y:S01]  /*a140*/  NOP ;  /* 0x0000000000007918 */ /* 0x000fe20000000000 */
[----:B------:R-:W-:-:S05]  /*a150*/  IMAD.U32 R0, RZ, RZ, UR41 ;  /* 0x00000029ff007e24 */ /* 0x000fca000f8e00ff */
[----:B------:R-:W-:-:S13]  /*a160*/  ISETP.NE.AND P2, PT, R0, 0x3, PT ;  /* 0x000000030000780c */ /* 0x000fda0003f45270 */
[----:B------:R-:W-:Y:S05]  /*a170*/  @!P2 BRA `(.L_x_67) ;  /* 0x000000000004a947 */ /* 0x000fea0003800000 */
[----:B------:R-:W-:Y:S01]  /*a180*/  BPT.TRAP 0x1 ;  /* 0x000000040000795c */ /* 0x000fe20000300000 */
.L_x_67:
[C---:B------:R-:W-:Y:S01]  /*a190*/  ISETP.GT.AND P0, PT, R20.reuse, RZ, PT ;  /* 0x000000ff1400720c */ /* 0x040fe20003f04270 */
[----:B------:R0:W-:Y:S01]  /*a1a0*/  SYNCS.ARRIVE.TRANS64.A1T0 RZ, [R6+URZ+0x28850], RZ ;  /* 0x028850ff06ff79a7 */ /* 0x0001e2000810003f */
[----:B------:R-:W-:Y:S01]  /*a1b0*/  MOV R21, R25 ;  /* 0x0000001900157202 */ /* 0x000fe20000000f00 */
[----:B------:R-:W-:Y:S02]  /*a1c0*/  IMAD.MOV.U32 R10, RZ, RZ, R22 ;  /* 0x000000ffff0a7224 */ /* 0x000fe400078e0016 */
[----:B------:R-:W-:Y:S02]  /*a1d0*/  IMAD.MOV.U32 R26, RZ, RZ, R20 ;  /* 0x000000ffff1a7224 */ /* 0x000fe400078e0014 */
[----:B0-----:R-:W-:-:S06]  /*a1e0*/  VIADD R6, R20, 0xffffffff ;  /* 0xffffffff14067836 */ /* 0x001fcc0000000000 */
[----:B------:R-:W-:Y:S05]  /*a1f0*/  @P0 BRA `(.L_x_68) ;  /* 0xfffffff000000947 */ /* 0x000fea000383ffff */
[----:B------:R-:W-:Y:S05]  /*a200*/  BSYNC B0 ;  /* 0x0000000000007941 */ /* 0x000fea0003800000 */
.L_x_55:
[----:B0-----:R-:W-:-:S05]  /*a210*/  IMAD.U32 R0, RZ, RZ, UR41 ;  /* 0x00000029ff007e24 */ /* 0x001fca000f8e00ff */
[----:B------:R-:W-:-:S13]  /*a220*/  ISETP.NE.AND P0, PT, R0, 0x3, PT ;  /* 0x000000030000780c */ /* 0x000fda0003f05270 */
[----:B------:R-:W-:Y:S05]  /*a230*/  @!P0 BRA `(.L_x_69) ;  /* 0x0000000000048947 */ /* 0x000fea0003800000 */
[----:B------:R-:W-:Y:S01]  /*a240*/  BPT.TRAP 0x1 ;  /* 0x000000040000795c */ /* 0x000fe20000300000 */
.L_x_69:
[----:B------:R-:W-:Y:S01]  /*a250*/  LEA R4, R22, UR39, 0x3 ;  /* 0x0000002716047c11 */ /* 0x000fe2000f8e18ff */
[----:B------:R-:W-:Y:S01]  /*a260*/  IMAD.MOV.U32 R5, RZ, RZ, -0x80 ;  /* 0xffffff80ff057424 */ /* 0x000fe200078e00ff */
[----:B------:R-:W-:Y:S01]  /*a270*/  SHF.L.U32 R3, R25, 0x1f, RZ ;  /* 0x0000001f19037819 */ /* 0x000fe200000006ff */
[----:B------:R-:W-:Y:S02]  /*a280*/  BSSY B0, `(.L_x_70) ;  /* 0x0000004000007945 */ /* 0x000fe40003800000 */
[----:B------:R-:W-:Y:S01]  /*a290*/  IMAD R20, R20, R5, UR37 ;  /* 0x0000002514147e24 */ /* 0x000fe2000f8e0205 */
[----:B------:R-:W0:Y:S02]  /*a2a0*/  SYNCS.PHASECHK.TRANS64.TRYWAIT P0, [R4+URZ+0x28860], R3 ;  /* 0x02886003040075a7 */ /* 0x000e24000800017f */
[----:B0-----:R-:W-:Y:S05]  /*a2b0*/  @!P0 BRA `(.L_x_71) ;  /* 0x0000003400088947 */ /* 0x001fea0003800000 */
.L_x_168:
[----:B------:R-:W-:Y:S05]  /*a2c0*/  BSYNC B0 ;  /* 0x0000000000007941 */ /* 0x000fea0003800000 */
.L_x_70:
[----:B------:R-:W-:Y:S01]  /*a2d0*/  UMOV UR4, 0xffffffff ;  /* 0xffffffff00047882 */ /* 0x000fe20000000000 */
[----:B------:R-:W-:Y:S01]  /*a2e0*/  LOP3.LUT P2, RZ, R18, 0x8, RZ, 0xc0, !PT ;  /* 0x0000000812ff7812 */ /* 0x000fe2000784c0ff */
[----:B------:R-:W-:Y:S01]  /*a2f0*/  IMAD R7, R22, 0x4000, R28 ;  /* 0x0000400016077824 */ /* 0x000fe200078e021c */
[----:B------:R-:W-:Y:S02]  /*a300*/  LOP3.LUT P1, RZ, R18, 0x4, RZ, 0xc0, !PT ;  /* 0x0000000412ff7812 */ /* 0x000fe4000782c0ff */
[----:B------:R-:W-:Y:S01]  /*a310*/  IADD3 R5, -R35, R20, RZ ;  /* 0x0000001423057210 */ /* 0x000fe20007ffe1ff */
[----:B------:R-:W-:Y:S10]  /*a320*/  BRA.DIV UR4, `(.L_x_72) ;  /* 0x0000003604007947 */ /* 0x000ff4000b800000 */
[----:B------:R-:W1:Y:S01]  /*a330*/  SHFL.IDX PT, R14, R16, RZ, 0x181f ;  /* 0x00181fff100e7589 */ /* 0x000e6200000e0000 */
[----:B------:R-:W-:-:S03]  /*a340*/  IMAD.SHL.U32 R6, R34, 0x2, RZ ;  /* 0x0000000222067824 */ /* 0x000fc600078e00ff */
[----:B------:R-:W0:Y:S02]  /*a350*/  SHFL.IDX PT, R0, R17, RZ, 0x181f ;  /* 0x00181fff11007589 */ /* 0x000e2400000e0000 */
[----:B-1----:R-:W-:Y:S02]  /*a360*/  IADD3 R2, P0, R14, R6, RZ ;  /* 0x000000060e027210 */ /* 0x002fe40007f1e0ff */
[----:B------:R-:W1:Y:S03]  /*a370*/  SHFL.IDX PT, R14, R16, 0x1, 0x181f ;  /* 0x00381f00100e7f89 */ /* 0x000e6600000e0000 */
[----:B0-----:R-:W-:Y:S01]  /*a380*/  IMAD.X R3, RZ, RZ, R0, P0 ;  /* 0x000000ffff037224 */ /* 0x001fe200000e0600 */
[----:B------:R-:W-:Y:S02]  /*a390*/  ISETP.LT.OR P0, PT, R5, 0x1, P2 ;  /* 0x000000010500780c */ /* 0x000fe40001701670 */
[----:B------:R-:W-:-:S02]  /*a3a0*/  LEA R0, R7, UR39, 0x1 ;  /* 0x0000002707007c11 */ /* 0x000fc4000f8e08ff */
[----:B------:R-:W0:Y:S09]  /*a3b0*/  SHFL.IDX PT, R7, R17, 0x1, 0x181f ;  /* 0x00381f0011077f89 */ /* 0x000e3200000e0000 */
[----:B------:R-:W-:Y:S01]  /*a3c0*/  LDGSTS.E.BYPASS.LTC128B.128 [R0+0x400], desc[UR48][R2.64], !P0 ;  /* 0x0040000002007fae */ /* 0x000fe2000c101d70 */
[----:B------:R-:W-:-:S13]  /*a3d0*/  ISETP.LT.OR P0, PT, R5, 0x1, P1 ;  /* 0x000000010500780c */ /* 0x000fda0000f01670 */
[----:B------:R1:W-:Y:S02]  /*a3e0*/  LDGSTS.E.BYPASS.LTC128B.128 [R0+0x4400], desc[UR48][R2.64+0x80], !P0 ;  /* 0x0440008002007fae */ /* 0x0003e4000c101d70 */
[----:B-1----:R-:W-:Y:S02]  /*a3f0*/  IADD3 R2, P0, R14, R6, RZ ;  /* 0x000000060e027210 */ /* 0x002fe40007f1e0ff */
[----:B------:R-:W1:Y:S03]  /*a400*/  SHFL.IDX PT, R14, R16, 0x2, 0x181f ;  /* 0x00581f00100e7f89 */ /* 0x000e6600000e0000 */
[----:B0-----:R-:W-:Y:S01]  /*a410*/  IMAD.X R3, RZ, RZ, R7, P0 ;  /* 0x000000ffff037224 */ /* 0x001fe200000e0607 */
[----:B------:R-:W-:Y:S01]  /*a420*/  ISETP.LT.OR P0, PT, R5, 0x11, P2 ;  /* 0x000000110500780c */ /* 0x000fe20001701670 */
[----:B------:R-:W0:-:S12]  /*a430*/  SHFL.IDX PT, R7, R17, 0x2, 0x181f ;  /* 0x00581f0011077f89 */ /* 0x000e1800000e0000 */
        /* <DEDUP_REMOVED lines=20> */
[----:B------:R-:W1:Y:S02]  /*a580*/  SHFL.IDX PT, R14, R16, 0x5, 0x181f ;  /* 0x00b81f00100e7f89 */ /* 0x000e6400000e0000 */
[----:B0-----:R-:W-:Y:S02]  /*a590*/  IADD3.X R3, RZ, R7, RZ, P0, !PT ;  /* 0x00000007ff037210 */ /* 0x001fe400007fe4ff */
        /* <DEDUP_REMOVED lines=14> */
[----:B------:R1:W2:Y:S03]  /*a680*/  SHFL.IDX PT, R14, R16, 0x7, 0x181f ;  /* 0x00f81f00100e7f89 */ /* 0x0002a600000e0000 */
[----:B0-----:R-:W-:Y:S01]  /*a690*/  IMAD.X R3, RZ, RZ, R7, P0 ;  /* 0x000000ffff037224 */ /* 0x001fe200000e0607 */
[----:B------:R-:W-:Y:S01]  /*a6a0*/  ISETP.LT.OR P0, PT, R5, 0x61, P2 ;  /* 0x000000610500780c */ /* 0x000fe20001701670 */
[----:B------:R1:W3:-:S12]  /*a6b0*/  SHFL.IDX PT, R7, R17, 0x7, 0x181f ;  /* 0x00f81f0011077f89 */ /* 0x0002d800000e0000 */
[----:B------:R1:W-:Y:S01]  /*a6c0*/  LDGSTS.E.BYPASS.LTC128B.128 [R0+0x3400], desc[UR48][R2.64], !P0 ;  /* 0x0340000002007fae */ /* 0x0003e2000c101d70 */
[----:B------:R-:W-:-:S13]  /*a6d0*/  ISETP.LT.OR P0, PT, R5, 0x61, P1 ;  /* 0x000000610500780c */ /* 0x000fda0000f01670 */
[----:B--23--:R1:W-:Y:S02]  /*a6e0*/  LDGSTS.E.BYPASS.LTC128B.128 [R0+0x7400], desc[UR48][R2.64+0x80], !P0 ;  /* 0x0740008002007fae */ /* 0x00c3e4000c101d70 */
.L_x_186:
[----:B01----:R-:W-:-:S05]  /*a6f0*/  IADD3 R2, P0, R14, R6, RZ ;  /* 0x000000060e027210 */ /* 0x003fca0007f1e0ff */
[----:B------:R-:W-:Y:S01]  /*a700*/  IMAD.X R3, RZ, RZ, R7, P0 ;  /* 0x000000ffff037224 */ /* 0x000fe200000e0607 */
[----:B------:R-:W-:-:S13]  /*a710*/  ISETP.LT.OR P0, PT, R5, 0x71, P2 ;  /* 0x000000710500780c */ /* 0x000fda0001701670 */
[----:B------:R-:W-:Y:S01]  /*a720*/  @!PT LDS RZ, [RZ] ;  /* 0x00000000fffff984 */ /* 0x000fe20000000800 */
[----:B------:R-:W-:Y:S01]  /*a730*/  @!PT LDS RZ, [RZ] ;  /* 0x00000000fffff984 */ /* 0x000fe20000000800 */
[----:B------:R-:W-:Y:S01]  /*a740*/  @!PT LDS RZ, [RZ] ;  /* 0x00000000fffff984 */ /* 0x000fe20000000800 */
[----:B------:R0:W-:Y:S01]  /*a750*/  LDGSTS.E.BYPASS.LTC128B.128 [R0+0x3c00], desc[UR48][R2.64], !P0 ;  /* 0x03c0000002007fae */ /* 0x0001e2000c101d70 */
[----:B------:R-:W-:-:S13]  /*a760*/  ISETP.LT.OR P0, PT, R5, 0x71, P1 ;  /* 0x000000710500780c */ /* 0x000fda0000f01670 */
[----:B------:R0:W-:Y:S01]  /*a770*/  LDGSTS.E.BYPASS.LTC128B.128 [R0+0x7c00], desc[UR48][R2.64+0x80], !P0 ;  /* 0x07c0008002007fae */ /* 0x0001e2000c101d70 */
[----:B------:R-:W-:Y:S01]  /*a780*/  PLOP3.LUT P0, PT, PT, PT, PT, 0x80, 0x0 ;  /* 0x000000000000781c */ /* 0x000fe20003f0f070 */
[----:B------:R-:W-:-:S12]  /*a790*/  NOP ;  /* 0x0000000000007918 */ /* 0x000fd80000000000 */
.L_x_73:
        /* <DEDUP_REMOVED lines=11> */
.L_x_74:
[----:B------:R-:W-:Y:S01]  /*a850*/  VIADD R22, R22, 0x1 ;  /* 0x0000000116167836 */ /* 0x000fe20000000000 */
[----:B------:R-:W-:Y:S01]  /*a860*/  IADD3 R33, R33, UR43, RZ ;  /* 0x0000002b21217c10 */ /* 0x000fe2000fffe0ff */
[----:B------:R-:W-:Y:S01]  /*a870*/  ULDC UR4, c[0x0][0xc34] ;  /* 0x00030d0000047ab9 */ /* 0x000fe20000000800 */
[----:B------:R0:W-:Y:S01]  /*a880*/  SYNCS.ARRIVE.TRANS64.A1T0 RZ, [R4+URZ+0x28850], RZ ;  /* 0x028850ff04ff79a7 */ /* 0x0001e2000810003f */
[----:B------:R-:W-:Y:S01]  /*a890*/  VIADD R37, R37, 0x1 ;  /* 0x0000000125257836 */ /* 0x000fe20000000000 */
[----:B------:R-:W-:-:S04]  /*a8a0*/  ISETP.NE.AND P0, PT, R22, 0x2, PT ;  /* 0x000000021600780c */ /* 0x000fc80003f05270 */
[----:B------:R-:W-:Y:S02]  /*a8b0*/  SEL R22, R22, RZ, P0 ;  /* 0x000000ff16167207 */ /* 0x000fe40000000000 */
[----:B------:R-:W-:Y:S02]  /*a8c0*/  SEL R0, RZ, 0x1, P0 ;  /* 0x00000001ff007807 */ /* 0x000fe40000000000 */
[----:B------:R-:W-:Y:S02]  /*a8d0*/  ISETP.GE.AND P0, PT, R33, UR4, PT ;  /* 0x0000000421007c0c */ /* 0x000fe4000bf06270 */
[----:B------:R-:W-:-:S11]  /*a8e0*/  LOP3.LUT R25, R25, R0, RZ, 0x3c, !PT ;  /* 0x0000000019197212 */ /* 0x000fd600078e3cff */
[----:B0-----:R-:W-:Y:S05]  /*a8f0*/  @!P0 BRA `(.L_x_75) ;  /* 0xffffffcc00788947 */ /* 0x001fea000383ffff */
[----:B------:R-:W-:-:S07]  /*a900*/  LOP3.LUT R37, R37, 0x1, RZ, 0xc, !PT ;  /* 0x0000000125257812 */ /* 0x000fce00078e0cff */
.L_x_40:
[----:B------:R-:W0:Y:S01]  /*a910*/  S2R R3, SR_CgaCtaId ;  /* 0x0000000000037919 */ /* 0x000e220000008800 */
[----:B------:R-:W-:Y:S01]  /*a920*/  MOV R0, 0x400 ;  /* 0x0000040000007802 */ /* 0x000fe20000000f00 */
[----:B------:R-:W-:Y:S01]  /*a930*/  BSSY B0, `(.L_x_76) ;  /* 0x0000005000007945 */ /* 0x000fe20003800000 */
[----:B------:R-:W-:Y:S02]  /*a940*/  SHF.L.U32 R37, R37, 0x1f, RZ ;  /* 0x0000001f25257819 */ /* 0x000fe400000006ff */
[----:B0-----:R-:W-:-:S04]  /*a950*/  LEA R5, R3, R0, 0x18 ;  /* 0x0000000003057211 */ /* 0x001fc800078ec0ff */
[----:B------:R-:W0:Y:S02]  /*a960*/  SYNCS.PHASECHK.TRANS64.TRYWAIT P0, [R5+URZ+0x28820], R37 ;  /* 0x02882025050075a7 */ /* 0x000e24000800017f */
[----:B0-----:R-:W-:Y:S05]  /*a970*/  @!P0 BRA `(.L_x_77) ;  /* 0x0000003800248947 */ /* 0x001fea0003800000 */
.L_x_187:
[----:B------:R-:W-:Y:S05]  /*a980*/  BSYNC B0 ;  /* 0x0000000000007941 */ /* 0x000fea0003800000 */
.L_x_76:
[----:B------:R-:W-:-:S03]  /*a990*/  UMOV UR4, 0xffffffff ;  /* 0xffffffff00047882 */ /* 0x000fc60000000000 */
[----:B------:R-:W-:Y:S05]  /*a9a0*/  BRA.DIV UR4, `(.L_x_78) ;  /* 0x0000003a042c7947 */ /* 0x000fea000b800000 */
[----:B------:R-:W1:Y:S02]  /*a9b0*/  S2R R0, SR_TID.X ;  /* 0x0000000000007919 */ /* 0x000e640000002100 */
[----:B-1----:R-:W-:-:S04]  /*a9c0*/  SHF.R.U32.HI R0, RZ, 0x5, R0 ;  /* 0x00000005ff007819 */ /* 0x002fc80000011600 */
[----:B------:R-:W-:-:S05]  /*a9d0*/  LOP3.LUT R0, R0, 0x3, RZ, 0xc0, !PT ;  /* 0x0000000300007812 */ /* 0x000fca00078ec0ff */
[----:B------:R1:W2:Y:S02]  /*a9e0*/  SHFL.IDX PT, R14, R0, RZ, 0x1f ;  /* 0x00001fff000e7589 */ /* 0x0002a400000e0000 */
.L_x_190:
[----:B--2---:R-:W-:Y:S01]  /*a9f0*/  ISETP.NE.AND P0, PT, R14, RZ, PT ;  /* 0x000000ff0e00720c */ /* 0x004fe20003f05270 */
[----:B------:R-:W-:-:S12]  /*aa00*/  BSSY B0, `(.L_x_79) ;  /* 0x0000024000007945 */ /* 0x000fd80003800000 */
[----:B------:R-:W-:Y:S05]  /*aa10*/  @P0 BRA `(.L_x_80) ;  /* 0x0000000000880947 */ /* 0x000fea0003800000 */
[----:B------:R-:W-:-:S03]  /*aa20*/  UMOV UR4, 0xffffffff ;  /* 0xffffffff00047882 */ /* 0x000fc60000000000 */
[----:B------:R-:W-:Y:S05]  /*aa30*/  BRA.DIV UR4, `(.L_x_81) ;  /* 0x0000003a043c7947 */ /* 0x000fea000b800000 */
[----:B------:R-:W-:-:S13]  /*aa40*/  ELECT P6, URZ, PT ;  /* 0x00000000003f782f */ /* 0x000fda00038c0000 */
.L_x_193:
[----:B------:R-:W-:Y:S05]  /*aa50*/  @!P6 BRA `(.L_x_80) ;  /* 0x000000000078e947 */ /* 0x000fea0003800000 */
[----:B------:R-:W-:-:S06]  /*aa60*/  ULOP3.LUT UR4, UR36, 0x2, URZ, 0xfc, !UPT ;  /* 0x0000000224047892 */ /* 0x000fcc000f8efc3f */
[----:B-1----:R-:W-:-:S05]  /*aa70*/  IMAD.U32 R0, RZ, RZ, UR4 ;  /* 0x00000004ff007e24 */ /* 0x002fca000f8e00ff */
[----:B------:R-:W-:-:S13]  /*aa80*/  ISETP.NE.AND P0, PT, R0, 0x3, PT ;  /* 0x000000030000780c */ /* 0x000fda0003f05270 */
[----:B------:R-:W-:Y:S05]  /*aa90*/  @!P0 BRA `(.L_x_82) ;  /* 0x0000000000048947 */ /* 0x000fea0003800000 */
[----:B------:R-:W-:Y:S01]  /*aaa0*/  BPT.TRAP 0x1 ;  /* 0x000000040000795c */ /* 0x000fe20000300000 */
.L_x_82:
[C---:B------:R-:W-:Y:S01]  /*aab0*/  IMAD R3, R22.reuse, 0x8, R5 ;  /* 0x0000000816037824 */ /* 0x040fe200078e0205 */
[----:B------:R-:W-:Y:S01]  /*aac0*/  SHF.L.U32 R2, R25, 0x1f, RZ ;  /* 0x0000001f19027819 */ /* 0x000fe200000006ff */
[----:B------:R-:W-:-:S03]  /*aad0*/  VIADD R22, R22, 0x1 ;  /* 0x0000000116167836 */ /* 0x000fc60000000000 */
[----:B------:R-:W1:Y:S02]  /*aae0*/  SYNCS.PHASECHK.TRANS64.TRYWAIT P1, [R3+URZ+0x28840], R2 ;  /* 0x02884002030075a7 */ /* 0x000e64000802017f */
[----:B------:R-:W-:-:S04]  /*aaf0*/  ISETP.NE.AND P2, PT, R22, 0x2, PT ;  /* 0x000000021600780c */ /* 0x000fc80003f45270 */
[----:B------:R-:W-:Y:S01]  /*ab00*/  SEL R0, RZ, 0x1, P2 ;  /* 0x00000001ff007807 */ /* 0x000fe20001000000 */
[----:B-1----:R-:W-:Y:S08]  /*ab10*/  @!P1 BRA `(.L_x_83) ;  /* 0x0000003800249947 */ /* 0x002ff00003800000 */
.L_x_194:
[----:B------:R-:W-:Y:S02]  /*ab20*/  SEL R22, R22, RZ, P2 ;  /* 0x000000ff16167207 */ /* 0x000fe40001000000 */
[----:B------:R-:W-:Y:S01]  /*ab30*/  LOP3.LUT R0, R25, R0, RZ, 0x3c, !PT ;  /* 0x0000000019007212 */ /* 0x000fe200078e3cff */
[----:B------:R-:W-:Y:S06]  /*ab40*/  @!P0 BRA `(.L_x_84) ;  /* 0x0000000000048947 */ /* 0x000fec0003800000 */
[----:B------:R-:W-:Y:S01]  /*ab50*/  BPT.TRAP 0x1 ;  /* 0x000000040000795c */ /* 0x000fe20000300000 */
.L_x_84:
[----:B0-----:R-:W-:Y:S01]  /*ab60*/  IMAD R5, R22, 0x8, R5 ;  /* 0x0000000816057824 */ /* 0x001fe200078e0205 */
[----:B------:R-:W-:-:S04]  /*ab70*/  SHF.L.U32 R0, R0, 0x1f, RZ ;  /* 0x0000001f00007819 */ /* 0x000fc800000006ff */
[----:B------:R-:W0:Y:S02]  /*ab80*/  SYNCS.PHASECHK.TRANS64.TRYWAIT P1, [R5+URZ+0x28840], R0 ;  /* 0x02884000050075a7 */ /* 0x000e24000802017f */
[----:B0-----:R-:W-:Y:S05]  /*ab90*/  @!P1 BRA `(.L_x_85) ;  /* 0x0000003800189947 */ /* 0x001fea0003800000 */
.L_x_195:
[----:B------:R-:W-:Y:S05]  /*aba0*/  @!P0 BRA `(.L_x_86) ;  /* 0x0000000000048947 */ /* 0x000fea0003800000 */
[----:B------:R-:W-:Y:S01]  /*abb0*/  BPT.TRAP 0x1 ;  /* 0x000000040000795c */ /* 0x000fe20000300000 */
.L_x_86:
[----:B------:R-:W2:Y:S02]  /*abc0*/  SYNCS.PHASECHK.TRANS64.TRYWAIT P1, [R3+URZ+0x28860], R2 ;  /* 0x02886002030075a7 */ /* 0x000ea4000802017f */
[----:B--2---:R-:W-:Y:S05]  /*abd0*/  @!P1 BRA `(.L_x_87) ;  /* 0x00000038001c9947 */ /* 0x004fea0003800000 */
.L_x_196:
[----:B------:R-:W-:Y:S05]  /*abe0*/  @!P0 BRA `(.L_x_88) ;  /* 0x0000000000048947 */ /* 0x000fea0003800000 */
[----:B------:R-:W-:Y:S01]  /*abf0*/  BPT.TRAP 0x1 ;  /* 0x000000040000795c */ /* 0x000fe20000300000 */
.L_x_88:
[----:B---3--:R3:W4:Y:S02]  /*ac00*/  SYNCS.PHASECHK.TRANS64.TRYWAIT P0, [R5+URZ+0x28860], R0 ;  /* 0x02886000050075a7 */ /* 0x008724000800017f */
[----:B----4-:R-:W-:Y:S05]  /*ac10*/  @!P0 NANOSLEEP.SYNCS 0x989680 ;  /* 0x009896800000895d */ /* 0x010fea0003900000 */
[----:B------:R-:W4:Y:S02]  /*ac20*/  @!P0 SYNCS.PHASECHK.TRANS64 P0, [R5+URZ+0x28860], R0 ;  /* 0x02886000050085a7 */ /* 0x000f24000800007f */
[----:B----4-:R-:W-:Y:S05]  /*ac30*/  @!P0 BRA `(.L_x_88) ;  /* 0xfffffffc00f08947 */ /* 0x010fea000383ffff */
.L_x_80:
[----:B------:R-:W-:Y:S05]  /*ac40*/  BSYNC B0 ;  /* 0x0000000000007941 */ /* 0x000fea0003800000 */
.L_x_79:
[----:B------:R-:W-:Y:S05]  /*ac50*/  EXIT ;  /* 0x000000000000794d */ /* 0x000fea0003800000 */
.L_x_8:
[----:B0-----:R-:W-:-:S04]  /*ac60*/  MOV R3, UR39 ;  /* 0x0000002700037c02 */ /* 0x001fc80008000f00 */
[----:B------:R0:W1:Y:S03]  /*ac70*/  SYNCS.PHASECHK.TRANS64.TRYWAIT P1, [R3+URZ+0x28800], R0 ;  /* 0x02880000030075a7 */ /* 0x000066000802017f */
[----:B-1----:R-:W-:Y:S05]  /*ac80*/  @!P1 NANOSLEEP.SYNCS 0x989680 ;  /* 0x009896800000995d */ /* 0x002fea0003900000 */
[----:B------:R-:W1:Y:S02]  /*ac90*/  @!P1 SYNCS.PHASECHK.TRANS64 P1, [R3+URZ+0x28800], R0 ;  /* 0x02880000030095a7 */ /* 0x000e64000802007f */
[----:B-1----:R-:W-:Y:S05]  /*aca0*/  @!P1 BRA `(.L_x_8) ;  /* 0xfffffffc00ec9947 */ /* 0x002fea000383ffff */
[----:B------:R-:W-:Y:S05]  /*acb0*/  BRA `(.L_x_89) ;  /* 0xffffff6000f47947 */ /* 0x000fea000383ffff */
.L_x_12:
[----:B-1----:R1:W2:Y:S02]  /*acc0*/  SYNCS.PHASECHK.TRANS64.TRYWAIT P1, [R5+URZ+0x28830], R0 ;  /* 0x02883000050075a7 */ /* 0x0022a4000802017f */
[----:B--2---:R-:W-:Y:S05]  /*acd0*/  @!P1 NANOSLEEP.SYNCS 0x989680 ;  /* 0x009896800000995d */ /* 0x004fea0003900000 */
[----:B------:R-:W2:Y:S02]  /*ace0*/  @!P1 SYNCS.PHASECHK.TRANS64 P1, [R5+URZ+0x28830], R0 ;  /* 0x02883000050095a7 */ /* 0x000ea4000802007f */
[----:B--2---:R-:W-:Y:S05]  /*acf0*/  @!P1 BRA `(.L_x_12) ;  /* 0xfffffffc00f09947 */ /* 0x004fea000383ffff */
[----:B------:R-:W-:Y:S05]  /*ad00*/  BRA `(.L_x_11) ;  /* 0xffffff6400147947 */ /* 0x000fea000383ffff */
.L_x_18:
[----:B-1----:R-:W-:-:S04]  /*ad10*/  IMAD.U32 R3, RZ, RZ, UR6 ;  /* 0x00000006ff037e24 */ /* 0x002fc8000f8e00ff */
[----:B------:R1:W2:Y:S03]  /*ad20*/  SYNCS.PHASECHK.TRANS64.TRYWAIT P1, [R3+URZ+0x28830], R0 ;  /* 0x02883000030075a7 */ /* 0x0002a6000802017f */
[----:B--2---:R-:W-:Y:S05]  /*ad30*/  @!P1 NANOSLEEP.SYNCS 0x989680 ;  /* 0x009896800000995d */ /* 0x004fea0003900000 */
[----:B------:R-:W2:Y:S02]  /*ad40*/  @!P1 SYNCS.PHASECHK.TRANS64 P1, [R3+URZ+0x28830], R0 ;  /* 0x02883000030095a7 */ /* 0x000ea4000802007f */
[----:B--2---:R-:W-:Y:S05]  /*ad50*/  @!P1 BRA `(.L_x_18) ;  /* 0xfffffffc00ec9947 */ /* 0x004fea000383ffff */
[----:B------:R-:W-:Y:S05]  /*ad60*/  BRA `(.L_x_15) ;  /* 0xffffff8800607947 */ /* 0x000fea000383ffff */
.L_x_22:
[----:B-1----:R-:W-:-:S04]  /*ad70*/  IMAD.U32 R3, RZ, RZ, UR6 ;  /* 0x00000006ff037e24 */ /* 0x002fc8000f8e00ff */
[----:B------:R1:W2:Y:S03]  /*ad80*/  SYNCS.PHASECHK.TRANS64.TRYWAIT P1, [R3+URZ+0x28850], R0 ;  /* 0x02885000030075a7 */ /* 0x0002a6000802017f */
[----:B--2---:R-:W-:Y:S05]  /*ad90*/  @!P1 NANOSLEEP.SYNCS 0x989680 ;  /* 0x009896800000995d */ /* 0x004fea0003900000 */
[----:B------:R-:W2:Y:S02]  /*ada0*/  @!P1 SYNCS.PHASECHK.TRANS64 P1, [R3+URZ+0x28850], R0 ;  /* 0x02885000030095a7 */ /* 0x000ea4000802007f */
[----:B--2---:R-:W-:Y:S05]  /*adb0*/  @!P1 BRA `(.L_x_22) ;  /* 0xfffffffc00ec9947 */ /* 0x004fea000383ffff */
[----:B------:R-:W-:Y:S05]  /*adc0*/  BRA `(.L_x_19) ;  /* 0xffffff8c002c7947 */ /* 0x000fea000383ffff */
.L_x_29:
[----:B-1----:R-:W-:-:S04]  /*add0*/  IMAD.U32 R8, RZ, RZ, UR10 ;  /* 0x0000000aff087e24 */ /* 0x002fc8000f8e00ff */
[----:B------:R1:W2:Y:S03]  /*ade0*/  SYNCS.PHASECHK.TRANS64.TRYWAIT P1, [R8+URZ+0x28850], R7 ;  /* 0x02885007080075a7 */ /* 0x0002a6000802017f */
[----:B--2---:R-:W-:Y:S05]  /*adf0*/  @!P1 NANOSLEEP.SYNCS 0x989680 ;  /* 0x009896800000995d */ /* 0x004fea0003900000 */
[----:B------:R-:W2:Y:S02]  /*ae00*/  @!P1 SYNCS.PHASECHK.TRANS64 P1, [R8+URZ+0x28850], R7 ;  /* 0x02885007080095a7 */ /* 0x000ea4000802007f */
[----:B--2---:R-:W-:Y:S05]  /*ae10*/  @!P1 BRA `(.L_x_29) ;  /* 0xfffffffc00ec9947 */ /* 0x004fea000383ffff */
[----:B------:R-:W-:Y:S05]  /*ae20*/  BRA `(.L_x_28) ;  /* 0xffffffa800147947 */ /* 0x000fea000383ffff */
.L_x_44:
[----:B------:R-:W0:Y:S01]  /*ae30*/  S2R R16, SR_TID.X ;  /* 0x0000000000107919 */ /* 0x000e220000002100 */
[----:B------:R-:W-:Y:S01]  /*ae40*/  BSSY B0, `(.L_x_90) ;  /* 0x000000a000007945 */ /* 0x000fe20003800000 */
[----:B------:R-:W-:Y:S01]  /*ae50*/  IMAD.MOV.U32 R12, RZ, RZ, RZ ;  /* 0x000000ffff0c7224 */ /* 0x000fe200078e00ff */
[----:B------:R-:W-:Y:S01]  /*ae60*/  MOV R11, 0x1f ;  /* 0x0000001f000b7802 */ /* 0x000fe20000000f00 */
[----:B------:R-:W-:Y:S01]  /*ae70*/  IMAD.MOV.U32 R15, RZ, RZ, -0x1 ;  /* 0xffffffffff0f7424 */ /* 0x000fe200078e00ff */
[----:B0-----:R-:W-:-:S04]  /*ae80*/  SHF.R.U32.HI R16, RZ, 0x5, R16 ;  /* 0x00000005ff107819 */ /* 0x001fc80000011610 */
[----:B------:R-:W-:-:S05]  /*ae90*/  LOP3.LUT R16, R16, 0x3, RZ, 0xc0, !PT ;  /* 0x0000000310107812 */ /* 0x000fca00078ec0ff */
[----:B------:R-:W-:-:S07]  /*aea0*/  IMAD.MOV.U32 R13, RZ, RZ, R16 ;  /* 0x000000ffff0d7224 */ /* 0x000fce00078e0010 */
[----:B-----5:R-:W-:Y:S05]  /*aeb0*/  WARPSYNC.COLLECTIVE R15, `(.L_x_91) ;  /* 0x000000000f087348 */ /* 0x020fea0003c00000 */
[----:B------:R0:W1:Y:S02]  /*aec0*/  SHFL.IDX P6, R14, R13, R12, R11 ;  /* 0x0000000c0d0e7389 */ /* 0x00006400000c000b */
[----:B01---5:R-:W-:Y:S01]  /*aed0*/  ENDCOLLECTIVE ;  /* 0x000000000000791b */ /* 0x023fe20003800000 */
.L_x_91:
[----:B------:R-:W-:Y:S05]  /*aee0*/  BSYNC B0 ;  /* 0x0000000000007941 */ /* 0x000fea0003800000 */
.L_x_90:
[----:B------:R-:W-:Y:S05]  /*aef0*/  BRA `(.L_x_92) ;  /* 0xffffffcc00c47947 */ /* 0x000fea000383ffff */
.L_x_47:
[----:B0-----:R0:W1:Y:S02]  /*af00*/  SYNCS.PHASECHK.TRANS64.TRYWAIT P0, [R0+URZ+0x28840], R3 ;  /* 0x02884003000075a7 */ /* 0x001064000800017f */
[----:B-1----:R-:W-:Y:S05]  /*af10*/  @!P0 NANOSLEEP.SYNCS 0x989680 ;  /* 0x009896800000895d */ /* 0x002fea0003900000 */
[----:B------:R-:W1:Y:S02]  /*af20*/  @!P0 SYNCS.PHASECHK.TRANS64 P0, [R0+URZ+0x28840], R3 ;  /* 0x02884003000085a7 */ /* 0x000e64000800007f */
[----:B-1----:R-:W-:Y:S05]  /*af30*/  @!P0 BRA `(.L_x_47) ;  /* 0xfffffffc00f08947 */ /* 0x002fea000383ffff */
[----:B------:R-:W-:Y:S05]  /*af40*/  BRA `(.L_x_93) ;  /* 0xffffffd0002c7947 */ /* 0x000fea000383ffff */
.L_x_48:
[----:B------:R-:W-:Y:S01]  /*af50*/  BSSY B0, `(.L_x_94) ;  /* 0x0000008000007945 */ /* 0x000fe20003800000 */
[----:B------:R-:W-:Y:S02]  /*af60*/  IMAD.MOV.U32 R13, RZ, RZ, R6 ;  /* 0x000000ffff0d7224 */ /* 0x000fe400078e0006 */
[----:B------:R-:W-:Y:S02]  /*af70*/  IMAD.MOV.U32 R12, RZ, RZ, RZ ;  /* 0x000000ffff0c7224 */ /* 0x000fe400078e00ff */
[----:B------:R-:W-:Y:S02]  /*af80*/  IMAD.MOV.U32 R11, RZ, RZ, 0x181f ;  /* 0x0000181fff0b7424 */ /* 0x000fe400078e00ff */
[----:B------:R-:W-:-:S07]  /*af90*/  IMAD.MOV.U32 R15, RZ, RZ, -0x1 ;  /* 0xffffffffff0f7424 */ /* 0x000fce00078e00ff */
[----:B------:R-:W-:Y:S05]  /*afa0*/  WARPSYNC.COLLECTIVE R15, `(.L_x_95) ;  /* 0x000000000f087348 */ /* 0x000fea0003c00000 */
[----:B------:R0:W1:Y:S02]  /*afb0*/  SHFL.IDX P6, R14, R13, R12, R11 ;  /* 0x0000000c0d0e7389 */ /* 0x00006400000c000b */
[----:B01----:R-:W-:Y:S01]  /*afc0*/  ENDCOLLECTIVE ;  /* 0x000000000000791b */ /* 0x003fe20003800000 */
.L_x_95:
[----:B------:R-:W-:Y:S05]  /*afd0*/  BSYNC B0 ;  /* 0x0000000000007941 */ /* 0x000fea0003800000 */
.L_x_94:
[----:B------:R-:W-:Y:S01]  /*afe0*/  IMAD.MOV.U32 R13, RZ, RZ, R4 ;  /* 0x000000ffff0d7224 */ /* 0x000fe200078e0004 */
[----:B------:R-:W-:Y:S01]  /*aff0*/  MOV R2, R14 ;  /* 0x0000000e00027202 */ /* 0x000fe20000000f00 */
[----:B------:R-:W-:Y:S01]  /*b000*/  IMAD.MOV.U32 R12, RZ, RZ, RZ ;  /* 0x000000ffff0c7224 */ /* 0x000fe200078e00ff */
[----:B------:R-:W-:Y:S01]  /*b010*/  ISETP.GE.AND P0, PT, R30, 0x1, PT ;  /* 0x000000011e00780c */ /* 0x000fe20003f06270 */
[----:B------:R-:W-:Y:S02]  /*b020*/  IMAD.MOV.U32 R11, RZ, RZ, 0x181f ;  /* 0x0000181fff0b7424 */ /* 0x000fe400078e00ff */
[----:B------:R-:W-:-:S10]  /*b030*/  IMAD.MOV.U32 R15, RZ, RZ, -0x1 ;  /* 0xffffffffff0f7424 */ /* 0x000fd400078e00ff */
[----:B------:R-:W-:Y:S05]  /*b040*/  WARPSYNC.COLLECTIVE R15, `(.L_x_96) ;  /* 0x000000000f087348 */ /* 0x000fea0003c00000 */
[----:B------:R0:W1:Y:S02]  /*b050*/  SHFL.IDX P6, R14, R13, R12, R11 ;  /* 0x0000000c0d0e7389 */ /* 0x00006400000c000b */
[----:B01----:R-:W-:Y:S01]  /*b060*/  ENDCOLLECTIVE ;  /* 0x000000000000791b */ /* 0x003fe20003800000 */
.L_x_96:
[----:B------:R-:W-:Y:S01]  /*b070*/  @P0 LEA R7, R5, UR39, 0x1 ;  /* 0x0000002705070c11 */ /* 0x000fe2000f8e08ff */
[----:B------:R-:W-:Y:S02]  /*b080*/  IMAD.MOV.U32 R13, RZ, RZ, R6 ;  /* 0x000000ffff0d7224 */ /* 0x000fe400078e0006 */
[----:B------:R-:W-:Y:S01]  /*b090*/  IMAD.MOV.U32 R12, RZ, RZ, 0x1 ;  /* 0x00000001ff0c7424 */ /* 0x000fe200078e00ff */
[----:B------:R-:W-:-:S05]  /*b0a0*/  @P0 LEA R14, P1, R34, R14, 0x1 ;  /* 0x0000000e220e0211 */ /* 0x000fca00078208ff */
[----:B------:R-:W-:Y:S01]  /*b0b0*/  @P0 IMAD.X R3, RZ, RZ, R2, P1 ;  /* 0x000000ffff030224 */ /* 0x000fe200008e0602 */
[----:B------:R-:W-:-:S07]  /*b0c0*/  @P0 MOV R2, R14 ;  /* 0x0000000e00020202 */ /* 0x000fce0000000f00 */
[----:B------:R-:W-:Y:S05]  /*b0d0*/  WARPSYNC.COLLECTIVE R15, `(.L_x_97) ;  /* 0x000000000f087348 */ /* 0x000fea0003c00000 */
[----:B------:R0:W1:Y:S02]  /*b0e0*/  SHFL.IDX P6, R14, R13, R12, R11 ;  /* 0x0000000c0d0e7389 */ /* 0x00006400000c000b */
[----:B01----:R-:W-:Y:S01]  /*b0f0*/  ENDCOLLECTIVE ;  /* 0x000000000000791b */ /* 0x003fe20003800000 */
.L_x_97:
[----:B------:R-:W-:Y:S01]  /*b100*/  @!PT LDS RZ, [RZ] ;  /* 0x00000000fffff984 */ /* 0x000fe20000000800 */
[----:B------:R-:W-:Y:S01]  /*b110*/  @!PT LDS RZ, [RZ] ;  /* 0x00000000fffff984 */ /* 0x000fe20000000800 */
[----:B------:R-:W-:Y:S01]  /*b120*/  @!PT LDS RZ, [RZ] ;  /* 0x00000000fffff984 */ /* 0x000fe20000000800 */
[----:B------:R0:W-:Y:S04]  /*b130*/  @P0 LDGSTS.E.BYPASS.LTC128B.128 [R7+0x18400], desc[UR48][R2.64], !P3 ;  /* 0x1840000002070fae */ /* 0x0001e8000d901d70 */
[----:B------:R0:W-:Y:S01]  /*b140*/  @P0 LDGSTS.E.BYPASS.LTC128B.128 [R7+0x1c400], desc[UR48][R2.64+0x80], !P2 ;  /* 0x1c40008002070fae */ /* 0x0001e2000d101d70 */
[----:B------:R-:W-:Y:S01]  /*b150*/  ISETP.GE.AND P0, PT, R30, 0x11, PT ;  /* 0x000000111e00780c */ /* 0x000fe20003f06270 */
[----:B------:R-:W-:-:S12]  /*b160*/  IMAD.MOV.U32 R13, RZ, RZ, R4 ;  /* 0x000000ffff0d7224 */ /* 0x000fd800078e0004 */
[----:B------:R-:W-:Y:S01]  /*b170*/  @P0 LEA R21, R5, UR39, 0x1 ;  /* 0x0000002705150c11 */ /* 0x000fe2000f8e08ff */
[----:B0-----:R-:W-:-:S07]  /*b180*/  IMAD.MOV.U32 R8, RZ, RZ, R14 ;  /* 0x000000ffff087224 */ /* 0x001fce00078e000e */
[----:B------:R-:W-:Y:S05]  /*b190*/  WARPSYNC.COLLECTIVE R15, `(.L_x_98) ;  /* 0x000000000f087348 */ /* 0x000fea0003c00000 */
[----:B------:R0:W1:Y:S02]  /*b1a0*/  SHFL.IDX P6, R14, R13, R12, R11 ;  /* 0x0000000c0d0e7389 */ /* 0x00006400000c000b */
[----:B01----:R-:W-:Y:S01]  /*b1b0*/  ENDCOLLECTIVE ;  /* 0x000000000000791b */ /* 0x003fe20003800000 */
.L_x_98:
[----:B------:R-:W-:Y:S02]  /*b1c0*/  IMAD.MOV.U32 R13, RZ, RZ, R6 ;  /* 0x000000ffff0d7224 */ /* 0x000fe400078e0006 */
[----:B------:R-:W-:Y:S01]  /*b1d0*/  IMAD.MOV.U32 R12, RZ, RZ, 0x2 ;  /* 0x00000002ff0c7424 */ /* 0x000fe200078e00ff */
[----:B------:R-:W-:-:S04]  /*b1e0*/  @P0 LEA R14, P1, R34, R14, 0x1 ;  /* 0x0000000e220e0211 */ /* 0x000fc800078208ff */
[----:B------:R-:W-:Y:S01]  /*b1f0*/  @P0 MOV R2, R14 ;  /* 0x0000000e00020202 */ /* 0x000fe20000000f00 */
[----:B------:R-:W-:-:S08]  /*b200*/  @P0 IMAD.X R9, RZ, RZ, R8, P1 ;  /* 0x000000ffff090224 */ /* 0x000fd000008e0608 */
[----:B------:R-:W-:Y:S05]  /*b210*/  WARPSYNC.COLLECTIVE R15, `(.L_x_99) ;  /* 0x000000000f087348 */ /* 0x000fea0003c00000 */
[----:B------:R0:W1:Y:S02]  /*b220*/  SHFL.IDX P6, R14, R13, R12, R11 ;  /* 0x0000000c0d0e7389 */ /* 0x00006400000c000b */
[----:B01----:R-:W-:Y:S01]  /*b230*/  ENDCOLLECTIVE ;  /* 0x000000000000791b */ /* 0x003fe20003800000 */
.L_x_99:
[----:B------:R-:W-:-:S05]  /*b240*/  @P0 IMAD.MOV.U32 R3, RZ, RZ, R9 ;  /* 0x000000ffff030224 */ /* 0x000fca00078e0009 */
[----:B------:R-:W-:Y:S01]  /*b250*/  @!PT LDS RZ, [RZ] ;  /* 0x00000000fffff984 */ /* 0x000fe20000000800 */
[----:B------:R-:W-:Y:S01]  /*b260*/  @!PT LDS RZ, [RZ] ;  /* 0x00000000fffff984 */ /* 0x000fe20000000800 */
[----:B------:R-:W-:Y:S01]  /*b270*/  @!PT LDS RZ, [RZ] ;  /* 0x00000000fffff984 */ /* 0x000fe20000000800 */
[----:B------:R0:W-:Y:S04]  /*b280*/  @P0 LDGSTS.E.BYPASS.LTC128B.128 [R21+0x18c00], desc[UR48][R2.64], !P3 ;  /* 0x18c0000002150fae */ /* 0x0001e8000d901d70 */
[----:B------:R0:W-:Y:S01]  /*b290*/  @P0 LDGSTS.E.BYPASS.LTC128B.128 [R21+0x1cc00], desc[UR48][R2.64+0x80], !P2 ;  /* 0x1cc0008002150fae */ /* 0x0001e2000d101d70 */
[----:B------:R-:W-:Y:S01]  /*b2a0*/  ISETP.GE.AND P0, PT, R30, 0x21, PT ;  /* 0x000000211e00780c */ /* 0x000fe20003f06270 */
[----:B------:R-:W-:Y:S02]  /*b2b0*/  IMAD.MOV.U32 R13, RZ, RZ, R4 ;  /* 0x000000ffff0d7224 */ /* 0x000fe400078e0004 */
[----:B------:R-:W-:-:S10]  /*b2c0*/  IMAD.MOV.U32 R7, RZ, RZ, R14 ;  /* 0x000000ffff077224 */ /* 0x000fd400078e000e */
[----:B0-----:R-:W-:Y:S05]  /*b2d0*/  WARPSYNC.COLLECTIVE R15, `(.L_x_100) ;  /* 0x000000000f087348 */ /* 0x001fea0003c00000 */
[----:B------:R1:W2:Y:S02]  /*b2e0*/  SHFL.IDX P6, R14, R13, R12, R11 ;  /* 0x0000000c0d0e7389 */ /* 0x0002a400000c000b */
[----:B012---:R-:W-:Y:S01]  /*b2f0*/  ENDCOLLECTIVE ;  /* 0x000000000000791b */ /* 0x007fe20003800000 */
.L_x_100:
[----:B------:R-:W-:Y:S01]  /*b300*/  @P0 LEA R9, R5, UR39, 0x1 ;  /* 0x0000002705090c11 */ /* 0x000fe2000f8e08ff */
[----:B------:R-:W-:Y:S02]  /*b310*/  IMAD.MOV.U32 R13, RZ, RZ, R6 ;  /* 0x000000ffff0d7224 */ /* 0x000fe400078e0006 */
[----:B------:R-:W-:Y:S01]  /*b320*/  IMAD.MOV.U32 R12, RZ, RZ, 0x3 ;  /* 0x00000003ff0c7424 */ /* 0x000fe200078e00ff */
[----:B------:R-:W-:-:S04]  /*b330*/  @P0 LEA R14, P1, R34, R14, 0x1 ;  /* 0x0000000e220e0211 */ /* 0x000fc800078208ff */
[----:B------:R-:W-:Y:S01]  /*b340*/  @P0 IADD3.X R7, RZ, R7, RZ, P1, !PT ;  /* 0x00000007ff070210 */ /* 0x000fe20000ffe4ff */
[----:B------:R-:W-:-:S08]  /*b350*/  @P0 IMAD.MOV.U32 R2, RZ, RZ, R14 ;  /* 0x000000ffff020224 */ /* 0x000fd000078e000e */
[----:B------:R-:W-:Y:S05]  /*b360*/  WARPSYNC.COLLECTIVE R15, `(.L_x_101) ;  /* 0x000000000f087348 */ /* 0x000fea0003c00000 */
[----:B------:R0:W1:Y:S02]  /*b370*/  SHFL.IDX P6, R14, R13, R12, R11 ;  /* 0x0000000c0d0e7389 */ /* 0x00006400000c000b */
[----:B01----:R-:W-:Y:S01]  /*b380*/  ENDCOLLECTIVE ;  /* 0x000000000000791b */ /* 0x003fe20003800000 */
.L_x_101:
[----:B------:R-:W-:-:S05]  /*b390*/  @P0 IMAD.MOV.U32 R3, RZ, RZ, R7 ;  /* 0x000000ffff030224 */ /* 0x000fca00078e0007 */
[----:B------:R-:W-:Y:S01]  /*b3a0*/  @!PT LDS RZ, [RZ] ;  /* 0x00000000fffff984 */ /* 0x000fe20000000800 */
[----:B------:R-:W-:Y:S01]  /*b3b0*/  @!PT LDS RZ, [RZ] ;  /* 0x00000000fffff984 */ /* 0x000fe20000000800 */
[----:B------:R-:W-:Y:S01]  /*b3c0*/  @!PT LDS RZ, [RZ] ;  /* 0x00000000fffff984 */ /* 0x000fe20000000800 */
[----:B------:R0:W-:Y:S04]  /*b3d0*/  @P0 LDGSTS.E.BYPASS.LTC128B.128 [R9+0x19400], desc[UR48][R2.64], !P3 ;  /* 0x1940000002090fae */ /* 0x0001e8000d901d70 */
[----:B------:R0:W-:Y:S01]  /*b3e0*/  @P0 LDGSTS.E.BYPASS.LTC128B.128 [R9+0x1d400], desc[UR48][R2.64+0x80], !P2 ;  /* 0x1d40008002090fae */ /* 0x0001e2000d101d70 */
[----:B------:R-:W-:Y:S02]  /*b3f0*/  ISETP.GE.AND P0, PT, R30, 0x31, PT ;  /* 0x000000311e00780c */ /* 0x000fe40003f06270 */
[----:B------:R-:W-:Y:S01]  /*b400*/  MOV R13, R4 ;  /* 0x00000004000d7202 */ /* 0x000fe20000000f00 */
[----:B------:R-:W-:-:S10]  /*b410*/  IMAD.MOV.U32 R7, RZ, RZ, R14 ;  /* 0x000000ffff077224 */ /* 0x000fd400078e000e */
[----:B0-----:R-:W-:-:S07]  /*b420*/  @P0 LEA R21, R5, UR39, 0x1 ;  /* 0x0000002705150c11 */ /* 0x001fce000f8e08ff */
[----:B------:R-:W-:Y:S05]  /*b430*/  WARPSYNC.COLLECTIVE R15, `(.L_x_102) ;  /* 0x000000000f087348 */ /* 0x000fea0003c00000 */
[----:B------:R0:W1:Y:S02]  /*b440*/  SHFL.IDX P6, R14, R13, R12, R11 ;  /* 0x0000000c0d0e7389 */ /* 0x00006400000c000b */
[----:B01----:R-:W-:Y:S01]  /*b450*/  ENDCOLLECTIVE ;  /* 0x000000000000791b */ /* 0x003fe20003800000 */
.L_x_102:
[----:B------:R-:W-:Y:S02]  /*b460*/  IMAD.MOV.U32 R13, RZ, RZ, R6 ;  /* 0x000000ffff0d7224 */ /* 0x000fe400078e0006 */
[----:B------:R-:W-:Y:S01]  /*b470*/  IMAD.MOV.U32 R12, RZ, RZ, 0x4 ;  /* 0x00000004ff0c7424 */ /* 0x000fe200078e00ff */
[----:B------:R-:W-:-:S05]  /*b480*/  @P0 LEA R14, P1, R34, R14, 0x1 ;  /* 0x0000000e220e0211 */ /* 0x000fca00078208ff */
[----:B------:R-:W-:-:S08]  /*b490*/  @P0 IMAD.MOV.U32 R2, RZ, RZ, R14 ;  /* 0x000000ffff020224 */ /* 0x000fd000078e000e */
[----:B------:R-:W-:Y:S05]  /*b4a0*/  WARPSYNC.COLLECTIVE R15, `(.L_x_103) ;  /* 0x000000000f087348 */ /* 0x000fea0003c00000 */
[----:B------:R0:W1:Y:S02]  /*b4b0*/  SHFL.IDX P6, R14, R13, R12, R11 ;  /* 0x0000000c0d0e7389 */ /* 0x00006400000c000b */
[----:B01----:R-:W-:Y:S01]  /*b4c0*/  ENDCOLLECTIVE ;  /* 0x000000000000791b */ /* 0x003fe20003800000 */
.L_x_103:
[----:B------:R-:W-:-:S04]  /*b4d0*/  @P0 IMAD.X R7, RZ, RZ, R7, P1 ;  /* 0x000000ffff070224 */ /* 0x000fc800008e0607 */
[----:B------:R-:W-:-:S05]  /*b4e0*/  @P0 IMAD.MOV.U32 R3, RZ, RZ, R7 ;  /* 0x000000ffff030224 */ /* 0x000fca00078e0007 */
[----:B------:R-:W-:Y:S01]  /*b4f0*/  @!PT LDS RZ, [RZ] ;  /* 0x00000000fffff984 */ /* 0x000fe20000000800 */
[----:B------:R-:W-:Y:S01]  /*b500*/  @!PT LDS RZ, [RZ] ;  /* 0x00000000fffff984 */ /* 0x000fe20000000800 */
[----:B------:R-:W-:Y:S01]  /*b510*/  @!PT LDS RZ, [RZ] ;  /* 0x00000000fffff984 */ /* 0x000fe20000000800 */
[----:B------:R0:W-:Y:S01]  /*b520*/  @P0 LDGSTS.E.BYPASS.LTC128B.128 [R21+0x19c00], desc[UR48][R2.64], !P3 ;  /* 0x19c0000002150fae */ /* 0x0001e2000d901d70 */
[----:B------:R-:W-:-:S03]  /*b530*/  IMAD.MOV.U32 R13, RZ, RZ, R4 ;  /* 0x000000ffff0d7224 */ /* 0x000fc600078e0004 */
[----:B------:R0:W-:Y:S01]  /*b540*/  @P0 LDGSTS.E.BYPASS.LTC128B.128 [R21+0x1dc00], desc[UR48][R2.64+0x80], !P2 ;  /* 0x1dc0008002150fae */ /* 0x0001e2000d101d70 */
[----:B------:R-:W-:Y:S02]  /*b550*/  ISETP.GE.AND P0, PT, R30, 0x41, PT ;  /* 0x000000411e00780c */ /* 0x000fe40003f06270 */
[----:B------:R-:W-:-:S11]  /*b560*/  MOV R7, R14 ;  /* 0x0000000e00077202 */ /* 0x000fd60000000f00 */
[----:B0-----:R-:W-:Y:S05]  /*b570*/  WARPSYNC.COLLECTIVE R15, `(.L_x_104) ;  /* 0x000000000f087348 */ /* 0x001fea0003c00000 */
[----:B------:R1:W2:Y:S02]  /*b580*/  SHFL.IDX P6, R14, R13, R12, R11 ;  /* 0x0000000c0d0e7389 */ /* 0x0002a400000c000b */
[----:B012---:R-:W-:Y:S01]  /*b590*/  ENDCOLLECTIVE ;  /* 0x000000000000791b */ /* 0x007fe20003800000 */
.L_x_104:
[----:B------:R-:W-:Y:S01]  /*b5a0*/  @P0 LEA R9, R5, UR39, 0x1 ;  /* 0x0000002705090c11 */ /* 0x000fe2000f8e08ff */
[----:B------:R-:W-:Y:S01]  /*b5b0*/  IMAD.MOV.U32 R13, RZ, RZ, R6 ;  /* 0x000000ffff0d7224 */ /* 0x000fe200078e0006 */
[----:B------:R-:W-:Y:S02]  /*b5c0*/  MOV R12, 0x5 ;  /* 0x00000005000c7802 */ /* 0x000fe40000000f00 */
[----:B------:R-:W-:-:S05]  /*b5d0*/  @P0 LEA R14, P1, R34, R14, 0x1 ;  /* 0x0000000e220e0211 */ /* 0x000fca00078208ff */
[----:B------:R-:W-:-:S08]  /*b5e0*/  @P0 IMAD.MOV.U32 R2, RZ, RZ, R14 ;  /* 0x000000ffff020224 */ /* 0x000fd000078e000e */
[----:B------:R-:W-:Y:S05]  /*b5f0*/  WARPSYNC.COLLECTIVE R15, `(.L_x_105) ;  /* 0x000000000f087348 */ /* 0x000fea0003c00000 */
[----:B------:R0:W1:Y:S02]  /*b600*/  SHFL.IDX P6, R14, R13, R12, R11 ;  /* 0x0000000c0d0e7389 */ /* 0x00006400000c000b */
[----:B01----:R-:W-:Y:S01]  /*b610*/  ENDCOLLECTIVE ;  /* 0x000000000000791b */ /* 0x003fe20003800000 */
.L_x_105:
        /* <DEDUP_REMOVED lines=8> */
[----:B------:R-:W-:Y:S01]  /*b6a0*/  ISETP.GE.AND P0, PT, R30, 0x51, PT ;  /* 0x000000511e00780c */ /* 0x000fe20003f06270 */
[----:B------:R-:W-:-:S12]  /*b6b0*/  IMAD.MOV.U32 R7, RZ, RZ, R14 ;  /* 0x000000ffff077224 */ /* 0x000fd800078e000e */
[----:B0-----:R-:W-:Y:S05]  /*b6c0*/  WARPSYNC.COLLECTIVE R15, `(.L_x_106) ;  /* 0x000000000f087348 */ /* 0x001fea0003c00000 */
[----:B------:R1:W2:Y:S02]  /*b6d0*/  SHFL.IDX P6, R14, R13, R12, R11 ;  /* 0x0000000c0d0e7389 */ /* 0x0002a400000c000b */
[----:B012---:R-:W-:Y:S01]  /*b6e0*/  ENDCOLLECTIVE ;  /* 0x000000000000791b */ /* 0x007fe20003800000 */
.L_x_106:
[----:B------:R-:W-:Y:S02]  /*b6f0*/  @P0 LEA R21, R5, UR39, 0x1 ;  /* 0x0000002705150c11 */ /* 0x000fe4000f8e08ff */
[----:B------:R-:W-:Y:S01]  /*b700*/  MOV R13, R6 ;  /* 0x00000006000d7202 */ /* 0x000fe20000000f00 */
[----:B------:R-:W-:Y:S01]  /*b710*/  IMAD.MOV.U32 R12, RZ, RZ, 0x6 ;  /* 0x00000006ff0c7424 */ /* 0x000fe200078e00ff */
[----:B------:R-:W-:-:S05]  /*b720*/  @P0 LEA R14, P1, R34, R14, 0x1 ;  /* 0x0000000e220e0211 */ /* 0x000fca00078208ff */
[----:B------:R-:W-:-:S08]  /*b730*/  @P0 IMAD.MOV.U32 R2, RZ, RZ, R14 ;  /* 0x000000ffff020224 */ /* 0x000fd000078e000e */
[----:B------:R-:W-:Y:S05]  /*b740*/  WARPSYNC.COLLECTIVE R15, `(.L_x_107) ;  /* 0x000000000f087348 */ /* 0x000fea0003c00000 */
[----:B------:R0:W1:Y:S02]  /*b750*/  SHFL.IDX P6, R14, R13, R12, R11 ;  /* 0x0000000c0d0e7389 */ /* 0x00006400000c000b */
[----:B01----:R-:W-:Y:S01]  /*b760*/  ENDCOLLECTIVE ;  /* 0x000000000000791b */ /* 0x003fe20003800000 */
.L_x_107:
        /* <DEDUP_REMOVED lines=13> */
.L_x_108:
[----:B------:R-:W-:Y:S01]  /*b840*/  @P0 LEA R9, R5, UR39, 0x1 ;  /* 0x0000002705090c11 */ /* 0x000fe2000f8e08ff */
[----:B------:R-:W-:Y:S02]  /*b850*/  IMAD.MOV.U32 R13, RZ, RZ, R6 ;  /* 0x000000ffff0d7224 */ /* 0x000fe400078e0006 */
[----:B------:R-:W-:Y:S01]  /*b860*/  IMAD.MOV.U32 R12, RZ, RZ, 0x7 ;  /* 0x00000007ff0c7424 */ /* 0x000fe200078e00ff */
[----:B------:R-:W-:-:S05]  /*b870*/  @P0 LEA R14, P1, R34, R14, 0x1 ;  /* 0x0000000e220e0211 */ /* 0x000fca00078208ff */
[----:B------:R-:W-:-:S08]  /*b880*/  @P0 IMAD.MOV.U32 R2, RZ, RZ, R14 ;  /* 0x000000ffff020224 */ /* 0x000fd000078e000e */
[----:B------:R-:W-:Y:S05]  /*b890*/  WARPSYNC.COLLECTIVE R15, `(.L_x_109) ;  /* 0x000000000f087348 */ /* 0x000fea0003c00000 */
[----:B------:R0:W1:Y:S02]  /*b8a0*/  SHFL.IDX P6, R14, R13, R12, R11 ;  /* 0x0000000c0d0e7389 */ /* 0x00006400000c000b */
[----:B01----:R-:W-:Y:S01]  /*b8b0*/  ENDCOLLECTIVE ;  /* 0x000000000000791b */ /* 0x003fe20003800000 */
.L_x_109:
[----:B------:R-:W-:-:S05]  /*b8c0*/  @P0 IMAD.X R7, RZ, RZ, R7, P1 ;  /* 0x000000ffff070224 */ /* 0x000fca00008e0607 */
[----:B------:R-:W-:-:S05]  /*b8d0*/  @P0 MOV R3, R7 ;  /* 0x0000000700030202 */ /* 0x000fca0000000f00 */
[----:B------:R-:W-:Y:S01]  /*b8e0*/  @!PT LDS RZ, [RZ] ;  /* 0x00000000fffff984 */ /* 0x000fe20000000800 */
[----:B------:R-:W-:Y:S01]  /*b8f0*/  @!PT LDS RZ, [RZ] ;  /* 0x00000000fffff984 */ /* 0x000fe20000000800 */
[----:B------:R-:W-:Y:S01]  /*b900*/  @!PT LDS RZ, [RZ] ;  /* 0x00000000fffff984 */ /* 0x000fe20000000800 */
[----:B------:R0:W-:Y:S01]  /*b910*/  @P0 LDGSTS.E.BYPASS.LTC128B.128 [R9+0x1b400], desc[UR48][R2.64], !P3 ;  /* 0x1b40000002090fae */ /* 0x0001e2000d901d70 */
[----:B------:R-:W-:-:S03]  /*b920*/  IMAD.MOV.U32 R13, RZ, RZ, R4 ;  /* 0x000000ffff0d7224 */ /* 0x000fc600078e0004 */
[----:B------:R0:W-:Y:S01]  /*b930*/  @P0 LDGSTS.E.BYPASS.LTC128B.128 [R9+0x1f400], desc[UR48][R2.64+0x80], !P2 ;  /* 0x1f40008002090fae */ /* 0x0001e2000d101d70 */
[----:B------:R-:W-:-:S07]  /*b940*/  IMAD.MOV.U32 R7, RZ, RZ, R14 ;  /* 0x000000ffff077224 */ /* 0x000fce00078e000e */
[----:B0-----:R-:W-:Y:S05]  /*b950*/  WARPSYNC.COLLECTIVE R15, `(.L_x_110) ;  /* 0x000000000f087348 */ /* 0x001fea0003c00000 */
[----:B------:R1:W2:Y:S02]  /*b960*/  SHFL.IDX P6, R14, R13, R12, R11 ;  /* 0x0000000c0d0e7389 */ /* 0x0002a400000c000b */
[----:B012---:R-:W-:Y:S01]  /*b970*/  ENDCOLLECTIVE ;  /* 0x000000000000791b */ /* 0x007fe20003800000 */
.L_x_110:
[----:B------:R-:W-:Y:S05]  /*b980*/  BRA `(.L_x_111) ;  /* 0xffffffcc00187947 */ /* 0x000fea000383ffff */
.L_x_52:
[----:B------:R-:W-:Y:S01]  /*b990*/  IMAD.MOV.U32 R13, RZ, RZ, R5 ;  /* 0x000000ffff0d7224 */ /* 0x000fe200078e0005 */
[----:B------:R-:W-:Y:S01]  /*b9a0*/  MOV R12, RZ ;  /* 0x000000ff000c7202 */ /* 0x000fe20000000f00 */
[----:B------:R-:W-:Y:S02]  /*b9b0*/  IMAD.MOV.U32 R11, RZ, RZ, 0x181f ;  /* 0x0000181fff0b7424 */ /* 0x000fe400078e00ff */
[----:B------:R-:W-:Y:S02]  /*b9c0*/  IMAD.MOV.U32 R15, RZ, RZ, -0x1 ;  /* 0xffffffffff0f7424 */ /* 0x000fe400078e00ff */
[----:B------:R-:W-:-:S07]  /*b9d0*/  IMAD.IADD R4, R35, 0x1, R4 ;  /* 0x0000000123047824 */ /* 0x000fce00078e0204 */
[----:B------:R-:W-:Y:S05]  /*b9e0*/  WARPSYNC.COLLECTIVE R15, `(.L_x_112) ;  /* 0x000000000f087348 */ /* 0x000fea0003c00000 */
[----:B------:R0:W1:Y:S02]  /*b9f0*/  SHFL.IDX P6, R14, R13, R12, R11 ;  /* 0x0000000c0d0e7389 */ /* 0x00006400000c000b */
[----:B01----:R-:W-:Y:S01]  /*ba00*/  ENDCOLLECTIVE ;  /* 0x000000000000791b */ /* 0x003fe20003800000 */
.L_x_112:
[C---:B------:R-:W-:Y:S01]  /*ba10*/  VIADD R6, R4.reuse, 0x10 ;  /* 0x0000001004067836 */ /* 0x040fe20000000000 */
[----:B------:R-:W-:Y:S01]  /*ba20*/  ISETP.GE.AND P0, PT, R4, UR38, PT ;  /* 0x0000002604007c0c */ /* 0x000fe2000bf06270 */
[----:B------:R-:W-:Y:S02]  /*ba30*/  IMAD.MOV.U32 R13, RZ, RZ, R0 ;  /* 0x000000ffff0d7224 */ /* 0x000fe400078e0000 */
[----:B------:R-:W-:-:S10]  /*ba40*/  IMAD.MOV.U32 R2, RZ, RZ, R14 ;  /* 0x000000ffff027224 */ /* 0x000fd400078e000e */
[----:B------:R-:W-:Y:S05]  /*ba50*/  WARPSYNC.COLLECTIVE R15, `(.L_x_113) ;  /* 0x000000000f087348 */ /* 0x000fea0003c00000 */
[----:B------:R0:W1:Y:S02]  /*ba60*/  SHFL.IDX P6, R14, R13, R12, R11 ;  /* 0x0000000c0d0e7389 */ /* 0x00006400000c000b */
[----:B01----:R-:W-:Y:S01]  /*ba70*/  ENDCOLLECTIVE ;  /* 0x000000000000791b */ /* 0x003fe20003800000 */
.L_x_113:
[----:B------:R-:W-:Y:S02]  /*ba80*/  IMAD.MOV.U32 R13, RZ, RZ, R5 ;  /* 0x000000ffff0d7224 */ /* 0x000fe400078e0005 */
[----:B------:R-:W-:Y:S01]  /*ba90*/  IMAD.MOV.U32 R12, RZ, RZ, 0x1 ;  /* 0x00000001ff0c7424 */ /* 0x000fe200078e00ff */
[----:B------:R-:W-:-:S04]  /*baa0*/  @!P0 LEA R14, P1, R34, R14, 0x1 ;  /* 0x0000000e220e8211 */ /* 0x000fc800078208ff */
[----:B------:R-:W-:Y:S01]  /*bab0*/  @!P0 IADD3.X R3, RZ, R2, RZ, P1, !PT ;  /* 0x00000002ff038210 */ /* 0x000fe20000ffe4ff */
[----:B------:R-:W-:-:S08]  /*bac0*/  @!P0 IMAD.MOV.U32 R2, RZ, RZ, R14 ;  /* 0x000000ffff028224 */ /* 0x000fd000078e000e */
[----:B------:R-:W-:Y:S05]  /*bad0*/  WARPSYNC.COLLECTIVE R15, `(.L_x_114) ;  /* 0x000000000f087348 */ /* 0x000fea0003c00000 */
[----:B------:R0:W1:Y:S02]  /*bae0*/  SHFL.IDX P6, R14, R13, R12, R11 ;  /* 0x0000000c0d0e7389 */ /* 0x00006400000c000b */
[----:B01----:R-:W-:Y:S01]  /*baf0*/  ENDCOLLECTIVE ;  /* 0x000000000000791b */ /* 0x003fe20003800000 */
.L_x_114:
[----:B------:R-:W-:Y:S01]  /*bb00*/  @!PT LDS RZ, [RZ] ;  /* 0x00000000fffff984 */ /* 0x000fe20000000800 */
[----:B------:R-:W-:Y:S01]  /*bb10*/  @!PT LDS RZ, [RZ] ;  /* 0x00000000fffff984 */ /* 0x000fe20000000800 */
[----:B------:R-:W-:Y:S01]  /*bb20*/  @!PT LDS RZ, [RZ] ;  /* 0x00000000fffff984 */ /* 0x000fe20000000800 */
[----:B------:R0:W-:Y:S04]  /*bb30*/  @!P0 LDGSTS.E.BYPASS.LTC128B.128 [R8+0x10400], desc[UR48][R2.64], !P4 ;  /* 0x1040000002088fae */ /* 0x0001e8000e101d70 */
[----:B------:R0:W-:Y:S01]  /*bb40*/  @!P0 LDGSTS.E.BYPASS.LTC128B.128 [R8+0x14400], desc[UR48][R2.64+0x80], !P5 ;  /* 0x1440008002088fae */ /* 0x0001e2000e901d70 */
[----:B------:R-:W-:Y:S02]  /*bb50*/  ISETP.GE.AND P0, PT, R6, UR38, PT ;  /* 0x0000002606007c0c */ /* 0x000fe4000bf06270 */
[----:B------:R-:W-:Y:S01]  /*bb60*/  MOV R13, R0 ;  /* 0x00000000000d7202 */ /* 0x000fe20000000f00 */
[----:B------:R-:W-:-:S10]  /*bb70*/  IMAD.MOV.U32 R6, RZ, RZ, R14 ;  /* 0x000000ffff067224 */ /* 0x000fd400078e000e */
[----:B0-----:R-:W-:Y:S05]  /*bb80*/  WARPSYNC.COLLECTIVE R15, `(.L_x_115) ;  /* 0x000000000f087348 */ /* 0x001fea0003c00000 */
[----:B------:R1:W2:Y:S02]  /*bb90*/  SHFL.IDX P6, R14, R13, R12, R11 ;  /* 0x0000000c0d0e7389 */ /* 0x0002a400000c000b */
[----:B012---:R-:W-:Y:S01]  /*bba0*/  ENDCOLLECTIVE ;  /* 0x000000000000791b */ /* 0x007fe20003800000 */
.L_x_115:
[----:B------:R-:W-:Y:S01]  /*bbb0*/  IMAD.MOV.U32 R13, RZ, RZ, R5 ;  /* 0x000000ffff0d7224 */ /* 0x000fe200078e0005 */
[----:B------:R-:W-:Y:S02]  /*bbc0*/  MOV R12, 0x2 ;  /* 0x00000002000c7802 */ /* 0x000fe40000000f00 */
[----:B------:R-:W-:-:S05]  /*bbd0*/  @!P0 LEA R14, P1, R34, R14, 0x1 ;  /* 0x0000000e220e8211 */ /* 0x000fca00078208ff */
[----:B------:R-:W-:-:S08]  /*bbe0*/  @!P0 IMAD.MOV.U32 R2, RZ, RZ, R14 ;  /* 0x000000ffff028224 */ /* 0x000fd000078e000e */
[----:B------:R-:W-:Y:S05]  /*bbf0*/  WARPSYNC.COLLECTIVE R15, `(.L_x_116) ;  /* 0x000000000f087348 */ /* 0x000fea0003c00000 */
[----:B------:R0:W1:Y:S02]  /*bc00*/  SHFL.IDX P6, R14, R13, R12, R11 ;  /* 0x0000000c0d0e7389 */ /* 0x00006400000c000b */
[----:B01----:R-:W-:Y:S01]  /*bc10*/  ENDCOLLECTIVE ;  /* 0x000000000000791b */ /* 0x003fe20003800000 */
.L_x_116:
[----:B------:R-:W-:Y:S02]  /*bc20*/  @!P0 IMAD.X R7, RZ, RZ, R6, P1 ;  /* 0x000000ffff078224 */ /* 0x000fe400008e0606 */
[----:B------:R-:W-:Y:S02]  /*bc30*/  VIADD R6, R4, 0x20 ;  /* 0x0000002004067836 */ /* 0x000fe40000000000 */
[----:B------:R-:W-:-:S05]  /*bc40*/  @!P0 IMAD.MOV.U32 R3, RZ, RZ, R7 ;  /* 0x000000ffff038224 */ /* 0x000fca00078e0007 */
[----:B------:R-:W-:Y:S01]  /*bc50*/  @!PT LDS RZ, [RZ] ;  /* 0x00000000fffff984 */ /* 0x000fe20000000800 */
[----:B------:R-:W-:Y:S01]  /*bc60*/  @!PT LDS RZ, [RZ] ;  /* 0x00000000fffff984 */ /* 0x000fe20000000800 */
[----:B------:R-:W-:Y:S01]  /*bc70*/  @!PT LDS RZ, [RZ] ;  /* 0x00000000fffff984 */ /* 0x000fe20000000800 */
[----:B------:R0:W-:Y:S01]  /*bc80*/  @!P0 LDGSTS.E.BYPASS.LTC128B.128 [R8+0x10c00], desc[UR48][R2.64], !P4 ;  /* 0x10c0000002088fae */ /* 0x0001e2000e101d70 */
[----:B------:R-:W-:-:S03]  /*bc90*/  IMAD.MOV.U32 R13, RZ, RZ, R0 ;  /* 0x000000ffff0d7224 */ /* 0x000fc600078e0000 */
[----:B------:R0:W-:Y:S01]  /*bca0*/  @!P0 LDGSTS.E.BYPASS.LTC128B.128 [R8+0x14c00], desc[UR48][R2.64+0x80], !P5 ;  /* 0x14c0008002088fae */ /* 0x0001e2000e901d70 */
[----:B------:R-:W-:Y:S01]  /*bcb0*/  ISETP.GE.AND P0, PT, R6, UR38, PT ;  /* 0x0000002606007c0c */ /* 0x000fe2000bf06270 */
[----:B------:R-:W-:-:S12]  /*bcc0*/  IMAD.MOV.U32 R6, RZ, RZ, R14 ;  /* 0x000000ffff067224 */ /* 0x000fd800078e000e */
[----:B0-----:R-:W-:Y:S05]  /*bcd0*/  WARPSYNC.COLLECTIVE R15, `(.L_x_117) ;  /* 0x000000000f087348 */ /* 0x001fea0003c00000 */
[----:B------:R1:W2:Y:S02]  /*bce0*/  SHFL.IDX P6, R14, R13, R12, R11 ;  /* 0x0000000c0d0e7389 */ /* 0x0002a400000c000b */
[----:B012---:R-:W-:Y:S01]  /*bcf0*/  ENDCOLLECTIVE ;  /* 0x000000000000791b */ /* 0x007fe20003800000 */
.L_x_117:
[----:B------:R-:W-:Y:S02]  /*bd00*/  IMAD.MOV.U32 R13, RZ, RZ, R5 ;  /* 0x000000ffff0d7224 */ /* 0x000fe400078e0005 */
[----:B------:R-:W-:Y:S01]  /*bd10*/  IMAD.MOV.U32 R12, RZ, RZ, 0x3 ;  /* 0x00000003ff0c7424 */ /* 0x000fe200078e00ff */
[----:B------:R-:W-:-:S05]  /*bd20*/  @!P0 LEA R14, P1, R34, R14, 0x1 ;  /* 0x0000000e220e8211 */ /* 0x000fca00078208ff */
[----:B------:R-:W-:-:S08]  /*bd30*/  @!P0 IMAD.MOV.U32 R2, RZ, RZ, R14 ;  /* 0x000000ffff028224 */ /* 0x000fd000078e000e */
[----:B------:R-:W-:Y:S05]  /*bd40*/  WARPSYNC.COLLECTIVE R15, `(.L_x_118) ;  /* 0x000000000f087348 */ /* 0x000fea0003c00000 */
[----:B------:R0:W1:Y:S02]  /*bd50*/  SHFL.IDX P6, R14, R13, R12, R11 ;  /* 0x0000000c0d0e7389 */ /* 0x00006400000c000b */
[----:B01----:R-:W-:Y:S01]  /*bd60*/  ENDCOLLECTIVE ;  /* 0x000000000000791b */ /* 0x003fe20003800000 */
.L_x_118:
[----:B------:R-:W-:Y:S01]  /*bd70*/  @!P0 IMAD.X R7, RZ, RZ, R6, P1 ;  /* 0x000000ffff078224 */ /* 0x000fe200008e0606 */
[----:B------:R-:W-:-:S03]  /*bd80*/  IADD3 R6, R4, 0x30, RZ ;  /* 0x0000003004067810 */ /* 0x000fc60007ffe0ff */
        /* <DEDUP_REMOVED lines=12> */
.L_x_119:
[----:B------:R-:W-:Y:S02]  /*be50*/  IMAD.MOV.U32 R13, RZ, RZ, R5 ;  /* 0x000000ffff0d7224 */ /* 0x000fe400078e0005 */
[----:B------:R-:W-:Y:S01]  /*be60*/  IMAD.MOV.U32 R12, RZ, RZ, 0x4 ;  /* 0x00000004ff0c7424 */ /* 0x000fe200078e00ff */
[----:B------:R-:W-:-:S04]  /*be70*/  @!P0 LEA R14, P1, R34, R14, 0x1 ;  /* 0x0000000e220e8211 */ /* 0x000fc800078208ff */
[----:B------:R-:W-:Y:S01]  /*be80*/  @!P0 MOV R2, R14 ;  /* 0x0000000e00028202 */ /* 0x000fe20000000f00 */
[----:B------:R-:W-:-:S08]  /*be90*/  @!P0 IMAD.X R7, RZ, RZ, R6, P1 ;  /* 0x000000ffff078224 */ /* 0x000fd000008e0606 */
[----:B------:R-:W-:Y:S05]  /*bea0*/  WARPSYNC.COLLECTIVE R15, `(.L_x_120) ;  /* 0x000000000f087348 */ /* 0x000fea0003c00000 */
[----:B------:R0:W1:Y:S02]  /*beb0*/  SHFL.IDX P6, R14, R13, R12, R11 ;  /* 0x0000000c0d0e7389 */ /* 0x00006400000c000b */
[----:B01----:R-:W-:Y:S01]  /*bec0*/  ENDCOLLECTIVE ;  /* 0x000000000000791b */ /* 0x003fe20003800000 */
.L_x_120:
[----:B------:R-:W-:Y:S02]  /*bed0*/  VIADD R6, R4, 0x40 ;  /* 0x0000004004067836 */ /* 0x000fe40000000000 */
[----:B------:R-:W-:-:S05]  /*bee0*/  @!P0 IMAD.MOV.U32 R3, RZ, RZ, R7 ;  /* 0x000000ffff038224 */ /* 0x000fca00078e0007 */
        /* <DEDUP_REMOVED lines=11> */
.L_x_121:
[----:B------:R-:W-:Y:S01]  /*bfa0*/  IMAD.MOV.U32 R13, RZ, RZ, R5 ;  /* 0x000000ffff0d7224 */ /* 0x000fe200078e0005 */
[----:B------:R-:W-:Y:S02]  /*bfb0*/  MOV R12, 0x5 ;  /* 0x00000005000c7802 */ /* 0x000fe40000000f00 */
[----:B------:R-:W-:-:S05]  /*bfc0*/  @!P0 LEA R14, P1, R34, R14, 0x1 ;  /* 0x0000000e220e8211 */ /* 0x000fca00078208ff */
[----:B------:R-:W-:-:S08]  /*bfd0*/  @!P0 IMAD.MOV.U32 R2, RZ, RZ, R14 ;  /* 0x000000ffff028224 */ /* 0x000fd000078e000e */
[----:B------:R-:W-:Y:S05]  /*bfe0*/  WARPSYNC.COLLECTIVE R15, `(.L_x_122) ;  /* 0x000000000f087348 */ /* 0x000fea0003c00000 */
[----:B------:R0:W1:Y:S02]  /*bff0*/  SHFL.IDX P6, R14, R13, R12, R11 ;  /* 0x0000000c0d0e7389 */ /* 0x00006400000c000b */
[----:B01----:R-:W-:Y:S01]  /*c000*/  ENDCOLLECTIVE ;  /* 0x000000000000791b */ /* 0x003fe20003800000 */
.L_x_122:
        /* <DEDUP_REMOVED lines=14> */
.L_x_123:
[----:B------:R-:W-:Y:S02]  /*c0f0*/  IMAD.MOV.U32 R13, RZ, RZ, R5 ;  /* 0x000000ffff0d7224 */ /* 0x000fe400078e0005 */
[----:B------:R-:W-:Y:S01]  /*c100*/  IMAD.MOV.U32 R12, RZ, RZ, 0x6 ;  /* 0x00000006ff0c7424 */ /* 0x000fe200078e00ff */
[----:B------:R-:W-:-:S05]  /*c110*/  @!P0 LEA R14, P1, R34, R14, 0x1 ;  /* 0x0000000e220e8211 */ /* 0x000fca00078208ff */
[----:B------:R-:W-:-:S08]  /*c120*/  @!P0 IMAD.MOV.U32 R2, RZ, RZ, R14 ;  /* 0x000000ffff028224 */ /* 0x000fd000078e000e */
[----:B------:R-:W-:Y:S05]  /*c130*/  WARPSYNC.COLLECTIVE R15, `(.L_x_124) ;  /* 0x000000000f087348 */ /* 0x000fea0003c00000 */
[----:B------:R0:W1:Y:S02]  /*c140*/  SHFL.IDX P6, R14, R13, R12, R11 ;  /* 0x0000000c0d0e7389 */ /* 0x00006400000c000b */
[----:B01----:R-:W-:Y:S01]  /*c150*/  ENDCOLLECTIVE ;  /* 0x000000000000791b */ /* 0x003fe20003800000 */
.L_x_124:
        /* <DEDUP_REMOVED lines=14> */
.L_x_125:
        /* <DEDUP_REMOVED lines=8> */
.L_x_126:
[----:B------:R-:W-:-:S05]  /*c2c0*/  @!P0 IMAD.MOV.U32 R3, RZ, RZ, R7 ;  /* 0x000000ffff038224 */ /* 0x000fca00078e0007 */
[----:B------:R-:W-:Y:S01]  /*c2d0*/  @!PT LDS RZ, [RZ] ;  /* 0x00000000fffff984 */ /* 0x000fe20000000800 */
[----:B------:R-:W-:Y:S01]  /*c2e0*/  @!PT LDS RZ, [RZ] ;  /* 0x00000000fffff984 */ /* 0x000fe20000000800 */
[----:B------:R-:W-:Y:S01]  /*c2f0*/  @!PT LDS RZ, [RZ] ;  /* 0x00000000fffff984 */ /* 0x000fe20000000800 */
[----:B------:R0:W-:Y:S04]  /*c300*/  @!P0 LDGSTS.E.BYPASS.LTC128B.128 [R8+0x13400], desc[UR48][R2.64], !P4 ;  /* 0x1340000002088fae */ /* 0x0001e8000e101d70 */
[----:B------:R0:W-:Y:S01]  /*c310*/  @!P0 LDGSTS.E.BYPASS.LTC128B.128 [R8+0x17400], desc[UR48][R2.64+0x80], !P5 ;  /* 0x1740008002088fae */ /* 0x0001e2000e901d70 */
[----:B------:R-:W-:Y:S02]  /*c320*/  IMAD.MOV.U32 R13, RZ, RZ, R0 ;  /* 0x000000ffff0d7224 */ /* 0x000fe400078e0000 */
[----:B------:R-:W-:-:S07]  /*c330*/  IMAD.MOV.U32 R6, RZ, RZ, R14 ;  /* 0x000000ffff067224 */ /* 0x000fce00078e000e */
[----:B0-----:R-:W-:Y:S05]  /*c340*/  WARPSYNC.COLLECTIVE R15, `(.L_x_127) ;  /* 0x000000000f087348 */ /* 0x001fea0003c00000 */
[----:B------:R1:W2:Y:S02]  /*c350*/  SHFL.IDX P6, R14, R13, R12, R11 ;  /* 0x0000000c0d0e7389 */ /* 0x0002a400000c000b */
[----:B012---:R-:W-:Y:S01]  /*c360*/  ENDCOLLECTIVE ;  /* 0x000000000000791b */ /* 0x007fe20003800000 */
.L_x_127:
[----:B------:R-:W-:Y:S05]  /*c370*/  BRA `(.L_x_128) ;  /* 0xffffffcc002c7947 */ /* 0x000fea000383ffff */
.L_x_54:
[----:B0-----:R-:W-:-:S04]  /*c380*/  MOV R3, UR39 ;  /* 0x0000002700037c02 */ /* 0x001fc80008000f00 */
[----:B------:R0:W1:Y:S03]  /*c390*/  SYNCS.PHASECHK.TRANS64.TRYWAIT P0, [R3+URZ+0x28820], R0 ;  /* 0x02882000030075a7 */ /* 0x000066000800017f */
[----:B-1----:R-:W-:Y:S05]  /*c3a0*/  @!P0 NANOSLEEP.SYNCS 0x989680 ;  /* 0x009896800000895d */ /* 0x002fea0003900000 */
[----:B------:R-:W1:Y:S02]  /*c3b0*/  @!P0 SYNCS.PHASECHK.TRANS64 P0, [R3+URZ+0x28820], R0 ;  /* 0x02882000030085a7 */ /* 0x000e64000800007f */
[----:B-1----:R-:W-:Y:S05]  /*c3c0*/  @!P0 BRA `(.L_x_54) ;  /* 0xfffffffc00ec8947 */ /* 0x002fea000383ffff */
[----:B------:R-:W-:Y:S05]  /*c3d0*/  BRA `(.L_x_129) ;  /* 0xffffffcc00607947 */ /* 0x000fea000383ffff */
.L_x_58:
[----:B0-----:R0:W1:Y:S02]  /*c3e0*/  SYNCS.PHASECHK.TRANS64.TRYWAIT P0, [R6+URZ+0x28840], R3 ;  /* 0x02884003060075a7 */ /* 0x001064000800017f */
[----:B-1----:R-:W-:Y:S05]  /*c3f0*/  @!P0 NANOSLEEP.SYNCS 0x989680 ;  /* 0x009896800000895d */ /* 0x002fea0003900000 */
[----:B------:R-:W1:Y:S02]  /*c400*/  @!P0 SYNCS.PHASECHK.TRANS64 P0, [R6+URZ+0x28840], R3 ;  /* 0x02884003060085a7 */ /* 0x000e64000800007f */
[----:B-1----:R-:W-:Y:S05]  /*c410*/  @!P0 BRA `(.L_x_58) ;  /* 0xfffffffc00f08947 */ /* 0x002fea000383ffff */
[----:B------:R-:W-:Y:S05]  /*c420*/  BRA `(.L_x_130) ;  /* 0xffffffd0001c7947 */ /* 0x000fea000383ffff */
.L_x_59:
        /* <DEDUP_REMOVED lines=8> */
.L_x_132:
[----:B------:R-:W-:Y:S05]  /*c4b0*/  BSYNC B1 ;  /* 0x0000000000017941 */ /* 0x000fea0003800000 */
.L_x_131:
[----:B------:R-:W-:Y:S01]  /*c4c0*/  MOV R13, R7 ;  /* 0x00000007000d7202 */ /* 0x000fe20000000f00 */
[----:B------:R-:W-:Y:S01]  /*c4d0*/  IMAD.MOV.U32 R12, RZ, RZ, RZ ;  /* 0x000000ffff0c7224 */ /* 0x000fe200078e00ff */
[----:B------:R-:W-:Y:S01]  /*c4e0*/  LEA R8, R8, UR39, 0x1 ;  /* 0x0000002708087c11 */ /* 0x000fe2000f8e08ff */
[----:B------:R-:W-:Y:S02]  /*c4f0*/  IMAD.MOV.U32 R11, RZ, RZ, 0x181f ;  /* 0x0000181fff0b7424 */ /* 0x000fe400078e00ff */
[----:B------:R-:W-:Y:S02]  /*c500*/  IMAD.MOV.U32 R15, RZ, RZ, -0x1 ;  /* 0xffffffffff0f7424 */ /* 0x000fe400078e00ff */
[----:B------:R-:W-:Y:S02]  /*c510*/  IMAD.MOV.U32 R3, RZ, RZ, R14 ;  /* 0x000000ffff037224 */ /* 0x000fe400078e000e */
[----:B------:R-:W-:-:S07]  /*c520*/  IMAD.SHL.U32 R5, R34, 0x2, RZ ;  /* 0x0000000222057824 */ /* 0x000fce00078e00ff */
[----:B------:R-:W-:Y:S05]  /*c530*/  WARPSYNC.COLLECTIVE R15, `(.L_x_133) ;  /* 0x000000000f087348 */ /* 0x000fea0003c00000 */
[----:B------:R0:W1:Y:S02]  /*c540*/  SHFL.IDX P6, R14, R13, R12, R11 ;  /* 0x0000000c0d0e7389 */ /* 0x00006400000c000b */
[----:B01----:R-:W-:Y:S01]  /*c550*/  ENDCOLLECTIVE ;  /* 0x000000000000791b */ /* 0x003fe20003800000 */
.L_x_133:
[----:B------:R-:W-:Y:S01]  /*c560*/  MOV R13, R9 ;  /* 0x00000009000d7202 */ /* 0x000fe20000000f00 */
[----:B------:R-:W-:Y:S01]  /*c570*/  IMAD.MOV.U32 R12, RZ, RZ, 0x1 ;  /* 0x00000001ff0c7424 */ /* 0x000fe200078e00ff */
[----:B------:R-:W-:-:S13]  /*c580*/  IADD3 R2, P0, R14, R5, RZ ;  /* 0x000000050e027210 */ /* 0x000fda0007f1e0ff */
[----:B------:R-:W-:Y:S05]  /*c590*/  WARPSYNC.COLLECTIVE R15, `(.L_x_134) ;  /* 0x000000000f087348 */ /* 0x000fea0003c00000 */
[----:B------:R0:W1:Y:S02]  /*c5a0*/  SHFL.IDX P6, R14, R13, R12, R11 ;  /* 0x0000000c0d0e7389 */ /* 0x00006400000c000b */
[----:B01----:R-:W-:Y:S01]  /*c5b0*/  ENDCOLLECTIVE ;  /* 0x000000000000791b */ /* 0x003fe20003800000 */
.L_x_134:
[----:B------:R-:W-:-:S05]  /*c5c0*/  IMAD.X R3, RZ, RZ, R3, P0 ;  /* 0x000000ffff037224 */ /* 0x000fca00000e0603 */
[----:B------:R-:W-:Y:S01]  /*c5d0*/  @!PT LDS RZ, [RZ] ;  /* 0x00000000fffff984 */ /* 0x000fe20000000800 */
[----:B------:R-:W-:Y:S01]  /*c5e0*/  @!PT LDS RZ, [RZ] ;  /* 0x00000000fffff984 */ /* 0x000fe20000000800 */
[----:B------:R-:W-:Y:S01]  /*c5f0*/  @!PT LDS RZ, [RZ] ;  /* 0x00000000fffff984 */ /* 0x000fe20000000800 */
[----:B------:R-:W-:Y:S04]  /*c600*/  LDGSTS.E.BYPASS.LTC128B.128 [R8+0x18400], desc[UR48][R2.64], !P2 ;  /* 0x1840000002087fae */ /* 0x000fe8000d101d70 */
[----:B------:R0:W-:Y:S01]  /*c610*/  LDGSTS.E.BYPASS.LTC128B.128 [R8+0x1c400], desc[UR48][R2.64+0x80], !P1 ;  /* 0x1c40008002087fae */ /* 0x0001e2000c901d70 */
[----:B------:R-:W-:Y:S02]  /*c620*/  IMAD.MOV.U32 R13, RZ, RZ, R7 ;  /* 0x000000ffff0d7224 */ /* 0x000fe400078e0007 */
[----:B0-----:R-:W-:-:S07]  /*c630*/  IMAD.MOV.U32 R3, RZ, RZ, R14 ;  /* 0x000000ffff037224 */ /* 0x001fce00078e000e */
[----:B------:R-:W-:Y:S05]  /*c640*/  WARPSYNC.COLLECTIVE R15, `(.L_x_135) ;  /* 0x000000000f087348 */ /* 0x000fea0003c00000 */
[----:B------:R0:W1:Y:S02]  /*c650*/  SHFL.IDX P6, R14, R13, R12, R11 ;  /* 0x0000000c0d0e7389 */ /* 0x00006400000c000b */
[----:B01----:R-:W-:Y:S01]  /*c660*/  ENDCOLLECTIVE ;  /* 0x000000000000791b */ /* 0x003fe20003800000 */
.L_x_135:
[----:B------:R-:W-:Y:S01]  /*c670*/  IMAD.MOV.U32 R13, RZ, RZ, R9 ;  /* 0x000000ffff0d7224 */ /* 0x000fe200078e0009 */
[----:B------:R-:W-:Y:S02]  /*c680*/  MOV R12, 0x2 ;  /* 0x00000002000c7802 */ /* 0x000fe40000000f00 */
[----:B------:R-:W-:-:S13]  /*c690*/  IADD3 R2, P0, R14, R5, RZ ;  /* 0x000000050e027210 */ /* 0x000fda0007f1e0ff */
[----:B------:R-:W-:Y:S05]  /*c6a0*/  WARPSYNC.COLLECTIVE R15, `(.L_x_136) ;  /* 0x000000000f087348 */ /* 0x000fea0003c00000 */
[----:B------:R0:W1:Y:S02]  /*c6b0*/  SHFL.IDX P6, R14, R13, R12, R11 ;  /* 0x0000000c0d0e7389 */ /* 0x00006400000c000b */
[----:B01----:R-:W-:Y:S01]  /*c6c0*/  ENDCOLLECTIVE ;  /* 0x000000000000791b */ /* 0x003fe20003800000 */
.L_x_136:
        /* <DEDUP_REMOVED lines=11> */
.L_x_137:
[----:B------:R-:W-:Y:S02]  /*c780*/  IMAD.MOV.U32 R13, RZ, RZ, R9 ;  /* 0x000000ffff0d7224 */ /* 0x000fe400078e0009 */
[----:B------:R-:W-:Y:S01]  /*c790*/  IMAD.MOV.U32 R12, RZ, RZ, 0x3 ;  /* 0x00000003ff0c7424 */ /* 0x000fe200078e00ff */
[----:B------:R-:W-:-:S13]  /*c7a0*/  IADD3 R2, P0, R14, R5, RZ ;  /* 0x000000050e027210 */ /* 0x000fda0007f1e0ff */
[----:B------:R-:W-:Y:S05]  /*c7b0*/  WARPSYNC.COLLECTIVE R15, `(.L_x_138) ;  /* 0x000000000f087348 */ /* 0x000fea0003c00000 */
[----:B------:R0:W1:Y:S02]  /*c7c0*/  SHFL.IDX P6, R14, R13, R12, R11 ;  /* 0x0000000c0d0e7389 */ /* 0x00006400000c000b */
[----:B01----:R-:W-:Y:S01]  /*c7d0*/  ENDCOLLECTIVE ;  /* 0x000000000000791b */ /* 0x003fe20003800000 */
.L_x_138:
[----:B------:R-:W-:-:S05]  /*c7e0*/  IMAD.X R3, RZ, RZ, R3, P0 ;  /* 0x000000ffff037224 */ /* 0x000fca00000e0603 */
[----:B------:R-:W-:Y:S01]  /*c7f0*/  @!PT LDS RZ, [RZ] ;  /* 0x00000000fffff984 */ /* 0x000fe20000000800 */
[----:B------:R-:W-:Y:S01]  /*c800*/  @!PT LDS RZ, [RZ] ;  /* 0x00000000fffff984 */ /* 0x000fe20000000800 */
[----:B------:R-:W-:Y:S01]  /*c810*/  @!PT LDS RZ, [RZ] ;  /* 0x00000000fffff984 */ /* 0x000fe20000000800 */
[----:B------:R-:W-:Y:S04]  /*c820*/  LDGSTS.E.BYPASS.LTC128B.128 [R8+0x19400], desc[UR48][R2.64], !P2 ;  /* 0x1940000002087fae */ /* 0x000fe8000d101d70 */
[----:B------:R0:W-:Y:S01]  /*c830*/  LDGSTS.E.BYPASS.LTC128B.128 [R8+0x1d400], desc[UR48][R2.64+0x80], !P1 ;  /* 0x1d40008002087fae */ /* 0x0001e2000c901d70 */
[----:B------:R-:W-:Y:S01]  /*c840*/  IMAD.MOV.U32 R13, RZ, RZ, R7 ;  /* 0x000000ffff0d7224 */ /* 0x000fe200078e0007 */
[----:B0-----:R-:W-:-:S07]  /*c850*/  MOV R3, R14 ;  /* 0x0000000e00037202 */ /* 0x001fce0000000f00 */
[----:B------:R-:W-:Y:S05]  /*c860*/  WARPSYNC.COLLECTIVE R15, `(.L_x_139) ;  /* 0x000000000f087348 */ /* 0x000fea0003c00000 */
[----:B------:R0:W1:Y:S02]  /*c870*/  SHFL.IDX P6, R14, R13, R12, R11 ;  /* 0x0000000c0d0e7389 */ /* 0x00006400000c000b */
[----:B01----:R-:W-:Y:S01]  /*c880*/  ENDCOLLECTIVE ;  /* 0x000000000000791b */ /* 0x003fe20003800000 */
.L_x_139:
[----:B------:R-:W-:Y:S02]  /*c890*/  IMAD.MOV.U32 R13, RZ, RZ, R9 ;  /* 0x000000ffff0d7224 */ /* 0x000fe400078e0009 */
[----:B------:R-:W-:Y:S01]  /*c8a0*/  IMAD.MOV.U32 R12, RZ, RZ, 0x4 ;  /* 0x00000004ff0c7424 */ /* 0x000fe200078e00ff */
[----:B------:R-:W-:-:S13]  /*c8b0*/  IADD3 R2, P0, R14, R5, RZ ;  /* 0x000000050e027210 */ /* 0x000fda0007f1e0ff */
[----:B------:R-:W-:Y:S05]  /*c8c0*/  WARPSYNC.COLLECTIVE R15, `(.L_x_140) ;  /* 0x000000000f087348 */ /* 0x000fea0003c00000 */
[----:B------:R0:W1:Y:S02]  /*c8d0*/  SHFL.IDX P6, R14, R13, R12, R11 ;  /* 0x0000000c0d0e7389 */ /* 0x00006400000c000b */
[----:B01----:R-:W-:Y:S01]  /*c8e0*/  ENDCOLLECTIVE ;  /* 0x000000000000791b */ /* 0x003fe20003800000 */
.L_x_140:
[----:B------:R-:W-:-:S05]  /*c8f0*/  IMAD.X R3, RZ, RZ, R3, P0 ;  /* 0x000000ffff037224 */ /* 0x000fca00000e0603 */
[----:B------:R-:W-:Y:S01]  /*c900*/  @!PT LDS RZ, [RZ] ;  /* 0x00000000fffff984 */ /* 0x000fe20000000800 */
[----:B------:R-:W-:Y:S01]  /*c910*/  @!PT LDS RZ, [RZ] ;  /* 0x00000000fffff984 */ /* 0x000fe20000000800 */
[----:B------:R-:W-:Y:S01]  /*c920*/  @!PT LDS RZ, [RZ] ;  /* 0x00000000fffff984 */ /* 0x000fe20000000800 */
[----:B------:R-:W-:Y:S04]  /*c930*/  LDGSTS.E.BYPASS.LTC128B.128 [R8+0x19c00], desc[UR48][R2.64], !P2 ;  /* 0x19c0000002087fae */ /* 0x000fe8000d101d70 */
[----:B------:R0:W-:Y:S01]  /*c940*/  LDGSTS.E.BYPASS.LTC128B.128 [R8+0x1dc00], desc[UR48][R2.64+0x80], !P1 ;  /* 0x1dc0008002087fae */ /* 0x0001e2000c901d70 */
[----:B------:R-:W-:Y:S01]  /*c950*/  MOV R13, R7 ;  /* 0x00000007000d7202 */ /* 0x000fe20000000f00 */
[----:B0-----:R-:W-:-:S07]  /*c960*/  IMAD.MOV.U32 R3, RZ, RZ, R14 ;  /* 0x000000ffff037224 */ /* 0x001fce00078e000e */
[----:B------:R-:W-:Y:S05]  /*c970*/  WARPSYNC.COLLECTIVE R15, `(.L_x_141) ;  /* 0x000000000f087348 */ /* 0x000fea0003c00000 */
[----:B------:R0:W1:Y:S02]  /*c980*/  SHFL.IDX P6, R14, R13, R12, R11 ;  /* 0x0000000c0d0e7389 */ /* 0x00006400000c000b */
[----:B01----:R-:W-:Y:S01]  /*c990*/  ENDCOLLECTIVE ;  /* 0x000000000000791b */ /* 0x003fe20003800000 */
.L_x_141:
[----:B------:R-:W-:Y:S02]  /*c9a0*/  IMAD.MOV.U32 R13, RZ, RZ, R9 ;  /* 0x000000ffff0d7224 */ /* 0x000fe400078e0009 */
[----:B------:R-:W-:Y:S01]  /*c9b0*/  IMAD.MOV.U32 R12, RZ, RZ, 0x5 ;  /* 0x00000005ff0c7424 */ /* 0x000fe200078e00ff */
[----:B------:R-:W-:-:S13]  /*c9c0*/  IADD3 R2, P0, R14, R5, RZ ;  /* 0x000000050e027210 */ /* 0x000fda0007f1e0ff */
[----:B------:R-:W-:Y:S05]  /*c9d0*/  WARPSYNC.COLLECTIVE R15, `(.L_x_142) ;  /* 0x000000000f087348 */ /* 0x000fea0003c00000 */
[----:B------:R0:W1:Y:S02]  /*c9e0*/  SHFL.IDX P6, R14, R13, R12, R11 ;  /* 0x0000000c0d0e7389 */ /* 0x00006400000c000b */
[----:B01----:R-:W-:Y:S01]  /*c9f0*/  ENDCOLLECTIVE ;  /* 0x000000000000791b */ /* 0x003fe20003800000 */
.L_x_142:
        /* <DEDUP_REMOVED lines=11> */
.L_x_143:
[----:B------:R-:W-:Y:S02]  /*cab0*/  IMAD.MOV.U32 R13, RZ, RZ, R9 ;  /* 0x000000ffff0d7224 */ /* 0x000fe400078e0009 */
[----:B------:R-:W-:Y:S01]  /*cac0*/  IMAD.MOV.U32 R12, RZ, RZ, 0x6 ;  /* 0x00000006ff0c7424 */ /* 0x000fe200078e00ff */
[----:B------:R-:W-:-:S13]  /*cad0*/  IADD3 R2, P0, R14, R5, RZ ;  /* 0x000000050e027210 */ /* 0x000fda0007f1e0ff */
[----:B------:R-:W-:Y:S05]  /*cae0*/  WARPSYNC.COLLECTIVE R15, `(.L_x_144) ;  /* 0x000000000f087348 */ /* 0x000fea0003c00000 */
[----:B------:R0:W1:Y:S02]  /*caf0*/  SHFL.IDX P6, R14, R13, R12, R11 ;  /* 0x0000000c0d0e7389 */ /* 0x00006400000c000b */
[----:B01----:R-:W-:Y:S01]  /*cb00*/  ENDCOLLECTIVE ;  /* 0x000000000000791b */ /* 0x003fe20003800000 */
.L_x_144:
[----:B------:R-:W-:-:S05]  /*cb10*/  IADD3.X R3, RZ, R3, RZ, P0, !PT ;  /* 0x00000003ff037210 */ /* 0x000fca00007fe4ff */
        /* <DEDUP_REMOVED lines=10> */
.L_x_145:
[----:B------:R-:W-:Y:S02]  /*cbc0*/  IMAD.MOV.U32 R13, RZ, RZ, R9 ;  /* 0x000000ffff0d7224 */ /* 0x000fe400078e0009 */
[----:B------:R-:W-:Y:S01]  /*cbd0*/  IMAD.MOV.U32 R12, RZ, RZ, 0x7 ;  /* 0x00000007ff0c7424 */ /* 0x000fe200078e00ff */
[----:B------:R-:W-:-:S13]  /*cbe0*/  IADD3 R2, P0, R14, R5, RZ ;  /* 0x000000050e027210 */ /* 0x000fda0007f1e0ff */
[----:B------:R-:W-:Y:S05]  /*cbf0*/  WARPSYNC.COLLECTIVE R15, `(.L_x_146) ;  /* 0x000000000f087348 */ /* 0x000fea0003c00000 */
[----:B------:R0:W1:Y:S02]  /*cc00*/  SHFL.IDX P6, R14, R13, R12, R11 ;  /* 0x0000000c0d0e7389 */ /* 0x00006400000c000b */
[----:B01----:R-:W-:Y:S01]  /*cc10*/  ENDCOLLECTIVE ;  /* 0x000000000000791b */ /* 0x003fe20003800000 */
.L_x_146:
[----:B------:R-:W-:-:S05]  /*cc20*/  IADD3.X R3, RZ, R3, RZ, P0, !PT ;  /* 0x00000003ff037210 */ /* 0x000fca00007fe4ff */
[----:B------:R-:W-:Y:S01]  /*cc30*/  @!PT LDS RZ, [RZ] ;  /* 0x00000000fffff984 */ /* 0x000fe20000000800 */
[----:B------:R-:W-:Y:S01]  /*cc40*/  @!PT LDS RZ, [RZ] ;  /* 0x00000000fffff984 */ /* 0x000fe20000000800 */
[----:B------:R-:W-:Y:S01]  /*cc50*/  @!PT LDS RZ, [RZ] ;  /* 0x00000000fffff984 */ /* 0x000fe20000000800 */
[----:B------:R0:W-:Y:S04]  /*cc60*/  LDGSTS.E.BYPASS.LTC128B.128 [R8+0x1b400], desc[UR48][R2.64], !P2 ;  /* 0x1b40000002087fae */ /* 0x0001e8000d101d70 */
[----:B------:R0:W-:Y:S01]  /*cc70*/  LDGSTS.E.BYPASS.LTC128B.128 [R8+0x1f400], desc[UR48][R2.64+0x80], !P1 ;  /* 0x1f40008002087fae */ /* 0x0001e2000c901d70 */
[----:B------:R-:W-:Y:S02]  /*cc80*/  IMAD.MOV.U32 R13, RZ, RZ, R7 ;  /* 0x000000ffff0d7224 */ /* 0x000fe400078e0007 */
[----:B------:R-:W-:-:S07]  /*cc90*/  IMAD.MOV.U32 R9, RZ, RZ, R14 ;  /* 0x000000ffff097224 */ /* 0x000fce00078e000e */
[----:B0-----:R-:W-:Y:S05]  /*cca0*/  WARPSYNC.COLLECTIVE R15, `(.L_x_147) ;  /* 0x000000000f087348 */ /* 0x001fea0003c00000 */
[----:B------:R1:W2:Y:S02]  /*ccb0*/  SHFL.IDX P6, R14, R13, R12, R11 ;  /* 0x0000000c0d0e7389 */ /* 0x0002a400000c000b */
[----:B012---:R-:W-:Y:S01]  /*ccc0*/  ENDCOLLECTIVE ;  /* 0x000000000000791b */ /* 0x007fe20003800000 */
.L_x_147:
[----:B------:R-:W-:Y:S05]  /*ccd0*/  BRA `(.L_x_148) ;  /* 0xffffffcc000c7947 */ /* 0x000fea000383ffff */
.L_x_64:
[----:B0-----:R0:W1:Y:S02]  /*cce0*/  SYNCS.PHASECHK.TRANS64.TRYWAIT P0, [R6+URZ+0x28860], R3 ;  /* 0x02886003060075a7 */ /* 0x001064000800017f */
[----:B-1----:R-:W-:Y:S05]  /*ccf0*/  @!P0 NANOSLEEP.SYNCS 0x989680 ;  /* 0x009896800000895d */ /* 0x002fea0003900000 */
[----:B------:R-:W1:Y:S02]  /*cd00*/  @!P0 SYNCS.PHASECHK.TRANS64 P0, [R6+URZ+0x28860], R3 ;  /* 0x02886003060085a7 */ /* 0x000e64000800007f */
[----:B-1----:R-:W-:Y:S05]  /*cd10*/  @!P0 BRA `(.L_x_64) ;  /* 0xfffffffc00f08947 */ /* 0x002fea000383ffff */
[----:B------:R-:W-:Y:S05]  /*cd20*/  BRA `(.L_x_149) ;  /* 0xffffffcc00707947 */ /* 0x000fea000383ffff */
.L_x_65:
[----:B------:R-:W-:Y:S01]  /*cd30*/  BSSY B1, `(.L_x_150) ;  /* 0x0000008000017945 */ /* 0x000fe20003800000 */
[----:B------:R-:W-:Y:S01]  /*cd40*/  MOV R13, R17 ;  /* 0x00000011000d7202 */ /* 0x000fe20000000f00 */
[----:B------:R-:W-:Y:S02]  /*cd50*/  IMAD.MOV.U32 R12, RZ, RZ, RZ ;  /* 0x000000ffff0c7224 */ /* 0x000fe400078e00ff */
[----:B------:R-:W-:Y:S02]  /*cd60*/  IMAD.MOV.U32 R11, RZ, RZ, 0x181f ;  /* 0x0000181fff0b7424 */ /* 0x000fe400078e00ff */
[----:B------:R-:W-:-:S07]  /*cd70*/  IMAD.MOV.U32 R15, RZ, RZ, -0x1 ;  /* 0xffffffffff0f7424 */ /* 0x000fce00078e00ff */
[----:B0-----:R-:W-:Y:S05]  /*cd80*/  WARPSYNC.COLLECTIVE R15, `(.L_x_151) ;  /* 0x000000000f087348 */ /* 0x001fea0003c00000 */
[----:B------:R1:W2:Y:S02]  /*cd90*/  SHFL.IDX P6, R14, R13, R12, R11 ;  /* 0x0000000c0d0e7389 */ /* 0x0002a400000c000b */
[----:B012---:R-:W-:Y:S01]  /*cda0*/  ENDCOLLECTIVE ;  /* 0x000000000000791b */ /* 0x007fe20003800000 */
.L_x_151:
[----:B------:R-:W-:Y:S05]  /*cdb0*/  BSYNC B1 ;  /* 0x0000000000017941 */ /* 0x000fea0003800000 */
.L_x_150:
[----:B------:R-:W-:Y:S01]  /*cdc0*/  MOV R13, R16 ;  /* 0x00000010000d7202 */ /* 0x000fe20000000f00 */
[----:B------:R-:W-:Y:S01]  /*cdd0*/  IMAD.MOV.U32 R12, RZ, RZ, RZ ;  /* 0x000000ffff0c7224 */ /* 0x000fe200078e00ff */
[----:B------:R-:W-:Y:S01]  /*cde0*/  LEA R7, R7, UR39, 0x1 ;  /* 0x0000002707077c11 */ /* 0x000fe2000f8e08ff */
[----:B------:R-:W-:Y:S02]  /*cdf0*/  IMAD.MOV.U32 R11, RZ, RZ, 0x181f ;  /* 0x0000181fff0b7424 */ /* 0x000fe400078e00ff */
[----:B------:R-:W-:Y:S02]  /*ce00*/  IMAD.MOV.U32 R15, RZ, RZ, -0x1 ;  /* 0xffffffffff0f7424 */ /* 0x000fe400078e00ff */
[----:B------:R-:W-:-:S07]  /*ce10*/  IMAD.MOV.U32 R3, RZ, RZ, R14 ;  /* 0x000000ffff037224 */ /* 0x000fce00078e000e */
[----:B------:R-:W-:Y:S05]  /*ce20*/  WARPSYNC.COLLECTIVE R15, `(.L_x_152) ;  /* 0x000000000f087348 */ /* 0x000fea0003c00000 */
[----:B------:R0:W1:Y:S02]  /*ce30*/  SHFL.IDX P6, R14, R13, R12, R11 ;  /* 0x0000000c0d0e7389 */ /* 0x00006400000c000b */
[----:B01----:R-:W-:Y:S01]  /*ce40*/  ENDCOLLECTIVE ;  /* 0x000000000000791b */ /* 0x003fe20003800000 */
.L_x_152:
[----:B------:R-:W-:Y:S01]  /*ce50*/  MOV R13, R17 ;  /* 0x00000011000d7202 */ /* 0x000fe20000000f00 */
[----:B------:R-:W-:Y:S01]  /*ce60*/  IMAD.MOV.U32 R12, RZ, RZ, 0x1 ;  /* 0x00000001ff0c7424 */ /* 0x000fe200078e00ff */
[----:B------:R-:W-:-:S13]  /*ce70*/  IADD3 R2, P0, R14, R5, RZ ;  /* 0x000000050e027210 */ /* 0x000fda0007f1e0ff */
[----:B------:R-:W-:Y:S05]  /*ce80*/  WARPSYNC.COLLECTIVE R15, `(.L_x_153) ;  /* 0x000000000f087348 */ /* 0x000fea0003c00000 */
[----:B------:R0:W1:Y:S02]  /*ce90*/  SHFL.IDX P6, R14, R13, R12, R11 ;  /* 0x0000000c0d0e7389 */ /* 0x00006400000c000b */
[----:B01----:R-:W-:Y:S01]  /*cea0*/  ENDCOLLECTIVE ;  /* 0x000000000000791b */ /* 0x003fe20003800000 */
.L_x_153:
[----:B------:R-:W-:Y:S01]  /*ceb0*/  IMAD.X R3, RZ, RZ, R3, P0 ;  /* 0x000000ffff037224 */ /* 0x000fe200000e0603 */
[----:B------:R-:W-:Y:S01]  /*cec0*/  ISETP.LT.OR P0, PT, R8, 0x1, P2 ;  /* 0x000000010800780c */ /* 0x000fe20001701670 */
[----:B------:R-:W-:-:S12]  /*ced0*/  IMAD.MOV.U32 R13, RZ, RZ, R16 ;  /* 0x000000ffff0d7224 */ /* 0x000fd800078e0010 */
[----:B------:R-:W-:Y:S01]  /*cee0*/  @!PT LDS RZ, [RZ] ;  /* 0x00000000fffff984 */ /* 0x000fe20000000800 */
[----:B------:R-:W-:Y:S01]  /*cef0*/  @!PT LDS RZ, [RZ] ;  /* 0x00000000fffff984 */ /* 0x000fe20000000800 */
[----:B------:R-:W-:Y:S01]  /*cf00*/  @!PT LDS RZ, [RZ] ;  /* 0x00000000fffff984 */ /* 0x000fe20000000800 */
[----:B------:R-:W-:Y:S01]  /*cf10*/  LDGSTS.E.BYPASS.LTC128B.128 [R7+0x400], desc[UR48][R2.64], !P0 ;  /* 0x0040000002077fae */ /* 0x000fe2000c101d70 */
[----:B------:R-:W-:-:S13]  /*cf20*/  ISETP.LT.OR P0, PT, R8, 0x1, P1 ;  /* 0x000000010800780c */ /* 0x000fda0000f01670 */
[----:B------:R0:W-:Y:S02]  /*cf30*/  LDGSTS.E.BYPASS.LTC128B.128 [R7+0x4400], desc[UR48][R2.64+0x80], !P0 ;  /* 0x0440008002077fae */ /* 0x0001e4000c101d70 */
[----:B0-----:R-:W-:-:S07]  /*cf40*/  IMAD.MOV.U32 R3, RZ, RZ, R14 ;  /* 0x000000ffff037224 */ /* 0x001fce00078e000e */
[----:B------:R-:W-:Y:S05]  /*cf50*/  WARPSYNC.COLLECTIVE R15, `(.L_x_154) ;  /* 0x000000000f087348 */ /* 0x000fea0003c00000 */
[----:B------:R0:W1:Y:S02]  /*cf60*/  SHFL.IDX P6, R14, R13, R12, R11 ;  /* 0x0000000c0d0e7389 */ /* 0x00006400000c000b */
[----:B01----:R-:W-:Y:S01]  /*cf70*/  ENDCOLLECTIVE ;  /* 0x000000000000791b */ /* 0x003fe20003800000 */
.L_x_154:
[----:B------:R-:W-:Y:S01]  /*cf80*/  MOV R13, R17 ;  /* 0x00000011000d7202 */ /* 0x000fe20000000f00 */
[----:B------:R-:W-:Y:S01]  /*cf90*/  IMAD.MOV.U32 R12, RZ, RZ, 0x2 ;  /* 0x00000002ff0c7424 */ /* 0x000fe200078e00ff */
[----:B------:R-:W-:-:S13]  /*cfa0*/  IADD3 R2, P0, R14, R5, RZ ;  /* 0x000000050e027210 */ /* 0x000fda0007f1e0ff */
[----:B------:R-:W-:Y:S05]  /*cfb0*/  WARPSYNC.COLLECTIVE R15, `(.L_x_155) ;  /* 0x000000000f087348 */ /* 0x000fea0003c00000 */
[----:B------:R0:W1:Y:S02]  /*cfc0*/  SHFL.IDX P6, R14, R13, R12, R11 ;  /* 0x0000000c0d0e7389 */ /* 0x00006400000c000b */
[----:B01----:R-:W-:Y:S01]  /*cfd0*/  ENDCOLLECTIVE ;  /* 0x000000000000791b */ /* 0x003fe20003800000 */
.L_x_155:
        /* <DEDUP_REMOVED lines=13> */
.L_x_156:
[----:B------:R-:W-:Y:S01]  /*d0b0*/  MOV R13, R17 ;  /* 0x00000011000d7202 */ /* 0x000fe20000000f00 */
[----:B------:R-:W-:Y:S01]  /*d0c0*/  IMAD.MOV.U32 R12, RZ, RZ, 0x3 ;  /* 0x00000003ff0c7424 */ /* 0x000fe200078e00ff */
[----:B------:R-:W-:-:S13]  /*d0d0*/  IADD3 R2, P0, R14, R5, RZ ;  /* 0x000000050e027210 */ /* 0x000fda0007f1e0ff */
[----:B------:R-:W-:Y:S05]  /*d0e0*/  WARPSYNC.COLLECTIVE R15, `(.L_x_157) ;  /* 0x000000000f087348 */ /* 0x000fea0003c00000 */
[----:B------:R0:W1:Y:S02]  /*d0f0*/  SHFL.IDX P6, R14, R13, R12, R11 ;  /* 0x0000000c0d0e7389 */ /* 0x00006400000c000b */
[----:B01----:R-:W-:Y:S01]  /*d100*/  ENDCOLLECTIVE ;  /* 0x000000000000791b */ /* 0x003fe20003800000 */
.L_x_157:
        /* <DEDUP_REMOVED lines=13> */
.L_x_158:
[----:B------:R-:W-:Y:S01]  /*d1e0*/  MOV R13, R17 ;  /* 0x00000011000d7202 */ /* 0x000fe20000000f00 */
[----:B------:R-:W-:Y:S01]  /*d1f0*/  IMAD.MOV.U32 R12, RZ, RZ, 0x4 ;  /* 0x00000004ff0c7424 */ /* 0x000fe200078e00ff */
[----:B------:R-:W-:-:S13]  /*d200*/  IADD3 R2, P0, R14, R5, RZ ;  /* 0x000000050e027210 */ /* 0x000fda0007f1e0ff */
[----:B------:R-:W-:Y:S05]  /*d210*/  WARPSYNC.COLLECTIVE R15, `(.L_x_159) ;  /* 0x000000000f087348 */ /* 0x000fea0003c00000 */
[----:B------:R0:W1:Y:S02]  /*d220*/  SHFL.IDX P6, R14, R13, R12, R11 ;  /* 0x0000000c0d0e7389 */ /* 0x00006400000c000b */
[----:B01----:R-:W-:Y:S01]  /*d230*/  ENDCOLLECTIVE ;  /* 0x000000000000791b */ /* 0x003fe20003800000 */
.L_x_159:
        /* <DEDUP_REMOVED lines=13> */
.L_x_160:
[----:B------:R-:W-:Y:S01]  /*d310*/  MOV R13, R17 ;  /* 0x00000011000d7202 */ /* 0x000fe20000000f00 */
[----:B------:R-:W-:Y:S01]  /*d320*/  IMAD.MOV.U32 R12, RZ, RZ, 0x5 ;  /* 0x00000005ff0c7424 */ /* 0x000fe200078e00ff */
[----:B------:R-:W-:-:S13]  /*d330*/  IADD3 R2, P0, R14, R5, RZ ;  /* 0x000000050e027210 */ /* 0x000fda0007f1e0ff */
[----:B------:R-:W-:Y:S05]  /*d340*/  WARPSYNC.COLLECTIVE R15, `(.L_x_161) ;  /* 0x000000000f087348 */ /* 0x000fea0003c00000 */
[----:B------:R0:W1:Y:S02]  /*d350*/  SHFL.IDX P6, R14, R13, R12, R11 ;  /* 0x0000000c0d0e7389 */ /* 0x00006400000c000b */
[----:B01----:R-:W-:Y:S01]  /*d360*/  ENDCOLLECTIVE ;  /* 0x000000000000791b */ /* 0x003fe20003800000 */
.L_x_161:
        /* <DEDUP_REMOVED lines=13> */
.L_x_162:
[----:B------:R-:W-:Y:S01]  /*d440*/  MOV R13, R17 ;  /* 0x00000011000d7202 */ /* 0x000fe20000000f00 */
[----:B------:R-:W-:Y:S01]  /*d450*/  IMAD.MOV.U32 R12, RZ, RZ, 0x6 ;  /* 0x00000006ff0c7424 */ /* 0x000fe200078e00ff */
[----:B------:R-:W-:-:S13]  /*d460*/  IADD3 R2, P0, R14, R5, RZ ;  /* 0x000000050e027210 */ /* 0x000fda0007f1e0ff */
[----:B------:R-:W-:Y:S05]  /*d470*/  WARPSYNC.COLLECTIVE R15, `(.L_x_163) ;  /* 0x000000000f087348 */ /* 0x000fea0003c00000 */
[----:B------:R0:W1:Y:S02]  /*d480*/  SHFL.IDX P6, R14, R13, R12, R11 ;  /* 0x0000000c0d0e7389 */ /* 0x00006400000c000b */
[----:B01----:R-:W-:Y:S01]  /*d490*/  ENDCOLLECTIVE ;  /* 0x000000000000791b */ /* 0x003fe20003800000 */
.L_x_163:
        /* <DEDUP_REMOVED lines=13> */
.L_x_164:
[----:B------:R-:W-:Y:S01]  /*d570*/  MOV R13, R17 ;  /* 0x00000011000d7202 */ /* 0x000fe20000000f00 */
[----:B------:R-:W-:Y:S01]  /*d580*/  IMAD.MOV.U32 R12, RZ, RZ, 0x7 ;  /* 0x00000007ff0c7424 */ /* 0x000fe200078e00ff */
[----:B------:R-:W-:-:S13]  /*d590*/  IADD3 R2, P0, R14, R5, RZ ;  /* 0x000000050e027210 */ /* 0x000fda0007f1e0ff */
[----:B------:R-:W-:Y:S05]  /*d5a0*/  WARPSYNC.COLLECTIVE R15, `(.L_x_165) ;  /* 0x000000000f087348 */ /* 0x000fea0003c00000 */
[----:B------:R0:W1:Y:S02]  /*d5b0*/  SHFL.IDX P6, R14, R13, R12, R11 ;  /* 0x0000000c0d0e7389 */ /* 0x00006400000c000b */
[----:B01----:R-:W-:Y:S01]  /*d5c0*/  ENDCOLLECTIVE ;  /* 0x000000000000791b */ /* 0x003fe20003800000 */
.L_x_165:
[----:B------:R-:W-:Y:S01]  /*d5d0*/  IMAD.X R3, RZ, RZ, R3, P0 ;  /* 0x000000ffff037224 */ /* 0x000fe200000e0603 */
[----:B------:R-:W-:Y:S01]  /*d5e0*/  ISETP.LT.OR P0, PT, R8, 0x61, P2 ;  /* 0x000000610800780c */ /* 0x000fe20001701670 */
[----:B------:R-:W-:-:S12]  /*d5f0*/  IMAD.MOV.U32 R13, RZ, RZ, R16 ;  /* 0x000000ffff0d7224 */ /* 0x000fd800078e0010 */
[----:B------:R-:W-:Y:S01]  /*d600*/  @!PT LDS RZ, [RZ] ;  /* 0x00000000fffff984 */ /* 0x000fe20000000800 */
[----:B------:R-:W-:Y:S01]  /*d610*/  @!PT LDS RZ, [RZ] ;  /* 0x00000000fffff984 */ /* 0x000fe20000000800 */
[----:B------:R-:W-:Y:S01]  /*d620*/  @!PT LDS RZ, [RZ] ;  /* 0x00000000fffff984 */ /* 0x000fe20000000800 */
[----:B------:R0:W-:Y:S01]  /*d630*/  LDGSTS.E.BYPASS.LTC128B.128 [R7+0x3400], desc[UR48][R2.64], !P0 ;  /* 0x0340000002077fae */ /* 0x0001e2000c101d70 */
[----:B------:R-:W-:Y:S01]  /*d640*/  ISETP.LT.OR P0, PT, R8, 0x61, P1 ;  /* 0x000000610800780c */ /* 0x000fe20000f01670 */
[----:B------:R-:W-:-:S12]  /*d650*/  IMAD.MOV.U32 R17, RZ, RZ, R14 ;  /* 0x000000ffff117224 */ /* 0x000fd800078e000e */
[----:B0-----:R-:W-:Y:S05]  /*d660*/  WARPSYNC.COLLECTIVE R15, `(.L_x_166) ;  /* 0x000000000f087348 */ /* 0x001fea0003c00000 */
[----:B------:R1:W2:Y:S02]  /*d670*/  SHFL.IDX P6, R14, R13, R12, R11 ;  /* 0x0000000c0d0e7389 */ /* 0x0002a400000c000b */
[----:B012---:R-:W-:Y:S01]  /*d680*/  ENDCOLLECTIVE ;  /* 0x000000000000791b */ /* 0x007fe20003800000 */
.L_x_166:
[----:B------:R-:W-:Y:S01]  /*d690*/  @!PT LDS RZ, [RZ] ;  /* 0x00000000fffff984 */ /* 0x000fe20000000800 */
[----:B------:R-:W-:Y:S01]  /*d6a0*/  @!PT LDS RZ, [RZ] ;  /* 0x00000000fffff984 */ /* 0x000fe20000000800 */
[----:B------:R-:W-:Y:S01]  /*d6b0*/  @!PT LDS RZ, [RZ] ;  /* 0x00000000fffff984 */ /* 0x000fe20000000800 */
[----:B------:R0:W-:Y:S01]  /*d6c0*/  LDGSTS.E.BYPASS.LTC128B.128 [R7+0x7400], desc[UR48][R2.64+0x80], !P0 ;  /* 0x0740008002077fae */ /* 0x0001e2000c101d70 */
[----:B------:R-:W-:Y:S05]  /*d6d0*/  BRA `(.L_x_167) ;  /* 0xffffffc8000c7947 */ /* 0x000fea000383ffff */
.L_x_71:
[----:B0-----:R0:W1:Y:S02]  /*d6e0*/  SYNCS.PHASECHK.TRANS64.TRYWAIT P0, [R4+URZ+0x28860], R3 ;  /* 0x02886003040075a7 */ /* 0x001064000800017f */
[----:B-1----:R-:W-:Y:S05]  /*d6f0*/  @!P0 NANOSLEEP.SYNCS 0x989680 ;  /* 0x009896800000895d */ /* 0x002fea0003900000 */
[----:B------:R-:W1:Y:S02]  /*d700*/  @!P0 SYNCS.PHASECHK.TRANS64 P0, [R4+URZ+0x28860], R3 ;  /* 0x02886003040085a7 */ /* 0x000e64000800007f */
[----:B-1----:R-:W-:Y:S05]  /*d710*/  @!P0 BRA `(.L_x_71) ;  /* 0xfffffffc00f08947 */ /* 0x002fea000383ffff */
[----:B------:R-:W-:Y:S05]  /*d720*/  BRA `(.L_x_168) ;  /* 0xffffffc800e47947 */ /* 0x000fea000383ffff */
.L_x_72:
[----:B------:R-:W-:Y:S01]  /*d730*/  BSSY B0, `(.L_x_169) ;  /* 0x0000008000007945 */ /* 0x000fe20003800000 */
[----:B------:R-:W-:Y:S01]  /*d740*/  IMAD.MOV.U32 R13, RZ, RZ, R17 ;  /* 0x000000ffff0d7224 */ /* 0x000fe200078e0011 */
[----:B------:R-:W-:Y:S01]  /*d750*/  MOV R12, RZ ;  /* 0x000000ff000c7202 */ /* 0x000fe20000000f00 */
[----:B------:R-:W-:Y:S02]  /*d760*/  IMAD.MOV.U32 R11, RZ, RZ, 0x181f ;  /* 0x0000181fff0b7424 */ /* 0x000fe400078e00ff */
[----:B------:R-:W-:-:S07]  /*d770*/  IMAD.MOV.U32 R15, RZ, RZ, -0x1 ;  /* 0xffffffffff0f7424 */ /* 0x000fce00078e00ff */
[----:B0-----:R-:W-:Y:S05]  /*d780*/  WARPSYNC.COLLECTIVE R15, `(.L_x_170) ;  /* 0x000000000f087348 */ /* 0x001fea0003c00000 */
[----:B------:R1:W2:Y:S02]  /*d790*/  SHFL.IDX P6, R14, R13, R12, R11 ;  /* 0x0000000c0d0e7389 */ /* 0x0002a400000c000b */
[----:B012---:R-:W-:Y:S01]  /*d7a0*/  ENDCOLLECTIVE ;  /* 0x000000000000791b */ /* 0x007fe20003800000 */
.L_x_170:
[----:B------:R-:W-:Y:S05]  /*d7b0*/  BSYNC B0 ;  /* 0x0000000000007941 */ /* 0x000fea0003800000 */
.L_x_169:
[----:B------:R-:W-:Y:S01]  /*d7c0*/  IMAD.MOV.U32 R13, RZ, RZ, R16 ;  /* 0x000000ffff0d7224 */ /* 0x000fe200078e0010 */
[----:B------:R-:W-:Y:S01]  /*d7d0*/  MOV R12, RZ ;  /* 0x000000ff000c7202 */ /* 0x000fe20000000f00 */
[----:B------:R-:W-:Y:S02]  /*d7e0*/  IMAD.MOV.U32 R11, RZ, RZ, 0x181f ;  /* 0x0000181fff0b7424 */ /* 0x000fe400078e00ff */
[----:B------:R-:W-:Y:S02]  /*d7f0*/  IMAD.MOV.U32 R15, RZ, RZ, -0x1 ;  /* 0xffffffffff0f7424 */ /* 0x000fe400078e00ff */
[----:B------:R-:W-:Y:S02]  /*d800*/  IMAD.MOV.U32 R0, RZ, RZ, R14 ;  /* 0x000000ffff007224 */ /* 0x000fe400078e000e */
[----:B------:R-:W-:-:S07]  /*d810*/  IMAD.SHL.U32 R6, R34, 0x2, RZ ;  /* 0x0000000222067824 */ /* 0x000fce00078e00ff */
[----:B------:R-:W-:Y:S05]  /*d820*/  WARPSYNC.COLLECTIVE R15, `(.L_x_171) ;  /* 0x000000000f087348 */ /* 0x000fea0003c00000 */
[----:B------:R0:W1:Y:S02]  /*d830*/  SHFL.IDX P6, R14, R13, R12, R11 ;  /* 0x0000000c0d0e7389 */ /* 0x00006400000c000b */
[----:B01----:R-:W-:Y:S01]  /*d840*/  ENDCOLLECTIVE ;  /* 0x000000000000791b */ /* 0x003fe20003800000 */
.L_x_171:
[----:B------:R-:W-:Y:S01]  /*d850*/  MOV R13, R17 ;  /* 0x00000011000d7202 */ /* 0x000fe20000000f00 */
[----:B------:R-:W-:Y:S01]  /*d860*/  IMAD.MOV.U32 R12, RZ, RZ, 0x1 ;  /* 0x00000001ff0c7424 */ /* 0x000fe200078e00ff */
[----:B------:R-:W-:-:S13]  /*d870*/  IADD3 R2, P0, R14, R6, RZ ;  /* 0x000000060e027210 */ /* 0x000fda0007f1e0ff */
[----:B------:R-:W-:Y:S05]  /*d880*/  WARPSYNC.COLLECTIVE R15, `(.L_x_172) ;  /* 0x000000000f087348 */ /* 0x000fea0003c00000 */
[----:B------:R0:W1:Y:S02]  /*d890*/  SHFL.IDX P6, R14, R13, R12, R11 ;  /* 0x0000000c0d0e7389 */ /* 0x00006400000c000b */
[----:B01----:R-:W-:Y:S01]  /*d8a0*/  ENDCOLLECTIVE ;  /* 0x000000000000791b */ /* 0x003fe20003800000 */
.L_x_172:
[----:B------:R-:W-:Y:S01]  /*d8b0*/  IMAD.X R3, RZ, RZ, R0, P0 ;  /* 0x000000ffff037224 */ /* 0x000fe200000e0600 */
[----:B------:R-:W-:Y:S02]  /*d8c0*/  ISETP.LT.OR P0, PT, R5, 0x1, P2 ;  /* 0x000000010500780c */ /* 0x000fe40001701670 */
[----:B------:R-:W-:Y:S01]  /*d8d0*/  LEA R0, R7, UR39, 0x1 ;  /* 0x0000002707007c11 */ /* 0x000fe2000f8e08ff */
[----:B------:R-:W-:-:S10]  /*d8e0*/  IMAD.MOV.U32 R13, RZ, RZ, R16 ;  /* 0x000000ffff0d7224 */ /* 0x000fd400078e0010 */
        /* <DEDUP_REMOVED lines=9> */
.L_x_173:
[----:B------:R-:W-:Y:S01]  /*d980*/  @!PT LDS RZ, [RZ] ;  /* 0x00000000fffff984 */ /* 0x000fe20000000800 */
[----:B------:R-:W-:Y:S01]  /*d990*/  @!PT LDS RZ, [RZ] ;  /* 0x00000000fffff984 */ /* 0x000fe20000000800 */
[----:B------:R-:W-:Y:S01]  /*d9a0*/  @!PT LDS RZ, [RZ] ;  /* 0x00000000fffff984 */ /* 0x000fe20000000800 */
[----:B------:R0:W-:Y:S01]  /*d9b0*/  LDGSTS.E.BYPASS.LTC128B.128 [R0+0x4400], desc[UR48][R2.64+0x80], !P0 ;  /* 0x0440008002007fae */ /* 0x0001e2000c101d70 */
[----:B------:R-:W-:Y:S01]  /*d9c0*/  MOV R13, R17 ;  /* 0x00000011000d7202 */ /* 0x000fe20000000f00 */
[----:B------:R-:W-:Y:S01]  /*d9d0*/  IMAD.MOV.U32 R12, RZ, RZ, 0x2 ;  /* 0x00000002ff0c7424 */ /* 0x000fe200078e00ff */
[----:B0-----:R-:W-:-:S13]  /*d9e0*/  IADD3 R2, P0, R14, R6, RZ ;  /* 0x000000060e027210 */ /* 0x001fda0007f1e0ff */
[----:B------:R-:W-:Y:S05]  /*d9f0*/  WARPSYNC.COLLECTIVE R15, `(.L_x_174) ;  /* 0x000000000f087348 */ /* 0x000fea0003c00000 */
[----:B------:R0:W1:Y:S02]  /*da00*/  SHFL.IDX P6, R14, R13, R12, R11 ;  /* 0x0000000c0d0e7389 */ /* 0x00006400000c000b */
[----:B01----:R-:W-:Y:S01]  /*da10*/  ENDCOLLECTIVE ;  /* 0x000000000000791b */ /* 0x003fe20003800000 */
.L_x_174:
        /* <DEDUP_REMOVED lines=12> */
.L_x_175:
        /* <DEDUP_REMOVED lines=10> */
.L_x_176:
        /* <DEDUP_REMOVED lines=12> */
.L_x_177:
        /* <DEDUP_REMOVED lines=10> */
.L_x_178:
        /* <DEDUP_REMOVED lines=12> */
.L_x_179:
        /* <DEDUP_REMOVED lines=10> */
.L_x_180:
        /* <DEDUP_REMOVED lines=12> */
.L_x_181:
        /* <DEDUP_REMOVED lines=10> */
.L_x_182:
        /* <DEDUP_REMOVED lines=12> */
.L_x_183:
        /* <DEDUP_REMOVED lines=10> */
.L_x_184:
        /* <DEDUP_REMOVED lines=12> */
.L_x_185:
[----:B------:R-:W-:Y:S01]  /*e1c0*/  @!PT LDS RZ, [RZ] ;  /* 0x00000000fffff984 */ /* 0x000fe20000000800 */
[----:B------:R-:W-:Y:S01]  /*e1d0*/  @!PT LDS RZ, [RZ] ;  /* 0x00000000fffff984 */ /* 0x000fe20000000800 */
[----:B------:R-:W-:Y:S01]  /*e1e0*/  @!PT LDS RZ, [RZ] ;  /* 0x00000000fffff984 */ /* 0x000fe20000000800 */
[----:B------:R0:W-:Y:S01]  /*e1f0*/  LDGSTS.E.BYPASS.LTC128B.128 [R0+0x7400], desc[UR48][R2.64+0x80], !P0 ;  /* 0x0740008002007fae */ /* 0x0001e2000c101d70 */
[----:B------:R-:W-:Y:S05]  /*e200*/  BRA `(.L_x_186) ;  /* 0xffffffc400387947 */ /* 0x000fea000383ffff */
.L_x_77:
[----:B0-----:R0:W1:Y:S02]  /*e210*/  SYNCS.PHASECHK.TRANS64.TRYWAIT P0, [R5+URZ+0x28820], R37 ;  /* 0x02882025050075a7 */ /* 0x001064000800017f */
[----:B-1----:R-:W-:Y:S05]  /*e220*/  @!P0 NANOSLEEP.SYNCS 0x989680 ;  /* 0x009896800000895d */ /* 0x002fea0003900000 */
[----:B------:R-:W1:Y:S02]  /*e230*/  @!P0 SYNCS.PHASECHK.TRANS64 P0, [R5+URZ+0x28820], R37 ;  /* 0x02882025050085a7 */ /* 0x000e64000800007f */
[----:B-1----:R-:W-:Y:S05]  /*e240*/  @!P0 BRA `(.L_x_77) ;  /* 0xfffffffc00f08947 */ /* 0x002fea000383ffff */
[----:B------:R-:W-:Y:S05]  /*e250*/  BRA `(.L_x_187) ;  /* 0xffffffc400c87947 */ /* 0x000fea000383ffff */
.L_x_78:
[----:B------:R-:W1:Y:S01]  /*e260*/  S2R R0, SR_TID.X ;  /* 0x0000000000007919 */ /* 0x000e620000002100 */
[----:B------:R-:W-:Y:S01]  /*e270*/  BSSY B0, `(.L_x_188) ;  /* 0x000000a000007945 */ /* 0x000fe20003800000 */
[----:B------:R-:W-:Y:S01]  /*e280*/  MOV R12, RZ ;  /* 0x000000ff000c7202 */ /* 0x000fe20000000f00 */
[----:B------:R-:W-:Y:S02]  /*e290*/  IMAD.MOV.U32 R11, RZ, RZ, 0x1f ;  /* 0x0000001fff0b7424 */ /* 0x000fe400078e00ff */
[----:B------:R-:W-:Y:S01]  /*e2a0*/  IMAD.MOV.U32 R15, RZ, RZ, -0x1 ;  /* 0xffffffffff0f7424 */ /* 0x000fe200078e00ff */
[----:B-1----:R-:W-:-:S04]  /*e2b0*/  SHF.R.U32.HI R0, RZ, 0x5, R0 ;  /* 0x00000005ff007819 */ /* 0x002fc80000011600 */
[----:B------:R-:W-:-:S05]  /*e2c0*/  LOP3.LUT R0, R0, 0x3, RZ, 0xc0, !PT ;  /* 0x0000000300007812 */ /* 0x000fca00078ec0ff */
[----:B------:R-:W-:-:S07]  /*e2d0*/  IMAD.MOV.U32 R13, RZ, RZ, R0 ;  /* 0x000000ffff0d7224 */ /* 0x000fce00078e0000 */
[----:B0-----:R-:W-:Y:S05]  /*e2e0*/  WARPSYNC.COLLECTIVE R15, `(.L_x_189) ;  /* 0x000000000f087348 */ /* 0x001fea0003c00000 */
[----:B------:R1:W2:Y:S02]  /*e2f0*/  SHFL.IDX P6, R14, R13, R12, R11 ;  /* 0x0000000c0d0e7389 */ /* 0x0002a400000c000b */
[----:B012---:R-:W-:Y:S01]  /*e300*/  ENDCOLLECTIVE ;  /* 0x000000000000791b */ /* 0x007fe20003800000 */
.L_x_189:
[----:B------:R-:W-:Y:S05]  /*e310*/  BSYNC B0 ;  /* 0x0000000000007941 */ /* 0x000fea0003800000 */
.L_x_188:
[----:B------:R-:W-:Y:S05]  /*e320*/  BRA `(.L_x_190) ;  /* 0xffffffc400b07947 */ /* 0x000fea000383ffff */
.L_x_81:
[----:B------:R-:W-:Y:S01]  /*e330*/  BSSY B1, `(.L_x_191) ;  /* 0x0000006000017945 */ /* 0x000fe20003800000 */
[----:B------:R-:W-:-:S07]  /*e340*/  IMAD.MOV.U32 R15, RZ, RZ, -0x1 ;  /* 0xffffffffff0f7424 */ /* 0x000fce00078e00ff */
[----:B01----:R-:W-:Y:S05]  /*e350*/  WARPSYNC.COLLECTIVE R15, `(.L_x_192) ;  /* 0x000000000f0c7348 */ /* 0x003fea0003c00000 */
[----:B------:R-:W-:Y:S02]  /*e360*/  ELECT P6, UR62, PT ;  /* 0x00000000003e782f */ /* 0x000fe400038c0000 */
[----:B------:R-:W-:Y:S01]  /*e370*/  MOV R14, UR62 ;  /* 0x0000003e000e7c02 */ /* 0x000fe20008000f00 */
[----:B01----:R-:W-:Y:S10]  /*e380*/  ENDCOLLECTIVE ;  /* 0x000000000000791b */ /* 0x003ff40003800000 */
.L_x_192:
[----:B------:R-:W-:Y:S05]  /*e390*/  BSYNC B1 ;  /* 0x0000000000017941 */ /* 0x000fea0003800000 */
.L_x_191:
[----:B------:R-:W-:Y:S05]  /*e3a0*/  BRA `(.L_x_193) ;  /* 0xffffffc400a87947 */ /* 0x000fea000383ffff */
.L_x_83:
[----:B-1----:R1:W2:Y:S02]  /*e3b0*/  SYNCS.PHASECHK.TRANS64.TRYWAIT P1, [R3+URZ+0x28840], R2 ;  /* 0x02884002030075a7 */ /* 0x0022a4000802017f */
[----:B--2---:R-:W-:Y:S05]  /*e3c0*/  @!P1 NANOSLEEP.SYNCS 0x989680 ;  /* 0x009896800000995d */ /* 0x004fea0003900000 */
[----:B------:R-:W2:Y:S02]  /*e3d0*/  @!P1 SYNCS.PHASECHK.TRANS64 P1, [R3+URZ+0x28840], R2 ;  /* 0x02884002030095a7 */ /* 0x000ea4000802007f */
[----:B--2---:R-:W-:Y:S05]  /*e3e0*/  @!P1 BRA `(.L_x_83) ;  /* 0xfffffffc00f09947 */ /* 0x004fea000383ffff */
[----:B------:R-:W-:Y:S05]  /*e3f0*/  BRA `(.L_x_194) ;  /* 0xffffffc400c87947 */ /* 0x000fea000383ffff */
.L_x_85:
[----:B0-----:R0:W2:Y:S02]  /*e400*/  SYNCS.PHASECHK.TRANS64.TRYWAIT P1, [R5+URZ+0x28840], R0 ;  /* 0x02884000050075a7 */ /* 0x0010a4000802017f */
[----:B--2---:R-:W-:Y:S05]  /*e410*/  @!P1 NANOSLEEP.SYNCS 0x989680 ;  /* 0x009896800000995d */ /* 0x004fea0003900000 */
[----:B------:R-:W2:Y:S02]  /*e420*/  @!P1 SYNCS.PHASECHK.TRANS64 P1, [R5+URZ+0x28840], R0 ;  /* 0x02884000050095a7 */ /* 0x000ea4000802007f */
[----:B--2---:R-:W-:Y:S05]  /*e430*/  @!P1 BRA `(.L_x_85) ;  /* 0xfffffffc00f09947 */ /* 0x004fea000383ffff */
[----:B------:R-:W-:Y:S05]  /*e440*/  BRA `(.L_x_195) ;  /* 0xffffffc400d47947 */ /* 0x000fea000383ffff */
.L_x_87:
[----:B--2---:R2:W3:Y:S02]  /*e450*/  SYNCS.PHASECHK.TRANS64.TRYWAIT P1, [R3+URZ+0x28860], R2 ;  /* 0x02886002030075a7 */ /* 0x0044e4000802017f */
[----:B---3--:R-:W-:Y:S05]  /*e460*/  @!P1 NANOSLEEP.SYNCS 0x989680 ;  /* 0x009896800000995d */ /* 0x008fea0003900000 */
[----:B------:R-:W3:Y:S02]  /*e470*/  @!P1 SYNCS.PHASECHK.TRANS64 P1, [R3+URZ+0x28860], R2 ;  /* 0x02886002030095a7 */ /* 0x000ee4000802007f */
[----:B---3--:R-:W-:Y:S05]  /*e480*/  @!P1 BRA `(.L_x_87) ;  /* 0xfffffffc00f09947 */ /* 0x008fea000383ffff */
[----:B------:R-:W-:Y:S05]  /*e490*/  BRA `(.L_x_196) ;  /* 0xffffffc400d07947 */ /* 0x000fea000383ffff */
.L_x_197:
[----:B------:R-:W-:-:S00]  /*e4a0*/  BRA `(.L_x_197) ;  /* 0xfffffffc00fc7947 */ /* 0x000fc0000383ffff */
[----:B------:R-:W-:-:S00]  /*e4b0*/  NOP ;  /* 0x0000000000007918 */ /* 0x000fc00000000000 */
        /* <DEDUP_REMOVED lines=12> */
.L_x_3478:


//--------------------- .text._ZN7cutlass13device_kernelIN5flash11enable_sm90INS1_16FlashAttnFwdSm90INS1_25CollectiveMainloopFwdSm90ILi2EN4cute5tupleIJNS5_1CILi1EEES8_S8_EEENS6_IJNS7_ILi128EEESA_SA_EEELi128ENS_10bfloat16_tEfNS_4arch4Sm90ELb0ELb0ELb0ELb1ELb1ELb0ELb0ELb1ELb1ELb1ELb0ELb0EEENS1_21CollectiveEpilogueFwdISB_S9_SC_SE_Li256ELb1ELb1ELb0ELb0EEENS1_36VarlenDynamicPersistentTileSchedulerILi128ELi128ELi256ELi128ELb0ELb1ELb1ELb0ELb1ELb1EEEEEEEEEvNT_6ParamsE --------------------------
	.section	.text._ZN7cutlass13device_kernelIN5flash11enable_sm90INS1_16FlashAttnFwdSm90INS1_25CollectiveMainloopFwdSm90ILi2EN4cute5tupleIJNS5_1CILi1EEES8_S8_EEENS6_IJNS7_ILi128EEESA_SA_EEELi128ENS_10bfloat16_tEfNS_4arch4Sm90ELb0ELb0ELb0ELb1ELb1ELb0ELb0ELb1ELb1ELb1ELb0ELb0EEENS1_21CollectiveEpilogueFwdISB_S9_SC_SE_Li256ELb1ELb1ELb0ELb0EEENS1_36VarlenDynamicPersistentTileSchedulerILi128ELi128ELi256ELi128ELb0ELb1ELb1ELb0ELb1ELb1EEEEEEEEEvNT_6ParamsE,"ax",@progbits
	.align	128
.text._ZN7cutlass13device_kernelIN5flash11enable_sm90INS1_16FlashAttnFwdSm90INS1_25CollectiveMainloopFwdSm90ILi2EN4cute5tupleIJNS5_1CILi1EEES8_S8_EEENS6_IJNS7_ILi128EEESA_SA_EEELi128ENS_10bfloat16_tEfNS_4arch4Sm90ELb0ELb0ELb0ELb1ELb1ELb0ELb0ELb1ELb1ELb1ELb0ELb0EEENS1_21CollectiveEpilogueFwdISB_S9_SC_SE_Li256ELb1ELb1ELb0ELb0EEENS1_36VarlenDynamicPersistentTileSchedulerILi128ELi128ELi256ELi128ELb0ELb1ELb1ELb0ELb1ELb1EEEEEEEEEvNT_6ParamsE:
        .type           _ZN7cutlass13device_kernelIN5flash11enable_sm90INS1_16FlashAttnFwdSm90INS1_25CollectiveMainloopFwdSm90ILi2EN4cute5tupleIJNS5_1CILi1EEES8_S8_EEENS6_IJNS7_ILi128EEESA_SA_EEELi128ENS_10bfloat16_tEfNS_4arch4Sm90ELb0ELb0ELb0ELb1ELb1ELb0ELb0ELb1ELb1ELb1ELb0ELb0EEENS1_21CollectiveEpilogueFwdISB_S9_SC_SE_Li256ELb1ELb1ELb0ELb0EEENS1_36VarlenDynamicPersistentTileSchedulerILi128ELi128ELi256ELi128ELb0ELb1ELb1ELb0ELb1ELb1EEEEEEEEEvNT_6ParamsE,@function
        .size           _ZN7cutlass13device_kernelIN5flash11enable_sm90INS1_16FlashAttnFwdSm90INS1_25CollectiveMainloopFwdSm90ILi2EN4cute5tupleIJNS5_1CILi1EEES8_S8_EEENS6_IJNS7_ILi128EEESA_SA_EEELi128ENS_10bfloat16_tEfNS_4arch4Sm90ELb0ELb0ELb0ELb1ELb1ELb0ELb0ELb1ELb1ELb1ELb0ELb0EEENS1_21CollectiveEpilogueFwdISB_S9_SC_SE_Li256ELb1ELb1ELb0ELb0EEENS1_36VarlenDynamicPersistentTileSchedulerILi128ELi128ELi256ELi128ELb0ELb1ELb1ELb0ELb1ELb1EEEEEEEEEvNT_6ParamsE,(.L_x_3479 - _ZN7cutlass13device_kernelIN5flash11enable_sm90INS1_16FlashAttnFwdSm90INS1_25CollectiveMainloopFwdSm90ILi2EN4cute5tupleIJNS5_1CILi1EEES8_S8_EEENS6_IJNS7_ILi128EEESA_SA_EEELi128ENS_10bfloat16_tEfNS_4arch4Sm90ELb0ELb0ELb0ELb1ELb1ELb0ELb0ELb1ELb1ELb1ELb0ELb0EEENS1_21CollectiveEpilogueFwdISB_S9_SC_SE_Li256ELb1ELb1ELb0ELb0EEENS1_36VarlenDynamicPersistentTileSchedulerILi128ELi128ELi256ELi128ELb0ELb1ELb1ELb0ELb1ELb1EEEEEEEEEvNT_6ParamsE)
        .other          _ZN7cutlass13device_kernelIN5flash11enable_sm90INS1_16FlashAttnFwdSm90INS1_25CollectiveMainloopFwdSm90ILi2EN4cute5tupleIJNS5_1CILi1EEES8_S8_EEENS6_IJNS7_ILi128EEESA_SA_EEELi128ENS_10bfloat16_tEfNS_4arch4Sm90ELb0ELb0ELb0ELb1ELb1ELb0ELb0ELb1ELb1ELb1ELb0ELb0EEENS1_21CollectiveEpilogueFwdISB_S9_SC_SE_Li256ELb1ELb1ELb0ELb0EEENS1_36VarlenDynamicPersistentTileSchedulerILi128ELi128ELi256ELi128ELb0ELb1ELb1ELb0ELb1ELb1EEEEEEEEEvNT_6ParamsE,@"STO_CUDA_ENTRY STV_DEFAULT"
_ZN7cutlass13device_kernelIN5flash11enable_sm90INS1_16FlashAttnFwdSm90INS1_25CollectiveMainloopFwdSm90ILi2EN4cute5tupleIJNS5_1CILi1EEES8_S8_EEENS6_IJNS7_ILi128EEESA_SA_EEELi128ENS_10bfloat16_tEfNS_4arch4Sm90ELb0ELb0ELb0ELb1ELb1ELb0ELb0ELb1ELb1ELb1ELb0ELb0EEENS1_21CollectiveEpilogueFwdISB_S9_SC_SE_Li256ELb1ELb1ELb0ELb0EEENS1_36VarlenDynamicPersistentTileSchedulerILi128ELi128ELi256ELi128ELb0ELb1ELb1ELb0ELb1ELb1EEEEEEEEEvNT_6ParamsE:
[----:B------:R-:W0:Y:S02]  /*0000*/  LDC R1, c[0x0][0x28] ;  /* 0x00000a00ff017b82 */ /* 0x000e240000000800 */
[----:B0-----:R-:W-:Y:S01]  /*0010*/  VIADD R1, R1, 0xffffffe0 ;  /* 0xffffffe001017836 */ /* 0x001fe20000000000 */
[----:B------:R-:W0:Y:S01]  /*0020*/  S2R R3, SR_TID.X ;  /* 0x0000000000037919 */ /* 0x000e220000002100 */
[----:B------:R-:W-:Y:S01]  /*0030*/  ELECT P0, URZ, PT ;  /* 0x00000000003f782f */ /* 0x000fe20003800000 */
[----:B------:R-:W-:Y:S01]  /*0040*/  UMOV UR4, 0x80 ;  /* 0x0000008000047882 */ /* 0x000fe20000000000 */
[----:B------:R-:W-:Y:S01]  /*0050*/  UMOV UR7, 0x100 ;  /* 0x0000010000077882 */ /* 0x000fe20000000000 */
[----:B0-----:R-:W-:-:S05]  /*0060*/  SHF.R.U32.HI R0, RZ, 0x5, R3 ;  /* 0x00000005ff007819 */ /* 0x001fca0000011603 */
[----:B------:R-:W0:Y:S02]  /*0070*/  SHFL.IDX PT, R2, R0, RZ, 0x1f ;  /* 0x00001fff00027589 */ /* 0x000e2400000e0000 */
[C---:B0-----:R-:W-:Y:S02]  /*0080*/  ISETP.NE.OR P0, PT, R2.reuse, RZ, !P0 ;  /* 0x000000ff0200720c */ /* 0x041fe40004705670 */
[----:B------:R-:W-:Y:S02]  /*0090*/  ISETP.NE.AND P1, PT, R2, RZ, PT ;  /* 0x000000ff0200720c */ /* 0x000fe40003f25270 */
[----:B------:R-:W-:-:S05]  /*00a0*/  SHF.R.U32.HI R2, RZ, 0x7, R3 ;  /* 0x00000007ff027819 */ /* 0x000fca0000011603 */
[----:B------:R0:W1:Y:S04]  /*00b0*/  SHFL.IDX PT, R4, R2, RZ, 0x1f ;  /* 0x00001fff02047589 */ /* 0x00006800000e0000 */
[----:B------:R-:W-:Y:S01]  /*00c0*/  VOTEU.ALL UP0, P0 ;  /* 0x00000000003f7886 */ /* 0x000fe20000000000 */
[----:B------:R-:W-:-:S04]  /*00d0*/  VOTEU.ALL UP1, P0 ;  /* 0x00000000003f7886 */ /* 0x000fc80000020000 */
[----:B------:R-:W2:Y:S01]  /*00e0*/  @!UP0 S2UR UR8, SR_CgaCtaId ;  /* 0x00000000000889c3 */ /* 0x000ea20000008800 */
[----:B------:R-:W-:Y:S01]  /*00f0*/  @!UP0 UMOV UR6, 0x400 ;  /* 0x0000040000068882 */ /* 0x000fe20000000000 */
[----:B------:R-:W-:-:S04]  /*0100*/  @!UP0 UIADD3 UR4, -UR4, 0x100000, URZ ;  /* 0x0010000004048890 */ /* 0x000fc8000fffe13f */
[----:B------:R-:W-:Y:S02]  /*0110*/  @!UP0 USHF.L.U32 UR5, UR4, 0xb, URZ ;  /* 0x0000000b04058899 */ /* 0x000fe4000800063f */
[----:B------:R-:W-:Y:S02]  /*0120*/  @!UP0 USHF.L.U32 UR4, UR4, 0x1, URZ ;  /* 0x0000000104048899 */ /* 0x000fe4000800063f */
[----:B--2---:R-:W-:Y:S02]  /*0130*/  @!UP0 ULEA UR8, UR8, UR6, 0x18 ;  /* 0x0000000608088291 */ /* 0x004fe4000f8ec03f */
[----:B------:R-:W-:-:S04]  /*0140*/  @!UP0 UIADD3 UR6, -UR7, 0x100000, URZ ;  /* 0x0010000007068890 */ /* 0x000fc8000fffe13f */
[----:B------:R-:W-:Y:S02]  /*0150*/  @!UP0 USHF.L.U32 UR7, UR6, 0xb, URZ ;  /* 0x0000000b06078899 */ /* 0x000fe4000800063f */
[----:B------:R-:W-:Y:S01]  /*0160*/  @!UP0 USHF.L.U32 UR6, UR6, 0x1, URZ ;  /* 0x0000000106068899 */ /* 0x000fe2000800063f */
[----:B------:R-:W-:-:S05]  /*0170*/  VOTEU.ALL UP0, P0 ;  /* 0x00000000003f7886 */ /* 0x000fca0000000000 */
[----:B------:R0:W2:Y:S06]  /*0180*/  @!UP0 SYNCS.EXCH.64 URZ, [UR8+0x28800], UR4 ;  /* 0x02880004083f85b2 */ /* 0x0000ac0008000100 */
[----:B------:R0:W3:Y:S02]  /*0190*/  @!UP1 SYNCS.EXCH.64 URZ, [UR8+0x28820], UR6 ;  /* 0x02882006083f95b2 */ /* 0x0000e40008000100 */
[----:B01----:R-:W-:Y:S05]  /*01a0*/  @P1 BRA `(.L_x_198) ;  /* 0x0000000000481947 */ /* 0x003fea0003800000 */
        /* <DEDUP_REMOVED lines=14> */
[----:B------:R0:W4:Y:S01]  /*0290*/  SYNCS.EXCH.64 URZ, [UR8+0x28840], UR6 ;  /* 0x02884006083f75b2 */ /* 0x0001220008000100 */
[----:B------:R0:W0:Y:S01]  /*02a0*/  SYNCS.EXCH.64 URZ, [UR8+0x28838], UR4 ;  /* 0x02883804083f75b2 */ /* 0x0000220008000100 */
[----:B------:R0:W0:Y:S01]  /*02b0*/  SYNCS.EXCH.64 URZ, [UR8+0x28848], UR6 ;  /* 0x02884806083f75b2 */ /* 0x0000220008000100 */
[----:B------:R-:W-:Y:S01]  /*02c0*/  NOP ;  /* 0x0000000000007918 */ /* 0x000fe20000000000 */
.L_x_198:
        /* <DEDUP_REMOVED lines=22> */
.L_x_199:
        /* <DEDUP_REMOVED lines=18> */
.L_x_200:
        /* <DEDUP_REMOVED lines=22> */
.L_x_201:
        /* <DEDUP_REMOVED lines=23> */
.L_x_202:
        /* <DEDUP_REMOVED lines=8> */
.L_x_204:
[----:B------:R-:W-:-:S08]  /*08a0*/  NOP ;  /* 0x0000000000007918 */ /* 0x000fd00000000000 */
[----:B------:R-:W0:Y:S02]  /*08b0*/  USETMAXREG.TRY_ALLOC.CTAPOOL UP0, 0xe8 ;  /* 0x000000e8000079c8 */ /* 0x000e240008000600 */
[----:B0-----:R-:W-:-:S13]  /*08c0*/  PLOP3.LUT P0, PT, PT, PT, UP0, 0x80, 0x0 ;  /* 0x000000000000781c */ /* 0x001fda0003f0f008 */
[----:B------:R-:W-:Y:S05]  /*08d0*/  @!P0 BRA `(.L_x_204) ;  /* 0xfffffffc00f08947 */ /* 0x000fea000383ffff */
[----:B------:R-:W0:Y:S01]  /*08e0*/  S2R R3, SR_TID.X ;  /* 0x0000000000037919 */ /* 0x000e220000002100 */
[----:B------:R-:W1:Y:S01]  /*08f0*/  S2UR UR5, SR_CgaCtaId ;  /* 0x00000000000579c3 */ /* 0x000e620000008800 */
[----:B------:R-:W-:-:S07]  /*0900*/  UMOV UR4, 0x400 ;  /* 0x0000040000047882 */ /* 0x000fce0000000000 */
[----:B------:R-:W-:Y:S06]  /*0910*/  BAR.ARV 0x8, 0x180 ;  /* 0x0206000000007b1d */ /* 0x000fec0000002000 */
[----:B-1----:R-:W-:Y:S01]  /*0920*/  ULEA UR4, UR5, UR4, 0x18 ;  /* 0x0000000405047291 */ /* 0x002fe2000f8ec03f */
[----:B0-----:R-:W-:-:S04]  /*0930*/  LOP3.LUT R0, R3, 0xffffff80, RZ, 0xc0, !PT ;  /* 0xffffff8003007812 */ /* 0x001fc800078ec0ff */
[----:B------:R-:W-:-:S13]  /*0940*/  ISETP.NE.AND P0, PT, R0, 0x80, PT ;  /* 0x000000800000780c */ /* 0x000fda0003f05270 */
[----:B------:R-:W-:Y:S08]  /*0950*/  @!P0 BAR.ARV 0x9, 0x100 ;  /* 0x0244000000008b1d */ /* 0x000ff00000002000 */
[----:B------:R-:W-:Y:S06]  /*0960*/  BAR.SYNC.DEFER_BLOCKING 0x5, 0x180 ;  /* 0x0146000000007b1d */ /* 0x000fec0000010000 */
[----:B------:R-:W0:Y:S01]  /*0970*/  LDS.128 R44, [UR4+0x288d0] ;  /* 0x0288d004ff2c7984 */ /* 0x000e220008000c00 */
[----:B------:R-:W-:Y:S01]  /*0980*/  ULDC UR4, c[0x0][0xc3c] ;  /* 0x00030f0000047ab9 */ /* 0x000fe20000000800 */
[----:B------:R-:W-:Y:S06]  /*0990*/  BAR.ARV 0x4, 0x180 ;  /* 0x0106000000007b1d */ /* 0x000fec0000002000 */
[----:B0-----:R-:W-:-:S13]  /*09a0*/  ISETP.GE.AND P0, PT, R47, UR4, PT ;  /* 0x000000042f007c0c */ /* 0x001fda000bf06270 */
[----:B------:R-:W-:Y:S05]  /*09b0*/  @P0 EXIT ;  /* 0x000000000000094d */ /* 0x000fea0003800000 */
[----:B------:R-:W-:Y:S01]  /*09c0*/  VIADD R190, R3, 0xffffff80 ;  /* 0xffffff8003be7836 */ /* 0x000fe20000000000 */
[----:B------:R-:W-:Y:S01]  /*09d0*/  R2UR UR5, R45 ;  /* 0x000000002d0572ca */ /* 0x000fe200000e0000 */
[----:B------:R-:W-:Y:S01]  /*09e0*/  IMAD.MOV.U32 R12, RZ, RZ, -0x2 ;  /* 0xfffffffeff0c7424 */ /* 0x000fe200078e00ff */
[----:B------:R-:W-:Y:S01]  /*09f0*/  R2UR UR6, R46 ;  /* 0x000000002e0672ca */ /* 0x000fe200000e0000 */
[----:B------:R-:W-:Y:S01]  /*0a00*/  ULOP3.LUT UR45, UR36, 0x1, URZ, 0xfc, !UPT ;  /* 0x00000001242d7892 */ /* 0x000fe2000f8efc3f */
[----:B------:R-:W-:Y:S01]  /*0a10*/  SHF.R.S32.HI R3, RZ, 0x1f, R190 ;  /* 0x0000001fff037819 */ /* 0x000fe200000114be */
[----:B------:R-:W-:Y:S01]  /*0a20*/  UMOV UR44, URZ ;  /* 0x0000003f002c7c82 */ /* 0x000fe20008000000 */
[----:B------:R-:W-:Y:S01]  /*0a30*/  UMOV UR43, URZ ;  /* 0x0000003f002b7c82 */ /* 0x000fe20008000000 */
[----:B------:R-:W-:Y:S01]  /*0a40*/  UMOV UR42, URZ ;  /* 0x0000003f002a7c82 */ /* 0x000fe20008000000 */
[CC--:B------:R-:W-:Y:S02]  /*0a50*/  LEA.HI R0, R3.reuse, R190.reuse, RZ, 0x7 ;  /* 0x000000be03007211 */ /* 0x0c0fe400078f38ff */
[----:B------:R-:W-:-:S02]  /*0a60*/  LEA.HI R4, R3, R190, RZ, 0x4 ;  /* 0x000000be03047211 */ /* 0x000fc400078f20ff */
[----:B------:R-:W-:Y:S02]  /*0a70*/  LOP3.LUT R5, R0, 0xffffff80, RZ, 0xc0, !PT ;  /* 0xffffff8000057812 */ /* 0x000fe400078ec0ff */
[----:B------:R-:W-:Y:S02]  /*0a80*/  SHF.R.S32.HI R7, RZ, 0x4, R4 ;  /* 0x00000004ff077819 */ /* 0x000fe40000011404 */
[----:B------:R-:W-:Y:S01]  /*0a90*/  SHF.R.S32.HI R153, RZ, 0x7, R0 ;  /* 0x00000007ff997819 */ /* 0x000fe20000011400 */
[----:B------:R-:W-:Y:S01]  /*0aa0*/  IMAD.IADD R154, R190, 0x1, -R5 ;  /* 0x00000001be9a7824 */ /* 0x000fe200078e0a05 */
[----:B------:R-:W-:Y:S02]  /*0ab0*/  LEA.HI R5, R3, R190, RZ, 0x5 ;  /* 0x000000be03057211 */ /* 0x000fe400078f28ff */
[----:B------:R-:W-:Y:S02]  /*0ac0*/  LEA.HI R0, R0, R153, RZ, 0x1 ;  /* 0x0000009900007211 */ /* 0x000fe400078f08ff */
[----:B------:R-:W-:Y:S01]  /*0ad0*/  SHF.R.S32.HI R9, RZ, 0x1f, R154 ;  /* 0x0000001fff097819 */ /* 0x000fe2000001149a */
[----:B------:R-:W-:Y:S01]  /*0ae0*/  IMAD.SHL.U32 R6, R5, 0x20, RZ ;  /* 0x0000002005067824 */ /* 0x000fe200078e00ff */
[----:B------:R-:W-:-:S02]  /*0af0*/  LOP3.LUT R5, R4, 0x3fffff0, RZ, 0xc0, !PT ;  /* 0x03fffff004057812 */ /* 0x000fc400078ec0ff */
[----:B------:R-:W-:Y:S02]  /*0b00*/  LEA.HI R4, R4, R7, RZ, 0x1 ;  /* 0x0000000704047211 */ /* 0x000fe400078f08ff */
[----:B------:R-:W-:Y:S01]  /*0b10*/  LOP3.LUT R6, R6, 0xfffffc00, RZ, 0xc0, !PT ;  /* 0xfffffc0006067812 */ /* 0x000fe200078ec0ff */
[----:B------:R-:W-:Y:S01]  /*0b20*/  IMAD.IADD R5, R190, 0x1, -R5 ;  /* 0x00000001be057824 */ /* 0x000fe200078e0a05 */
[----:B------:R-:W-:Y:S02]  /*0b30*/  LOP3.LUT R4, R4, 0x1ffffffe, RZ, 0xc0, !PT ;  /* 0x1ffffffe04047812 */ /* 0x000fe400078ec0ff */
[----:B------:R-:W-:Y:S01]  /*0b40*/  LEA.HI R8, R9, R154, RZ, 0x2 ;  /* 0x0000009a09087211 */ /* 0x000fe200078f10ff */
[----:B------:R-:W-:Y:S01]  /*0b50*/  IMAD R5, R5, 0x40, R6 ;  /* 0x0000004005057824 */ /* 0x000fe200078e0206 */
[----:B------:R-:W-:Y:S01]  /*0b60*/  LEA.HI R6, R3, R190, RZ, 0x2 ;  /* 0x000000be03067211 */ /* 0x000fe200078f10ff */
[----:B------:R-:W-:Y:S01]  /*0b70*/  IMAD.IADD R4, R7, 0x1, -R4 ;  /* 0x0000000107047824 */ /* 0x000fe200078e0a04 */
[----:B------:R-:W-:-:S02]  /*0b80*/  SHF.R.S32.HI R10, RZ, 0x2, R8 ;  /* 0x00000002ff0a7819 */ /* 0x000fc40000011408 */
[----:B------:R-:W-:Y:S01]  /*0b90*/  SHF.R.S32.HI R11, RZ, 0x1f, R8 ;  /* 0x0000001fff0b7819 */ /* 0x000fe20000011408 */
[----:B------:R-:W-:Y:S01]  /*0ba0*/  IMAD R155, R4, 0x8, R5 ;  /* 0x00000008049b7824 */ /* 0x000fe200078e0205 */
[----:B------:R-:W-:Y:S02]  /*0bb0*/  LOP3.LUT R5, R6, 0xfffffffc, RZ, 0xc0, !PT ;  /* 0xfffffffc06057812 */ /* 0x000fe400078ec0ff */
[----:B------:R-:W-:Y:S02]  /*0bc0*/  LEA.HI R11, R11, R10, RZ, 0x3 ;  /* 0x0000000a0b0b7211 */ /* 0x000fe400078f18ff */
[----:B------:R-:W-:Y:S01]  /*0bd0*/  LEA.HI R3, R3, R190, RZ, 0x3 ;  /* 0x000000be03037211 */ /* 0x000fe200078f18ff */
[----:B------:R-:W-:Y:S01]  /*0be0*/  IMAD.IADD R4, R190, 0x1, -R5 ;  /* 0x00000001be047824 */ /* 0x000fe200078e0a05 */
[----:B------:R-:W-:Y:S02]  /*0bf0*/  LOP3.LUT R11, R11, 0xfffffff8, RZ, 0xc0, !PT ;  /* 0xfffffff80b0b7812 */ /* 0x000fe400078ec0ff */
[----:B------:R-:W-:-:S02]  /*0c00*/  LEA.HI R9, R9, R154, RZ, 0x5 ;  /* 0x0000009a09097211 */ /* 0x000fc400078f28ff */
[----:B------:R-:W-:Y:S02]  /*0c10*/  LOP3.LUT R5, R3, 0xfffffff8, RZ, 0xc0, !PT ;  /* 0xfffffff803057812 */ /* 0x000fe400078ec0ff */
[----:B------:R-:W-:Y:S02]  /*0c20*/  IADD3 R10, R10, -R11, RZ ;  /* 0x8000000b0a0a7210 */ /* 0x000fe40007ffe0ff */
[----:B------:R-:W-:Y:S01]  /*0c30*/  SHF.R.S32.HI R9, RZ, 0x5, R9 ;  /* 0x00000005ff097819 */ /* 0x000fe20000011409 */
[----:B------:R-:W-:Y:S01]  /*0c40*/  IMAD.IADD R152, R190, 0x1, -R5 ;  /* 0x00000001be987824 */ /* 0x000fe200078e0a05 */
[----:B------:R-:W-:Y:S02]  /*0c50*/  LOP3.LUT R0, R0, 0x3fffffe, RZ, 0xc0, !PT ;  /* 0x03fffffe00007812 */ /* 0x000fe400078ec0ff */
[----:B------:R-:W-:Y:S01]  /*0c60*/  LEA.HI R6, R4, R4, RZ, 0x1 ;  /* 0x0000000404067211 */ /* 0x000fe200078f08ff */
[----:B------:R-:W-:Y:S01]  /*0c70*/  IMAD R9, R9, 0x10, R10 ;  /* 0x0000001009097824 */ /* 0x000fe200078e020a */
[----:B------:R-:W-:Y:S01]  /*0c80*/  LOP3.LUT R11, R8, 0x7ffffffc, RZ, 0xc0, !PT ;  /* 0x7ffffffc080b7812 */ /* 0x000fe200078ec0ff */
[----:B------:R-:W-:Y:S01]  /*0c90*/  IMAD.IADD R0, R153, 0x1, -R0 ;  /* 0x0000000199007824 */ /* 0x000fe200078e0a00 */
[----:B------:R-:W-:Y:S01]  /*0ca0*/  LOP3.LUT R7, R6, 0x1ffffffe, RZ, 0xc0, !PT ;  /* 0x1ffffffe06077812 */ /* 0x000fe200078ec0ff */
[----:B------:R-:W-:Y:S01]  /*0cb0*/  IMAD.SHL.U32 R22, R152, 0x8, RZ ;  /* 0x0000000898167824 */ /* 0x000fe200078e00ff */
[----:B------:R-:W-:Y:S01]  /*0cc0*/  SHF.R.S32.HI R17, RZ, 0x3, R3 ;  /* 0x00000003ff117819 */ /* 0x000fe20000011403 */
[----:B------:R-:W-:Y:S01]  /*0cd0*/  IMAD.IADD R11, R154, 0x1, -R11 ;  /* 0x000000019a0b7824 */ /* 0x000fe200078e0a0b */
[----:B------:R-:W-:Y:S01]  /*0ce0*/  LEA R19, R0, R9, 0x6 ;  /* 0x0000000900137211 */ /* 0x000fe200078e30ff */
[----:B------:R-:W-:Y:S01]  /*0cf0*/  VIADD R18, R22, 0x40 ;  /* 0x0000004016127836 */ /* 0x000fe20000000000 */
[----:B------:R-:W-:Y:S01]  /*0d00*/  SHF.R.S32.HI R189, RZ, 0x1f, R22 ;  /* 0x0000001fffbd7819 */ /* 0x000fe20000011416 */
[----:B------:R-:W-:-:S02]  /*0d10*/  IMAD.IADD R16, R4, 0x1, -R7 ;  /* 0x0000000104107824 */ /* 0x000fc400078e0a07 */
[----:B------:R-:W-:Y:S01]  /*0d20*/  IMAD R23, R11, R12, 0x80 ;  /* 0x000000800b177424 */ /* 0x000fe200078e020c */
[----:B------:R-:W-:Y:S01]  /*0d30*/  SHF.R.S32.HI R188, RZ, 0x1f, R18 ;  /* 0x0000001fffbc7819 */ /* 0x000fe20000011412 */
[----:B------:R-:W-:-:S07]  /*0d40*/  IMAD R16, R16, 0x8, R19 ;  /* 0x0000000810107824 */ /* 0x000fce00078e0213 */
.L_x_250:
[----:B012---:R-:W0:Y:S01]  /*0d50*/  LDC.64 R4, c[0x0][0xc88] ;  /* 0x00032200ff047b82 */ /* 0x007e220000000a00 */
[----:B------:R-:W-:Y:S01]  /*0d60*/  ULDC.64 UR8, c[0x0][0xa28] ;  /* 0x00028a0000087ab9 */ /* 0x000fe20000000a00 */
[----:B------:R-:W-:Y:S01]  /*0d70*/  ULDC.64 UR10, c[0x0][0xa20] ;  /* 0x00028800000a7ab9 */ /* 0x000fe20000000a00 */
[----:B------:R-:W-:Y:S01]  /*0d80*/  ULDC UR4, c[0x0][0x424] ;  /* 0x0001090000047ab9 */ /* 0x000fe20000000800 */
[----:B0-----:R-:W-:-:S06]  /*0d90*/  IMAD.WIDE R4, R47, 0x4, R4 ;  /* 0x000000042f047825 */ /* 0x001fcc00078e0204 */
[----:B------:R-:W2:Y:S01]  /*0da0*/  LDG.E R4, desc[UR50][R4.64] ;  /* 0x0000003204047981 */ /* 0x000ea2000c1e1900 */
[----:B------:R-:W-:Y:S02]  /*0db0*/  UISETP.NE.U32.AND UP0, UPT, UR8, URZ, UPT ;  /* 0x0000003f0800728c */ /* 0x000fe4000bf05070 */
[----:B------:R-:W-:Y:S02]  /*0dc0*/  UISETP.NE.U32.AND UP1, UPT, UR10, URZ, UPT ;  /* 0x0000003f0a00728c */ /* 0x000fe4000bf25070 */
[----:B------:R-:W-:Y:S02]  /*0dd0*/  UISETP.NE.AND.EX UP0, UPT, UR9, URZ, UPT, UP0 ;  /* 0x0000003f0900728c */ /* 0x000fe4000bf05300 */
[----:B------:R-:W-:-:S04]  /*0de0*/  UISETP.NE.AND.EX UP1, UPT, UR11, URZ, UPT, UP1 ;  /* 0x0000003f0b00728c */ /* 0x000fc8000bf25310 */
[----:B------:R-:W-:Y:S02]  /*0df0*/  PLOP3.LUT P0, PT, PT, PT, UP0, 0x80, 0x0 ;  /* 0x000000000000781c */ /* 0x000fe40003f0f008 */
[----:B------:R-:W-:Y:S02]  /*0e00*/  PLOP3.LUT P1, PT, PT, PT, UP1, 0x80, 0x0 ;  /* 0x000000000000781c */ /* 0x000fe40003f2f018 */
[----:B--2---:R-:W-:-:S13]  /*0e10*/  R2UR UR37, R4 ;  /* 0x00000000042572ca */ /* 0x004fda00000e0000 */
[----:B------:R-:W-:Y:S02]  /*0e20*/  USHF.R.S32.HI UR38, URZ, 0x1f, UR37 ;  /* 0x0000001f3f267899 */ /* 0x000fe40008011425 */
[----:B------:R-:W-:Y:S02]  /*0e30*/  @UP0 ULEA UR8, UP2, UR37, UR8, 0x2 ;  /* 0x0000000825080291 */ /* 0x000fe4000f84103f */
[----:B------:R-:W-:Y:S02]  /*0e40*/  @UP1 ULEA UR10, UP3, UR37, UR10, 0x2 ;  /* 0x0000000a250a1291 */ /* 0x000fe4000f86103f */
[----:B------:R-:W-:Y:S02]  /*0e50*/  @UP0 ULEA.HI.X UR9, UR37, UR9, UR38, 0x2, UP2 ;  /* 0x0000000925090291 */ /* 0x000fe400090f1426 */
[----:B------:R-:W-:Y:S01]  /*0e60*/  @UP1 ULEA.HI.X UR11, UR37, UR11, UR38, 0x2, UP3 ;  /* 0x0000000b250b1291 */ /* 0x000fe200098f1426 */
[----:B------:R-:W-:Y:S02]  /*0e70*/  IMAD.U32 R4, RZ, RZ, UR8 ;  /* 0x00000008ff047e24 */ /* 0x000fe4000f8e00ff */
[----:B------:R-:W-:-:S02]  /*0e80*/  IMAD.U32 R6, RZ, RZ, UR10 ;  /* 0x0000000aff067e24 */ /* 0x000fc4000f8e00ff */
[----:B------:R-:W-:Y:S01]  /*0e90*/  IMAD.U32 R5, RZ, RZ, UR9 ;  /* 0x00000009ff057e24 */ /* 0x000fe2000f8e00ff */
[----:B------:R-:W-:Y:S01]  /*0ea0*/  ULDC.64 UR8, c[0x0][0x418] ;  /* 0x0001060000087ab9 */ /* 0x000fe20000000a00 */
[----:B------:R-:W-:-:S03]  /*0eb0*/  IMAD.U32 R7, RZ, RZ, UR11 ;  /* 0x0000000bff077e24 */ /* 0x000fc6000f8e00ff */
[----:B------:R-:W2:Y:S04]  /*0ec0*/  @P0 LDG.E R4, desc[UR50][R4.64] ;  /* 0x0000003204040981 */ /* 0x000ea8000c1e1900 */
[----:B---3--:R-:W3:Y:S01]  /*0ed0*/  @P1 LDG.E R6, desc[UR50][R6.64] ;  /* 0x0000003206061981 */ /* 0x008ee2000c1e1900 */
[----:B------:R-:W-:Y:S01]  /*0ee0*/  UISETP.NE.U32.AND UP0, UPT, UR8, URZ, UPT ;  /* 0x0000003f0800728c */ /* 0x000fe2000bf05070 */
[----:B------:R-:W-:Y:S01]  /*0ef0*/  CS2R R20, SRZ ;  /* 0x0000000000147805 */ /* 0x000fe2000001ff00 */
[----:B------:R-:W-:Y:S01]  /*0f00*/  UMOV UR39, UR5 ;  /* 0x0000000500277c82 */ /* 0x000fe20008000000 */
[----:B------:R-:W-:Y:S01]  /*0f10*/  ULDC UR5, c[0x0][0x2f0] ;  /* 0x0000bc0000057ab9 */ /* 0x000fe20000000800 */
[----:B------:R-:W-:Y:S01]  /*0f20*/  UISETP.NE.AND.EX UP0, UPT, UR9, URZ, UPT, UP0 ;  /* 0x0000003f0900728c */ /* 0x000fe2000bf05300 */
[----:B------:R-:W-:Y:S01]  /*0f30*/  IMAD.MOV.U32 R151, RZ, RZ, RZ ;  /* 0x000000ffff977224 */ /* 0x000fe200078e00ff */
[----:B------:R-:W-:Y:S01]  /*0f40*/  UMOV UR48, URZ ;  /* 0x0000003f00307c82 */ /* 0x000fe20008000000 */
[----:B------:R-:W-:Y:S01]  /*0f50*/  UMOV UR40, UR6 ;  /* 0x0000000600287c82 */ /* 0x000fe20008000000 */
[----:B------:R-:W-:Y:S01]  /*0f60*/  USEL UR4, UR4, 0x1, UP0 ;  /* 0x0000000104047887 */ /* 0x000fe20008000000 */
[----:B------:R-:W-:Y:S01]  /*0f70*/  CS2R R32, SRZ ;  /* 0x0000000000207805 */ /* 0x000fe2000001ff00 */
[----:B------:R-:W-:Y:S01]  /*0f80*/  IMAD.MOV.U32 R3, RZ, RZ, RZ ;  /* 0x000000ffff037224 */ /* 0x000fe200078e00ff */
[----:B------:R-:W-:Y:S01]  /*0f90*/  CS2R R34, SRZ ;  /* 0x0000000000227805 */ /* 0x000fe2000001ff00 */
[----:B------:R-:W-:Y:S01]  /*0fa0*/  UIMAD UR4, UR4, UR5, URZ ;  /* 0x00000005040472a4 */ /* 0x000fe2000f8e023f */
        /* <DEDUP_REMOVED lines=22> */
[----:B------:R-:W-:Y:S02]  /*1110*/  MOV R84, RZ ;  /* 0x000000ff00547202 */ /* 0x000fe40000000f00 */
[----:B--2---:R-:W-:Y:S02]  /*1120*/  @P0 R2UR UR48, R4 ;  /* 0x00000000043002ca */ /* 0x004fe400000e0000 */
[----:B------:R-:W-:-:S02]  /*1130*/  PLOP3.LUT P0, PT, PT, PT, PT, 0x80, 0x0 ;  /* 0x000000000000781c */ /* 0x000fc40003f0f070 */
[----:B---3--:R-:W-:Y:S01]  /*1140*/  @P1 R2UR UR4, R6 ;  /* 0x00000000060412ca */ /* 0x008fe200000e0000 */
[----:B----4-:R-:W-:-:S14]  /*1150*/  @P1 BRA `(.L_x_205) ;  /* 0x0000000000341947 */ /* 0x010fdc0003800000 */
[----:B------:R-:W-:Y:S02]  /*1160*/  ULDC.64 UR6, c[0x0][0xa08] ;  /* 0x0002820000067ab9 */ /* 0x000fe40000000a00 */
[----:B------:R-:W-:-:S04]  /*1170*/  ISETP.NE.U32.AND P1, PT, RZ, UR6, PT ;  /* 0x00000006ff007c0c */ /* 0x000fc8000bf25070 */
[----:B------:R-:W-:-:S13]  /*1180*/  ISETP.NE.AND.EX P1, PT, RZ, UR7, PT, P1 ;  /* 0x00000007ff007c0c */ /* 0x000fda000bf25310 */
[----:B------:R-:W-:Y:S05]  /*1190*/  @!P1 BRA `(.L_x_205) ;  /* 0x0000000000249947 */ /* 0x000fea0003800000 */
[----:B------:R-:W-:Y:S02]  /*11a0*/  ULDC.64 UR4, c[0x0][0xa08] ;  /* 0x0002820000047ab9 */ /* 0x000fe40000000a00 */
[----:B------:R-:W-:-:S06]  /*11b0*/  UIMAD.WIDE UR4, UR37, 0x4, UR4 ;  /* 0x00000004250478a5 */ /* 0x000fcc000f8e0204 */
[----:B------:R-:W-:Y:S02]  /*11c0*/  IMAD.U32 R4, RZ, RZ, UR4 ;  /* 0x00000004ff047e24 */ /* 0x000fe4000f8e00ff */
[----:B------:R-:W-:-:S05]  /*11d0*/  IMAD.U32 R5, RZ, RZ, UR5 ;  /* 0x00000005ff057e24 */ /* 0x000fca000f8e00ff */
[----:B------:R-:W2:Y:S04]  /*11e0*/  LDG.E R6, desc[UR50][R4.64] ;  /* 0x0000003204067981 */ /* 0x000ea8000c1e1900 */
[----:B------:R-:W3:Y:S01]  /*11f0*/  LDG.E R0, desc[UR50][R4.64+0x4] ;  /* 0x0000043204007981 */ /* 0x000ee2000c1e1900 */
[----:B--2---:R-:W-:Y:S02]  /*1200*/  R2UR UR4, R6 ;  /* 0x00000000060472ca */ /* 0x004fe400000e0000 */
[----:B---3--:R-:W-:-:S13]  /*1210*/  R2UR UR5, R0 ;  /* 0x00000000000572ca */ /* 0x008fda00000e0000 */
[----:B------:R-:W-:-:S12]  /*1220*/  UIADD3 UR4, -UR4, UR5, URZ ;  /* 0x0000000504047290 */ /* 0x000fd8000fffe13f */
.L_x_205:
[----:B------:R-:W-:Y:S01]  /*1230*/  UIADD3 UR48, -UR48, UR4, URZ ;  /* 0x0000000430307290 */ /* 0x000fe2000fffe13f */
[----:B------:R-:W-:Y:S01]  /*1240*/  CS2R R86, SRZ ;  /* 0x0000000000567805 */ /* 0x000fe2000001ff00 */
[----:B------:R-:W-:Y:S01]  /*1250*/  IMAD.MOV.U32 R85, RZ, RZ, RZ ;  /* 0x000000ffff557224 */ /* 0x000fe200078e00ff */
[----:B------:R-:W-:Y:S01]  /*1260*/  CS2R R88, SRZ ;  /* 0x0000000000587805 */ /* 0x000fe2000001ff00 */
[----:B------:R-:W-:Y:S01]  /*1270*/  UISETP.GE.AND UP0, UPT, UR48, 0x1, UPT ;  /* 0x000000013000788c */ /* 0x000fe2000bf06270 */
[----:B------:R-:W-:Y:S01]  /*1280*/  CS2R R92, SRZ ;  /* 0x00000000005c7805 */ /* 0x000fe2000001ff00 */
[----:B------:R-:W-:Y:S01]  /*1290*/  UIADD3 UR4, UR48, 0x7f, URZ ;  /* 0x0000007f30047890 */ /* 0x000fe2000fffe03f */
[----:B------:R-:W-:Y:S01]  /*12a0*/  CS2R R6, SRZ ;  /* 0x0000000000067805 */ /* 0x000fe2000001ff00 */
[----:B------:R-:W-:Y:S02]  /*12b0*/  IMAD.MOV.U32 R8, RZ, RZ, RZ ;  /* 0x000000ffff087224 */ /* 0x000fe400078e00ff */
[----:B------:R-:W-:Y:S01]  /*12c0*/  PLOP3.LUT P1, PT, PT, PT, UP0, 0x80, 0x0 ;  /* 0x000000000000781c */ /* 0x000fe20003f2f008 */
[----:B------:R-:W-:Y:S01]  /*12d0*/  USHF.R.S32.HI UR5, URZ, 0x1f, UR4 ;  /* 0x0000001f3f057899 */ /* 0x000fe20008011404 */
[----:B------:R-:W-:-:S02]  /*12e0*/  IMAD.MOV.U32 R10, RZ, RZ, RZ ;  /* 0x000000ffff0a7224 */ /* 0x000fc400078e00ff */
[----:B------:R-:W-:Y:S01]  /*12f0*/  IMAD.MOV.U32 R12, RZ, RZ, RZ ;  /* 0x000000ffff0c7224 */ /* 0x000fe200078e00ff */
[----:B------:R-:W-:Y:S01]  /*1300*/  ULEA.HI UR5, UR5, UR4, URZ, 0x7 ;  /* 0x0000000405057291 */ /* 0x000fe2000f8f383f */
[----:B------:R-:W-:-:S07]  /*1310*/  IMAD.MOV.U32 R157, RZ, RZ, RZ ;  /* 0x000000ffff9d7224 */ /* 0x000fce00078e00ff */
[----:B------:R-:W-:Y:S05]  /*1320*/  @!P1 BRA `(.L_x_206) ;  /* 0x0000005000b09947 */ /* 0x000fea0003800000 */
[----:B------:R-:W0:Y:S01]  /*1330*/  SHFL.IDX PT, R0, R153, RZ, 0x1f ;  /* 0x00001fff99007589 */ /* 0x000e2200000e0000 */
[----:B------:R-:W1:Y:S01]  /*1340*/  S2UR UR46, SR_CgaCtaId ;  /* 0x00000000002e79c3 */ /* 0x000e620000008800 */
[----:B------:R-:W-:Y:S01]  /*1350*/  UMOV UR49, 0x400 ;  /* 0x0000040000317882 */ /* 0x000fe20000000000 */
[----:B------:R-:W-:Y:S01]  /*1360*/  USHF.R.S32.HI UR47, URZ, 0x7, UR5 ;  /* 0x000000073f2f7899 */ /* 0x000fe20008011405 */
[----:B0-----:R-:W-:Y:S01]  /*1370*/  R2UR UR41, R0 ;  /* 0x00000000002972ca */ /* 0x001fe200000e0000 */
[----:B-1----:R-:W-:-:S04]  /*1380*/  ULEA UR49, UR46, UR49, 0x18 ;  /* 0x000000312e317291 */ /* 0x002fc8000f8ec03f */
[----:B------:R-:W-:-:S04]  /*1390*/  UIADD3 UR6, UR49, 0x10400, URZ ;  /* 0x0001040031067890 */ /* 0x000fc8000fffe03f */
[----:B------:R-:W-:-:S04]  /*13a0*/  ULOP3.LUT UP0, URZ, UR6, 0x3ff, URZ, 0xc0, !UPT ;  /* 0x000003ff063f7892 */ /* 0x000fc8000f80c03f */
[----:B------:R-:W-:Y:S02]  /*13b0*/  ULEA.HI UR4, UR41, UR41, URZ, 0x1 ;  /* 0x0000002929047291 */ /* 0x000fe4000f8f083f */
[----:B------:R-:W-:Y:S02]  /*13c0*/  PLOP3.LUT P0, PT, PT, PT, UP0, 0x80, 0x0 ;  /* 0x000000000000781c */ /* 0x000fe40003f0f008 */
[----:B------:R-:W-:-:S04]  /*13d0*/  ULOP3.LUT UR4, UR4, 0x1e, URZ, 0xc0, !UPT ;  /* 0x0000001e04047892 */ /* 0x000fc8000f8ec03f */
[----:B------:R-:W-:-:S04]  /*13e0*/  UIADD3 UR4, UR41, -UR4, URZ ;  /* 0x8000000429047290 */ /* 0x000fc8000fffe03f */
[----:B------:R-:W-:-:S04]  /*13f0*/  ULEA UR4, UR4, UR6, 0xd ;  /* 0x0000000604047291 */ /* 0x000fc8000f8e683f */
[----:B------:R-:W-:-:S04]  /*1400*/  USHF.R.U32.HI UR4, URZ, 0x4, UR4 ;  /* 0x000000043f047899 */ /* 0x000fc80008011604 */
[----:B------:R-:W-:Y:S01]  /*1410*/  ULOP3.LUT UR52, UR4, 0x3fff, URZ, 0xc0, !UPT ;  /* 0x00003fff04347892 */ /* 0x000fe2000f8ec03f */
[----:B------:R-:W-:Y:S11]  /*1420*/  @!P0 BRA `(.L_x_207) ;  /* 0x0000000000408947 */ /* 0x000ff60003800000 */
[----:B------:R-:W-:Y:S01]  /*1430*/  MOV R0, 0x0 ;  /* 0x0000000000007802 */ /* 0x000fe20000000f00 */
[----:B------:R-:W-:Y:S01]  /*1440*/  ULDC.64 UR4, c[0x4][0x80] ;  /* 0x0100200000047ab9 */ /* 0x000fe20000000a00 */
[----:B------:R-:W-:Y:S01]  /*1450*/  ULDC.64 UR6, c[0x4][0x20] ;  /* 0x0100080000067ab9 */ /* 0x000fe20000000a00 */
[----:B------:R-:W-:Y:S01]  /*1460*/  IMAD.U32 R4, RZ, RZ, UR4 ;  /* 0x00000004ff047e24 */ /* 0x000fe2000f8e00ff */
[----:B------:R0:W1:Y:S01]  /*1470*/  LDC.64 R14, c[0x4][R0] ;  /* 0x01000000000e7b82 */ /* 0x0000620000000a00 */
[----:B------:R-:W-:Y:S01]  /*1480*/  MOV R5, UR5 ;  /* 0x0000000500057c02 */ /* 0x000fe20008000f00 */
[----:B------:R-:W-:Y:S01]  /*1490*/  ULDC.64 UR4, c[0x4][0x88] ;  /* 0x0100220000047ab9 */ /* 0x000fe20000000a00 */
        /* <DEDUP_REMOVED lines=9> */
.L_x_207:
[----:B------:R-:W-:Y:S01]  /*1530*/  ULEA.HI UR4, UR44, UR44, URZ, 0x1 ;  /* 0x0000002c2c047291 */ /* 0x000fe2000f8f083f */
[----:B------:R-:W-:-:S03]  /*1540*/  MOV R3, UR45 ;  /* 0x0000002d00037c02 */ /* 0x000fc60008000f00 */
[----:B------:R-:W-:Y:S01]  /*1550*/  ULOP3.LUT UR4, UR4, 0xfffffffe, URZ, 0xc0, !UPT ;  /* 0xfffffffe04047892 */ /* 0x000fe2000f8ec03f */
[----:B------:R-:W-:-:S03]  /*1560*/  ISETP.NE.AND P0, PT, R3, 0x3, PT ;  /* 0x000000030300780c */ /* 0x000fc60003f05270 */
[----:B------:R-:W-:-:S06]  /*1570*/  UIADD3 UR4, UR44, -UR4, URZ ;  /* 0x800000042c047290 */ /* 0x000fcc000fffe03f */
[----:B------:R-:W-:-:S05]  /*1580*/  IMAD.U32 R0, RZ, RZ, UR4 ;  /* 0x00000004ff007e24 */ /* 0x000fca000f8e00ff */
[----:B------:R-:W-:-:S04]  /*1590*/  SHF.L.U32 R0, R0, 0x1f, RZ ;  /* 0x0000001f00007819 */ /* 0x000fc800000006ff */
[----:B------:R-:W0:Y:S02]  /*15a0*/  SYNCS.PHASECHK.TRANS64.TRYWAIT P1, [UR49+0x28800], R0 ;  /* 0x02880000ff0075a7 */ /* 0x000e240008020171 */
[----:B0-----:R-:W-:Y:S05]  /*15b0*/  @!P1 BRA `(.L_x_208) ;  /* 0x000000c4006c9947 */ /* 0x001fea0003800000 */
.L_x_337:
[----:B------:R-:W-:Y:S05]  /*15c0*/  @!P0 BRA `(.L_x_209) ;  /* 0x0000000000048947 */ /* 0x000fea0003800000 */
[----:B------:R-:W-:Y:S01]  /*15d0*/  BPT.TRAP 0x1 ;  /* 0x000000040000795c */ /* 0x000fe20000300000 */
.L_x_209:
[----:B------:R-:W-:Y:S02]  /*15e0*/  IMAD.U32 R5, RZ, RZ, UR42 ;  /* 0x0000002aff057e24 */ /* 0x000fe4000f8e00ff */
[----:B0-----:R-:W-:-:S03]  /*15f0*/  IMAD.U32 R0, RZ, RZ, UR43 ;  /* 0x0000002bff007e24 */ /* 0x001fc6000f8e00ff */
[----:B------:R-:W-:Y:S02]  /*1600*/  LEA R5, R5, UR49, 0x3 ;  /* 0x0000003105057c11 */ /* 0x000fe4000f8e18ff */
[----:B------:R-:W-:-:S04]  /*1610*/  SHF.L.U32 R0, R0, 0x1f, RZ ;  /* 0x0000001f00007819 */ /* 0x000fc800000006ff */
[----:B------:R0:W1:Y:S01]  /*1620*/  SYNCS.PHASECHK.TRANS64.TRYWAIT P1, [R5+URZ+0x28830], R0 ;  /* 0x02883000050075a7 */ /* 0x000062000802017f */
[----:B------:R-:W-:Y:S05]  /*1630*/  @!P0 BRA `(.L_x_210) ;  /* 0x0000000000048947 */ /* 0x000fea0003800000 */
[----:B------:R-:W-:Y:S01]  /*1640*/  BPT.TRAP 0x1 ;  /* 0x000000040000795c */ /* 0x000fe20000300000 */
.L_x_210:
[----:B------:R-:W-:Y:S01]  /*1650*/  IMAD.MOV.U32 R151, RZ, RZ, RZ ;  /* 0x000000ffff977224 */ /* 0x000fe200078e00ff */
[----:B-1----:R-:W-:Y:S06]  /*1660*/  @P1 BRA `(.L_x_211) ;  /* 0x0000000000081947 */ /* 0x002fec0003800000 */
[----:B------:R-:W1:Y:S02]  /*1670*/  SYNCS.PHASECHK.TRANS64.TRYWAIT P1, [R5+URZ+0x28830], R0 ;  /* 0x02883000050075a7 */ /* 0x000e64000802017f */
[----:B-1----:R-:W-:Y:S05]  /*1680*/  @!P1 BRA `(.L_x_212) ;  /* 0x000000c400509947 */ /* 0x002fea0003800000 */
.L_x_211:
[----:B------:R-:W-:Y:S05]  /*1690*/  WARPSYNC.ALL ;  /* 0x0000000000007948 */ /* 0x000fea0003800000 */
[----:B------:R-:W-:Y:S01]  /*16a0*/  UIADD3 UR49, UR49, 0x18400, URZ ;  /* 0x0001840031317890 */ /* 0x000fe2000fffe03f */
[----:B------:R-:W-:Y:S01]  /*16b0*/  WARPGROUP.ARRIVE ;  /* 0x00000000000079c5 */ /* 0x000fe20000000000 */
[----:B------:R-:W-:Y:S02]  /*16c0*/  ULOP3.LUT UR32, UR52, 0x10000, URZ, 0xfc, !UPT ;  /* 0x0001000034207892 */ /* 0x000fe4000f8efc3f */
[----:B------:R-:W-:Y:S01]  /*16d0*/  USHF.R.U32.HI UR49, URZ, 0x4, UR49 ;  /* 0x000000043f317899 */ /* 0x000fe20008011631 */
[----:B------:R-:W-:Y:S01]  /*16e0*/  UMOV UR33, 0x40000040 ;  /* 0x4000004000217882 */ /* 0x000fe20000000000 */
[----:B------:R-:W-:-:S02]  /*16f0*/  UMOV UR35, 0x40000040 ;  /* 0x4000004000237882 */ /* 0x000fc40000000000 */
[----:B------:R-:W-:Y:S02]  /*1700*/  ULOP3.LUT UR49, UR49, 0x3fff, URZ, 0xc0, !UPT ;  /* 0x00003fff31317892 */ /* 0x000fe4000f8ec03f */
[----:B------:R-:W-:Y:S02]  /*1710*/  UIADD3 UR4, UR32, 0x2, URZ ;  /* 0x0000000220047890 */ /* 0x000fe4000fffe03f */
[----:B------:R-:W-:Y:S01]  /*1720*/  ULOP3.LUT UR49, UR49, 0x10000, URZ, 0xfc, !UPT ;  /* 0x0001000031317892 */ /* 0x000fe2000f8efc3f */
[----:B------:R-:W-:Y:S01]  /*1730*/  UMOV UR5, 0x40000040 ;  /* 0x4000004000057882 */ /* 0x000fe20000000000 */
[----:B------:R-:W-:Y:S02]  /*1740*/  UMOV UR7, 0x40000040 ;  /* 0x4000004000077882 */ /* 0x000fe40000000000 */
        /* <DEDUP_REMOVED lines=51> */
.L_x_213:
        /* <DEDUP_REMOVED lines=77> */
[----:B------:R-:W-:Y:S01]  /*1f50*/  IMAD.MOV.U32 R91, RZ, RZ, R151 ;  /* 0x000000ffff5b7224 */ /* 0x000fe200078e0097 */
[----:B------:R-:W-:-:S02]  /*1f60*/  FMNMX.FTZ R3, R102, R3, !PT ;  /* 0x0000000366037209 */ /* 0x000fc40007810000 */
[----:B------:R-:W-:Y:S02]  /*1f70*/  FSEL R8, R35, -INF , P5 ;  /* 0xff80000023087808 */ /* 0x000fe40002800000 */
[----:B------:R-:W-:Y:S02]  /*1f80*/  ISETP.GT.AND P5, PT, R4, 0x29, PT ;  /* 0x000000290400780c */ /* 0x000fe40003fa4270 */
[----:B------:R-:W-:Y:S02]  /*1f90*/  FSEL R106, R44, -INF , P6 ;  /* 0xff8000002c6a7808 */ /* 0x000fe40003000000 */
[----:B------:R-:W-:Y:S02]  /*1fa0*/  FMNMX.FTZ R3, R104, R3, !PT ;  /* 0x0000000368037209 */ /* 0x000fe40007810000 */
[----:B------:R-:W-:Y:S02]  /*1fb0*/  FSEL R38, R38, -INF , P4 ;  /* 0xff80000026267808 */ /* 0x000fe40002000000 */
[----:B------:R-:W-:-:S02]  /*1fc0*/  ISETP.GT.AND P4, PT, R4, 0x30, PT ;  /* 0x000000300400780c */ /* 0x000fc40003f84270 */
[----:B------:R-:W-:Y:S02]  /*1fd0*/  FSEL R108, R45, -INF , P5 ;  /* 0xff8000002d6c7808 */ /* 0x000fe40002800000 */
[----:B------:R-:W-:Y:S02]  /*1fe0*/  FMNMX.FTZ R3, R106, R3, !PT ;  /* 0x000000036a037209 */ /* 0x000fe40007810000 */
[----:B------:R-:W-:Y:S02]  /*1ff0*/  FSEL R10, R39, -INF , P3 ;  /* 0xff800000270a7808 */ /* 0x000fe40001800000 */
[----:B------:R-:W-:Y:S02]  /*2000*/  ISETP.GT.AND P3, PT, R4, 0x31, PT ;  /* 0x000000310400780c */ /* 0x000fe40003f64270 */
[----:B------:R-:W-:Y:S02]  /*2010*/  FSEL R48, R48, -INF , P4 ;  /* 0xff80000030307808 */ /* 0x000fe40002000000 */
        /* <DEDUP_REMOVED lines=56> */
[----:B------:R-:W-:Y:S02]  /*23a0*/  FSEL R124, R77, -INF , P2 ;  /* 0xff8000004d7c7808 */ /* 0x000fe40001000000 */
[----:B------:R-:W-:Y:S02]  /*23b0*/  FMNMX.FTZ R3, R76, R3, !PT ;  /* 0x000000034c037209 */ /* 0x000fe40007810000 */
[----:B------:R-:W-:Y:S02]  /*23c0*/  ISETP.GT.AND P3, PT, R4, 0x70, PT ;  /* 0x000000700400780c */ /* 0x000fe40003f64270 */
[----:B------:R-:W-:Y:S02]  /*23d0*/  FSEL R62, R62, -INF , P4 ;  /* 0xff8000003e3e7808 */ /* 0x000fe40002000000 */
[----:B------:R-:W-:-:S02]  /*23e0*/  FSEL R80, R80, -INF , P3 ;  /* 0xff80000050507808 */ /* 0x000fc40001800000 */
[----:B------:R-:W-:Y:S02]  /*23f0*/  FMNMX.FTZ R3, R124, R3, !PT ;  /* 0x000000037c037209 */ /* 0x000fe40007810000 */
[----:B------:R-:W-:Y:S02]  /*2400*/  ISETP.GT.AND P4, PT, R4, 0x71, PT ;  /* 0x000000710400780c */ /* 0x000fe40003f84270 */
[----:B------:R-:W-:Y:S02]  /*2410*/  FMNMX.FTZ R3, R80, R3, !PT ;  /* 0x0000000350037209 */ /* 0x000fe40007810000 */
[----:B------:R-:W-:Y:S02]  /*2420*/  FSEL R126, R81, -INF , P4 ;  /* 0xff800000517e7808 */ /* 0x000fe40002000000 */
[----:B------:R-:W-:Y:S02]  /*2430*/  ISETP.GT.AND P5, PT, R4, 0x78, PT ;  /* 0x000000780400780c */ /* 0x000fe40003fa4270 */
[----:B------:R-:W-:-:S02]  /*2440*/  FMNMX.FTZ R3, R126, R3, !PT ;  /* 0x000000037e037209 */ /* 0x000fc40007810000 */
[----:B------:R-:W-:Y:S02]  /*2450*/  FSEL R84, R84, -INF , P5 ;  /* 0xff80000054547808 */ /* 0x000fe40002800000 */
[----:B------:R-:W-:Y:S02]  /*2460*/  ISETP.GT.AND P6, PT, R4, 0x79, PT ;  /* 0x000000790400780c */ /* 0x000fe40003fc4270 */
[----:B------:R-:W-:Y:S02]  /*2470*/  FMNMX.FTZ R3, R84, R3, !PT ;  /* 0x0000000354037209 */ /* 0x000fe40007810000 */
[----:B------:R-:W-:Y:S02]  /*2480*/  FSEL R128, R85, -INF , P6 ;  /* 0xff80000055807808 */ /* 0x000fe40003000000 */
[----:B------:R-:W-:Y:S02]  /*2490*/  P2R R13, PR, RZ, 0x8 ;  /* 0x00000008ff0d7803 */ /* 0x000fe40000000000 */
[----:B------:R-:W-:Y:S01]  /*24a0*/  FMNMX.FTZ R7, R128, R3, !PT ;  /* 0x0000000380077209 */ /* 0x000fe20007810000 */
[----:B------:R-:W-:Y:S01]  /*24b0*/  IMAD.U32 R3, RZ, RZ, UR6 ;  /* 0x00000006ff037e24 */ /* 0x000fe2000f8e00ff */
[----:B------:R-:W-:-:S02]  /*24c0*/  P2R R15, PR, RZ, 0x4 ;  /* 0x00000004ff0f7803 */ /* 0x000fc40000000000 */
[----:B------:R-:W-:Y:S01]  /*24d0*/  ISETP.GT.AND P2, PT, R4, 0x58, PT ;  /* 0x000000580400780c */ /* 0x000fe20003f44270 */
[----:B------:R-:W0:Y:S01]  /*24e0*/  SHFL.BFLY PT, R0, R7, 0x2, 0x1f ;  /* 0x0c401f0007007f89 */ /* 0x000e2200000e0000 */
[----:B------:R-:W-:Y:S02]  /*24f0*/  P2R R21, PR, RZ, 0x2 ;  /* 0x00000002ff157803 */ /* 0x000fe40000000000 */
[----:B------:R-:W-:Y:S02]  /*2500*/  FSEL R70, R70, -INF , P2 ;  /* 0xff80000046467808 */ /* 0x000fe40001000000 */
[----:B------:R-:W-:Y:S02]  /*2510*/  ISETP.NE.AND P2, PT, R15, RZ, PT ;  /* 0x000000ff0f00720c */ /* 0x000fe40003f45270 */
[----:B------:R-:W-:Y:S02]  /*2520*/  ISETP.GT.AND P1, PT, R4, 0x59, PT ;  /* 0x000000590400780c */ /* 0x000fe40003f24270 */
[----:B------:R-:W-:-:S02]  /*2530*/  P2R R29, PR, RZ, 0x1 ;  /* 0x00000001ff1d7803 */ /* 0x000fc40000000000 */
[----:B------:R-:W-:Y:S02]  /*2540*/  FSEL R40, R71, -INF , P1 ;  /* 0xff80000047287808 */ /* 0x000fe40000800000 */
[----:B------:R-:W-:Y:S02]  /*2550*/  ISETP.NE.AND P1, PT, R21, RZ, PT ;  /* 0x000000ff1500720c */ /* 0x000fe40003f25270 */
[----:B------:R-:W-:Y:S02]  /*2560*/  ISETP.GT.AND P0, PT, R4, 0x60, PT ;  /* 0x000000600400780c */ /* 0x000fe40003f04270 */
[----:B------:R-:W-:Y:S02]  /*2570*/  FSEL R78, R78, -INF , P1 ;  /* 0xff8000004e4e7808 */ /* 0x000fe40000800000 */
[----:B------:R-:W-:Y:S02]  /*2580*/  FSEL R74, R74, -INF , P0 ;  /* 0xff8000004a4a7808 */ /* 0x000fe40000000000 */
[----:B------:R-:W-:-:S02]  /*2590*/  ISETP.NE.AND P0, PT, R29, RZ, PT ;  /* 0x000000ff1d00720c */ /* 0x000fc40003f05270 */
[----:B------:R-:W-:Y:S02]  /*25a0*/  FSEL R86, R86, -INF , P5 ;  /* 0xff80000056567808 */ /* 0x000fe40002800000 */
[----:B0-----:R-:W-:Y:S02]  /*25b0*/  FMNMX.FTZ R9, R7, R0, !PT ;  /* 0x0000000007097209 */ /* 0x001fe40007810000 */
[----:B------:R-:W-:Y:S02]  /*25c0*/  FSEL R44, R75, -INF , P0 ;  /* 0xff8000004b2c7808 */ /* 0x000fe40000000000 */
[----:B------:R-:W-:Y:S01]  /*25d0*/  R2UR UR6, R5 ;  /* 0x00000000050672ca */ /* 0x000fe200000e0000 */
[----:B------:R-:W0:Y:S01]  /*25e0*/  SHFL.BFLY PT, R0, R9, 0x1, 0x1f ;  /* 0x0c201f0009007f89 */ /* 0x000e2200000e0000 */
[----:B------:R-:W-:Y:S01]  /*25f0*/  ISETP.NE.AND P0, PT, R89, RZ, PT ;  /* 0x000000ff5900720c */ /* 0x000fe20003f05270 */
[----:B------:R-:W-:Y:S01]  /*2600*/  IMAD.MOV.U32 R89, RZ, RZ, R151 ;  /* 0x000000ffff597224 */ /* 0x000fe200078e0097 */
[----:B------:R-:W-:-:S02]  /*2610*/  MOV R121, R151 ;  /* 0x0000009700797202 */ /* 0x000fc40000000f00 */
[----:B------:R-:W-:-:S07]  /*2620*/  MOV R103, R151 ;  /* 0x0000009700677202 */ /* 0x000fce0000000f00 */
[----:B------:R-:W-:-:S04]  /*2630*/  UIADD3 UR6, UR6, 0x28840, URZ ;  /* 0x0002884006067890 */ /* 0x000fc8000fffe03f */
        /* <DEDUP_REMOVED lines=66> */
[--C-:B------:R-:W-:Y:S01]  /*2a60*/  IMAD.MOV.U32 R106, RZ, RZ, R151.reuse ;  /* 0x000000ffff6a7224 */ /* 0x100fe200078e0097 */
[----:B------:R-:W-:Y:S01]  /*2a70*/  MOV R94, R151 ;  /* 0x00000097005e7202 */ /* 0x000fe20000000f00 */
[----:B------:R-:W5:Y:S01]  /*2a80*/  MUFU.EX2 R162, R162 ;  /* 0x000000a200a27308 */ /* 0x000f620000000800 */
[----:B------:R-:W-:Y:S01]  /*2a90*/  FMNMX.FTZ R25, R28, R21, !PT ;  /* 0x000000151c197209 */ /* 0x000fe20007810000 */
[----:B------:R-:W-:-:S02]  /*2aa0*/  IMAD.MOV.U32 R102, RZ, RZ, R151 ;  /* 0x000000ffff667224 */ /* 0x000fc400078e0097 */
[--C-:B------:R-:W-:Y:S01]  /*2ab0*/  IMAD.MOV.U32 R98, RZ, RZ, R151.reuse ;  /* 0x000000ffff627224 */ /* 0x100fe200078e0097 */
[----:B------:R-:W-:Y:S01]  /*2ac0*/  FMNMX.FTZ R25, R62, R25, !PT ;  /* 0x000000193e197209 */ /* 0x000fe20007810000 */
[--C-:B---3--:R-:W-:Y:S02]  /*2ad0*/  IMAD.MOV.U32 R96, RZ, RZ, R151.reuse ;  /* 0x000000ffff607224 */ /* 0x108fe400078e0097 */
[----:B------:R3:W5:Y:S01]  /*2ae0*/  MUFU.EX2 R13, R100 ;  /* 0x00000064000d7308 */ /* 0x0007620000000800 */
[----:B------:R-:W-:Y:S01]  /*2af0*/  FMNMX.FTZ R25, R32, R25, !PT ;  /* 0x0000001920197209 */ /* 0x000fe20007810000 */
[--C-:B------:R-:W-:Y:S02]  /*2b00*/  IMAD.MOV.U32 R92, RZ, RZ, R151.reuse ;  /* 0x000000ffff5c7224 */ /* 0x100fe400078e0097 */
[--C-:B------:R-:W-:Y:S01]  /*2b10*/  IMAD.MOV.U32 R90, RZ, RZ, R151.reuse ;  /* 0x000000ffff5a7224 */ /* 0x100fe200078e0097 */
[----:B------:R-:W-:Y:S01]  /*2b20*/  FMNMX.FTZ R25, R66, R25, !PT ;  /* 0x0000001942197209 */ /* 0x000fe20007810000 */
[----:B------:R-:W-:-:S02]  /*2b30*/  IMAD.MOV.U32 R88, RZ, RZ, R151 ;  /* 0x000000ffff587224 */ /* 0x000fc400078e0097 */
        /* <DEDUP_REMOVED lines=29> */
[----:B---3--:R-:W-:Y:S02]  /*2d10*/  MOV R112, R151 ;  /* 0x0000009700707202 */ /* 0x008fe40000000f00 */
[----:B-1----:R-:W-:-:S05]  /*2d20*/  FMNMX.FTZ R37, R4, R37, !PT ;  /* 0x0000002504257209 */ /* 0x002fca0007810000 */
        /* <DEDUP_REMOVED lines=57> */
[----:B------:R-:W-:-:S02]  /*30c0*/  F2FP.BF16.F32.PACK_AB R158, R9, R158 ;  /* 0x0000009e099e723e */ /* 0x000fc400000010ff */
[----:B------:R-:W-:Y:S01]  /*30d0*/  F2FP.BF16.F32.PACK_AB R160, R11, R160 ;  /* 0x000000a00ba0723e */ /* 0x000fe200000010ff */
[----:B------:R1:W3:Y:S01]  /*30e0*/  MUFU.EX2 R161, R8 ;  /* 0x0000000800a17308 */ /* 0x0002e20000000800 */
[----:B0-----:R-:W-:Y:S01]  /*30f0*/  FADD.FTZ R6, R30, R49 ;  /* 0x000000311e067221 */ /* 0x001fe20000010000 */
[----:B------:R-:W-:Y:S02]  /*3100*/  F2FP.BF16.F32.PACK_AB R162, R13, R162 ;  /* 0x000000a20da2723e */ /* 0x000fe400000010ff */
[----:B------:R-:W-:Y:S01]  /*3110*/  F2FP.BF16.F32.PACK_AB R157, R27, R26 ;  /* 0x0000001a1b9d723e */ /* 0x000fe200000010ff */
[C---:B------:R-:W-:Y:S01]  /*3120*/  FADD.FTZ R49, R159.reuse, R6 ;  /* 0x000000069f317221 */ /* 0x040fe20000010000 */
[----:B------:R-:W-:Y:S02]  /*3130*/  F2FP.BF16.F32.PACK_AB R159, R159, R30 ;  /* 0x0000001e9f9f723e */ /* 0x000fe400000010ff */
[----:B------:R-:W0:Y:S01]  /*3140*/  MUFU.EX2 R38, R38 ;  /* 0x0000002600267308 */ /* 0x000e220000000800 */
[----:B-1----:R-:W-:Y:S01]  /*3150*/  FADD.FTZ R8, R164, R51 ;  /* 0x00000033a4087221 */ /* 0x002fe20000010000 */
[----:B--2---:R-:W-:Y:S01]  /*3160*/  FADD.FTZ R6, R34, R49 ;  /* 0x0000003122067221 */ /* 0x004fe20000010000 */
[----:B------:R-:W-:-:S02]  /*3170*/  F2FP.BF16.F32.PACK_AB R164, R15, R164 ;  /* 0x000000a40fa4723e */ /* 0x000fc400000010ff */
[----:B------:R-:W-:-:S03]  /*3180*/  FADD.FTZ R51, R15, R8 ;  /* 0x000000080f337221 */ /* 0x000fc60000010000 */
        /* <DEDUP_REMOVED lines=30> */
[----:B------:R-:W-:Y:S01]  /*3370*/  FADD.FTZ R8, R176, R49 ;  /* 0x00000031b0087221 */ /* 0x000fe20000010000 */
[----:B------:R-:W-:Y:S01]  /*3380*/  F2FP.BF16.F32.PACK_AB R176, R35, R176 ;  /* 0x000000b023b0723e */ /* 0x000fe200000010ff */
        /* <DEDUP_REMOVED lines=118> */
.L_x_225:
[----:B------:R-:W-:Y:S01]  /*3af0*/  ISETP.NE.AND P2, PT, RZ, UR41, PT ;  /* 0x00000029ff007c0c */ /* 0x000fe2000bf45270 */
[----:B------:R-:W-:-:S04]  /*3b00*/  UISETP.NE.AND UP0, UPT, UR46, 0x1, UPT ;  /* 0x000000012e00788c */ /* 0x000fc8000bf05270 */
[----:B------:R-:W-:-:S04]  /*3b10*/  USEL UR43, URZ, 0x1, UP0 ;  /* 0x000000013f2b7887 */ /* 0x000fc80008000000 */
[----:B------:R-:W-:-:S04]  /*3b20*/  ULOP3.LUT UR43, UR48, UR43, URZ, 0x3c, !UPT ;  /* 0x0000002b302b7292 */ /* 0x000fc8000f8e3c3f */
[----:B------:R-:W-:Y:S08]  /*3b30*/  @P2 BRA `(.L_x_215) ;  /* 0x0000000000442947 */ /* 0x000ff00003800000 */
[----:B------:R-:W-:Y:S05]  /*3b40*/  @!P0 BRA `(.L_x_216) ;  /* 0x0000000000048947 */ /* 0x000fea0003800000 */
[----:B------:R-:W-:Y:S01]  /*3b50*/  BPT.TRAP 0x1 ;  /* 0x000000040000795c */ /* 0x000fe20000300000 */
.L_x_216:
[----:B------:R-:W0:Y:S01]  /*3b60*/  S2UR UR10, SR_CgaCtaId ;  /* 0x00000000000a79c3 */ /* 0x000e220000008800 */
[----:B------:R-:W-:Y:S01]  /*3b70*/  UIADD3 UR6, UR46, 0x1, URZ ;  /* 0x000000012e067890 */ /* 0x000fe2000fffe03f */
[----:B------:R-:W-:Y:S01]  /*3b80*/  MOV R0, UR43 ;  /* 0x0000002b00007c02 */ /* 0x000fe20008000f00 */
[----:B------:R-:W-:Y:S02]  /*3b90*/  UMOV UR7, 0x400 ;  /* 0x0000040000077882 */ /* 0x000fe40000000000 */
[----:B------:R-:W-:Y:S01]  /*3ba0*/  UISETP.NE.AND UP0, UPT, UR6, 0x2, UPT ;  /* 0x000000020600788c */ /* 0x000fe2000bf05270 */
[----:B------:R-:W-:-:S03]  /*3bb0*/  SHF.L.U32 R0, R0, 0x1f, RZ ;  /* 0x0000001f00007819 */ /* 0x000fc600000006ff */
[----:B------:R-:W-:Y:S02]  /*3bc0*/  USEL UR6, UR6, URZ, UP0 ;  /* 0x0000003f06067287 */ /* 0x000fe40008000000 */
[----:B0-----:R-:W-:-:S04]  /*3bd0*/  ULEA UR7, UR10, UR7, 0x18 ;  /* 0x000000070a077291 */ /* 0x001fc8000f8ec03f */
[----:B------:R-:W-:-:S09]  /*3be0*/  ULEA UR6, UR6, UR7, 0x3 ;  /* 0x0000000706067291 */ /* 0x000fd2000f8e183f */
[----:B------:R0:W1:Y:S01]  /*3bf0*/  SYNCS.PHASECHK.TRANS64.TRYWAIT P1, [UR6+0x28830], R0 ;  /* 0x02883000ff0075a7 */ /* 0x0000620008020146 */
[----:B------:R-:W-:Y:S05]  /*3c00*/  @!P0 BRA `(.L_x_217) ;  /* 0x0000000000048947 */ /* 0x000fea0003800000 */
[----:B------:R-:W-:Y:S01]  /*3c10*/  BPT.TRAP 0x1 ;  /* 0x000000040000795c */ /* 0x000fe20000300000 */
.L_x_217:
[----:B-1----:R-:W-:Y:S05]  /*3c20*/  @P1 BRA `(.L_x_215) ;  /* 0x0000000000081947 */ /* 0x002fea0003800000 */
[----:B------:R-:W1:Y:S02]  /*3c30*/  SYNCS.PHASECHK.TRANS64.TRYWAIT P1, [UR6+0x28830], R0 ;  /* 0x02883000ff0075a7 */ /* 0x000e640008020146 */
[----:B-1----:R-:W-:Y:S05]  /*3c40*/  @!P1 BRA `(.L_x_218) ;  /* 0x0000009c00f49947 */ /* 0x002fea0003800000 */
.L_x_215:
        /* <DEDUP_REMOVED lines=48> */
.L_x_220:
[----:B------:R-:W0:Y:S01]  /*3f50*/  S2UR UR7, SR_CgaCtaId ;  /* 0x00000000000779c3 */ /* 0x000e220000008800 */
[----:B------:R-:W-:Y:S01]  /*3f60*/  UMOV UR6, 0x400 ;  /* 0x0000040000067882 */ /* 0x000fe20000000000 */
[----:B------:R-:W-:-:S05]  /*3f70*/  IMAD.U32 R0, RZ, RZ, UR48 ;  /* 0x00000030ff007e24 */ /* 0x000fca000f8e00ff */
[----:B------:R-:W-:Y:S01]  /*3f80*/  SHF.L.U32 R0, R0, 0x1f, RZ ;  /* 0x0000001f00007819 */ /* 0x000fe200000006ff */
[----:B0-----:R-:W-:-:S04]  /*3f90*/  ULEA UR6, UR7, UR6, 0x18 ;  /* 0x0000000607067291 */ /* 0x001fc8000f8ec03f */
[----:B------:R-:W-:-:S09]  /*3fa0*/  ULEA UR6, UR46, UR6, 0x3 ;  /* 0x000000062e067291 */ /* 0x000fd2000f8e183f */
[----:B------:R0:W1:Y:S01]  /*3fb0*/  SYNCS.PHASECHK.TRANS64.TRYWAIT P1, [UR6+0x28850], R0 ;  /* 0x02885000ff0075a7 */ /* 0x0000620008020146 */
[----:B------:R-:W-:Y:S05]  /*3fc0*/  @!P0 BRA `(.L_x_221) ;  /* 0x0000000000048947 */ /* 0x000fea0003800000 */
[----:B------:R-:W-:Y:S01]  /*3fd0*/  BPT.TRAP 0x1 ;  /* 0x000000040000795c */ /* 0x000fe20000300000 */
.L_x_221:
[----:B-1----:R-:W-:Y:S05]  /*3fe0*/  @P1 BRA `(.L_x_219) ;  /* 0x0000000000081947 */ /* 0x002fea0003800000 */
[----:B------:R-:W1:Y:S02]  /*3ff0*/  SYNCS.PHASECHK.TRANS64.TRYWAIT P1, [UR6+0x28850], R0 ;  /* 0x02885000ff0075a7 */ /* 0x000e640008020146 */
[----:B-1----:R-:W-:Y:S05]  /*4000*/  @!P1 BRA `(.L_x_222) ;  /* 0x0000009c001c9947 */ /* 0x002fea0003800000 */
.L_x_219:
[----:B------:R-:W2:Y:S01]  /*4010*/  S2UR UR10, SR_CgaCtaId ;  /* 0x00000000000a79c3 */ /* 0x000ea20000008800 */
[----:B------:R-:W-:Y:S01]  /*4020*/  UMOV UR11, 0x400 ;  /* 0x00000400000b7882 */ /* 0x000fe20000000000 */
[----:B------:R-:W-:Y:S01]  /*4030*/  WARPGROUP.ARRIVE ;  /* 0x00000000000079c5 */ /* 0x000fe20000000000 */
[----:B------:R-:W-:Y:S01]  /*4040*/  UMOV UR7, 0x40000040 ;  /* 0x4000004000077882 */ /* 0x000fe20000000000 */
[----:B01----:R-:W-:Y:S01]  /*4050*/  IADD3 R0, -R2, 0xb, RZ ;  /* 0x0000000b02007810 */ /* 0x003fe20007ffe1ff */
[----:B--2---:R-:W-:-:S04]  /*4060*/  ULEA UR11, UR10, UR11, 0x18 ;  /* 0x0000000b0a0b7291 */ /* 0x004fc8000f8ec03f */
[----:B------:R-:W-:-:S04]  /*4070*/  UIADD3 UR6, UR11, 0x400, URZ ;  /* 0x000004000b067890 */ /* 0x000fc8000fffe03f */
        /* <DEDUP_REMOVED lines=45> */
.L_x_223:
        /* <DEDUP_REMOVED lines=149> */
[----:B------:R-:W-:-:S06]  /*4ca0*/  FFMA.FTZ R86, R86, R3, -R10 ;  /* 0x0000000356567223 */ /* 0x000fcc000001080a */
        /* <DEDUP_REMOVED lines=20> */
[----:B------:R-:W-:-:S06]  /*4df0*/  FFMA.FTZ R38, R67, R3, -R10 ;  /* 0x0000000343267223 */ /* 0x000fcc000001080a */
        /* <DEDUP_REMOVED lines=15> */
[----:B--2---:R-:W-:Y:S01]  /*4ef0*/  FADD.FTZ R27, R21, R40 ;  /* 0x00000028151b7221 */ /* 0x004fe20000010000 */
[-CC-:B------:R-:W-:Y:S01]  /*4f00*/  FFMA.FTZ R40, R71, R3.reuse, -R10.reuse ;  /* 0x0000000347287223 */ /* 0x180fe2000001080a */
[----:B------:R-:W-:-:S05]  /*4f10*/  FFMA.FTZ R10, R87, R3, -R10 ;  /* 0x00000003570a7223 */ /* 0x000fca000001080a */
        /* <DEDUP_REMOVED lines=90> */
.L_x_224:
        /* <DEDUP_REMOVED lines=103> */
[-C--:B------:R-:W-:Y:S01]  /*5b30*/  FMUL.FTZ R150, R150, R8.reuse ;  /* 0x0000000896967220 */ /* 0x080fe20000410000 */
[----:B------:R-:W-:Y:S01]  /*5b40*/  FMUL.FTZ R151, R151, R8 ;  /* 0x0000000897977220 */ /* 0x000fe20000410000 */
[----:B------:R-:W-:-:S02]  /*5b50*/  IMAD.MOV.U32 R9, RZ, RZ, R4 ;  /* 0x000000ffff097224 */ /* 0x000fc400078e0004 */
[----:B------:R-:W-:Y:S01]  /*5b60*/  IMAD.MOV.U32 R7, RZ, RZ, R0 ;  /* 0x000000ffff077224 */ /* 0x000fe200078e0000 */
[----:B------:R-:W-:Y:S06]  /*5b70*/  @P1 BRA `(.L_x_225) ;  /* 0xffffffdc00dc1947 */ /* 0x000fec000383ffff */
.L_x_214:
[----:B------:R-:W-:Y:S06]  /*5b80*/  BAR.ARV 0x8, 0x180 ;  /* 0x0206000000007b1d */ /* 0x000fec0000002000 */
[----:B------:R-:W-:Y:S05]  /*5b90*/  @!P0 BRA `(.L_x_226) ;  /* 0x0000000000048947 */ /* 0x000fea0003800000 */
[----:B------:R-:W-:Y:S01]  /*5ba0*/  BPT.TRAP 0x1 ;  /* 0x000000040000795c */ /* 0x000fe20000300000 */
.L_x_226:
        /* <DEDUP_REMOVED lines=9> */
.L_x_227:
[----:B-1----:R-:W-:Y:S05]  /*5c40*/  @P1 BRA `(.L_x_228) ;  /* 0x0000000000081947 */ /* 0x002fea0003800000 */
[----:B------:R-:W1:Y:S02]  /*5c50*/  SYNCS.PHASECHK.TRANS64.TRYWAIT P1, [UR5+0x28850], R7 ;  /* 0x02885007ff0075a7 */ /* 0x000e640008020145 */
[----:B-1----:R-:W-:Y:S05]  /*5c60*/  @!P1 BRA `(.L_x_229) ;  /* 0x00000080001c9947 */ /* 0x002fea0003800000 */
.L_x_228:
[----:B------:R-:W-:Y:S01]  /*5c70*/  UIADD3 UR4, UR4, 0x400, URZ ;  /* 0x0000040004047890 */ /* 0x000fe2000fffe03f */
[----:B------:R-:W-:Y:S01]  /*5c80*/  WARPGROUP.ARRIVE ;  /* 0x00000000000079c5 */ /* 0x000fe20000000000 */
[----:B------:R-:W-:Y:S01]  /*5c90*/  UMOV UR11, 0x40000040 ;  /* 0x40000040000b7882 */ /* 0x000fe20000000000 */
[----:B01----:R-:W0:Y:S01]  /*5ca0*/  SHFL.BFLY PT, R7, R6, 0x2, 0x1f ;  /* 0x0c401f0006077f89 */ /* 0x003e2200000e0000 */
[----:B------:R-:W-:Y:S01]  /*5cb0*/  USHF.R.U32.HI UR4, URZ, 0x4, UR4 ;  /* 0x000000043f047899 */ /* 0x000fe20008011604 */
[----:B------:R-:W-:Y:S01]  /*5cc0*/  IMAD.MOV.U32 R11, RZ, RZ, RZ ;  /* 0x000000ffff0b7224 */ /* 0x000fe200078e00ff */
[----:B------:R-:W-:Y:S01]  /*5cd0*/  MOV R21, 0xff800000 ;  /* 0xff80000000157802 */ /* 0x000fe20000000f00 */
[----:B------:R-:W1:Y:S01]  /*5ce0*/  SHFL.BFLY PT, R8, R5, 0x2, 0x1f ;  /* 0x0c401f0005087f89 */ /* 0x000e6200000e0000 */
[----:B------:R-:W-:Y:S01]  /*5cf0*/  ULOP3.LUT UR4, UR4, 0x3fff, URZ, 0xc0, !UPT ;  /* 0x00003fff04047892 */ /* 0x000fe2000f8ec03f */
[----:B------:R-:W-:-:S03]  /*5d00*/  IMAD.MOV.U32 R20, RZ, RZ, -0x800000 ;  /* 0xff800000ff147424 */ /* 0x000fc600078e00ff */
[----:B------:R-:W-:-:S04]  /*5d10*/  ULOP3.LUT UR4, UR4, 0x4000000, URZ, 0xfc, !UPT ;  /* 0x0400000004047892 */ /* 0x000fc8000f8efc3f */
[----:B------:R-:W-:-:S04]  /*5d20*/  ULEA UR4, UR42, UR4, 0xb ;  /* 0x000000042a047291 */ /* 0x000fc8000f8e583f */
[----:B------:R-:W-:-:S03]  /*5d30*/  UIADD3 UR6, UR4, 0x80, URZ ;  /* 0x0000008004067890 */ /* 0x000fc6000fffe03f */
[----:B------:R-:W-:Y:S02]  /*5d40*/  UMOV UR10, UR4 ;  /* 0x00000004000a7c82 */ /* 0x000fe40008000000 */
[----:B------:R-:W-:Y:S01]  /*5d50*/  HGMMA.64x128x16.F32.BF16 R88, R156, gdesc[UR8].tnspB, R88, gsb0 ;  /* 0x41e000089c587df0 */ /* 0x000fe20008001858 */
[----:B------:R-:W-:Y:S01]  /*5d60*/  UMOV UR11, 0x40000040 ;  /* 0x40000040000b7882 */ /* 0x000fe20000000000 */
[----:B------:R-:W-:Y:S01]  /*5d70*/  UMOV UR10, UR6 ;  /* 0x00000006000a7c82 */ /* 0x000fe20008000000 */
[----:B------:R-:W-:Y:S01]  /*5d80*/  UIADD3 UR6, UR4, 0x100, URZ ;  /* 0x0000010004067890 */ /* 0x000fe2000fffe03f */
[----:B0-----:R-:W-:Y:S01]  /*5d90*/  FADD.FTZ R7, R7, R6 ;  /* 0x0000000607077221 */ /* 0x001fe20000010000 */
[----:B-1----:R-:W-:Y:S01]  /*5da0*/  FADD.FTZ R9, R8, R5 ;  /* 0x0000000508097221 */ /* 0x002fe20000010000 */
[----:B------:R-:W-:-:S03]  /*5db0*/  IMAD.MOV.U32 R5, RZ, RZ, RZ ;  /* 0x000000ffff057224 */ /* 0x000fc600078e00ff */
[----:B------:R-:W0:Y:S04]  /*5dc0*/  SHFL.BFLY PT, R8, R7, 0x1, 0x1f ;  /* 0x0c201f0007087f89 */ /* 0x000e2800000e0000 */
[----:B------:R-:W1:Y:S01]  /*5dd0*/  SHFL.BFLY PT, R10, R9, 0x1, 0x1f ;  /* 0x0c201f00090a7f89 */ /* 0x000e6200000e0000 */
[----:B0-----:R-:W-:Y:S01]  /*5de0*/  FADD.FTZ R12, R7, R8 ;  /* 0x00000008070c7221 */ /* 0x001fe20000010000 */
[----:B-1----:R-:W-:-:S04]  /*5df0*/  FADD.FTZ R10, R9, R10 ;  /* 0x0000000a090a7221 */ /* 0x002fc80000010000 */
[----:B------:R-:W-:Y:S02]  /*5e00*/  FSETP.NE.FTZ.AND P1, PT, R12, RZ, PT ;  /* 0x000000ff0c00720b */ /* 0x000fe40003f35000 */
[----:B------:R-:W-:-:S11]  /*5e10*/  FSETP.NE.FTZ.AND P2, PT, R10, RZ, PT ;  /* 0x000000ff0a00720b */ /* 0x000fd60003f55000 */
[----:B------:R-:W0:Y:S01]  /*5e20*/  @P1 MUFU.LG2 R6, R12 ;  /* 0x0000000c00061308 */ /* 0x000e220000000c00 */
[C---:B------:R-:W-:Y:S01]  /*5e30*/  @P1 FMUL.FTZ R7, R3.reuse, 0.69314718246459960938 ;  /* 0x3f31721803071820 */ /* 0x040fe20000410000 */
[----:B------:R-:W-:-:S06]  /*5e40*/  @P2 FMUL.FTZ R14, R3, 0.69314718246459960938 ;  /* 0x3f317218030e2820 */ /* 0x000fcc0000410000 */
        /* <DEDUP_REMOVED lines=10> */
[----:B------:R-:W-:Y:S01]  /*5ef0*/  UMOV UR10, UR6 ;  /* 0x00000006000a7c82 */ /* 0x000fe20008000000 */
[----:B------:R-:W-:Y:S01]  /*5f00*/  UMOV UR11, 0x40000040 ;  /* 0x40000040000b7882 */ /* 0x000fe20000000000 */
[----:B------:R-:W-:Y:S01]  /*5f10*/  UIADD3 UR6, UR4, 0x180, URZ ;  /* 0x0000018004067890 */ /* 0x000fe2000fffe03f */
        /* <DEDUP_REMOVED lines=17> */
[----:B------:R-:W-:Y:S02]  /*6030*/  UIADD3 UR6, UR4, 0x300, URZ ;  /* 0x0000030004067890 */ /* 0x000fe4000fffe03f */
        /* <DEDUP_REMOVED lines=17> */
.L_x_230:
[----:B------:R-:W-:Y:S01]  /*6150*/  UIADD3 UR4, UR5, 0x28860, URZ ;  /* 0x0002886005047890 */ /* 0x000fe2000fffe03f */
[-C--:B------:R-:W-:Y:S01]  /*6160*/  FMUL.FTZ R12, R89, R5.reuse ;  /* 0x00000005590c7220 */ /* 0x080fe20000410000 */
[----:B------:R-:W-:Y:S01]  /*6170*/  UIADD3 UR42, UR42, 0x1, URZ ;  /* 0x000000012a2a7890 */ /* 0x000fe2000fffe03f */
[-C--:B------:R-:W-:Y:S01]  /*6180*/  FMUL.FTZ R157, R88, R5.reuse ;  /* 0x00000005589d7220 */ /* 0x080fe20000410000 */
[----:B------:R-:W-:Y:S01]  /*6190*/  UPRMT UR4, UR7, 0x654, UR4 ;  /* 0x0000065407047896 */ /* 0x000fe20008000004 */
[-C--:B------:R-:W-:Y:S01]  /*61a0*/  FMUL.FTZ R89, R92, R5.reuse ;  /* 0x000000055c597220 */ /* 0x080fe20000410000 */
[----:B------:R-:W-:Y:S01]  /*61b0*/  UISETP.NE.AND UP0, UPT, UR42, 0x2, UPT ;  /* 0x000000022a00788c */ /* 0x000fe2000bf05270 */
[-C--:B------:R-:W-:Y:S01]  /*61c0*/  FMUL.FTZ R6, R93, R5.reuse ;  /* 0x000000055d067220 */ /* 0x080fe20000410000 */
[-C--:B------:R-:W-:Y:S01]  /*61d0*/  FMUL.FTZ R92, R96, R5.reuse ;  /* 0x00000005605c7220 */ /* 0x080fe20000410000 */
[-C--:B------:R-:W-:Y:S01]  /*61e0*/  FMUL.FTZ R87, R97, R5.reuse ;  /* 0x0000000561577220 */ /* 0x080fe20000410000 */
[-C--:B------:R-:W-:Y:S01]  /*61f0*/  FMUL.FTZ R86, R100, R5.reuse ;  /* 0x0000000564567220 */ /* 0x080fe20000410000 */
[-C--:B------:R-:W-:Y:S01]  /*6200*/  FMUL.FTZ R83, R101, R5.reuse ;  /* 0x0000000565537220 */ /* 0x080fe20000410000 */
[-C--:B------:R-:W-:Y:S01]  /*6210*/  FMUL.FTZ R82, R104, R5.reuse ;  /* 0x0000000568527220 */ /* 0x080fe20000410000 */
[----:B------:R-:W-:Y:S01]  /*6220*/  SYNCS.ARRIVE.TRANS64.RED.A1T0 RZ, [UR4], RZ ;  /* 0x000000ffffff79a7 */ /* 0x000fe20008100404 */
[----:B------:R-:W-:Y:S01]  /*6230*/  USEL UR4, URZ, 0x1, UP0 ;  /* 0x000000013f047887 */ /* 0x000fe20008000000 */
        /* <DEDUP_REMOVED lines=50> */
[----:B------:R-:W-:Y:S01]  /*6560*/  PLOP3.LUT P0, PT, PT, PT, PT, 0x8, 0x0 ;  /* 0x000000000000781c */ /* 0x000fe20003f0e170 */
[-C--:B------:R-:W-:Y:S01]  /*6570*/  FMUL.FTZ R37, R143, R11.reuse ;  /* 0x0000000b8f257220 */ /* 0x080fe20000410000 */
[-C--:B------:R-:W-:Y:S01]  /*6580*/  FMUL.FTZ R36, R146, R11.reuse ;  /* 0x0000000b92247220 */ /* 0x080fe20000410000 */
[-C--:B------:R-:W-:Y:S01]  /*6590*/  FMUL.FTZ R33, R147, R11.reuse ;  /* 0x0000000b93217220 */ /* 0x080fe20000410000 */
[-C--:B------:R-:W-:Y:S01]  /*65a0*/  FMUL.FTZ R32, R150, R11.reuse ;  /* 0x0000000b96207220 */ /* 0x080fe20000410000 */
[----:B------:R-:W-:Y:S01]  /*65b0*/  FMUL.FTZ R151, R151, R11 ;  /* 0x0000000b97977220 */ /* 0x000fe20000410000 */
[----:B------:R-:W-:-:S02]  /*65c0*/  UIADD3 UR44, UR44, 0x1, URZ ;  /* 0x000000012c2c7890 */ /* 0x000fc4000fffe03f */
[----:B------:R-:W-:Y:S02]  /*65d0*/  USEL UR42, UR42, URZ, UP0 ;  /* 0x0000003f2a2a7287 */ /* 0x000fe40008000000 */
[----:B------:R-:W-:-:S12]  /*65e0*/  ULOP3.LUT UR43, UR43, UR4, URZ, 0x3c, !UPT ;  /* 0x000000042b2b7292 */ /* 0x000fd8000f8e3c3f */
.L_x_206:
[----:B------:R-:W0:Y:S01]  /*65f0*/  S2R R5, SR_CgaCtaId ;  /* 0x0000000000057919 */ /* 0x000e220000008800 */
[----:B------:R-:W-:Y:S01]  /*6600*/  MOV R0, 0x400 ;  /* 0x0000040000007802 */ /* 0x000fe20000000f00 */
[----:B------:R-:W-:Y:S01]  /*6610*/  BSSY B0, `(.L_x_231) ;  /* 0x0000213000007945 */ /* 0x000fe20003800000 */
[----:B------:R-:W-:Y:S02]  /*6620*/  BAR.SYNC.DEFER_BLOCKING 0x5, 0x180 ;  /* 0x0146000000007b1d */ /* 0x000fe40000010000 */
[----:B0-----:R-:W-:-:S05]  /*6630*/  LEA R0, R5, R0, 0x18 ;  /* 0x0000000005007211 */ /* 0x001fca00078ec0ff */
[----:B------:R-:W0:Y:S02]  /*6640*/  LDS.128 R44, [R0+0x288d0] ;  /* 0x0288d000002c7984 */ /* 0x000e240000000c00 */
[----:B0-----:R-:W-:Y:S02]  /*6650*/  R2UR UR5, R45 ;  /* 0x000000002d0572ca */ /* 0x001fe400000e0000 */
[----:B------:R-:W-:Y:S01]  /*6660*/  R2UR UR6, R46 ;  /* 0x000000002e0672ca */ /* 0x000fe200000e0000 */
[----:B------:R-:W-:Y:S06]  /*6670*/  BAR.ARV 0x4, 0x180 ;  /* 0x0106000000007b1d */ /* 0x000fec0000002000 */
[----:B------:R-:W-:Y:S08]  /*6680*/  @P0 BRA `(.L_x_232) ;  /* 0x0000001400440947 */ /* 0x000ff00003800000 */
[----:B------:R-:W0:Y:S01]  /*6690*/  S2R R5, SR_SWINHI ;  /* 0x0000000000057919 */ /* 0x000e220000002f00 */
[----:B------:R-:W-:Y:S01]  /*66a0*/  F2FP.BF16.F32.PACK_AB R7, R7, R8 ;  /* 0x000000080707723e */ /* 0x000fe200000010ff */
[----:B------:R-:W-:Y:S01]  /*66b0*/  ULDC.64 UR8, c[0x0][0xc00] ;  /* 0x0003000000087ab9 */ /* 0x000fe20000000a00 */
[----:B------:R-:W-:Y:S01]  /*66c0*/  F2FP.BF16.F32.PACK_AB R6, R6, R89 ;  /* 0x000000590606723e */ /* 0x000fe200000010ff */
[----:B------:R-:W-:Y:S01]  /*66d0*/  UISETP.NE.U32.AND UP0, UPT, UR8, URZ, UPT ;  /* 0x0000003f0800728c */ /* 0x000fe2000bf05070 */
[----:B------:R-:W-:Y:S01]  /*66e0*/  F2FP.BF16.F32.PACK_AB R148, R35, R38 ;  /* 0x000000262394723e */ /* 0x000fe200000010ff */
[----:B------:R-:W-:Y:S01]  /*66f0*/  USHF.L.U32 UR10, UR37, 0x2, URZ ;  /* 0x00000002250a7899 */ /* 0x000fe2000800063f */
[----:B------:R-:W-:Y:S01]  /*6700*/  F2FP.BF16.F32.PACK_AB R149, R33, R36 ;  /* 0x000000242195723e */ /* 0x000fe200000010ff */
[----:B------:R-:W-:Y:S01]  /*6710*/  UISETP.NE.AND.EX UP0, UPT, UR9, URZ, UPT, UP0 ;  /* 0x0000003f0900728c */ /* 0x000fe2000bf05300 */
[----:B------:R-:W-:Y:S01]  /*6720*/  F2FP.BF16.F32.PACK_AB R150, R3, R34 ;  /* 0x000000220396723e */ /* 0x000fe200000010ff */
[----:B------:R-:W-:Y:S01]  /*6730*/  USHF.L.U64.HI UR11, UR37, 0x2, UR38 ;  /* 0x00000002250b7899 */ /* 0x000fe20008010226 */
[----:B------:R-:W-:Y:S01]  /*6740*/  F2FP.BF16.F32.PACK_AB R151, R151, R32 ;  /* 0x000000209797723e */ /* 0x000fe200000010ff */
[----:B------:R-:W-:-:S04]  /*6750*/  UIADD3 UR4, UP1, UR10, UR8, URZ ;  /* 0x000000080a047290 */ /* 0x000fc8000ff3e03f */
[----:B------:R-:W-:-:S03]  /*6760*/  UIADD3.X UR7, UR11, UR9, URZ, UP1, !UPT ;  /* 0x000000090b077290 */ /* 0x000fc60008ffe43f */
[----:B------:R-:W-:Y:S01]  /*6770*/  ULDC.64 UR8, c[0x0][0xc08] ;  /* 0x0003020000087ab9 */ /* 0x000fe20000000a00 */
[----:B------:R-:W-:Y:S02]  /*6780*/  MOV R24, R0 ;  /* 0x0000000000187202 */ /* 0x000fe40000000f00 */
[----:B0-----:R-:W-:-:S03]  /*6790*/  MOV R25, R5 ;  /* 0x0000000500197202 */ /* 0x001fc60000000f00 */
[----:B------:R-:W-:-:S03]  /*67a0*/  IMAD.WIDE R4, R155, 0x2, R24 ;  /* 0x000000029b047825 */ /* 0x000fc600078e0218 */
[C---:B------:R-:W-:Y:S02]  /*67b0*/  IADD3 R91, P5, R4.reuse, 0x40, RZ ;  /* 0x00000040045b7810 */ /* 0x040fe40007fbe0ff */
[C---:B------:R-:W-:Y:S02]  /*67c0*/  LOP3.LUT R9, R4.reuse, 0x380, RZ, 0xc0, !PT ;  /* 0x0000038004097812 */ /* 0x040fe400078ec0ff */
[C---:B------:R-:W-:Y:S01]  /*67d0*/  IADD3 R45, P6, R4.reuse, 0x20, RZ ;  /* 0x00000020042d7810 */ /* 0x040fe20007fde0ff */
[--C-:B------:R-:W-:Y:S01]  /*67e0*/  IMAD.X R29, RZ, RZ, R5.reuse, P5 ;  /* 0x000000ffff1d7224 */ /* 0x100fe200028e0605 */
[----:B------:R-:W-:Y:S02]  /*67f0*/  IADD3 R95, P4, R4, 0x60, RZ ;  /* 0x00000060045f7810 */ /* 0x000fe40007f9e0ff */
[----:B------:R-:W-:Y:S01]  /*6800*/  LOP3.LUT R26, R91, 0x380, RZ, 0xc0, !PT ;  /* 0x000003805b1a7812 */ /* 0x000fe200078ec0ff */
[--C-:B------:R-:W-:Y:S01]  /*6810*/  IMAD.X R31, RZ, RZ, R5.reuse, P6 ;  /* 0x000000ffff1f7224 */ /* 0x100fe200030e0605 */
[----:B------:R-:W-:Y:S01]  /*6820*/  SHF.R.U64 R9, R9, 0x3, RZ ;  /* 0x0000000309097819 */ /* 0x000fe200000012ff */
[----:B------:R-:W-:Y:S01]  /*6830*/  IMAD.X R27, RZ, RZ, R5, P4 ;  /* 0x000000ffff1b7224 */ /* 0x000fe200020e0605 */
[----:B------:R-:W-:-:S02]  /*6840*/  LOP3.LUT R14, R45, 0x380, RZ, 0xc0, !PT ;  /* 0x000003802d0e7812 */ /* 0x000fc400078ec0ff */
[----:B------:R-:W-:Y:S02]  /*6850*/  LOP3.LUT R44, R95, 0x380, RZ, 0xc0, !PT ;  /* 0x000003805f2c7812 */ /* 0x000fe400078ec0ff */
[C---:B------:R-:W-:Y:S02]  /*6860*/  IADD3 R97, P3, R4.reuse, 0x4000, RZ ;  /* 0x0000400004617810 */ /* 0x040fe40007f7e0ff */
[C---:B------:R-:W-:Y:S02]  /*6870*/  IADD3 R99, P2, R4.reuse, 0x4020, RZ ;  /* 0x0000402004637810 */ /* 0x040fe40007f5e0ff */
[C---:B------:R-:W-:Y:S01]  /*6880*/  IADD3 R101, P1, R4.reuse, 0x4040, RZ ;  /* 0x0000404004657810 */ /* 0x040fe20007f3e0ff */
[--C-:B------:R-:W-:Y:S01]  /*6890*/  IMAD.X R15, RZ, RZ, R5.reuse, P3 ;  /* 0x000000ffff0f7224 */ /* 0x100fe200018e0605 */
[----:B------:R-:W-:Y:S01]  /*68a0*/  IADD3 R90, P0, R4, 0x4060, RZ ;  /* 0x00004060045a7810 */ /* 0x000fe20007f1e0ff */
[--C-:B------:R-:W-:Y:S01]  /*68b0*/  IMAD.X R13, RZ, RZ, R5.reuse, P2 ;  /* 0x000000ffff0d7224 */ /* 0x100fe200010e0605 */
[----:B------:R-:W-:Y:S01]  /*68c0*/  SHF.R.U64 R26, R26, 0x3, RZ ;  /* 0x000000031a1a7819 */ /* 0x000fe200000012ff */
[--C-:B------:R-:W-:Y:S01]  /*68d0*/  IMAD.X R11, RZ, RZ, R5.reuse, P1 ;  /* 0x000000ffff0b7224 */ /* 0x100fe200008e0605 */
[----:B------:R-:W-:Y:S01]  /*68e0*/  LOP3.LUT R4, R9, R4, RZ, 0x3c, !PT ;  /* 0x0000000409047212 */ /* 0x000fe200078e3cff */
[----:B------:R-:W-:Y:S01]  /*68f0*/  IMAD.X R9, RZ, RZ, R5, P0 ;  /* 0x000000ffff097224 */ /* 0x000fe200000e0605 */
[----:B------:R-:W-:-:S02]  /*6900*/  SHF.R.U64 R14, R14, 0x3, RZ ;  /* 0x000000030e0e7819 */ /* 0x000fc400000012ff */
[----:B------:R-:W-:Y:S02]  /*6910*/  SHF.R.U64 R44, R44, 0x3, RZ ;  /* 0x000000032c2c7819 */ /* 0x000fe400000012ff */
[----:B------:R-:W-:Y:S02]  /*6920*/  LOP3.LUT R28, R26, R91, RZ, 0x3c, !PT ;  /* 0x0000005b1a1c7212 */ /* 0x000fe400078e3cff */
[----:B------:R-:W-:Y:S02]  /*6930*/  MOV R91, R4 ;  /* 0x00000004005b7202 */ /* 0x000fe40000000f00 */
[----:B------:R-:W-:Y:S02]  /*6940*/  F2FP.BF16.F32.PACK_AB R5, R10, R93 ;  /* 0x0000005d0a05723e */ /* 0x000fe400000010ff */
[----:B------:R-:W-:Y:S02]  /*6950*/  LOP3.LUT R30, R14, R45, RZ, 0x3c, !PT ;  /* 0x0000002d0e1e7212 */ /* 0x000fe400078e3cff */
[----:B------:R-:W-:-:S02]  /*6960*/  LOP3.LUT R26, R44, R95, RZ, 0x3c, !PT ;  /* 0x0000005f2c1a7212 */ /* 0x000fc400078e3cff */
[----:B------:R-:W-:Y:S02]  /*6970*/  LOP3.LUT R10, R99, 0x380, RZ, 0xc0, !PT ;  /* 0x00000380630a7812 */ /* 0x000fe400078ec0ff */
[----:B------:R-:W-:Y:S02]  /*6980*/  LOP3.LUT R44, R101, 0x380, RZ, 0xc0, !PT ;  /* 0x00000380652c7812 */ /* 0x000fe400078ec0ff */
[----:B------:R-:W-:Y:S02]  /*6990*/  LOP3.LUT R45, R90, 0x380, RZ, 0xc0, !PT ;  /* 0x000003805a2d7812 */ /* 0x000fe400078ec0ff */
[----:B------:R-:W-:Y:S02]  /*69a0*/  LOP3.LUT R46, R97, 0x380, RZ, 0xc0, !PT ;  /* 0x00000380612e7812 */ /* 0x000fe400078ec0ff */
[----:B------:R-:W-:Y:S02]  /*69b0*/  SHF.R.U64 R10, R10, 0x3, RZ ;  /* 0x000000030a0a7819 */ /* 0x000fe400000012ff */
[----:B------:R-:W-:-:S02]  /*69c0*/  SHF.R.U64 R44, R44, 0x3, RZ ;  /* 0x000000032c2c7819 */ /* 0x000fc400000012ff */
[----:B------:R-:W-:Y:S02]  /*69d0*/  SHF.R.U64 R45, R45, 0x3, RZ ;  /* 0x000000032d2d7819 */ /* 0x000fe400000012ff */
[----:B------:R-:W-:Y:S02]  /*69e0*/  SHF.R.U64 R46, R46, 0x3, RZ ;  /* 0x000000032e2e7819 */ /* 0x000fe400000012ff */
[----:B------:R-:W-:Y:S01]  /*69f0*/  F2FP.BF16.F32.PACK_AB R4, R12, R157 ;  /* 0x0000009d0c04723e */ /* 0x000fe200000010ff */
[----:B------:R-:W-:Y:S01]  /*6a00*/  BAR.SYNC.DEFER_BLOCKING 0x1, 0x100 ;  /* 0x0044000000007b1d */ /* 0x000fe20000010000 */
[----:B------:R-:W-:Y:S02]  /*6a10*/  LOP3.LUT R12, R10, R99, RZ, 0x3c, !PT ;  /* 0x000000630a0c7212 */ /* 0x000fe400078e3cff */
[----:B------:R-:W-:Y:S02]  /*6a20*/  LOP3.LUT R10, R44, R101, RZ, 0x3c, !PT ;  /* 0x000000652c0a7212 */ /* 0x000fe400078e3cff */
[----:B------:R-:W-:-:S02]  /*6a30*/  LOP3.LUT R8, R45, R90, RZ, 0x3c, !PT ;  /* 0x0000005a2d087212 */ /* 0x000fc400078e3cff */
[----:B------:R-:W-:Y:S02]  /*6a40*/  LOP3.LUT R14, R46, R97, RZ, 0x3c, !PT ;  /* 0x000000612e0e7212 */ /* 0x000fe400078e3cff */
[----:B------:R-:W-:Y:S02]  /*6a50*/  MOV R46, R26 ;  /* 0x0000001a002e7202 */ /* 0x000fe40000000f00 */
[----:B------:R-:W-:Y:S02]  /*6a60*/  MOV R27, R10 ;  /* 0x0000000a001b7202 */ /* 0x000fe40000000f00 */
[----:B------:R-:W-:Y:S02]  /*6a70*/  MOV R26, R8 ;  /* 0x00000008001a7202 */ /* 0x000fe40000000f00 */
[----:B------:R-:W-:Y:S02]  /*6a80*/  MOV R90, R30 ;  /* 0x0000001e005a7202 */ /* 0x000fe40000000f00 */
[----:B------:R-:W-:-:S02]  /*6a90*/  F2FP.BF16.F32.PACK_AB R8, R87, R92 ;  /* 0x0000005c5708723e */ /* 0x000fc400000010ff */
[----:B------:R-:W-:Y:S02]  /*6aa0*/  F2FP.BF16.F32.PACK_AB R9, R85, R88 ;  /* 0x000000585509723e */ /* 0x000fe400000010ff */
[----:B------:R-:W-:Y:S02]  /*6ab0*/  F2FP.BF16.F32.PACK_AB R10, R83, R86 ;  /* 0x00000056530a723e */ /* 0x000fe400000010ff */
[----:B------:R-:W-:Y:S01]  /*6ac0*/  F2FP.BF16.F32.PACK_AB R11, R81, R84 ;  /* 0x00000054510b723e */ /* 0x000fe200000010ff */
[----:B------:R0:W-:Y:S01]  /*6ad0*/  STSM.16.M88.4 [R91], R4 ;  /* 0x000000045b007844 */ /* 0x0001e20000000200 */
[----:B------:R-:W-:Y:S02]  /*6ae0*/  MOV R89, R28 ;  /* 0x0000001c00597202 */ /* 0x000fe40000000f00 */
[----:B------:R-:W-:Y:S01]  /*6af0*/  MOV R45, R14 ;  /* 0x0000000e002d7202 */ /* 0x000fe20000000f00 */
[----:B------:R1:W-:Y:S01]  /*6b00*/  STSM.16.M88.4 [R90], R8 ;  /* 0x000000085a007844 */ /* 0x0003e20000000200 */
[----:B------:R-:W-:-:S02]  /*6b10*/  MOV R44, R12 ;  /* 0x0000000c002c7202 */ /* 0x000fc40000000f00 */
[----:B------:R-:W-:Y:S02]  /*6b20*/  F2FP.BF16.F32.PACK_AB R12, R71, R74 ;  /* 0x0000004a470c723e */ /* 0x000fe400000010ff */
[----:B------:R-:W-:Y:S02]  /*6b30*/  F2FP.BF16.F32.PACK_AB R13, R69, R72 ;  /* 0x00000048450d723e */ /* 0x000fe400000010ff */
[----:B------:R-:W-:Y:S02]  /*6b40*/  F2FP.BF16.F32.PACK_AB R14, R67, R70 ;  /* 0x00000046430e723e */ /* 0x000fe400000010ff */
[----:B------:R-:W-:Y:S02]  /*6b50*/  F2FP.BF16.F32.PACK_AB R15, R65, R68 ;  /* 0x00000044410f723e */ /* 0x000fe400000010ff */
[----:B------:R-:W-:Y:S02]  /*6b60*/  F2FP.BF16.F32.PACK_AB R28, R63, R66 ;  /* 0x000000423f1c723e */ /* 0x000fe400000010ff */
[----:B0-----:R-:W-:-:S02]  /*6b70*/  F2FP.BF16.F32.PACK_AB R4, R79, R82 ;  /* 0x000000524f04723e */ /* 0x001fc400000010ff */
[----:B------:R-:W-:Y:S02]  /*6b80*/  F2FP.BF16.F32.PACK_AB R5, R77, R80 ;  /* 0x000000504d05723e */ /* 0x000fe400000010ff */
[----:B------:R-:W-:Y:S02]  /*6b90*/  F2FP.BF16.F32.PACK_AB R6, R75, R78 ;  /* 0x0000004e4b06723e */ /* 0x000fe400000010ff */
[----:B------:R-:W-:Y:S02]  /*6ba0*/  F2FP.BF16.F32.PACK_AB R7, R73, R76 ;  /* 0x0000004c4907723e */ /* 0x000fe400000010ff */
[----:B------:R-:W-:Y:S02]  /*6bb0*/  F2FP.BF16.F32.PACK_AB R29, R61, R64 ;  /* 0x000000403d1d723e */ /* 0x000fe400000010ff */
[----:B------:R-:W-:Y:S01]  /*6bc0*/  F2FP.BF16.F32.PACK_AB R30, R59, R62 ;  /* 0x0000003e3b1e723e */ /* 0x000fe200000010ff */
[----:B------:R0:W-:Y:S01]  /*6bd0*/  STSM.16.M88.4 [R89], R4 ;  /* 0x0000000459007844 */ /* 0x0001e20000000200 */
[----:B------:R-:W-:-:S02]  /*6be0*/  F2FP.BF16.F32.PACK_AB R31, R57, R60 ;  /* 0x0000003c391f723e */ /* 0x000fc400000010ff */
[----:B------:R-:W-:Y:S01]  /*6bf0*/  F2FP.BF16.F32.PACK_AB R60, R55, R58 ;  /* 0x0000003a373c723e */ /* 0x000fe200000010ff */
[----:B------:R2:W-:Y:S01]  /*6c00*/  STSM.16.M88.4 [R46], R12 ;  /* 0x0000000c2e007844 */ /* 0x0005e20000000200 */
[----:B------:R-:W-:Y:S02]  /*6c10*/  F2FP.BF16.F32.PACK_AB R61, R53, R56 ;  /* 0x00000038353d723e */ /* 0x000fe400000010ff */
[----:B------:R-:W-:Y:S01]  /*6c20*/  F2FP.BF16.F32.PACK_AB R62, R51, R54 ;  /* 0x00000036333e723e */ /* 0x000fe200000010ff */
[----:B------:R-:W-:Y:S01]  /*6c30*/  STSM.16.M88.4 [R45], R28 ;  /* 0x0000001c2d007844 */ /* 0x000fe20000000200 */
[----:B------:R-:W-:Y:S02]  /*6c40*/  F2FP.BF16.F32.PACK_AB R63, R49, R52 ;  /* 0x00000034313f723e */ /* 0x000fe400000010ff */
[----:B-1----:R-:W-:Y:S02]  /*6c50*/  F2FP.BF16.F32.PACK_AB R8, R43, R50 ;  /* 0x000000322b08723e */ /* 0x002fe400000010ff */
[----:B------:R-:W-:Y:S01]  /*6c60*/  F2FP.BF16.F32.PACK_AB R9, R41, R48 ;  /* 0x000000302909723e */ /* 0x000fe200000010ff */
[----:B------:R-:W-:Y:S01]  /*6c70*/  STSM.16.M88.4 [R44], R60 ;  /* 0x0000003c2c007844 */ /* 0x000fe20000000200 */
[----:B------:R-:W-:Y:S01]  /*6c80*/  F2FP.BF16.F32.PACK_AB R10, R39, R42 ;  /* 0x0000002a270a723e */ /* 0x000fe200000010ff */
[----:B0-----:R-:W-:Y:S01]  /*6c90*/  IMAD.U32 R4, RZ, RZ, UR4 ;  /* 0x00000004ff047e24 */ /* 0x001fe2000f8e00ff */
[----:B------:R-:W-:-:S02]  /*6ca0*/  F2FP.BF16.F32.PACK_AB R11, R37, R40 ;  /* 0x00000028250b723e */ /* 0x000fc400000010ff */
[----:B------:R-:W-:Y:S01]  /*6cb0*/  PLOP3.LUT P0, PT, PT, PT, UP0, 0x80, 0x0 ;  /* 0x000000000000781c */ /* 0x000fe20003f0f008 */
[----:B------:R-:W-:Y:S01]  /*6cc0*/  UISETP.NE.U32.AND UP1, UPT, UR8, URZ, UPT ;  /* 0x0000003f0800728c */ /* 0x000fe2000bf25070 */
[----:B------:R-:W-:Y:S01]  /*6cd0*/  MOV R5, UR7 ;  /* 0x0000000700057c02 */ /* 0x000fe20008000f00 */
[----:B------:R0:W-:Y:S01]  /*6ce0*/  STSM.16.M88.4 [R27], R8 ;  /* 0x000000081b007844 */ /* 0x0001e20000000200 */
[----:B--2---:R-:W1:Y:S03]  /*6cf0*/  LDC R46, c[0x0][0xbe8] ;  /* 0x0002fa00ff2e7b82 */ /* 0x004e660000000800 */
[----:B------:R2:W-:Y:S05]  /*6d00*/  STSM.16.M88.4 [R26], R148 ;  /* 0x000000941a007844 */ /* 0x0005ea0000000200 */
[----:B------:R-:W-:Y:S06]  /*6d10*/  BAR.SYNC.DEFER_BLOCKING 0x1, 0x100 ;  /* 0x0044000000007b1d */ /* 0x000fec0000010000 */
[----:B------:R-:W3:Y:S01]  /*6d20*/  @P0 LDG.E R3, desc[UR50][R4.64] ;  /* 0x0000003204030981 */ /* 0x000ee2000c1e1900 */
[----:B------:R-:W-:Y:S01]  /*6d30*/  UISETP.NE.AND.EX UP1, UPT, UR9, URZ, UPT, UP1 ;  /* 0x0000003f0900728c */ /* 0x000fe2000bf25310 */
[----:B-1----:R-:W-:Y:S01]  /*6d40*/  ISETP.NE.AND P1, PT, R46, 0x1, PT ;  /* 0x000000012e00780c */ /* 0x002fe20003f25270 */
[----:B------:R-:W-:Y:S01]  /*6d50*/  ULDC UR7, c[0x0][0xa88] ;  /* 0x0002a20000077ab9 */ /* 0x000fe20000000800 */
[----:B------:R-:W-:Y:S01]  /*6d60*/  UMOV UR4, URZ ;  /* 0x0000003f00047c82 */ /* 0x000fe20008000000 */
[----:B0-----:R-:W-:-:S02]  /*6d70*/  IMAD.U32 R9, RZ, RZ, UR39 ;  /* 0x00000027ff097e24 */ /* 0x001fc4000f8e00ff */
[----:B------:R-:W-:-:S05]  /*6d80*/  PLOP3.LUT P2, PT, PT, PT, UP1, 0x80, 0x0 ;  /* 0x000000000000781c */ /* 0x000fca0003f4f018 */
[----:B------:R-:W-:-:S03]  /*6d90*/  @UP1 UIADD3 UR8, UP2, UR10, UR8, URZ ;  /* 0x000000080a081290 */ /* 0x000fc6000ff5e03f */
[----:B------:R-:W0:Y:S01]  /*6da0*/  @P1 LDC R6, c[0x0][0xbec] ;  /* 0x0002fb00ff061b82 */ /* 0x000e220000000800 */
[----:B------:R-:W-:Y:S02]  /*6db0*/  @UP1 UIADD3.X UR9, UR11, UR9, URZ, UP2, !UPT ;  /* 0x000000090b091290 */ /* 0x000fe400097fe43f */
[----:B------:R-:W-:-:S04]  /*6dc0*/  IMAD.U32 R10, RZ, RZ, UR8 ;  /* 0x00000008ff0a7e24 */ /* 0x000fc8000f8e00ff */
[----:B------:R-:W-:Y:S01]  /*6dd0*/  IMAD.U32 R11, RZ, RZ, UR9 ;  /* 0x00000009ff0b7e24 */ /* 0x000fe2000f8e00ff */
[----:B------:R-:W1:Y:S01]  /*6de0*/  @P1 LDC R12, c[0x0][0xbf0] ;  /* 0x0002fc00ff0c1b82 */ /* 0x000e620000000800 */
[----:B---3--:R-:W-:Y:S01]  /*6df0*/  @P0 R2UR UR4, R3 ;  /* 0x00000000030402ca */ /* 0x008fe200000e0000 */
[----:B------:R-:W-:-:S06]  /*6e00*/  IMAD.U32 R3, RZ, RZ, UR7 ;  /* 0x00000007ff037e24 */ /* 0x000fcc000f8e00ff */
[----:B------:R2:W5:Y:S01]  /*6e10*/  @P2 LDG.E R3, desc[UR50][R10.64] ;  /* 0x000000320a032981 */ /* 0x000562000c1e1900 */
[----:B01----:R-:W-:Y:S07]  /*6e20*/  @P2 BRA `(.L_x_233) ;  /* 0x0000000000102947 */ /* 0x003fee0003800000 */
[----:B------:R-:W-:Y:S05]  /*6e30*/  @!P0 BRA `(.L_x_233) ;  /* 0x00000000000c8947 */ /* 0x000fea0003800000 */
[----:B------:R-:W3:Y:S04]  /*6e40*/  LDG.E R8, desc[UR50][R4.64] ;  /* 0x0000003204087981 */ /* 0x000ee8000c1e1900 */
[----:B-----5:R-:W3:Y:S02]  /*6e50*/  LDG.E R3, desc[UR50][R4.64+0x4] ;  /* 0x0000043204037981 */ /* 0x020ee4000c1e1900 */
[----:B---3--:R-:W-:-:S07]  /*6e60*/  IMAD.IADD R3, R3, 0x1, -R8 ;  /* 0x0000000103037824 */ /* 0x008fce00078e0a08 */
.L_x_233:
[----:B------:R-:W-:Y:S01]  /*6e70*/  USHF.R.S32.HI UR14, URZ, 0x1f, UR40 ;  /* 0x0000001f3f0e7899 */ /* 0x000fe20008011428 */
[----:B------:R-:W-:Y:S01]  /*6e80*/  IMAD R9, R9, 0x80, R16 ;  /* 0x0000008009097824 */ /* 0x000fe200078e0210 */
[----:B------:R-:W-:Y:S01]  /*6e90*/  ULDC.64 UR12, c[0x0][0xb90] ;  /* 0x0002e400000c7ab9 */ /* 0x000fe20000000a00 */
[----:B------:R-:W-:Y:S01]  /*6ea0*/  USHF.R.S32.HI UR11, URZ, 0x1f, UR4 ;  /* 0x0000001f3f0b7899 */ /* 0x000fe20008011404 */
[----:B-----5:R-:W-:Y:S01]  /*6eb0*/  IMAD R50, R3, R46, RZ ;  /* 0x0000002e03327224 */ /* 0x020fe200078e02ff */
[----:B------:R-:W-:Y:S01]  /*6ec0*/  UIMAD UR7, UR14, UR12, URZ ;  /* 0x0000000c0e0772a4 */ /* 0x000fe2000f8e023f */
[----:B------:R-:W-:Y:S01]  /*6ed0*/  @P1 IMAD.HI.U32 R5, R9, R6, RZ ;  /* 0x0000000609051227 */ /* 0x000fe200078e00ff */
[----:B------:R-:W-:Y:S01]  /*6ee0*/  UMOV UR10, UR4 ;  /* 0x00000004000a7c82 */ /* 0x000fe20008000000 */
[----:B------:R-:W-:Y:S02]  /*6ef0*/  USEL UR38, UR38, URZ, !UP0 ;  /* 0x0000003f26267287 */ /* 0x000fe4000c000000 */
[----:B------:R-:W-:Y:S01]  /*6f00*/  UIMAD.WIDE.U32 UR8, UR40, UR12, UR10 ;  /* 0x0000000c280872a5 */ /* 0x000fe2000f8e000a */
[----:B------:R-:W-:Y:S01]  /*6f10*/  IMAD.MOV.U32 R4, RZ, RZ, R9 ;  /* 0x000000ffff047224 */ /* 0x000fe200078e0009 */
[----:B------:R-:W-:Y:S01]  /*6f20*/  UIMAD UR7, UR40, UR13, UR7 ;  /* 0x0000000d280772a4 */ /* 0x000fe2000f8e0207 */
[----:B------:R-:W-:Y:S01]  /*6f30*/  @P1 SHF.R.U32.HI R4, RZ, R12, R5 ;  /* 0x0000000cff041219 */ /* 0x000fe20000011605 */
[----:B------:R-:W-:Y:S01]  /*6f40*/  USEL UR37, UR37, URZ, !UP0 ;  /* 0x0000003f25257287 */ /* 0x000fe2000c000000 */
[----:B------:R-:W-:Y:S01]  /*6f50*/  IMAD R5, R17, 0x40, R22 ;  /* 0x0000004011057824 */ /* 0x000fe200078e0216 */
[----:B------:R-:W-:Y:S01]  /*6f60*/  ULDC.64 UR12, c[0x0][0xb98] ;  /* 0x0002e600000c7ab9 */ /* 0x000fe20000000a00 */
[----:B------:R-:W-:Y:S01]  /*6f70*/  UIADD3 UR9, UR9, UR7, URZ ;  /* 0x0000000709097290 */ /* 0x000fe2000fffe03f */
[----:B------:R-:W-:Y:S01]  /*6f80*/  IADD3 R7, -R4, RZ, RZ ;  /* 0x000000ff04077210 */ /* 0x000fe20007ffe1ff */
[----:B------:R-:W-:Y:S01]  /*6f90*/  UIMAD UR7, UR38, UR12, URZ ;  /* 0x0000000c260772a4 */ /* 0x000fe2000f8e023f */
[----:B------:R-:W-:Y:S01]  /*6fa0*/  IMAD.WIDE R24, R5, 0x2, R24 ;  /* 0x0000000205187825 */ /* 0x000fe200078e0218 */
[----:B------:R-:W-:Y:S01]  /*6fb0*/  UIMAD.WIDE.U32 UR8, UR37, UR12, UR8 ;  /* 0x0000000c250872a5 */ /* 0x000fe2000f8e0008 */
[----:B------:R-:W-:Y:S01]  /*6fc0*/  SHF.R.S32.HI R5, RZ, 0x1f, R4 ;  /* 0x0000001fff057819 */ /* 0x000fe20000011404 */
[----:B------:R-:W-:Y:S01]  /*6fd0*/  UIMAD UR7, UR37, UR13, UR7 ;  /* 0x0000000d250772a4 */ /* 0x000fe2000f8e0207 */
[----:B------:R-:W-:Y:S01]  /*6fe0*/  IMAD R7, R46, R7, R9 ;  /* 0x000000072e077224 */ /* 0x000fe200078e0209 */
[----:B--2---:R-:W-:Y:S01]  /*6ff0*/  IADD3 R11, P3, R24, 0x2000, RZ ;  /* 0x00002000180b7810 */ /* 0x004fe20007f7e0ff */
[----:B------:R-:W-:Y:S01]  /*7000*/  ULDC.64 UR12, c[0x0][0xaa0] ;  /* 0x0002a800000c7ab9 */ /* 0x000fe20000000a00 */
[----:B------:R-:W-:-:S02]  /*7010*/  IADD3 R4, P2, R4, UR8, RZ ;  /* 0x0000000804047c10 */ /* 0x000fc4000ff5e0ff */
[----:B------:R-:W-:Y:S01]  /*7020*/  IMAD.U32 R6, RZ, RZ, UR7 ;  /* 0x00000007ff067e24 */ /* 0x000fe2000f8e00ff */
[----:B------:R-:W-:Y:S02]  /*7030*/  LOP3.LUT R8, R11, 0x380, RZ, 0xc0, !PT ;  /* 0x000003800b087812 */ /* 0x000fe400078ec0ff */
[----:B------:R-:W-:Y:S02]  /*7040*/  IADD3 R13, P0, R24, 0x1000, RZ ;  /* 0x00001000180d7810 */ /* 0x000fe40007f1e0ff */
[----:B------:R-:W-:Y:S01]  /*7050*/  IADD3.X R5, R5, UR9, R6, P2, !PT ;  /* 0x0000000905057c10 */ /* 0x000fe200097fe406 */
[----:B------:R-:W-:Y:S01]  /*7060*/  ULDC.64 UR8, c[0x0][0xb88] ;  /* 0x0002e20000087ab9 */ /* 0x000fe20000000a00 */
[----:B------:R-:W-:Y:S02]  /*7070*/  SHF.R.S32.HI R6, RZ, 0x1f, R7 ;  /* 0x0000001fff067819 */ /* 0x000fe40000011407 */
[----:B------:R-:W-:Y:S01]  /*7080*/  SHF.R.U64 R8, R8, 0x3, RZ ;  /* 0x0000000308087819 */ /* 0x000fe200000012ff */
[----:B------:R-:W-:Y:S01]  /*7090*/  IMAD.WIDE.U32 R4, R7, UR8, R4 ;  /* 0x0000000807047c25 */ /* 0x000fe2000f8e0004 */
[----:B------:R-:W-:-:S02]  /*70a0*/  LOP3.LUT R12, R13, 0x380, RZ, 0xc0, !PT ;  /* 0x000003800d0c7812 */ /* 0x000fc400078ec0ff */
[----:B------:R-:W-:Y:S01]  /*70b0*/  LOP3.LUT R8, R8, R11, RZ, 0x3c, !PT ;  /* 0x0000000b08087212 */ /* 0x000fe200078e3cff */
[----:B------:R-:W-:Y:S01]  /*70c0*/  IMAD R10, R6, UR8, RZ ;  /* 0x00000008060a7c24 */ /* 0x000fe2000f8e02ff */
[----:B------:R-:W-:Y:S02]  /*70d0*/  SHF.R.U64 R12, R12, 0x3, RZ ;  /* 0x000000030c0c7819 */ /* 0x000fe400000012ff */
[----:B------:R-:W-:Y:S01]  /*70e0*/  IADD3 R9, P2, R24, 0x3000, RZ ;  /* 0x0000300018097810 */ /* 0x000fe20007f5e0ff */
[----:B------:R-:W-:Y:S01]  /*70f0*/  IMAD R11, R7, UR9, R10 ;  /* 0x00000009070b7c24 */ /* 0x000fe2000f8e020a */
[----:B------:R-:W-:Y:S01]  /*7100*/  ULDC.64 UR8, c[0x0][0xb50] ;  /* 0x0002d40000087ab9 */ /* 0x000fe20000000a00 */
[----:B------:R-:W-:Y:S01]  /*7110*/  LOP3.LUT R12, R12, R13, RZ, 0x3c, !PT ;  /* 0x0000000d0c0c7212 */ /* 0x000fe200078e3cff */
[----:B------:R-:W-:Y:S01]  /*7120*/  IMAD.X R13, RZ, RZ, R25, P0 ;  /* 0x000000ffff0d7224 */ /* 0x000fe200000e0619 */
[----:B------:R-:W-:Y:S01]  /*7130*/  LOP3.LUT P0, RZ, R154, 0x3, RZ, 0xc0, !PT ;  /* 0x000000039aff7812 */ /* 0x000fe2000780c0ff */
[----:B------:R-:W-:Y:S01]  /*7140*/  IMAD.IADD R5, R5, 0x1, R11 ;  /* 0x0000000105057824 */ /* 0x000fe200078e020b */
[----:B------:R-:W-:Y:S01]  /*7150*/  LEA R11, P4, R4, UR8, 0x2 ;  /* 0x00000008040b7c11 */ /* 0x000fe2000f8810ff */
[----:B------:R-:W-:Y:S01]  /*7160*/  IMAD.X R7, RZ, RZ, R25, P2 ;  /* 0x000000ffff077224 */ /* 0x000fe200010e0619 */
[----:B------:R-:W-:-:S02]  /*7170*/  LOP3.LUT R6, R9, 0x380, RZ, 0xc0, !PT ;  /* 0x0000038009067812 */ /* 0x000fc400078ec0ff */
[----:B------:R-:W-:Y:S01]  /*7180*/  LEA.HI.X R14, R4, UR9, R5, 0x2, P4 ;  /* 0x00000009040e7c11 */ /* 0x000fe2000a0f1405 */
[----:B------:R-:W-:Y:S01]  /*7190*/  SHFL.IDX PT, R44, R11, RZ, 0x1c1f ;  /* 0x001c1fff0b2c7589 */ /* 0x000fe200000e0000 */
[----:B------:R-:W-:Y:S01]  /*71a0*/  IMAD.U32 R4, RZ, RZ, UR39 ;  /* 0x00000027ff047e24 */ /* 0x000fe2000f8e00ff */
[----:B------:R-:W-:Y:S02]  /*71b0*/  SHF.R.U64 R6, R6, 0x3, RZ ;  /* 0x0000000306067819 */ /* 0x000fe400000012ff */
[----:B------:R-:W0:Y:S01]  /*71c0*/  SHFL.IDX PT, R45, R14, RZ, 0x1c1f ;  /* 0x001c1fff0e2d7589 */ /* 0x000e2200000e0000 */
[----:B------:R-:W-:Y:S01]  /*71d0*/  IMAD R15, R4, 0x80, R19 ;  /* 0x00000080040f7824 */ /* 0x000fe200078e0213 */
[----:B------:R-:W-:Y:S01]  /*71e0*/  LOP3.LUT R6, R6, R9, RZ, 0x3c, !PT ;  /* 0x0000000906067212 */ /* 0x000fe200078e3cff */
[----:B------:R-:W-:Y:S01]  /*71f0*/  IMAD.X R9, RZ, RZ, R25, P3 ;  /* 0x000000ffff097224 */ /* 0x000fe200018e0619 */
[----:B------:R-:W-:Y:S01]  /*7200*/  SHFL.IDX PT, R48, R11, 0x1, 0x1c1f ;  /* 0x003c1f000b307f89 */ /* 0x000fe200000e0000 */
[C---:B------:R-:W-:Y:S01]  /*7210*/  VIADD R4, R15.reuse, 0x8 ;  /* 0x000000080f047836 */ /* 0x040fe20000000000 */
[----:B------:R-:W-:-:S02]  /*7220*/  ISETP.GE.OR P2, PT, R15, R50, P0 ;  /* 0x000000320f00720c */ /* 0x000fc40000746670 */
[----:B------:R-:W1:Y:S01]  /*7230*/  SHFL.IDX PT, R49, R14, 0x1, 0x1c1f ;  /* 0x003c1f000e317f89 */ /* 0x000e6200000e0000 */
[----:B------:R-:W-:Y:S02]  /*7240*/  IADD3 R10, P3, R24, 0x7000, RZ ;  /* 0x00007000180a7810 */ /* 0x000fe40007f7e0ff */
[----:B------:R-:W-:Y:S01]  /*7250*/  ISETP.GE.OR P0, PT, R4, R50, P0 ;  /* 0x000000320400720c */ /* 0x000fe20000706670 */
[----:B------:R-:W-:Y:S01]  /*7260*/  UIMAD UR7, UR11, UR12, URZ ;  /* 0x0000000c0b0772a4 */ /* 0x000fe2000f8e023f */
[----:B------:R-:W-:Y:S01]  /*7270*/  LOP3.LUT R3, R10, 0x380, RZ, 0xc0, !PT ;  /* 0x000003800a037812 */ /* 0x000fe200078ec0ff */
[----:B------:R-:W-:Y:S01]  /*7280*/  UIMAD.WIDE.U32 UR8, UR4, UR12, URZ ;  /* 0x0000000c040872a5 */ /* 0x000fe2000f8e003f */
[C---:B------:R-:W-:Y:S02]  /*7290*/  IADD3 R41, P6, R24.reuse, 0x4000, RZ ;  /* 0x0000400018297810 */ /* 0x040fe40007fde0ff */
[C---:B------:R-:W-:Y:S02]  /*72a0*/  IADD3 R37, P5, R24.reuse, 0x5000, RZ ;  /* 0x0000500018257810 */ /* 0x040fe40007fbe0ff */
[----:B------:R-:W-:-:S02]  /*72b0*/  IADD3 R33, P4, R24, 0x6000, RZ ;  /* 0x0000600018217810 */ /* 0x000fc40007f9e0ff */
[----:B------:R-:W-:Y:S01]  /*72c0*/  LOP3.LUT R5, R24, 0x380, RZ, 0xc0, !PT ;  /* 0x0000038018057812 */ /* 0x000fe200078ec0ff */
[----:B0-----:R0:W-:Y:S01]  /*72d0*/  @!P2 ST.E desc[UR50][R44.64], R20 ;  /* 0x000000142c00a985 */ /* 0x0011e2000c101932 */
[----:B------:R-:W-:Y:S01]  /*72e0*/  SHF.R.U64 R3, R3, 0x3, RZ ;  /* 0x0000000303037819 */ /* 0x000fe200000012ff */
[----:B------:R-:W-:Y:S01]  /*72f0*/  UIMAD UR7, UR4, UR13, UR7 ;  /* 0x0000000d040772a4 */ /* 0x000fe2000f8e0207 */
[----:B------:R-:W-:Y:S01]  /*7300*/  LOP3.LUT R40, R41, 0x380, RZ, 0xc0, !PT ;  /* 0x0000038029287812 */ /* 0x000fe200078ec0ff */
[----:B------:R-:W-:Y:S01]  /*7310*/  ULDC.64 UR10, c[0x0][0xae8] ;  /* 0x0002ba00000a7ab9 */ /* 0x000fe20000000a00 */
[----:B------:R-:W-:Y:S01]  /*7320*/  LOP3.LUT R28, R3, R10, RZ, 0x3c, !PT ;  /* 0x0000000a031c7212 */ /* 0x000fe200078e3cff */
[----:B------:R-:W-:Y:S01]  /*7330*/  IMAD.X R29, RZ, RZ, R25, P3 ;  /* 0x000000ffff1d7224 */ /* 0x000fe200018e0619 */
[----:B------:R-:W-:Y:S01]  /*7340*/  LOP3.LUT R36, R37, 0x380, RZ, 0xc0, !PT ;  /* 0x0000038025247812 */ /* 0x000fe200078ec0ff */
[----:B-1----:R1:W-:Y:S01]  /*7350*/  @!P0 ST.E desc[UR50][R48.64], R21 ;  /* 0x0000001530008985 */ /* 0x0023e2000c101932 */
[----:B------:R-:W-:-:S02]  /*7360*/  LOP3.LUT R32, R33, 0x380, RZ, 0xc0, !PT ;  /* 0x0000038021207812 */ /* 0x000fc400078ec0ff */
[----:B------:R-:W-:Y:S01]  /*7370*/  SHF.R.U64 R5, R5, 0x3, RZ ;  /* 0x0000000305057819 */ /* 0x000fe200000012ff */
[----:B0-----:R-:W0:Y:S01]  /*7380*/  @P1 LDC R45, c[0x0][0xbec] ;  /* 0x0002fb00ff2d1b82 */ /* 0x001e220000000800 */
[----:B------:R-:W-:Y:S01]  /*7390*/  UIADD3 UR9, UR9, UR7, URZ ;  /* 0x0000000709097290 */ /* 0x000fe2000fffe03f */
[----:B------:R-:W-:Y:S01]  /*73a0*/  IMAD R3, R152, 0x20, R17 ;  /* 0x0000002098037824 */ /* 0x000fe200078e0211 */
[----:B------:R-:W-:Y:S01]  /*73b0*/  UIMAD UR4, UR14, UR10, URZ ;  /* 0x0000000a0e0472a4 */ /* 0x000fe2000f8e023f */
[----:B------:R-:W-:Y:S02]  /*73c0*/  SHF.R.U64 R40, R40, 0x3, RZ ;  /* 0x0000000328287819 */ /* 0x000fe400000012ff */
[----:B------:R-:W-:Y:S02]  /*73d0*/  SHF.R.U64 R36, R36, 0x3, RZ ;  /* 0x0000000324247819 */ /* 0x000fe400000012ff */
[----:B-1----:R-:W1:Y:S01]  /*73e0*/  @P1 LDC R21, c[0x0][0xbf0] ;  /* 0x0002fc00ff151b82 */ /* 0x002e620000000800 */
[----:B------:R-:W-:Y:S01]  /*73f0*/  IMAD.U32 R48, RZ, RZ, UR39 ;  /* 0x00000027ff307e24 */ /* 0x000fe2000f8e00ff */
[----:B------:R-:W-:Y:S01]  /*7400*/  UIMAD UR4, UR40, UR11, UR4 ;  /* 0x0000000b280472a4 */ /* 0x000fe2000f8e0204 */
[----:B------:R-:W-:Y:S01]  /*7410*/  SHF.R.U64 R32, R32, 0x3, RZ ;  /* 0x0000000320207819 */ /* 0x000fe200000012ff */
[----:B------:R-:W-:Y:S01]  /*7420*/  UIMAD.WIDE.U32 UR8, UR40, UR10, UR8 ;  /* 0x0000000a280872a5 */ /* 0x000fe2000f8e0008 */
[----:B------:R-:W-:Y:S01]  /*7430*/  IMAD R48, R48, 0x80, R3 ;  /* 0x0000008030307824 */ /* 0x000fe200078e0203 */
[----:B------:R-:W-:Y:S01]  /*7440*/  LOP3.LUT R40, R40, R41, RZ, 0x3c, !PT ;  /* 0x0000002928287212 */ /* 0x000fe200078e3cff */
[----:B------:R-:W-:Y:S01]  /*7450*/  ULDC.64 UR10, c[0x0][0xaf0] ;  /* 0x0002bc00000a7ab9 */ /* 0x000fe20000000a00 */
[----:B------:R-:W-:Y:S01]  /*7460*/  UIADD3 UR9, UR9, UR4, URZ ;  /* 0x0000000409097290 */ /* 0x000fe2000fffe03f */
[----:B------:R-:W-:Y:S01]  /*7470*/  IMAD.MOV.U32 R3, RZ, RZ, R48 ;  /* 0x000000ffff037224 */ /* 0x000fe200078e0030 */
[----:B------:R-:W-:Y:S01]  /*7480*/  UIMAD UR4, UR38, UR10, URZ ;  /* 0x0000000a260472a4 */ /* 0x000fe2000f8e023f */
[----:B------:R-:W-:Y:S01]  /*7490*/  LOP3.LUT R36, R36, R37, RZ, 0x3c, !PT ;  /* 0x0000002524247212 */ /* 0x000fe200078e3cff */
[----:B------:R-:W-:Y:S01]  /*74a0*/  UIMAD.WIDE.U32 UR8, UR37, UR10, UR8 ;  /* 0x0000000a250872a5 */ /* 0x000fe2000f8e0008 */
[----:B------:R-:W-:Y:S01]  /*74b0*/  LOP3.LUT R32, R32, R33, RZ, 0x3c, !PT ;  /* 0x0000002120207212 */ /* 0x000fe200078e3cff */
[----:B------:R-:W5:Y:S01]  /*74c0*/  LD.E.128 R12, desc[UR50][R12.64] ;  /* 0x000000320c0c7980 */ /* 0x000f62000c101d00 */
[----:B------:R-:W-:Y:S01]  /*74d0*/  LOP3.LUT R24, R5, R24, RZ, 0x3c, !PT ;  /* 0x0000001805187212 */ /* 0x000fe200078e3cff */
[----:B0-----:R-:W-:Y:S01]  /*74e0*/  @P1 IMAD.HI.U32 R20, R48, R45, RZ ;  /* 0x0000002d30141227 */ /* 0x001fe200078e00ff */
[----:B------:R-:W-:Y:S01]  /*74f0*/  UIMAD UR4, UR37, UR11, UR4 ;  /* 0x0000000b250472a4 */ /* 0x000fe2000f8e0204 */
[----:B------:R-:W-:Y:S01]  /*7500*/  IADD3.X R41, RZ, R25, RZ, P6, !PT ;  /* 0x00000019ff297210 */ /* 0x000fe200037fe4ff */
[----:B------:R-:W5:Y:S01]  /*7510*/  LD.E.128 R8, desc[UR50][R8.64] ;  /* 0x0000003208087980 */ /* 0x000f62000c101d00 */
[--C-:B------:R-:W-:Y:S01]  /*7520*/  IMAD.X R37, RZ, RZ, R25.reuse, P5 ;  /* 0x000000ffff257224 */ /* 0x100fe200028e0619 */
[----:B------:R-:W-:Y:S01]  /*7530*/  UIADD3 UR4, UR9, UR4, URZ ;  /* 0x0000000409047290 */ /* 0x000fe2000fffe03f */
[----:B------:R-:W-:Y:S01]  /*7540*/  IMAD.X R33, RZ, RZ, R25, P4 ;  /* 0x000000ffff217224 */ /* 0x000fe200020e0619 */
[----:B------:R-:W5:Y:S01]  /*7550*/  LD.E.128 R4, desc[UR50][R6.64] ;  /* 0x0000003206047980 */ /* 0x000f62000c101d00 */
[----:B-1----:R-:W-:Y:S01]  /*7560*/  @P1 SHF.R.U32.HI R3, RZ, R21, R20 ;  /* 0x00000015ff031219 */ /* 0x002fe20000011614 */
[----:B------:R-:W-:Y:S01]  /*7570*/  IMAD.U32 R20, RZ, RZ, UR8 ;  /* 0x00000008ff147e24 */ /* 0x000fe2000f8e00ff */
[----:B------:R-:W-:Y:S01]  /*7580*/  MOV R21, UR9 ;  /* 0x0000000900157c02 */ /* 0x000fe20008000f00 */
[----:B------:R-:W-:Y:S01]  /*7590*/  ULDC.64 UR8, c[0x0][0xae0] ;  /* 0x0002b80000087ab9 */ /* 0x000fe20000000a00 */
[--C-:B------:R-:W-:Y:S01]  /*75a0*/  SHF.R.S32.HI R44, RZ, 0x1f, R3.reuse ;  /* 0x0000001fff2c7819 */ /* 0x100fe20000011403 */
[----:B------:R-:W-:Y:S01]  /*75b0*/  IMAD.MOV R45, RZ, RZ, -R3 ;  /* 0x000000ffff2d7224 */ /* 0x000fe200078e0a03 */
[----:B------:R-:W5:Y:S01]  /*75c0*/  LD.E.128 R24, desc[UR50][R24.64] ;  /* 0x0000003218187980 */ /* 0x000f62000c101d00 */
[----:B------:R-:W-:-:S02]  /*75d0*/  IMAD.U32 R21, RZ, RZ, UR4 ;  /* 0x00000004ff157e24 */ /* 0x000fc4000f8e00ff */
[----:B------:R-:W-:Y:S01]  /*75e0*/  IMAD R44, R44, UR8, RZ ;  /* 0x000000082c2c7c24 */ /* 0x000fe2000f8e02ff */
[----:B------:R-:W5:Y:S01]  /*75f0*/  LD.E.128 R40, desc[UR50][R40.64] ;  /* 0x0000003228287980 */ /* 0x000f62000c101d00 */
[----:B------:R-:W-:Y:S02]  /*7600*/  IMAD R45, R46, R45, R48 ;  /* 0x0000002d2e2d7224 */ /* 0x000fe400078e0230 */
[----:B------:R-:W-:Y:S01]  /*7610*/  IMAD.U32 R46, RZ, RZ, UR39 ;  /* 0x00000027ff2e7e24 */ /* 0x000fe2000f8e00ff */
[----:B------:R-:W5:Y:S01]  /*7620*/  LD.E.128 R36, desc[UR50][R36.64] ;  /* 0x0000003224247980 */ /* 0x000f62000c101d00 */
[C---:B------:R-:W-:Y:S02]  /*7630*/  IMAD R49, R3.reuse, UR9, R44 ;  /* 0x0000000903317c24 */ /* 0x040fe4000f8e022c */
[----:B------:R-:W-:Y:S01]  /*7640*/  IMAD.WIDE.U32 R20, R3, UR8, R20 ;  /* 0x0000000803147c25 */ /* 0x000fe2000f8e0014 */
[----:B------:R-:W5:Y:S01]  /*7650*/  LD.E.128 R32, desc[UR50][R32.64] ;  /* 0x0000003220207980 */ /* 0x000f62000c101d00 */
[----:B------:R-:W-:Y:S01]  /*7660*/  SHF.R.S32.HI R3, RZ, 0x1f, R45 ;  /* 0x0000001fff037819 */ /* 0x000fe2000001142d */
[----:B------:R-:W-:-:S02]  /*7670*/  ULDC.64 UR8, c[0x0][0xad8] ;  /* 0x0002b60000087ab9 */ /* 0x000fc40000000a00 */
[----:B------:R-:W5:Y:S01]  /*7680*/  LD.E.128 R28, desc[UR50][R28.64] ;  /* 0x000000321c1c7980 */ /* 0x000f62000c101d00 */
[----:B------:R-:W-:Y:S01]  /*7690*/  IMAD R51, R46, 0x80, R17 ;  /* 0x000000802e337824 */ /* 0x000fe200078e0211 */
[----:B------:R-:W-:Y:S01]  /*76a0*/  @!PT LDS RZ, [RZ] ;  /* 0x00000000fffff984 */ /* 0x000fe20000000800 */
[----:B------:R-:W-:Y:S01]  /*76b0*/  @!PT LDS RZ, [RZ] ;  /* 0x00000000fffff984 */ /* 0x000fe20000000800 */
[----:B------:R-:W-:Y:S01]  /*76c0*/  @!PT LDS RZ, [RZ] ;  /* 0x00000000fffff984 */ /* 0x000fe20000000800 */
[----:B------:R-:W-:Y:S01]  /*76d0*/  @!PT LDS RZ, [RZ] ;  /* 0x00000000fffff984 */ /* 0x000fe20000000800 */
[----:B------:R0:W-:Y:S06]  /*76e0*/  MEMBAR.ALL.CTA ;  /* 0x0000000000007992 */ /* 0x0001ec0000008000 */
[----:B0-----:R-:W0:Y:S01]  /*76f0*/  FENCE.VIEW.ASYNC.S ;  /* 0x00000000000073c6 */ /* 0x001e220000000000 */
[----:B------:R-:W-:Y:S02]  /*7700*/  IMAD.IADD R21, R21, 0x1, R49 ;  /* 0x0000000115157824 */ /* 0x000fe400078e0231 */
[----:B------:R-:W-:-:S02]  /*7710*/  IMAD R44, R3, UR8, RZ ;  /* 0x00000008032c7c24 */ /* 0x000fc4000f8e02ff */
[----:B------:R-:W-:Y:S02]  /*7720*/  VIADD R3, R51, 0x20 ;  /* 0x0000002033037836 */ /* 0x000fe40000000000 */
[C---:B------:R-:W-:Y:S02]  /*7730*/  IMAD R49, R45.reuse, UR9, R44 ;  /* 0x000000092d317c24 */ /* 0x040fe4000f8e022c */
[----:B------:R-:W-:Y:S01]  /*7740*/  IMAD.WIDE.U32 R20, R45, UR8, R20 ;  /* 0x000000082d147c25 */ /* 0x000fe2000f8e0014 */
[-C--:B------:R-:W-:Y:S01]  /*7750*/  ISETP.GE.AND P0, PT, R3, R50.reuse, PT ;  /* 0x000000320300720c */ /* 0x080fe20003f06270 */
[----:B------:R-:W-:Y:S01]  /*7760*/  ULDC.64 UR8, c[0x0][0xa80] ;  /* 0x0002a00000087ab9 */ /* 0x000fe20000000a00 */
[C---:B------:R-:W-:Y:S01]  /*7770*/  ISETP.GE.AND P2, PT, R51.reuse, R50, PT ;  /* 0x000000323300720c */ /* 0x040fe20003f46270 */
[----:B------:R-:W-:Y:S01]  /*7780*/  VIADD R3, R51, 0x40 ;  /* 0x0000004033037836 */ /* 0x000fe20000000000 */
[----:B------:R-:W-:Y:S01]  /*7790*/  IADD3 R21, R21, R49, RZ ;  /* 0x0000003115157210 */ /* 0x000fe20007ffe0ff */
[----:B------:R-:W-:Y:S01]  /*77a0*/  VIADD R0, R0, 0x28820 ;  /* 0x0002882000007836 */ /* 0x000fe20000000000 */
[----:B------:R-:W-:-:S02]  /*77b0*/  LEA R46, P3, R20, UR8, 0x1 ;  /* 0x00000008142e7c11 */ /* 0x000fc4000f8608ff */
[----:B------:R-:W-:Y:S02]  /*77c0*/  ISETP.GE.AND P1, PT, R3, R50, PT ;  /* 0x000000320300720c */ /* 0x000fe40003f26270 */
[----:B------:R-:W-:Y:S02]  /*77d0*/  LEA.HI.X R3, R20, UR9, R21, 0x1, P3 ;  /* 0x0000000914037c11 */ /* 0x000fe400098f0c15 */
[----:B------:R-:W-:Y:S01]  /*77e0*/  PRMT R0, RZ, 0x654, R0 ;  /* 0x00000654ff007816 */ /* 0x000fe20000000000 */
[----:B0-----:R0:W1:Y:S01]  /*77f0*/  SHFL.IDX PT, R21, R46, RZ, 0x181f ;  /* 0x00181fff2e157589 */ /* 0x00106200000e0000 */
[----:B------:R-:W-:Y:S02]  /*7800*/  BSSY B1, `(.L_x_234) ;  /* 0x000000d000017945 */ /* 0x000fe40003800000 */
[----:B------:R0:W-:Y:S01]  /*7810*/  SYNCS.ARRIVE.TRANS64.RED.A1T0 RZ, [R0+URZ], RZ ;  /* 0x000000ff00ff79a7 */ /* 0x0001e2000810043f */
[----:B------:R0:W2:Y:S01]  /*7820*/  SHFL.IDX PT, R45, R3, RZ, 0x181f ;  /* 0x00181fff032d7589 */ /* 0x0000a200000e0000 */
[----:B------:R-:W-:Y:S05]  /*7830*/  @P2 BRA `(.L_x_235) ;  /* 0x0000000000242947 */ /* 0x000fea0003800000 */
[----:B------:R-:W-:Y:S02]  /*7840*/  ULDC UR4, c[0x0][0xac8] ;  /* 0x0002b20000047ab9 */ /* 0x000fe40000000800 */
[----:B------:R-:W-:Y:S02]  /*7850*/  ISETP.GE.AND P2, PT, R22, UR4, PT ;  /* 0x0000000416007c0c */ /* 0x000fe4000bf46270 */
[----:B------:R-:W-:-:S11]  /*7860*/  ISETP.GE.AND P3, PT, R18, UR4, PT ;  /* 0x0000000412007c0c */ /* 0x000fd6000bf66270 */
[-C--:B-1----:R-:W-:Y:S02]  /*7870*/  @!P2 LEA R20, P4, R22, R21.reuse, 0x1 ;  /* 0x000000151614a211 */ /* 0x082fe400078808ff */
[----:B------:R-:W-:Y:S02]  /*7880*/  @!P3 LEA R44, P5, R18, R21, 0x1 ;  /* 0x00000015122cb211 */ /* 0x000fe400078a08ff */
[-C--:B--2---:R-:W-:Y:S02]  /*7890*/  @!P2 LEA.HI.X R21, R22, R45.reuse, R189, 0x1, P4 ;  /* 0x0000002d1615a211 */ /* 0x084fe400020f0cbd */
[----:B------:R-:W-:-:S03]  /*78a0*/  @!P3 LEA.HI.X R45, R18, R45, R188, 0x1, P5 ;  /* 0x0000002d122db211 */ /* 0x000fc600028f0cbc */
[----:B-----5:R3:W-:Y:S04]  /*78b0*/  @!P2 ST.E.128 desc[UR50][R20.64], R24 ;  /* 0x000000181400a985 */ /* 0x0207e8000c101d32 */
[----:B------:R3:W-:Y:S02]  /*78c0*/  @!P3 ST.E.128 desc[UR50][R44.64], R40 ;  /* 0x000000282c00b985 */ /* 0x0007e4000c101d32 */
.L_x_235:
[----:B------:R-:W-:Y:S05]  /*78d0*/  BSYNC B1 ;  /* 0x0000000000017941 */ /* 0x000fea0003800000 */
.L_x_234:
[----:B---3-5:R3:W4:Y:S01]  /*78e0*/  SHFL.IDX PT, R25, R3, 0x1, 0x181f ;  /* 0x00381f0003197f89 */ /* 0x02872200000e0000 */
[----:B------:R-:W-:Y:S03]  /*78f0*/  BSSY B1, `(.L_x_236) ;  /* 0x000000c000017945 */ /* 0x000fe60003800000 */
[----:B-1----:R3:W1:Y:S01]  /*7900*/  SHFL.IDX PT, R21, R46, 0x1, 0x181f ;  /* 0x00381f002e157f89 */ /* 0x00266200000e0000 */
[----:B------:R-:W-:Y:S05]  /*7910*/  @P0 BRA `(.L_x_237) ;  /* 0x0000000000240947 */ /* 0x000fea0003800000 */
[----:B------:R-:W-:Y:S02]  /*7920*/  ULDC UR4, c[0x0][0xac8] ;  /* 0x0002b20000047ab9 */ /* 0x000fe40000000800 */
[----:B------:R-:W-:Y:S02]  /*7930*/  ISETP.GE.AND P3, PT, R22, UR4, PT ;  /* 0x0000000416007c0c */ /* 0x000fe4000bf66270 */
[----:B------:R-:W-:-:S11]  /*7940*/  ISETP.GE.AND P4, PT, R18, UR4, PT ;  /* 0x0000000412007c0c */ /* 0x000fd6000bf86270 */
[-C--:B-1----:R-:W-:Y:S02]  /*7950*/  @!P3 LEA R20, P0, R22, R21.reuse, 0x1 ;  /* 0x000000151614b211 */ /* 0x082fe400078008ff */
[----:B------:R-:W-:Y:S02]  /*7960*/  @!P4 LEA R24, P2, R18, R21, 0x1 ;  /* 0x000000151218c211 */ /* 0x000fe400078408ff */
[-C--:B----4-:R-:W-:Y:S02]  /*7970*/  @!P3 LEA.HI.X R21, R22, R25.reuse, R189, 0x1, P0 ;  /* 0x000000191615b211 */ /* 0x090fe400000f0cbd */
[----:B------:R-:W-:-:S03]  /*7980*/  @!P4 LEA.HI.X R25, R18, R25, R188, 0x1, P2 ;  /* 0x000000191219c211 */ /* 0x000fc600010f0cbc */
[----:B------:R1:W-:Y:S04]  /*7990*/  @!P3 ST.E.128 desc[UR50][R20.64], R12 ;  /* 0x0000000c1400b985 */ /* 0x0003e8000c101d32 */
[----:B------:R1:W-:Y:S02]  /*79a0*/  @!P4 ST.E.128 desc[UR50][R24.64], R36 ;  /* 0x000000241800c985 */ /* 0x0003e4000c101d32 */
.L_x_237:
[----:B------:R-:W-:Y:S05]  /*79b0*/  BSYNC B1 ;  /* 0x0000000000017941 */ /* 0x000fea0003800000 */
.L_x_236:
[----:B-1----:R1:W0:Y:S01]  /*79c0*/  SHFL.IDX PT, R15, R3, 0x2, 0x181f ;  /* 0x00581f00030f7f89 */ /* 0x00222200000e0000 */
[----:B------:R-:W-:Y:S03]  /*79d0*/  BSSY B1, `(.L_x_238) ;  /* 0x000000c000017945 */ /* 0x000fe60003800000 */
[----:B------:R1:W0:Y:S01]  /*79e0*/  SHFL.IDX PT, R13, R46, 0x2, 0x181f ;  /* 0x00581f002e0d7f89 */ /* 0x00022200000e0000 */
[----:B------:R-:W-:Y:S05]  /*79f0*/  @P1 BRA `(.L_x_239) ;  /* 0x0000000000241947 */ /* 0x000fea0003800000 */
[----:B------:R-:W-:Y:S02]  /*7a00*/  ULDC UR4, c[0x0][0xac8] ;  /* 0x0002b20000047ab9 */ /* 0x000fe40000000800 */
[----:B------:R-:W-:Y:S02]  /*7a10*/  ISETP.GE.AND P2, PT, R22, UR4, PT ;  /* 0x0000000416007c0c */ /* 0x000fe4000bf46270 */
[----:B------:R-:W-:-:S11]  /*7a20*/  ISETP.GE.AND P3, PT, R18, UR4, PT ;  /* 0x0000000412007c0c */ /* 0x000fd6000bf66270 */
[-C--:B0-----:R-:W-:Y:S02]  /*7a30*/  @!P2 LEA R12, P0, R22, R13.reuse, 0x1 ;  /* 0x0000000d160ca211 */ /* 0x081fe400078008ff */
[----:B------:R-:W-:Y:S02]  /*7a40*/  @!P3 LEA R14, P1, R18, R13, 0x1 ;  /* 0x0000000d120eb211 */ /* 0x000fe400078208ff */
[-C--:B------:R-:W-:Y:S02]  /*7a50*/  @!P2 LEA.HI.X R13, R22, R15.reuse, R189, 0x1, P0 ;  /* 0x0000000f160da211 */ /* 0x080fe400000f0cbd */
[----:B------:R-:W-:-:S03]  /*7a60*/  @!P3 LEA.HI.X R15, R18, R15, R188, 0x1, P1 ;  /* 0x0000000f120fb211 */ /* 0x000fc600008f0cbc */
[----:B------:R0:W-:Y:S04]  /*7a70*/  @!P2 ST.E.128 desc[UR50][R12.64], R8 ;  /* 0x000000080c00a985 */ /* 0x0001e8000c101d32 */
[----:B------:R0:W-:Y:S02]  /*7a80*/  @!P3 ST.E.128 desc[UR50][R14.64], R32 ;  /* 0x000000200e00b985 */ /* 0x0001e4000c101d32 */
.L_x_239:
[----:B------:R-:W-:Y:S05]  /*7a90*/  BSYNC B1 ;  /* 0x0000000000017941 */ /* 0x000fea0003800000 */
.L_x_238:
[----:B0-----:R-:W-:Y:S01]  /*7aa0*/  VIADD R0, R51, 0x60 ;  /* 0x0000006033007836 */ /* 0x001fe20000000000 */
[----:B-1-3--:R-:W0:Y:S04]  /*7ab0*/  SHFL.IDX PT, R3, R3, 0x3, 0x181f ;  /* 0x00781f0003037f89 */ /* 0x00ae2800000e0000 */
[----:B------:R-:W-:Y:S01]  /*7ac0*/  ISETP.GE.AND P0, PT, R0, R50, PT ;  /* 0x000000320000720c */ /* 0x000fe20003f06270 */
[----:B------:R1:W3:-:S12]  /*7ad0*/  SHFL.IDX PT, R11, R46, 0x3, 0x181f ;  /* 0x00781f002e0b7f89 */ /* 0x0002d800000e0000 */
[----:B-1----:R-:W-:Y:S05]  /*7ae0*/  @P0 BRA `(.L_x_240) ;  /* 0x0000000c00140947 */ /* 0x002fea0003800000 */
[----:B------:R-:W-:Y:S02]  /*7af0*/  ULDC UR4, c[0x0][0xac8] ;  /* 0x0002b20000047ab9 */ /* 0x000fe40000000800 */
[----:B------:R-:W-:-:S13]  /*7b00*/  ISETP.GE.AND P1, PT, R22, UR4, PT ;  /* 0x0000000416007c0c */ /* 0x000fda000bf26270 */
[----:B---3--:R-:W-:-:S04]  /*7b10*/  @!P1 LEA R8, P0, R22, R11, 0x1 ;  /* 0x0000000b16089211 */ /* 0x008fc800078008ff */
[----:B0-----:R-:W-:Y:S02]  /*7b20*/  @!P1 LEA.HI.X R9, R22, R3, R189, 0x1, P0 ;  /* 0x0000000316099211 */ /* 0x001fe400000f0cbd */
[----:B------:R-:W-:-:S03]  /*7b30*/  ISETP.GE.AND P0, PT, R18, UR4, PT ;  /* 0x0000000412007c0c */ /* 0x000fc6000bf06270 */
[----:B------:R1:W-:Y:S10]  /*7b40*/  @!P1 ST.E.128 desc[UR50][R8.64], R4 ;  /* 0x0000000408009985 */ /* 0x0003f4000c101d32 */
[----:B------:R-:W-:Y:S05]  /*7b50*/  @P0 BRA `(.L_x_240) ;  /* 0x0000000800f80947 */ /* 0x000fea0003800000 */
[----:B-1----:R-:W-:-:S04]  /*7b60*/  LEA R4, P0, R18, R11, 0x1 ;  /* 0x0000000b12047211 */ /* 0x002fc800078008ff */
[----:B------:R-:W-:-:S05]  /*7b70*/  LEA.HI.X R5, R18, R3, R188, 0x1, P0 ;  /* 0x0000000312057211 */ /* 0x000fca00000f0cbc */
[----:B------:R0:W-:Y:S01]  /*7b80*/  ST.E.128 desc[UR50][R4.64], R28 ;  /* 0x0000001c04007985 */ /* 0x0001e2000c101d32 */
[----:B------:R-:W-:Y:S05]  /*7b90*/  BRA `(.L_x_240) ;  /* 0x0000000800e87947 */ /* 0x000fea0003800000 */
.L_x_232:
[----:B------:R-:W-:Y:S01]  /*7ba0*/  ULDC.64 UR8, c[0x0][0xc00] ;  /* 0x0003000000087ab9 */ /* 0x000fe20000000a00 */
[----:B------:R-:W-:Y:S01]  /*7bb0*/  ULDC UR4, c[0x0][0xa88] ;  /* 0x0002a20000047ab9 */ /* 0x000fe20000000800 */
[----:B------:R-:W-:Y:S01]  /*7bc0*/  UISETP.NE.U32.AND UP0, UPT, UR8, URZ, UPT ;  /* 0x0000003f0800728c */ /* 0x000fe2000bf05070 */
[----:B------:R-:W0:Y:S03]  /*7bd0*/  LDC R11, c[0x0][0xbe8] ;  /* 0x0002fa00ff0b7b82 */ /* 0x000e260000000800 */
[----:B------:R-:W-:-:S03]  /*7be0*/  UISETP.NE.AND.EX UP0, UPT, UR9, URZ, UPT, UP0 ;  /* 0x0000003f0900728c */ /* 0x000fc6000bf05300 */
[----:B------:R-:W-:Y:S02]  /*7bf0*/  ULDC.64 UR8, c[0x0][0xc00] ;  /* 0x0003000000087ab9 */ /* 0x000fe40000000a00 */
[----:B------:R-:W-:Y:S01]  /*7c00*/  UIMAD.WIDE UR8, UR37, 0x4, UR8 ;  /* 0x00000004250878a5 */ /* 0x000fe2000f8e0208 */
[----:B------:R-:W-:-:S05]  /*7c10*/  PLOP3.LUT P2, PT, PT, PT, UP0, 0x80, 0x0 ;  /* 0x000000000000781c */ /* 0x000fca0003f4f008 */
[----:B------:R-:W-:Y:S02]  /*7c20*/  IMAD.U32 R4, RZ, RZ, UR8 ;  /* 0x00000008ff047e24 */ /* 0x000fe4000f8e00ff */
[----:B------:R-:W-:Y:S01]  /*7c30*/  IMAD.U32 R5, RZ, RZ, UR9 ;  /* 0x00000009ff057e24 */ /* 0x000fe2000f8e00ff */
[----:B------:R-:W-:Y:S02]  /*7c40*/  ULDC.64 UR8, c[0x0][0xc08] ;  /* 0x0003020000087ab9 */ /* 0x000fe40000000a00 */
[----:B------:R-:W-:-:S03]  /*7c50*/  UISETP.NE.U32.AND UP1, UPT, UR8, URZ, UPT ;  /* 0x0000003f0800728c */ /* 0x000fc6000bf25070 */
[----:B------:R-:W2:Y:S01]  /*7c60*/  @P2 LDG.E R3, desc[UR50][R4.64] ;  /* 0x0000003204032981 */ /* 0x000ea2000c1e1900 */
[----:B------:R-:W-:Y:S01]  /*7c70*/  UISETP.NE.AND.EX UP1, UPT, UR9, URZ, UPT, UP1 ;  /* 0x0000003f0900728c */ /* 0x000fe2000bf25310 */
[----:B------:R-:W-:-:S05]  /*7c80*/  IMAD.U32 R0, RZ, RZ, UR4 ;  /* 0x00000004ff007e24 */ /* 0x000fca000f8e00ff */
[----:B------:R-:W-:-:S05]  /*7c90*/  PLOP3.LUT P3, PT, PT, PT, UP1, 0x80, 0x0 ;  /* 0x000000000000781c */ /* 0x000fca0003f6f018 */
[----:B------:R-:W-:Y:S02]  /*7ca0*/  @UP1 ULDC.64 UR8, c[0x0][0xc08] ;  /* 0x0003020000081ab9 */ /* 0x000fe40000000a00 */
[----:B------:R-:W-:-:S06]  /*7cb0*/  @UP1 UIMAD.WIDE UR8, UR37, 0x4, UR8 ;  /* 0x00000004250818a5 */ /* 0x000fcc000f8e0208 */
[----:B------:R-:W-:Y:S02]  /*7cc0*/  IMAD.U32 R6, RZ, RZ, UR8 ;  /* 0x00000008ff067e24 */ /* 0x000fe4000f8e00ff */
[----:B------:R-:W-:-:S05]  /*7cd0*/  IMAD.U32 R7, RZ, RZ, UR9 ;  /* 0x00000009ff077e24 */ /* 0x000fca000f8e00ff */
[----:B------:R1:W5:Y:S01]  /*7ce0*/  @P3 LDG.E R0, desc[UR50][R6.64] ;  /* 0x0000003206003981 */ /* 0x000362000c1e1900 */
[----:B0-----:R-:W-:Y:S01]  /*7cf0*/  ISETP.NE.AND P0, PT, R11, 0x1, PT ;  /* 0x000000010b00780c */ /* 0x001fe20003f05270 */
[----:B------:R-:W-:Y:S01]  /*7d00*/  UMOV UR4, URZ ;  /* 0x0000003f00047c82 */ /* 0x000fe20008000000 */
[----:B------:R-:W-:Y:S01]  /*7d10*/  USHF.R.S32.HI UR11, URZ, 0x1f, UR40 ;  /* 0x0000001f3f0b7899 */ /* 0x000fe20008011428 */
[----:B------:R-:W-:-:S10]  /*7d20*/  ISETP.GE.AND P1, PT, R190, 0x80, PT ;  /* 0x00000080be00780c */ /* 0x000fd40003f26270 */
[----:B------:R-:W0:Y:S01]  /*7d30*/  @P0 LDC R9, c[0x0][0xbec] ;  /* 0x0002fb00ff090b82 */ /* 0x000e220000000800 */
[----:B--2---:R-:W-:-:S13]  /*7d40*/  @P2 R2UR UR4, R3 ;  /* 0x00000000030422ca */ /* 0x004fda00000e0000 */
[----:B------:R-:W-:Y:S01]  /*7d50*/  USHF.R.S32.HI UR10, URZ, 0x1f, UR4 ;  /* 0x0000001f3f0a7899 */ /* 0x000fe20008011404 */
[----:B01----:R-:W-:Y:S11]  /*7d60*/  @P3 BRA `(.L_x_241) ;  /* 0x0000000000103947 */ /* 0x003ff60003800000 */
[----:B------:R-:W-:Y:S05]  /*7d70*/  @!P2 BRA `(.L_x_241) ;  /* 0x00000000000ca947 */ /* 0x000fea0003800000 */
[----:B------:R-:W2:Y:S04]  /*7d80*/  LDG.E R3, desc[UR50][R4.64] ;  /* 0x0000003204037981 */ /* 0x000ea8000c1e1900 */
[----:B-----5:R-:W2:Y:S02]  /*7d90*/  LDG.E R0, desc[UR50][R4.64+0x4] ;  /* 0x0000043204007981 */ /* 0x020ea4000c1e1900 */
[----:B--2---:R-:W-:-:S07]  /*7da0*/  IMAD.IADD R0, R0, 0x1, -R3 ;  /* 0x0000000100007824 */ /* 0x004fce00078e0a03 */
.L_x_241:
[----:B------:R-:W-:Y:S01]  /*7db0*/  USEL UR37, UR37, URZ, !UP0 ;  /* 0x0000003f25257287 */ /* 0x000fe2000c000000 */
[----:B------:R-:W-:Y:S01]  /*7dc0*/  BSSY B1, `(.L_x_242) ;  /* 0x000002d000017945 */ /* 0x000fe20003800000 */
[----:B------:R-:W-:-:S03]  /*7dd0*/  USEL UR38, UR38, URZ, !UP0 ;  /* 0x0000003f26267287 */ /* 0x000fc6000c000000 */
[----:B------:R-:W-:Y:S09]  /*7de0*/  @P1 BRA `(.L_x_243) ;  /* 0x0000000000a81947 */ /* 0x000ff20003800000 */
[----:B------:R-:W0:Y:S01]  /*7df0*/  S2R R4, SR_TID.X ;  /* 0x0000000000047919 */ /* 0x000e220000002100 */
[----:B------:R-:W1:Y:S01]  /*7e00*/  LDC R6, c[0x0][0xbe8] ;  /* 0x0002fa00ff067b82 */ /* 0x000e620000000800 */
[----:B------:R-:W-:-:S05]  /*7e10*/  IMAD.U32 R3, RZ, RZ, UR39 ;  /* 0x00000027ff037e24 */ /* 0x000fca000f8e00ff */
[----:B0-----:R-:W-:Y:S01]  /*7e20*/  LEA R3, R3, R4, 0x7 ;  /* 0x0000000403037211 */ /* 0x001fe200078e38ff */
[----:B-1---5:R-:W-:-:S04]  /*7e30*/  IMAD R4, R0, R6, RZ ;  /* 0x0000000600047224 */ /* 0x022fc800078e02ff */
[----:B------:R-:W-:-:S05]  /*7e40*/  VIADD R5, R3, 0xffffff80 ;  /* 0xffffff8003057836 */ /* 0x000fca0000000000 */
[----:B------:R-:W-:-:S13]  /*7e50*/  ISETP.GE.AND P1, PT, R5, R4, PT ;  /* 0x000000040500720c */ /* 0x000fda0003f26270 */
[----:B------:R-:W-:Y:S05]  /*7e60*/  @P1 BRA `(.L_x_243) ;  /* 0x0000000000881947 */ /* 0x000fea0003800000 */
[----:B------:R-:W-:Y:S01]  /*7e70*/  ISETP.NE.AND P1, PT, R6, 0x1, PT ;  /* 0x000000010600780c */ /* 0x000fe20003f25270 */
[----:B------:R-:W-:Y:S01]  /*7e80*/  ULDC.64 UR12, c[0x0][0xb90] ;  /* 0x0002e400000c7ab9 */ /* 0x000fe20000000a00 */
[----:B------:R-:W-:Y:S01]  /*7e90*/  UMOV UR8, UR4 ;  /* 0x0000000400087c82 */ /* 0x000fe20008000000 */
[----:B------:R-:W-:Y:S01]  /*7ea0*/  UIMAD UR7, UR11, UR12, URZ ;  /* 0x0000000c0b0772a4 */ /* 0x000fe2000f8e023f */
[----:B------:R-:W-:Y:S02]  /*7eb0*/  UMOV UR9, UR10 ;  /* 0x0000000a00097c82 */ /* 0x000fe40008000000 */
[----:B------:R-:W-:Y:S02]  /*7ec0*/  UIMAD.WIDE.U32 UR8, UR40, UR12, UR8 ;  /* 0x0000000c280872a5 */ /* 0x000fe4000f8e0008 */
[----:B------:R-:W-:-:S03]  /*7ed0*/  UIMAD UR7, UR40, UR13, UR7 ;  /* 0x0000000d280772a4 */ /* 0x000fc6000f8e0207 */
[----:B------:R-:W-:Y:S02]  /*7ee0*/  ULDC.64 UR12, c[0x0][0xb98] ;  /* 0x0002e600000c7ab9 */ /* 0x000fe40000000a00 */
[----:B------:R-:W0:Y:S01]  /*7ef0*/  @P1 LDC R4, c[0x0][0xbec] ;  /* 0x0002fb00ff041b82 */ /* 0x000e220000000800 */
[----:B------:R-:W-:Y:S02]  /*7f00*/  UIADD3 UR9, UR9, UR7, URZ ;  /* 0x0000000709097290 */ /* 0x000fe4000fffe03f */
[----:B------:R-:W-:Y:S02]  /*7f10*/  UIMAD UR7, UR38, UR12, URZ ;  /* 0x0000000c260772a4 */ /* 0x000fe4000f8e023f */
[----:B------:R-:W-:Y:S02]  /*7f20*/  UIMAD.WIDE.U32 UR8, UR37, UR12, UR8 ;  /* 0x0000000c250872a5 */ /* 0x000fe4000f8e0008 */
[----:B------:R-:W-:Y:S01]  /*7f30*/  UIMAD UR7, UR37, UR13, UR7 ;  /* 0x0000000d250772a4 */ /* 0x000fe2000f8e0207 */
[----:B------:R-:W1:Y:S02]  /*7f40*/  @P1 LDC R8, c[0x0][0xbf0] ;  /* 0x0002fc00ff081b82 */ /* 0x000e640000000800 */
[----:B------:R-:W-:Y:S01]  /*7f50*/  ULDC.64 UR12, c[0x0][0xb88] ;  /* 0x0002e200000c7ab9 */ /* 0x000fe20000000a00 */
[----:B0-----:R-:W-:-:S04]  /*7f60*/  @P1 IMAD.HI.U32 R3, R5, R4, RZ ;  /* 0x0000000405031227 */ /* 0x001fc800078e00ff */
[----:B------:R-:W-:Y:S01]  /*7f70*/  IMAD.MOV.U32 R4, RZ, RZ, R5 ;  /* 0x000000ffff047224 */ /* 0x000fe200078e0005 */
[----:B-1----:R-:W-:Y:S01]  /*7f80*/  @P1 SHF.R.U32.HI R4, RZ, R8, R3 ;  /* 0x00000008ff041219 */ /* 0x002fe20000011603 */
[----:B------:R-:W-:-:S04]  /*7f90*/  IMAD.U32 R8, RZ, RZ, UR7 ;  /* 0x00000007ff087e24 */ /* 0x000fc8000f8e00ff */
[----:B------:R-:W-:-:S04]  /*7fa0*/  IMAD.MOV R3, RZ, RZ, -R4 ;  /* 0x000000ffff037224 */ /* 0x000fc800078e0a04 */
[----:B------:R-:W-:Y:S01]  /*7fb0*/  IMAD R3, R6, R3, R5 ;  /* 0x0000000306037224 */ /* 0x000fe200078e0205 */
[----:B------:R-:W-:Y:S02]  /*7fc0*/  SHF.R.S32.HI R5, RZ, 0x1f, R4 ;  /* 0x0000001fff057819 */ /* 0x000fe40000011404 */
[----:B------:R-:W-:Y:S02]  /*7fd0*/  IADD3 R4, P1, R4, UR8, RZ ;  /* 0x0000000804047c10 */ /* 0x000fe4000ff3e0ff */
[----:B------:R-:W-:Y:S02]  /*7fe0*/  SHF.R.S32.HI R6, RZ, 0x1f, R3 ;  /* 0x0000001fff067819 */ /* 0x000fe40000011403 */
[----:B------:R-:W-:Y:S01]  /*7ff0*/  IADD3.X R5, R5, UR9, R8, P1, !PT ;  /* 0x0000000905057c10 */ /* 0x000fe20008ffe408 */
[----:B------:R-:W-:Y:S02]  /*8000*/  ULDC.64 UR8, c[0x0][0xb50] ;  /* 0x0002d40000087ab9 */ /* 0x000fe40000000a00 */
[----:B------:R-:W-:-:S02]  /*8010*/  IMAD R6, R6, UR12, RZ ;  /* 0x0000000c06067c24 */ /* 0x000fc4000f8e02ff */
[----:B------:R-:W-:-:S04]  /*8020*/  IMAD.WIDE.U32 R4, R3, UR12, R4 ;  /* 0x0000000c03047c25 */ /* 0x000fc8000f8e0004 */
[----:B------:R-:W-:Y:S01]  /*8030*/  IMAD R7, R3, UR13, R6 ;  /* 0x0000000d03077c24 */ /* 0x000fe2000f8e0206 */
[----:B------:R-:W-:-:S03]  /*8040*/  LEA R6, P1, R4, UR8, 0x2 ;  /* 0x0000000804067c11 */ /* 0x000fc6000f8210ff */
[----:B------:R-:W-:-:S05]  /*8050*/  IMAD.IADD R3, R5, 0x1, R7 ;  /* 0x0000000105037824 */ /* 0x000fca00078e0207 */
[----:B------:R-:W-:Y:S01]  /*8060*/  LEA.HI.X R7, R4, UR9, R3, 0x2, P1 ;  /* 0x0000000904077c11 */ /* 0x000fe200088f1403 */
[----:B------:R-:W-:-:S05]  /*8070*/  IMAD.MOV.U32 R3, RZ, RZ, -0x800000 ;  /* 0xff800000ff037424 */ /* 0x000fca00078e00ff */
[----:B------:R0:W-:Y:S02]  /*8080*/  STG.E desc[UR50][R6.64], R3 ;  /* 0x0000000306007986 */ /* 0x0001e4000c101932 */
.L_x_243:
[----:B------:R-:W-:Y:S05]  /*8090*/  BSYNC B1 ;  /* 0x0000000000017941 */ /* 0x000fea0003800000 */
.L_x_242:
[----:B------:R-:W1:Y:S01]  /*80a0*/  @P0 LDC R5, c[0x0][0xbf0] ;  /* 0x0002fc00ff050b82 */ /* 0x000e620000000800 */
[----:B------:R-:W-:Y:S01]  /*80b0*/  ULDC.64 UR12, c[0x0][0xaa0] ;  /* 0x0002a800000c7ab9 */ /* 0x000fe20000000a00 */
[----:B0-----:R-:W-:Y:S01]  /*80c0*/  IMAD R3, R152, 0x20, R17 ;  /* 0x0000002098037824 */ /* 0x001fe200078e0211 */
[----:B------:R-:W-:Y:S01]  /*80d0*/  UIMAD UR7, UR10, UR12, URZ ;  /* 0x0000000c0a0772a4 */ /* 0x000fe2000f8e023f */
[----:B------:R-:W-:Y:S01]  /*80e0*/  IMAD.U32 R8, RZ, RZ, UR39 ;  /* 0x00000027ff087e24 */ /* 0x000fe2000f8e00ff */
[----:B------:R-:W-:Y:S01]  /*80f0*/  UIMAD.WIDE.U32 UR8, UR4, UR12, URZ ;  /* 0x0000000c040872a5 */ /* 0x000fe2000f8e003f */
[----:B------:R-:W-:Y:S01]  /*8100*/  BSSY B1, `(.L_x_244) ;  /* 0x0000039000017945 */ /* 0x000fe20003800000 */
[----:B------:R-:W-:Y:S02]  /*8110*/  UIMAD UR7, UR4, UR13, UR7 ;  /* 0x0000000d040772a4 */ /* 0x000fe4000f8e0207 */
[----:B------:R-:W-:Y:S01]  /*8120*/  LEA R8, R8, R3, 0x7 ;  /* 0x0000000308087211 */ /* 0x000fe200078e38ff */
[----:B------:R-:W-:Y:S01]  /*8130*/  ULDC.64 UR12, c[0x0][0xae8] ;  /* 0x0002ba00000c7ab9 */ /* 0x000fe20000000a00 */
[----:B------:R-:W-:-:S02]  /*8140*/  UIADD3 UR9, UR9, UR7, URZ ;  /* 0x0000000709097290 */ /* 0x000fc4000fffe03f */
[----:B------:R-:W-:Y:S01]  /*8150*/  UIMAD UR4, UR11, UR12, URZ ;  /* 0x0000000c0b0472a4 */ /* 0x000fe2000f8e023f */
[----:B------:R-:W-:Y:S01]  /*8160*/  @P0 IMAD.HI.U32 R4, R8, R9, RZ ;  /* 0x0000000908040227 */ /* 0x000fe200078e00ff */
[----:B------:R-:W-:Y:S02]  /*8170*/  UIMAD.WIDE.U32 UR8, UR40, UR12, UR8 ;  /* 0x0000000c280872a5 */ /* 0x000fe4000f8e0008 */
[----:B------:R-:W-:Y:S01]  /*8180*/  UIMAD UR4, UR40, UR13, UR4 ;  /* 0x0000000d280472a4 */ /* 0x000fe2000f8e0204 */
[----:B------:R-:W-:Y:S01]  /*8190*/  IMAD.MOV.U32 R3, RZ, RZ, R8 ;  /* 0x000000ffff037224 */ /* 0x000fe200078e0008 */
[----:B------:R-:W-:Y:S02]  /*81a0*/  ULDC.64 UR10, c[0x0][0xaf0] ;  /* 0x0002bc00000a7ab9 */ /* 0x000fe40000000a00 */
[----:B------:R-:W-:Y:S02]  /*81b0*/  UIADD3 UR9, UR9, UR4, URZ ;  /* 0x0000000409097290 */ /* 0x000fe4000fffe03f */
[----:B------:R-:W-:Y:S01]  /*81c0*/  UIMAD UR4, UR38, UR10, URZ ;  /* 0x0000000a260472a4 */ /* 0x000fe2000f8e023f */
[----:B-1----:R-:W-:Y:S01]  /*81d0*/  @P0 SHF.R.U32.HI R3, RZ, R5, R4 ;  /* 0x00000005ff030219 */ /* 0x002fe20000011604 */
[----:B------:R-:W-:-:S02]  /*81e0*/  UIMAD.WIDE.U32 UR8, UR37, UR10, UR8 ;  /* 0x0000000a250872a5 */ /* 0x000fc4000f8e0008 */
[----:B------:R-:W-:Y:S01]  /*81f0*/  UIMAD UR4, UR37, UR11, UR4 ;  /* 0x0000000b250472a4 */ /* 0x000fe2000f8e0204 */
[--C-:B------:R-:W-:Y:S01]  /*8200*/  SHF.R.S32.HI R4, RZ, 0x1f, R3.reuse ;  /* 0x0000001fff047819 */ /* 0x100fe20000011403 */
[----:B------:R-:W-:Y:S01]  /*8210*/  IMAD.MOV R7, RZ, RZ, -R3 ;  /* 0x000000ffff077224 */ /* 0x000fe200078e0a03 */
[----:B------:R-:W-:Y:S01]  /*8220*/  ULDC.64 UR10, c[0x0][0xae0] ;  /* 0x0002b800000a7ab9 */ /* 0x000fe20000000a00 */
[----:B------:R-:W-:Y:S02]  /*8230*/  UIADD3 UR4, UR9, UR4, URZ ;  /* 0x0000000409047290 */ /* 0x000fe4000fffe03f */
[----:B------:R-:W-:Y:S02]  /*8240*/  IMAD.U32 R5, RZ, RZ, UR9 ;  /* 0x00000009ff057e24 */ /* 0x000fe4000f8e00ff */
[----:B------:R-:W-:Y:S02]  /*8250*/  IMAD R6, R4, UR10, RZ ;  /* 0x0000000a04067c24 */ /* 0x000fe4000f8e02ff */
[----:B------:R-:W-:Y:S01]  /*8260*/  IMAD.U32 R4, RZ, RZ, UR8 ;  /* 0x00000008ff047e24 */ /* 0x000fe2000f8e00ff */
[----:B------:R-:W-:Y:S01]  /*8270*/  ULDC.64 UR8, c[0x0][0xad8] ;  /* 0x0002b60000087ab9 */ /* 0x000fe20000000a00 */
[----:B------:R-:W-:-:S02]  /*8280*/  IMAD.U32 R5, RZ, RZ, UR4 ;  /* 0x00000004ff057e24 */ /* 0x000fc4000f8e00ff */
[----:B------:R-:W-:Y:S02]  /*8290*/  IMAD R7, R11, R7, R8 ;  /* 0x000000070b077224 */ /* 0x000fe400078e0208 */
[C---:B------:R-:W-:Y:S02]  /*82a0*/  IMAD R9, R3.reuse, UR11, R6 ;  /* 0x0000000b03097c24 */ /* 0x040fe4000f8e0206 */
[----:B------:R-:W-:Y:S01]  /*82b0*/  IMAD.WIDE.U32 R4, R3, UR10, R4 ;  /* 0x0000000a03047c25 */ /* 0x000fe2000f8e0004 */
[----:B------:R-:W-:-:S03]  /*82c0*/  SHF.R.S32.HI R3, RZ, 0x1f, R7 ;  /* 0x0000001fff037819 */ /* 0x000fc60000011407 */
[----:B------:R-:W-:Y:S02]  /*82d0*/  IMAD.U32 R8, RZ, RZ, UR39 ;  /* 0x00000027ff087e24 */ /* 0x000fe4000f8e00ff */
[----:B------:R-:W-:Y:S02]  /*82e0*/  IMAD.IADD R5, R5, 0x1, R9 ;  /* 0x0000000105057824 */ /* 0x000fe400078e0209 */
[----:B------:R-:W-:Y:S02]  /*82f0*/  IMAD R6, R3, UR8, RZ ;  /* 0x0000000803067c24 */ /* 0x000fe4000f8e02ff */
[----:B------:R-:W-:Y:S02]  /*8300*/  IMAD R8, R8, 0x80, R17 ;  /* 0x0000008008087824 */ /* 0x000fe400078e0211 */
[----:B-----5:R-:W-:Y:S02]  /*8310*/  IMAD R11, R0, R11, RZ ;  /* 0x0000000b000b7224 */ /* 0x020fe400078e02ff */
[C---:B------:R-:W-:Y:S01]  /*8320*/  IMAD R3, R7.reuse, UR9, R6 ;  /* 0x0000000907037c24 */ /* 0x040fe2000f8e0206 */
[C---:B------:R-:W-:Y:S01]  /*8330*/  IADD3 R0, R8.reuse, 0x20, RZ ;  /* 0x0000002008007810 */ /* 0x040fe20007ffe0ff */
[----:B------:R-:W-:Y:S01]  /*8340*/  IMAD.WIDE.U32 R4, R7, UR8, R4 ;  /* 0x0000000807047c25 */ /* 0x000fe2000f8e0004 */
[-C--:B------:R-:W-:Y:S01]  /*8350*/  ISETP.GE.AND P2, PT, R8, R11.reuse, PT ;  /* 0x0000000b0800720c */ /* 0x080fe20003f46270 */
[----:B------:R-:W-:Y:S01]  /*8360*/  ULDC.64 UR8, c[0x0][0xa80] ;  /* 0x0002a00000087ab9 */ /* 0x000fe20000000a00 */
[----:B------:R-:W-:Y:S01]  /*8370*/  ISETP.GE.AND P1, PT, R0, R11, PT ;  /* 0x0000000b0000720c */ /* 0x000fe20003f26270 */
[----:B------:R-:W-:Y:S01]  /*8380*/  IMAD.IADD R3, R5, 0x1, R3 ;  /* 0x0000000105037824 */ /* 0x000fe200078e0203 */
[----:B------:R-:W-:Y:S01]  /*8390*/  LEA R6, P3, R4, UR8, 0x1 ;  /* 0x0000000804067c11 */ /* 0x000fe2000f8608ff */
[----:B------:R-:W-:-:S03]  /*83a0*/  VIADD R0, R8, 0x40 ;  /* 0x0000004008007836 */ /* 0x000fc60000000000 */
[----:B------:R-:W-:Y:S01]  /*83b0*/  LEA.HI.X R3, R4, UR9, R3, 0x1, P3 ;  /* 0x0000000904037c11 */ /* 0x000fe200098f0c03 */
[----:B------:R0:W1:Y:S01]  /*83c0*/  SHFL.IDX PT, R7, R6, RZ, 0x181f ;  /* 0x00181fff06077589 */ /* 0x00006200000e0000 */
[----:B------:R-:W-:-:S03]  /*83d0*/  ISETP.GE.AND P0, PT, R0, R11, PT ;  /* 0x0000000b0000720c */ /* 0x000fc60003f06270 */
[----:B------:R0:W2:Y:S01]  /*83e0*/  SHFL.IDX PT, R5, R3, RZ, 0x181f ;  /* 0x00181fff03057589 */ /* 0x0000a200000e0000 */
[----:B------:R-:W-:Y:S09]  /*83f0*/  @P2 BRA `(.L_x_245) ;  /* 0x0000000000242947 */ /* 0x000ff20003800000 */
[----:B------:R-:W-:Y:S02]  /*8400*/  ULDC UR4, c[0x0][0xac8] ;  /* 0x0002b20000047ab9 */ /* 0x000fe40000000800 */
[----:B------:R-:W-:Y:S02]  /*8410*/  ISETP.GE.AND P4, PT, R22, UR4, PT ;  /* 0x0000000416007c0c */ /* 0x000fe4000bf86270 */
[----:B------:R-:W-:-:S11]  /*8420*/  ISETP.GE.AND P5, PT, R18, UR4, PT ;  /* 0x0000000412007c0c */ /* 0x000fd6000bfa6270 */
[-C--:B-1----:R-:W-:Y:S02]  /*8430*/  @!P4 LEA R12, P2, R22, R7.reuse, 0x1 ;  /* 0x00000007160cc211 */ /* 0x082fe400078408ff */
[----:B------:R-:W-:Y:S02]  /*8440*/  @!P5 LEA R4, P3, R18, R7, 0x1 ;  /* 0x000000071204d211 */ /* 0x000fe400078608ff */
[-C--:B--2---:R-:W-:Y:S02]  /*8450*/  @!P4 LEA.HI.X R13, R22, R5.reuse, R189, 0x1, P2 ;  /* 0x00000005160dc211 */ /* 0x084fe400010f0cbd */
[----:B------:R-:W-:-:S03]  /*8460*/  @!P5 LEA.HI.X R5, R18, R5, R188, 0x1, P3 ;  /* 0x000000051205d211 */ /* 0x000fc600018f0cbc */
[----:B------:R3:W-:Y:S04]  /*8470*/  @!P4 ST.E.128 desc[UR50][R12.64], RZ ;  /* 0x000000ff0c00c985 */ /* 0x0007e8000c101d32 */
[----:B------:R3:W-:Y:S02]  /*8480*/  @!P5 ST.E.128 desc[UR50][R4.64], RZ ;  /* 0x000000ff0400d985 */ /* 0x0007e4000c101d32 */
.L_x_245:
[----:B------:R-:W-:Y:S05]  /*8490*/  BSYNC B1 ;  /* 0x0000000000017941 */ /* 0x000fea0003800000 */
.L_x_244:
[----:B--23--:R2:W3:Y:S01]  /*84a0*/  SHFL.IDX PT, R5, R3, 0x1, 0x181f ;  /* 0x00381f0003057f89 */ /* 0x00c4e200000e0000 */
        /* <DEDUP_REMOVED lines=8> */
[-C--:B---3--:R-:W-:Y:S02]  /*8530*/  @!P3 LEA.HI.X R13, R22, R5.reuse, R189, 0x1, P1 ;  /* 0x00000005160db211 */ /* 0x088fe400008f0cbd */
[----:B------:R-:W-:-:S03]  /*8540*/  @!P4 LEA.HI.X R5, R18, R5, R188, 0x1, P2 ;  /* 0x000000051205c211 */ /* 0x000fc600010f0cbc */
[----:B------:R4:W-:Y:S04]  /*8550*/  @!P3 ST.E.128 desc[UR50][R12.64], RZ ;  /* 0x000000ff0c00b985 */ /* 0x0009e8000c101d32 */
[----:B------:R4:W-:Y:S02]  /*8560*/  @!P4 ST.E.128 desc[UR50][R4.64], RZ ;  /* 0x000000ff0400c985 */ /* 0x0009e4000c101d32 */
.L_x_247:
[----:B------:R-:W-:Y:S05]  /*8570*/  BSYNC B1 ;  /* 0x0000000000017941 */ /* 0x000fea0003800000 */
.L_x_246:
[----:B---34-:R3:W4:Y:S01]  /*8580*/  SHFL.IDX PT, R5, R3, 0x2, 0x181f ;  /* 0x00581f0003057f89 */ /* 0x01872200000e0000 */
        /* <DEDUP_REMOVED lines=10> */
[----:B------:R1:W-:Y:S04]  /*8630*/  @!P2 ST.E.128 desc[UR50][R12.64], RZ ;  /* 0x000000ff0c00a985 */ /* 0x0003e8000c101d32 */
[----:B------:R1:W-:Y:S02]  /*8640*/  @!P3 ST.E.128 desc[UR50][R4.64], RZ ;  /* 0x000000ff0400b985 */ /* 0x0003e4000c101d32 */
.L_x_249:
[----:B------:R-:W-:Y:S05]  /*8650*/  BSYNC B1 ;  /* 0x0000000000017941 */ /* 0x000fea0003800000 */
.L_x_248:
[----:B------:R-:W-:Y:S01]  /*8660*/  VIADD R0, R8, 0x60 ;  /* 0x0000006008007836 */ /* 0x000fe20000000000 */
[----:B0-23--:R-:W0:Y:S04]  /*8670*/  SHFL.IDX PT, R3, R3, 0x3, 0x181f ;  /* 0x00781f0003037f89 */ /* 0x00de2800000e0000 */
[----:B------:R-:W-:Y:S01]  /*8680*/  ISETP.GE.AND P0, PT, R0, R11, PT ;  /* 0x0000000b0000720c */ /* 0x000fe20003f06270 */
[----:B-1--4-:R1:W2:-:S12]  /*8690*/  SHFL.IDX PT, R5, R6, 0x3, 0x181f ;  /* 0x00781f0006057f89 */ /* 0x01229800000e0000 */
[----:B-1----:R-:W-:Y:S05]  /*86a0*/  @P0 BRA `(.L_x_240) ;  /* 0x0000000000240947 */ /* 0x002fea0003800000 */
[----:B------:R-:W-:Y:S02]  /*86b0*/  ULDC UR4, c[0x0][0xac8] ;  /* 0x0002b20000047ab9 */ /* 0x000fe40000000800 */
[----:B------:R-:W-:Y:S02]  /*86c0*/  ISETP.GE.AND P2, PT, R22, UR4, PT ;  /* 0x0000000416007c0c */ /* 0x000fe4000bf46270 */
[----:B------:R-:W-:-:S11]  /*86d0*/  ISETP.GE.AND P3, PT, R18, UR4, PT ;  /* 0x0000000412007c0c */ /* 0x000fd6000bf66270 */
[-C--:B--2---:R-:W-:Y:S02]  /*86e0*/  @!P2 LEA R6, P0, R22, R5.reuse, 0x1 ;  /* 0x000000051606a211 */ /* 0x084fe400078008ff */
[----:B------:R-:W-:Y:S02]  /*86f0*/  @!P3 LEA R4, P1, R18, R5, 0x1 ;  /* 0x000000051204b211 */ /* 0x000fe400078208ff */
[-C--:B0-----:R-:W-:Y:S02]  /*8700*/  @!P2 LEA.HI.X R7, R22, R3.reuse, R189, 0x1, P0 ;  /* 0x000000031607a211 */ /* 0x081fe400000f0cbd */
[----:B------:R-:W-:-:S03]  /*8710*/  @!P3 LEA.HI.X R5, R18, R3, R188, 0x1, P1 ;  /* 0x000000031205b211 */ /* 0x000fc600008f0cbc */
[----:B------:R0:W-:Y:S04]  /*8720*/  @!P2 ST.E.128 desc[UR50][R6.64], RZ ;  /* 0x000000ff0600a985 */ /* 0x0001e8000c101d32 */
[----:B------:R0:W-:Y:S02]  /*8730*/  @!P3 ST.E.128 desc[UR50][R4.64], RZ ;  /* 0x000000ff0400b985 */ /* 0x0001e4000c101d32 */
.L_x_240:
[----:B------:R-:W-:Y:S05]  /*8740*/  BSYNC B0 ;  /* 0x0000000000007941 */ /* 0x000fea0003800000 */
.L_x_231:
[----:B------:R-:W-:Y:S02]  /*8750*/  ULDC UR4, c[0x0][0xc3c] ;  /* 0x00030f0000047ab9 */ /* 0x000fe40000000800 */
[----:B------:R-:W-:-:S13]  /*8760*/  ISETP.GE.AND P0, PT, R47, UR4, PT ;  /* 0x000000042f007c0c */ /* 0x000fda000bf06270 */
[----:B------:R-:W-:Y:S05]  /*8770*/  @!P0 BRA `(.L_x_250) ;  /* 0xffffff8400748947 */ /* 0x000fea000383ffff */
[----:B------:R-:W-:Y:S05]  /*8780*/  EXIT ;  /* 0x000000000000794d */ /* 0x000fea0003800000 */
.L_x_203:
[----:B------:R-:W-:-:S08]  /*8790*/  NOP ;  /* 0x0000000000007918 */ /* 0x000fd00000000000 */
[----:B------:R-:W0:-:S00]  /*87a0*/  USETMAXREG.DEALLOC.CTAPOOL 0x28 ;  /* 0x00000028000079c8 */ /* 0x000e0000080e0500 */
[----:B0-----:R-:W-:Y:S02]  /*87b0*/  LOP3.LUT R0, R0, 0x3, RZ, 0xc0, !PT ;  /* 0x0000000300007812 */ /* 0x001fe400078ec0ff */
[----:B------:R-:W-:-:S04]  /*87c0*/  LOP3.LUT R27, R27, 0xffffffdf, RZ, 0xc0, !PT ;  /* 0xffffffdf1b1b7812 */ /* 0x000fc800078ec0ff */
[----:B------:R-:W0:Y:S02]  /*87d0*/  SHFL.IDX PT, R0, R0, RZ, 0x1f ;  /* 0x00001fff00007589 */ /* 0x000e2400000e0000 */
[----:B0-----:R-:W-:Y:S01]  /*87e0*/  ISETP.NE.AND P0, PT, R0, RZ, PT ;  /* 0x000000ff0000720c */ /* 0x001fe20003f05270 */
[----:B------:R-:W-:-:S12]  /*87f0*/  IMAD.MOV.U32 R0, RZ, RZ, RZ ;  /* 0x000000ffff007224 */ /* 0x000fd800078e00ff */
[----:B------:R-:W-:Y:S01]  /*8800*/  @P0 LOP3.LUT R27, R27, 0x20, RZ, 0xfc, !PT ;  /* 0x000000201b1b0812 */ /* 0x000fe200078efcff */
[----:B------:R-:W-:Y:S06]  /*8810*/  @!P0 BRA `(.L_x_251) ;  /* 0x00000000001c8947 */ /* 0x000fec0003800000 */
[----:B------:R-:W0:Y:S08]  /*8820*/  S2UR UR5, SR_CgaCtaId ;  /* 0x00000000000579c3 */ /* 0x000e300000008800 */
[----:B------:R-:W-:Y:S06]  /*8830*/  BAR.SYNC.DEFER_BLOCKING 0x5, 0x180 ;  /* 0x0146000000007b1d */ /* 0x000fec0000010000 */
[----:B------:R-:W-:-:S02]  /*8840*/  UMOV UR4, 0x400 ;  /* 0x0000040000047882 */ /* 0x000fc40000000000 */
[----:B0-----:R-:W-:-:S09]  /*8850*/  ULEA UR4, UR5, UR4, 0x18 ;  /* 0x0000000405047291 */ /* 0x001fd2000f8ec03f */
[----:B------:R-:W0:Y:S01]  /*8860*/  LDS.128 R16, [UR4+0x288d0] ;  /* 0x0288d004ff107984 */ /* 0x000e220008000c00 */
[----:B------:R-:W-:Y:S06]  /*8870*/  BAR.ARV 0x4, 0x180 ;  /* 0x0106000000007b1d */ /* 0x000fec0000002000 */
[----:B------:R-:W-:Y:S05]  /*8880*/  BRA `(.L_x_252) ;  /* 0x0000000800007947 */ /* 0x000fea0003800000 */
.L_x_251:
[----:B------:R-:W0:Y:S01]  /*8890*/  S2R R2, SR_TID.X ;  /* 0x0000000000027919 */ /* 0x000e220000002100 */
[----:B------:R-:W-:Y:S01]  /*88a0*/  ULDC UR4, c[0x0][0xc3c] ;  /* 0x00030f0000047ab9 */ /* 0x000fe20000000800 */
[----:B------:R-:W1:Y:S01]  /*88b0*/  S2UR UR6, SR_CTAID.X ;  /* 0x00000000000679c3 */ /* 0x000e620000002500 */
[----:B------:R-:W-:Y:S01]  /*88c0*/  ULDC UR5, c[0x0][0xc38] ;  /* 0x00030e0000057ab9 */ /* 0x000fe20000000800 */
[----:B0-----:R-:W-:-:S04]  /*88d0*/  LOP3.LUT R5, R2, 0x1f, RZ, 0xc0, !PT ;  /* 0x0000001f02057812 */ /* 0x001fc800078ec0ff */
[----:B------:R-:W-:-:S04]  /*88e0*/  ISETP.NE.AND P0, PT, R5, 0x1f, PT ;  /* 0x0000001f0500780c */ /* 0x000fc80003f05270 */
[----:B------:R-:W-:-:S13]  /*88f0*/  ISETP.GE.OR P1, PT, R5, UR4, !P0 ;  /* 0x0000000405007c0c */ /* 0x000fda000c726670 */
[----:B------:R-:W0:Y:S02]  /*8900*/  @!P1 LDC.64 R2, c[0x0][0xc80] ;  /* 0x00032000ff029b82 */ /* 0x000e240000000a00 */
[----:B0-----:R-:W-:-:S05]  /*8910*/  @!P1 IMAD.WIDE.U32 R2, R5, 0x4, R2 ;  /* 0x0000000405029825 */ /* 0x001fca00078e0002 */
[----:B------:R-:W2:Y:S01]  /*8920*/  @!P1 LDG.E R0, desc[UR50][R2.64] ;  /* 0x0000003202009981 */ /* 0x000ea2000c1e1900 */
[C---:B------:R-:W-:Y:S01]  /*8930*/  ISETP.NE.AND P1, PT, R5.reuse, RZ, PT ;  /* 0x000000ff0500720c */ /* 0x040fe20003f25270 */
[----:B------:R-:W-:Y:S01]  /*8940*/  UMOV UR4, URZ ;  /* 0x0000003f00047c82 */ /* 0x000fe20008000000 */
[C---:B------:R-:W-:Y:S01]  /*8950*/  ISETP.GE.U32.AND P2, PT, R5.reuse, 0x2, PT ;  /* 0x000000020500780c */ /* 0x040fe20003f46070 */
[----:B------:R-:W-:Y:S01]  /*8960*/  IMAD.MOV.U32 R16, RZ, RZ, RZ ;  /* 0x000000ffff107224 */ /* 0x000fe200078e00ff */
[C---:B------:R-:W-:Y:S02]  /*8970*/  ISETP.GE.U32.AND P3, PT, R5.reuse, 0x4, PT ;  /* 0x000000040500780c */ /* 0x040fe40003f66070 */
[C---:B------:R-:W-:Y:S02]  /*8980*/  ISETP.GE.U32.AND P4, PT, R5.reuse, 0x8, PT ;  /* 0x000000080500780c */ /* 0x040fe40003f86070 */
[----:B------:R-:W-:Y:S01]  /*8990*/  ISETP.GE.U32.AND P5, PT, R5, 0x10, PT ;  /* 0x000000100500780c */ /* 0x000fe20003fa6070 */
[----:B--2---:R-:W0:Y:S02]  /*89a0*/  SHFL.UP PT, R4, R0, 0x1, RZ ;  /* 0x0420000000047989 */ /* 0x004e2400000e00ff */
[----:B0-----:R-:W-:-:S05]  /*89b0*/  SEL R7, R4, RZ, P1 ;  /* 0x000000ff04077207 */ /* 0x001fca0000800000 */
[----:B------:R-:W-:-:S05]  /*89c0*/  IMAD.IADD R7, R0, 0x1, R7 ;  /* 0x0000000100077824 */ /* 0x000fca00078e0207 */
[----:B------:R-:W0:Y:S02]  /*89d0*/  SHFL.UP PT, R4, R7, 0x2, RZ ;  /* 0x0440000007047989 */ /* 0x000e2400000e00ff */
        /* <DEDUP_REMOVED lines=9> */
[----:B0-----:R-:W-:-:S04]  /*8a70*/  SEL R7, R6, RZ, P5 ;  /* 0x000000ff06077207 */ /* 0x001fc80002800000 */
[----:B------:R-:W-:-:S05]  /*8a80*/  IADD3 R7, R2, R7, RZ ;  /* 0x0000000702077210 */ /* 0x000fca0007ffe0ff */
[----:B------:R-:W0:Y:S02]  /*8a90*/  SHFL.IDX PT, R4, R7, 0x1f, 0x1f ;  /* 0x03e01f0007047f89 */ /* 0x000e2400000e0000 */
[----:B0-----:R-:W-:-:S04]  /*8aa0*/  IMAD R4, R4, UR5, RZ ;  /* 0x0000000504047c24 */ /* 0x001fc8000f8e02ff */
[----:B------:R-:W-:Y:S01]  /*8ab0*/  IMAD.MOV.U32 R3, RZ, RZ, R4 ;  /* 0x000000ffff037224 */ /* 0x000fe200078e0004 */
[----:B-1----:R-:W-:-:S13]  /*8ac0*/  ISETP.GT.AND P6, PT, R4, UR6, PT ;  /* 0x0000000604007c0c */ /* 0x002fda000bfc4270 */
[----:B------:R-:W-:Y:S05]  /*8ad0*/  @P6 BRA `(.L_x_253) ;  /* 0x0000000000946947 */ /* 0x000fea0003800000 */
[----:B------:R-:W-:Y:S01]  /*8ae0*/  IMAD.MOV.U32 R4, RZ, RZ, R3 ;  /* 0x000000ffff047224 */ /* 0x000fe200078e0003 */
[----:B------:R-:W-:Y:S01]  /*8af0*/  UMOV UR4, URZ ;  /* 0x0000003f00047c82 */ /* 0x000fe20008000000 */
[----:B------:R-:W-:-:S05]  /*8b00*/  ULDC UR5, c[0x0][0xc38] ;  /* 0x00030e0000057ab9 */ /* 0x000fca0000000800 */
.L_x_257:
[----:B------:R-:W0:Y:S01]  /*8b10*/  LDC R2, c[0x0][0xc3c] ;  /* 0x00030f00ff027b82 */ /* 0x000e220000000800 */
[----:B------:R-:W-:-:S06]  /*8b20*/  UIADD3 UR4, UR4, 0x1f, URZ ;  /* 0x0000001f04047890 */ /* 0x000fcc000fffe03f */
[----:B0-----:R-:W-:-:S13]  /*8b30*/  ISETP.LE.AND P6, PT, R2, UR4, PT ;  /* 0x0000000402007c0c */ /* 0x001fda000bfc3270 */
[----:B------:R-:W-:Y:S05]  /*8b40*/  @P6 BRA `(.L_x_254) ;  /* 0x0000000400246947 */ /* 0x000fea0003800000 */
[----:B------:R-:W-:Y:S01]  /*8b50*/  VIADD R7, R5, UR4 ;  /* 0x0000000405077c36 */ /* 0x000fe20008000000 */
[----:B------:R-:W-:Y:S01]  /*8b60*/  BSSY B0, `(.L_x_255) ;  /* 0x0000007000007945 */ /* 0x000fe20003800000 */
[----:B------:R-:W-:-:S03]  /*8b70*/  IMAD.MOV.U32 R0, RZ, RZ, RZ ;  /* 0x000000ffff007224 */ /* 0x000fc600078e00ff */
[----:B------:R-:W-:-:S13]  /*8b80*/  ISETP.GE.OR P6, PT, R7, R2, !P0 ;  /* 0x000000020700720c */ /* 0x000fda00047c6670 */
[----:B------:R-:W-:Y:S05]  /*8b90*/  @P6 BRA `(.L_x_256) ;  /* 0x00000000000c6947 */ /* 0x000fea0003800000 */
[----:B------:R-:W0:Y:S02]  /*8ba0*/  LDC.64 R2, c[0x0][0xc80] ;  /* 0x00032000ff027b82 */ /* 0x000e240000000a00 */
[----:B0-----:R-:W-:-:S05]  /*8bb0*/  IMAD.WIDE R2, R7, 0x4, R2 ;  /* 0x0000000407027825 */ /* 0x001fca00078e0202 */
[----:B------:R0:W5:Y:S02]  /*8bc0*/  LDG.E R0, desc[UR50][R2.64] ;  /* 0x0000003202007981 */ /* 0x000164000c1e1900 */
.L_x_256:
[----:B------:R-:W-:Y:S05]  /*8bd0*/  BSYNC B0 ;  /* 0x0000000000007941 */ /* 0x000fea0003800000 */
.L_x_255:
[----:B0----5:R-:W0:Y:S02]  /*8be0*/  SHFL.UP PT, R2, R0, 0x1, RZ ;  /* 0x0420000000027989 */ /* 0x021e2400000e00ff */
        /* <DEDUP_REMOVED lines=11> */
[----:B------:R-:W0:Y:S02]  /*8ca0*/  SHFL.UP PT, R8, R6, 0x10, RZ ;  /* 0x0600000006087989 */ /* 0x000e2400000e00ff */
[----:B0-----:R-:W-:-:S05]  /*8cb0*/  SEL R9, R8, RZ, P5 ;  /* 0x000000ff08097207 */ /* 0x001fca0002800000 */
[----:B------:R-:W-:-:S05]  /*8cc0*/  IMAD.IADD R9, R6, 0x1, R9 ;  /* 0x0000000106097824 */ /* 0x000fca00078e0209 */
[----:B------:R-:W0:Y:S02]  /*8cd0*/  SHFL.IDX PT, R3, R9, 0x1f, 0x1f ;  /* 0x03e01f0009037f89 */ /* 0x000e2400000e0000 */
[----:B0-----:R-:W-:-:S04]  /*8ce0*/  IMAD R3, R3, UR5, RZ ;  /* 0x0000000503037c24 */ /* 0x001fc8000f8e02ff */
[----:B------:R-:W-:-:S05]  /*8cf0*/  IMAD.IADD R4, R3, 0x1, R4 ;  /* 0x0000000103047824 */ /* 0x000fca00078e0204 */
[----:B------:R-:W-:-:S13]  /*8d00*/  ISETP.GT.AND P6, PT, R4, UR6, PT ;  /* 0x0000000604007c0c */ /* 0x000fda000bfc4270 */
[----:B------:R-:W-:Y:S05]  /*8d10*/  @!P6 BRA `(.L_x_257) ;  /* 0xfffffffc007ce947 */ /* 0x000fea000383ffff */
[----:B------:R-:W-:-:S07]  /*8d20*/  IMAD.MOV.U32 R7, RZ, RZ, R9 ;  /* 0x000000ffff077224 */ /* 0x000fce00078e0009 */
.L_x_253:
[----:B------:R-:W-:-:S04]  /*8d30*/  IMAD.IADD R8, R4, 0x1, -R3 ;  /* 0x0000000104087824 */ /* 0x000fc800078e0a03 */
[----:B------:R-:W-:-:S05]  /*8d40*/  IMAD R2, R7, UR5, R8 ;  /* 0x0000000507027c24 */ /* 0x000fca000f8e0208 */
[----:B------:R-:W-:-:S13]  /*8d50*/  ISETP.GT.AND P0, PT, R2, UR6, PT ;  /* 0x0000000602007c0c */ /* 0x000fda000bf04270 */
[----:B------:R-:W-:-:S04]  /*8d60*/  VOTE.ANY R4, PT, !P0 ;  /* 0x0000000000047806 */ /* 0x000fc800040e0100 */
[----:B------:R-:W0:Y:S01]  /*8d70*/  POPC R19, R4 ;  /* 0x0000000400137309 */ /* 0x000e220000000000 */
[----:B------:R-:W-:Y:S01]  /*8d80*/  ISETP.NE.AND P0, PT, R4, RZ, PT ;  /* 0x000000ff0400720c */ /* 0x000fe20003f05270 */
[----:B0-----:R-:W0:Y:S02]  /*8d90*/  SHFL.IDX PT, R10, R0, R19, 0x1f ;  /* 0x00001f13000a7589 */ /* 0x001e2400000e0000 */
[----:B0-----:R-:W-:-:S04]  /*8da0*/  IABS R9, R10 ;  /* 0x0000000a00097213 */ /* 0x001fc80000000000 */
[----:B------:R-:W0:Y:S08]  /*8db0*/  I2F.RP R6, R9 ;  /* 0x0000000900067306 */ /* 0x000e300000209400 */
[----:B0-----:R-:W0:Y:S02]  /*8dc0*/  MUFU.RCP R6, R6 ;  /* 0x0000000600067308 */ /* 0x001e240000001000 */
[----:B0-----:R-:W-:-:S06]  /*8dd0*/  VIADD R2, R6, 0xffffffe ;  /* 0x0ffffffe06027836 */ /* 0x001fcc0000000000 */
[----:B------:R0:W1:Y:S01]  /*8de0*/  F2I.FTZ.U32.TRUNC.NTZ R3, R2 ;  /* 0x0000000200037305 */ /* 0x000062000021f000 */
[----:B------:R-:W-:Y:S05]  /*8df0*/  @!P0 BRA `(.L_x_258) ;  /* 0x0000000000088947 */ /* 0x000fea0003800000 */
[----:B------:R-:W-:-:S06]  /*8e00*/  VIADD R16, R19, 0xffffffff ;  /* 0xffffffff13107836 */ /* 0x000fcc0000000000 */
[----:B------:R2:W3:Y:S02]  /*8e10*/  SHFL.IDX PT, R16, R7, R16, 0x1f ;  /* 0x00001f1007107589 */ /* 0x0004e400000e0000 */
.L_x_258:
[----:B---3--:R-:W-:Y:S01]  /*8e20*/  IMAD R16, R16, UR5, R8 ;  /* 0x0000000510107c24 */ /* 0x008fe2000f8e0208 */
[----:B0-----:R-:W-:Y:S01]  /*8e30*/  IABS R2, R10 ;  /* 0x0000000a00027213 */ /* 0x001fe20000000000 */
[----:B-1----:R-:W-:Y:S02]  /*8e40*/  IMAD.MOV R0, RZ, RZ, -R3 ;  /* 0x000000ffff007224 */ /* 0x002fe400078e0a03 */
[----:B------:R-:W-:Y:S01]  /*8e50*/  VIADD R19, R19, UR4 ;  /* 0x0000000413137c36 */ /* 0x000fe20008000000 */
[----:B------:R-:W-:Y:S01]  /*8e60*/  IADD3 R11, -R16, UR6, RZ ;  /* 0x00000006100b7c10 */ /* 0x000fe2000fffe1ff */
[----:B------:R-:W-:Y:S01]  /*8e70*/  IMAD.MOV R4, RZ, RZ, -R2 ;  /* 0x000000ffff047224 */ /* 0x000fe200078e0a02 */
[----:B------:R-:W-:Y:S01]  /*8e80*/  MOV R2, RZ ;  /* 0x000000ff00027202 */ /* 0x000fe20000000f00 */
[----:B--2---:R-:W-:Y:S01]  /*8e90*/  IMAD R7, R0, R9, RZ ;  /* 0x0000000900077224 */ /* 0x004fe200078e02ff */
[----:B------:R-:W-:-:S03]  /*8ea0*/  IABS R0, R11 ;  /* 0x0000000b00007213 */ /* 0x000fc60000000000 */
[----:B------:R-:W-:-:S04]  /*8eb0*/  IMAD.HI.U32 R2, R3, R7, R2 ;  /* 0x0000000703027227 */ /* 0x000fc800078e0002 */
[----:B------:R-:W-:Y:S02]  /*8ec0*/  IMAD.MOV.U32 R3, RZ, RZ, R0 ;  /* 0x000000ffff037224 */ /* 0x000fe400078e0000 */
[----:B------:R-:W-:Y:S02]  /*8ed0*/  IMAD.MOV.U32 R0, RZ, RZ, R4 ;  /* 0x000000ffff007224 */ /* 0x000fe400078e0004 */
[----:B------:R-:W-:-:S04]  /*8ee0*/  IMAD.HI.U32 R2, R2, R3, RZ ;  /* 0x0000000302027227 */ /* 0x000fc800078e00ff */
[----:B------:R-:W-:-:S05]  /*8ef0*/  IMAD R0, R2, R0, R3 ;  /* 0x0000000002007224 */ /* 0x000fca00078e0203 */
[----:B------:R-:W-:-:S13]  /*8f00*/  ISETP.GT.U32.AND P1, PT, R9, R0, PT ;  /* 0x000000000900720c */ /* 0x000fda0003f24070 */
[----:B------:R-:W-:Y:S02]  /*8f10*/  @!P1 IMAD.IADD R0, R0, 0x1, -R9 ;  /* 0x0000000100009824 */ /* 0x000fe400078e0a09 */
[----:B------:R-:W-:Y:S01]  /*8f20*/  @!P1 VIADD R2, R2, 0x1 ;  /* 0x0000000102029836 */ /* 0x000fe20000000000 */
[----:B------:R-:W-:Y:S02]  /*8f30*/  ISETP.NE.AND P1, PT, R10, RZ, PT ;  /* 0x000000ff0a00720c */ /* 0x000fe40003f25270 */
[----:B------:R-:W-:Y:S02]  /*8f40*/  ISETP.GE.U32.AND P0, PT, R0, R9, PT ;  /* 0x000000090000720c */ /* 0x000fe40003f06070 */
[----:B------:R-:W-:-:S04]  /*8f50*/  LOP3.LUT R0, R11, R10, RZ, 0x3c, !PT ;  /* 0x0000000a0b007212 */ /* 0x000fc800078e3cff */
[----:B------:R-:W-:-:S07]  /*8f60*/  ISETP.GE.AND P2, PT, R0, RZ, PT ;  /* 0x000000ff0000720c */ /* 0x000fce0003f46270 */
[----:B------:R-:W-:-:S06]  /*8f70*/  @P0 VIADD R2, R2, 0x1 ;  /* 0x0000000102020836 */ /* 0x000fcc0000000000 */
[----:B------:R-:W-:Y:S01]  /*8f80*/  @!P2 IMAD.MOV R2, RZ, RZ, -R2 ;  /* 0x000000ffff02a224 */ /* 0x000fe200078e0a02 */
[----:B------:R-:W-:-:S04]  /*8f90*/  @!P1 LOP3.LUT R2, RZ, R10, RZ, 0x33, !PT ;  /* 0x0000000aff029212 */ /* 0x000fc800078e33ff */
[----:B------:R-:W-:Y:S01]  /*8fa0*/  MOV R18, R2 ;  /* 0x0000000200127202 */ /* 0x000fe20000000f00 */
[----:B------:R-:W-:-:S04]  /*8fb0*/  IMAD.MOV R17, RZ, RZ, -R2 ;  /* 0x000000ffff117224 */ /* 0x000fc800078e0a02 */
[----:B------:R-:W-:Y:S01]  /*8fc0*/  IMAD R17, R10, R17, R11 ;  /* 0x000000110a117224 */ /* 0x000fe200078e020b */
[----:B------:R-:W-:Y:S06]  /*8fd0*/  BRA `(.L_x_259) ;  /* 0x0000000000147947 */ /* 0x000fec0003800000 */
.L_x_254:
[----:B------:R-:W-:Y:S01]  /*8fe0*/  ULDC UR4, c[0x0][0xc3c] ;  /* 0x00030f0000047ab9 */ /* 0x000fe20000000800 */
[----:B------:R-:W-:Y:S02]  /*8ff0*/  IMAD.MOV.U32 R17, RZ, RZ, RZ ;  /* 0x000000ffff117224 */ /* 0x000fe400078e00ff */
[----:B------:R-:W-:Y:S02]  /*9000*/  IMAD.U32 R16, RZ, RZ, UR6 ;  /* 0x00000006ff107e24 */ /* 0x000fe4000f8e00ff */
[----:B------:R-:W-:Y:S02]  /*9010*/  IMAD.MOV.U32 R18, RZ, RZ, RZ ;  /* 0x000000ffff127224 */ /* 0x000fe400078e00ff */
[----:B------:R-:W-:-:S07]  /*9020*/  IMAD.U32 R19, RZ, RZ, UR4 ;  /* 0x00000004ff137e24 */ /* 0x000fce000f8e00ff */
.L_x_259:
[----:B------:R-:W-:-:S13]  /*9030*/  ISETP.NE.AND P0, PT, R5, RZ, PT ;  /* 0x000000ff0500720c */ /* 0x000fda0003f05270 */
[----:B------:R-:W0:Y:S01]  /*9040*/  @!P0 S2R R3, SR_CgaCtaId ;  /* 0x0000000000038919 */ /* 0x000e220000008800 */
[----:B------:R-:W-:-:S04]  /*9050*/  @!P0 MOV R0, 0x400 ;  /* 0x0000040000008802 */ /* 0x000fc80000000f00 */
[----:B0-----:R-:W-:-:S05]  /*9060*/  @!P0 LEA R0, R3, R0, 0x18 ;  /* 0x0000000003008211 */ /* 0x001fca00078ec0ff */
[----:B------:R1:W-:Y:S01]  /*9070*/  @!P0 STS.128 [R0+0x288d0], R16 ;  /* 0x0288d01000008388 */ /* 0x0003e20000000c00 */
[----:B------:R-:W-:Y:S06]  /*9080*/  BAR.ARV 0x5, 0x180 ;  /* 0x0146000000007b1d */ /* 0x000fec0000002000 */
.L_x_252:
[----:B------:R2:W-:Y:S01]  /*9090*/  STL [R1+0x1c], RZ ;  /* 0x00001cff01007387 */ /* 0x0005e20000100800 */
[----:B------:R-:W-:Y:S01]  /*90a0*/  ULDC UR4, c[0x0][0xc3c] ;  /* 0x00030f0000047ab9 */ /* 0x000fe20000000800 */
[----:B------:R-:W-:Y:S01]  /*90b0*/  IMAD.MOV.U32 R28, RZ, RZ, 0x1 ;  /* 0x00000001ff1c7424 */ /* 0x000fe200078e00ff */
[----:B0-----:R-:W-:Y:S01]  /*90c0*/  ISETP.GE.AND P0, PT, R19, UR4, PT ;  /* 0x0000000413007c0c */ /* 0x001fe2000bf06270 */
[----:B------:R-:W-:-:S12]  /*90d0*/  IMAD.MOV.U32 R25, RZ, RZ, RZ ;  /* 0x000000ffff197224 */ /* 0x000fd800078e00ff */
[----:B--2---:R-:W-:Y:S05]  /*90e0*/  @P0 BRA `(.L_x_260) ;  /* 0x0000004400b80947 */ /* 0x004fea0003800000 */
[----:B------:R-:W0:Y:S01]  /*90f0*/  S2R R3, SR_TID.X ;  /* 0x0000000000037919 */ /* 0x000e220000002100 */
[----:B------:R-:W2:Y:S01]  /*9100*/  S2UR UR5, SR_CgaCtaId ;  /* 0x00000000000579c3 */ /* 0x000ea20000008800 */
[----:B------:R-:W-:Y:S01]  /*9110*/  UMOV UR4, 0x400 ;  /* 0x0000040000047882 */ /* 0x000fe20000000000 */
[----:B------:R-:W-:Y:S01]  /*9120*/  BSSY B8, `(.L_x_260) ;  /* 0x000046a000087945 */ /* 0x000fe20003800000 */
[----:B------:R3:W-:Y:S01]  /*9130*/  STL [R1+0x1c], RZ ;  /* 0x00001cff01007387 */ /* 0x0007e20000100800 */
[----:B------:R-:W-:Y:S01]  /*9140*/  IMAD.MOV.U32 R28, RZ, RZ, 0x1 ;  /* 0x00000001ff1c7424 */ /* 0x000fe200078e00ff */
[----:B------:R-:W-:Y:S01]  /*9150*/  MOV R25, RZ ;  /* 0x000000ff00197202 */ /* 0x000fe20000000f00 */
[----:B------:R-:W-:Y:S01]  /*9160*/  ULOP3.LUT UR37, UR36, 0x2, URZ, 0xfc, !UPT ;  /* 0x0000000224257892 */ /* 0x000fe2000f8efc3f */
[----:B------:R-:W-:Y:S01]  /*9170*/  ULDC UR38, c[0x0][0xc] ;  /* 0x0000030000267ab9 */ /* 0x000fe20000000800 */
[----:B--2---:R-:W-:-:S06]  /*9180*/  ULEA UR4, UR5, UR4, 0x18 ;  /* 0x0000000405047291 */ /* 0x004fcc000f8ec03f */
[----:B------:R-:W-:Y:S02]  /*9190*/  IMAD.U32 R22, RZ, RZ, UR4 ;  /* 0x00000004ff167e24 */ /* 0x000fe4000f8e00ff */
[----:B0-----:R-:W-:-:S05]  /*91a0*/  IMAD.SHL.U32 R30, R3, 0x8, RZ ;  /* 0x00000008031e7824 */ /* 0x001fca00078e00ff */
[----:B-1----:R-:W-:-:S04]  /*91b0*/  LOP3.LUT R0, R30, 0x1f8, RZ, 0xc0, !PT ;  /* 0x000001f81e007812 */ /* 0x002fc800078ec0ff */
[----:B------:R-:W-:-:S04]  /*91c0*/  LOP3.LUT R3, R0, 0x38, R3, 0x78, !PT ;  /* 0x0000003800037812 */ /* 0x000fc800078e7803 */
[----:B------:R-:W-:Y:S02]  /*91d0*/  LOP3.LUT R34, R3, 0x200, R30, 0xf8, !PT ;  /* 0x0000020003227812 */ /* 0x000fe400078ef81e */
[----:B------:R-:W-:-:S03]  /*91e0*/  LOP3.LUT R30, R30, 0x38, RZ, 0xc0, !PT ;  /* 0x000000381e1e7812 */ /* 0x000fc600078ec0ff */
[----:B------:R-:W-:Y:S01]  /*91f0*/  IMAD R0, R34, 0x2, R22 ;  /* 0x0000000222007824 */ /* 0x000fe200078e0216 */
[----:B------:R-:W-:-:S04]  /*9200*/  LOP3.LUT R29, R30, 0x40, RZ, 0xfc, !PT ;  /* 0x000000401e1d7812 */ /* 0x000fc800078efcff */
[----:B------:R3:W-:Y:S03]  /*9210*/  STL [R1], R0 ;  /* 0x0000000001007387 */ /* 0x0007e60000100800 */
.L_x_323:
[----:B0-----:R-:W0:Y:S02]  /*9220*/  LDC.64 R2, c[0x0][0xc88] ;  /* 0x00032200ff027b82 */ /* 0x001e240000000a00 */
[----:B0-----:R-:W-:-:S05]  /*9230*/  IMAD.WIDE R2, R19, 0x4, R2 ;  /* 0x0000000413027825 */ /* 0x001fca00078e0202 */
[----:B---3--:R-:W3:Y:S01]  /*9240*/  LDG.E R31, desc[UR50][R2.64] ;  /* 0x00000032021f7981 */ /* 0x008ee2000c1e1900 */
[----:B------:R-:W-:Y:S05]  /*9250*/  YIELD ;  /* 0x0000000000007946 */ /* 0x000fea0003800000 */
[----:B------:R-:W-:Y:S01]  /*9260*/  ULDC.64 UR4, c[0x0][0xa28] ;  /* 0x00028a0000047ab9 */ /* 0x000fe20000000a00 */
[----:B------:R-:W-:Y:S01]  /*9270*/  IMAD.MOV.U32 R36, RZ, RZ, RZ ;  /* 0x000000ffff247224 */ /* 0x000fe200078e00ff */
[----:B------:R-:W-:Y:S01]  /*9280*/  ISETP.NE.U32.AND P0, PT, RZ, UR4, PT ;  /* 0x00000004ff007c0c */ /* 0x000fe2000bf05070 */
[----:B------:R-:W-:-:S03]  /*9290*/  ULDC.64 UR6, c[0x0][0xa18] ;  /* 0x0002860000067ab9 */ /* 0x000fc60000000a00 */
[----:B------:R-:W-:Y:S02]  /*92a0*/  ISETP.NE.AND.EX P0, PT, RZ, UR5, PT, P0 ;  /* 0x00000005ff007c0c */ /* 0x000fe4000bf05300 */
[----:B---3--:R-:W-:-:S11]  /*92b0*/  SHF.R.S32.HI R0, RZ, 0x1f, R31 ;  /* 0x0000001fff007819 */ /* 0x008fd6000001141f */
[C---:B------:R-:W-:Y:S01]  /*92c0*/  @P0 LEA R2, P1, R31.reuse, UR4, 0x2 ;  /* 0x000000041f020c11 */ /* 0x040fe2000f8210ff */
[C---:B------:R-:W-:Y:S01]  /*92d0*/  IMAD.SHL.U32 R23, R31.reuse, 0x4, RZ ;  /* 0x000000041f177824 */ /* 0x040fe200078e00ff */
[C-C-:B------:R-:W-:Y:S01]  /*92e0*/  SHF.L.U64.HI R24, R31.reuse, 0x2, R0.reuse ;  /* 0x000000021f187819 */ /* 0x140fe20000010200 */
[----:B------:R0:W-:Y:S01]  /*92f0*/  STL [R1+0x10], R0 ;  /* 0x0000100001007387 */ /* 0x0001e20000100800 */
[----:B------:R-:W-:Y:S01]  /*9300*/  @P0 LEA.HI.X R3, R31, UR5, R0, 0x2, P1 ;  /* 0x000000051f030c11 */ /* 0x000fe200088f1400 */
[----:B------:R-:W-:-:S04]  /*9310*/  ULDC.64 UR4, c[0x0][0xa00] ;  /* 0x0002800000047ab9 */ /* 0x000fc80000000a00 */
[----:B-1----:R1:W5:Y:S01]  /*9320*/  @P0 LDG.E R36, desc[UR50][R2.64] ;  /* 0x0000003202240981 */ /* 0x002362000c1e1900 */
[----:B------:R-:W-:Y:S02]  /*9330*/  ISETP.NE.U32.AND P0, PT, RZ, UR4, PT ;  /* 0x00000004ff007c0c */ /* 0x000fe4000bf05070 */
[----:B------:R-:W-:Y:S01]  /*9340*/  LOP3.LUT R27, R27, 0xffffffef, RZ, 0xc0, !PT ;  /* 0xffffffef1b1b7812 */ /* 0x000fe200078ec0ff */
[----:B0-----:R-:W-:Y:S01]  /*9350*/  IMAD.MOV.U32 R0, RZ, RZ, RZ ;  /* 0x000000ffff007224 */ /* 0x001fe200078e00ff */
[----:B------:R-:W-:Y:S02]  /*9360*/  ISETP.NE.AND.EX P2, PT, RZ, UR5, PT, P0 ;  /* 0x00000005ff007c0c */ /* 0x000fe4000bf45300 */
[----:B------:R-:W-:Y:S02]  /*9370*/  ISETP.NE.U32.AND P0, PT, RZ, UR6, PT ;  /* 0x00000006ff007c0c */ /* 0x000fe4000bf05070 */
[----:B-1----:R-:W-:Y:S02]  /*9380*/  IADD3 R2, P1, R23, UR4, RZ ;  /* 0x0000000417027c10 */ /* 0x002fe4000ff3e0ff */
[----:B------:R-:W-:-:S02]  /*9390*/  ISETP.NE.AND.EX P0, PT, RZ, UR7, PT, P0 ;  /* 0x00000007ff007c0c */ /* 0x000fc4000bf05300 */
[----:B------:R-:W-:Y:S01]  /*93a0*/  IADD3.X R3, R24, UR5, RZ, P1, !PT ;  /* 0x0000000518037c10 */ /* 0x000fe20008ffe4ff */
[----:B------:R-:W-:-:S04]  /*93b0*/  ULDC.64 UR4, c[0x0][0x418] ;  /* 0x0001060000047ab9 */ /* 0x000fc80000000a00 */
[----:B------:R-:W-:Y:S01]  /*93c0*/  @P2 LOP3.LUT R27, R27, 0x10, RZ, 0xfc, !PT ;  /* 0x000000101b1b2812 */ /* 0x000fe200078efcff */
[----:B------:R-:W2:Y:S05]  /*93d0*/  @P2 LDG.E R0, desc[UR50][R2.64] ;  /* 0x0000003202002981 */ /* 0x000eaa000c1e1900 */
[----:B------:R-:W-:-:S04]  /*93e0*/  @P0 IADD3 R4, P1, R23, UR6, RZ ;  /* 0x0000000617040c10 */ /* 0x000fc8000ff3e0ff */
[----:B------:R-:W-:Y:S01]  /*93f0*/  @P0 IADD3.X R5, R24, UR7, RZ, P1, !PT ;  /* 0x0000000718050c10 */ /* 0x000fe20008ffe4ff */
[----:B--2---:R0:W-:Y:S04]  /*9400*/  STL [R1+0x4], R0 ;  /* 0x0000040001007387 */ /* 0x0041e80000100800 */
[----:B0-----:R-:W2:Y:S01]  /*9410*/  @P0 LDG.E R0, desc[UR50][R4.64] ;  /* 0x0000003204000981 */ /* 0x001ea2000c1e1900 */
[----:B------:R-:W-:-:S03]  /*9420*/  UISETP.NE.U32.AND UP0, UPT, UR4, URZ, UPT ;  /* 0x0000003f0400728c */ /* 0x000fc6000bf05070 */
[----:B------:R-:W-:Y:S01]  /*9430*/  ULDC UR4, c[0x0][0x424] ;  /* 0x0001090000047ab9 */ /* 0x000fe20000000800 */
[----:B------:R-:W-:-:S03]  /*9440*/  UISETP.NE.AND.EX UP0, UPT, UR5, URZ, UPT, UP0 ;  /* 0x0000003f0500728c */ /* 0x000fc6000bf05300 */
[----:B------:R-:W-:Y:S01]  /*9450*/  ULDC UR5, c[0x0][0x2f0] ;  /* 0x0000bc0000057ab9 */ /* 0x000fe20000000800 */
[----:B------:R-:W-:-:S04]  /*9460*/  USEL UR4, UR4, 0x1, UP0 ;  /* 0x0000000104047887 */ /* 0x000fc80008000000 */
[----:B------:R-:W-:-:S06]  /*9470*/  UIMAD UR4, UR4, UR5, URZ ;  /* 0x00000005040472a4 */ /* 0x000fcc000f8e023f */
[----:B------:R-:W-:Y:S01]  /*9480*/  IMAD.U32 R35, RZ, RZ, UR4 ;  /* 0x00000004ff237e24 */ /* 0x000fe2000f8e00ff */
[----:B--2---:R0:W-:Y:S01]  /*9490*/  @P0 STL [R1+0x14], R0 ;  /* 0x0000140001000387 */ /* 0x0041e20000100800 */
[----:B------:R-:W-:Y:S05]  /*94a0*/  @P0 BRA `(.L_x_261) ;  /* 0x0000000000200947 */ /* 0x000fea0003800000 */
[----:B------:R-:W-:Y:S02]  /*94b0*/  ULDC UR4, c[0x0][0x288] ;  /* 0x0000a20000047ab9 */ /* 0x000fe40000000800 */
[----:B0-----:R-:W-:-:S05]  /*94c0*/  IMAD.U32 R0, RZ, RZ, UR4 ;  /* 0x00000004ff007e24 */ /* 0x001fca000f8e00ff */
[----:B------:R1:W-:Y:S01]  /*94d0*/  STL [R1+0x14], R0 ;  /* 0x0000140001007387 */ /* 0x0003e20000100800 */
[----:B------:R-:W-:Y:S05]  /*94e0*/  @!P2 BRA `(.L_x_261) ;  /* 0x000000000010a947 */ /* 0x000fea0003800000 */
[----:B------:R-:W2:Y:S04]  /*94f0*/  LDG.E R5, desc[UR50][R2.64] ;  /* 0x0000003202057981 */ /* 0x000ea8000c1e1900 */
[----:B-1----:R-:W2:Y:S02]  /*9500*/  LDG.E R0, desc[UR50][R2.64+0x4] ;  /* 0x0000043202007981 */ /* 0x002ea4000c1e1900 */
[----:B--2---:R-:W-:-:S05]  /*9510*/  IMAD.IADD R0, R0, 0x1, -R5 ;  /* 0x0000000100007824 */ /* 0x004fca00078e0a05 */
[----:B------:R2:W-:Y:S02]  /*9520*/  STL [R1+0x14], R0 ;  /* 0x0000140001007387 */ /* 0x0005e40000100800 */
.L_x_261:
[----:B------:R-:W-:Y:S01]  /*9530*/  ULDC.64 UR4, c[0x0][0xa20] ;  /* 0x0002880000047ab9 */ /* 0x000fe20000000a00 */
[----:B------:R-:W-:Y:S02]  /*9540*/  MOV R33, R31 ;  /* 0x0000001f00217202 */ /* 0x000fe40000000f00 */
[----:B------:R-:W-:-:S04]  /*9550*/  ISETP.NE.U32.AND P0, PT, RZ, UR4, PT ;  /* 0x00000004ff007c0c */ /* 0x000fc8000bf05070 */
[----:B------:R-:W-:-:S13]  /*9560*/  ISETP.NE.AND.EX P0, PT, RZ, UR5, PT, P0 ;  /* 0x00000005ff007c0c */ /* 0x000fda000bf05300 */
[----:B------:R-:W-:Y:S05]  /*9570*/  @!P0 BRA `(.L_x_262) ;  /* 0x0000000000108947 */ /* 0x000fea0003800000 */
[----:B------:R-:W-:-:S04]  /*9580*/  IADD3 R2, P0, R23, UR4, RZ ;  /* 0x0000000417027c10 */ /* 0x000fc8000ff1e0ff */
[----:B------:R-:W-:-:S05]  /*9590*/  IADD3.X R3, R24, UR5, RZ, P0, !PT ;  /* 0x0000000518037c10 */ /* 0x000fca00087fe4ff */
[----:B------:R3:W5:Y:S01]  /*95a0*/  LDG.E R35, desc[UR50][R2.64] ;  /* 0x0000003202237981 */ /* 0x000762000c1e1900 */
[----:B------:R-:W-:Y:S05]  /*95b0*/  BRA `(.L_x_263) ;  /* 0x0000000000247947 */ /* 0x000fea0003800000 */
.L_x_262:
[----:B------:R-:W-:Y:S02]  /*95c0*/  ULDC.64 UR4, c[0x0][0xa08] ;  /* 0x0002820000047ab9 */ /* 0x000fe40000000a00 */
[----:B------:R-:W-:-:S04]  /*95d0*/  ISETP.NE.U32.AND P0, PT, RZ, UR4, PT ;  /* 0x00000004ff007c0c */ /* 0x000fc8000bf05070 */
[----:B------:R-:W-:-:S13]  /*95e0*/  ISETP.NE.AND.EX P0, PT, RZ, UR5, PT, P0 ;  /* 0x00000005ff007c0c */ /* 0x000fda000bf05300 */
[----:B------:R-:W-:Y:S05]  /*95f0*/  @!P0 BRA `(.L_x_263) ;  /* 0x0000000000148947 */ /* 0x000fea0003800000 */
[----:B------:R-:W3:Y:S02]  /*9600*/  LDC.64 R2, c[0x0][0xa08] ;  /* 0x00028200ff027b82 */ /* 0x000ee40000000a00 */
[----:B---3--:R-:W-:-:S05]  /*9610*/  IMAD.WIDE R2, R33, 0x4, R2 ;  /* 0x0000000421027825 */ /* 0x008fca00078e0202 */
[----:B------:R-:W3:Y:S04]  /*9620*/  LDG.E R35, desc[UR50][R2.64] ;  /* 0x0000003202237981 */ /* 0x000ee8000c1e1900 */
[----:B012---:R-:W3:Y:S02]  /*9630*/  LDG.E R0, desc[UR50][R2.64+0x4] ;  /* 0x0000043202007981 */ /* 0x007ee4000c1e1900 */
[----:B---3--:R-:W-:-:S07]  /*9640*/  IMAD.IADD R35, R0, 0x1, -R35 ;  /* 0x0000000100237824 */ /* 0x008fce00078e0a23 */
.L_x_263:
[----:B-----5:R-:W-:Y:S01]  /*9650*/  IMAD.IADD R35, R35, 0x1, -R36 ;  /* 0x0000000123237824 */ /* 0x020fe200078e0a24 */
[----:B------:R-:W-:Y:S03]  /*9660*/  BSSY B7, `(.L_x_264) ;  /* 0x0000377000077945 */ /* 0x000fe60003800000 */
[C---:B012---:R-:W-:Y:S01]  /*9670*/  VIADD R0, R35.reuse, 0x7f ;  /* 0x0000007f23007836 */ /* 0x047fe20000000000 */
[----:B------:R-:W-:-:S04]  /*9680*/  ISETP.GT.AND P0, PT, R35, RZ, PT ;  /* 0x000000ff2300720c */ /* 0x000fc80003f04270 */
[----:B---3--:R-:W-:-:S04]  /*9690*/  SHF.R.S32.HI R3, RZ, 0x1f, R0 ;  /* 0x0000001fff037819 */ /* 0x008fc80000011400 */
[----:B------:R-:W-:-:S05]  /*96a0*/  LEA.HI R32, R3, R0, RZ, 0x7 ;  /* 0x0000000003207211 */ /* 0x000fca00078f38ff */
[----:B------:R0:W-:Y:S01]  /*96b0*/  STL [R1+0x18], R32 ;  /* 0x0000182001007387 */ /* 0x0001e20000100800 */
[----:B------:R-:W-:Y:S05]  /*96c0*/  @P0 BRA `(.L_x_265) ;  /* 0x0000000000440947 */ /* 0x000fea0003800000 */
[----:B------:R-:W1:Y:S02]  /*96d0*/  S2R R2, SR_TID.X ;  /* 0x0000000000027919 */ /* 0x000e640000002100 */
[----:B-1----:R-:W-:-:S04]  /*96e0*/  LOP3.LUT R2, R2, 0x7f, RZ, 0xc0, !PT ;  /* 0x0000007f02027812 */ /* 0x002fc800078ec0ff */
[----:B------:R-:W-:-:S13]  /*96f0*/  ISETP.NE.AND P0, PT, R2, RZ, PT ;  /* 0x000000ff0200720c */ /* 0x000fda0003f05270 */
[----:B------:R-:W-:Y:S05]  /*9700*/  @P0 BRA `(.L_x_266) ;  /* 0x0000003400b00947 */ /* 0x000fea0003800000 */
[----:B------:R-:W1:Y:S01]  /*9710*/  S2R R7, SR_LANEID ;  /* 0x0000000000077919 */ /* 0x000e620000000000 */
[----:B------:R-:W-:Y:S01]  /*9720*/  VOTEU.ANY UR4, UPT, PT ;  /* 0x0000000000047886 */ /* 0x000fe200038e0100 */
[----:B------:R-:W2:Y:S01]  /*9730*/  LDC.64 R2, c[0x0][0xc60] ;  /* 0x00031800ff027b82 */ /* 0x000ea20000000a00 */
[----:B------:R-:W1:Y:S08]  /*9740*/  FLO.U32 R0, UR4 ;  /* 0x0000000400007d00 */ /* 0x000e7000080e0000 */
[----:B------:R-:W2:Y:S01]  /*9750*/  POPC R5, UR4 ;  /* 0x0000000400057d09 */ /* 0x000ea20008000000 */
[----:B-1----:R-:W-:-:S13]  /*9760*/  ISETP.EQ.U32.AND P0, PT, R0, R7, PT ;  /* 0x000000070000720c */ /* 0x002fda0003f02070 */
[----:B--2---:R-:W2:Y:S01]  /*9770*/  @P0 ATOMG.E.ADD.STRONG.GPU PT, R3, desc[UR50][R2.64], R5 ;  /* 0x00000005020309a8 */ /* 0x004ea200081ee1f2 */
[----:B------:R-:W1:Y:S02]  /*9780*/  S2R R4, SR_LTMASK ;  /* 0x0000000000047919 */ /* 0x000e640000003900 */
[----:B-1----:R-:W-:-:S04]  /*9790*/  LOP3.LUT R4, R4, UR4, RZ, 0xc0, !PT ;  /* 0x0000000404047c12 */ /* 0x002fc8000f8ec0ff */
[----:B------:R-:W1:Y:S01]  /*97a0*/  POPC R7, R4 ;  /* 0x0000000400077309 */ /* 0x000e620000000000 */
[----:B--2---:R-:W1:Y:S02]  /*97b0*/  SHFL.IDX PT, R0, R3, R0, 0x1f ;  /* 0x00001f0003007589 */ /* 0x004e6400000e0000 */
[----:B-1----:R-:W-:Y:S01]  /*97c0*/  IADD3 R16, R0, UR38, R7 ;  /* 0x0000002600107c10 */ /* 0x002fe2000fffe007 */
[----:B------:R-:W-:Y:S06]  /*97d0*/  BRA `(.L_x_266) ;  /* 0x00000034007c7947 */ /* 0x000fec0003800000 */
.L_x_265:
[----:B------:R-:W-:Y:S01]  /*97e0*/  VIADD R0, R22, 0x18400 ;  /* 0x0001840016007836 */ /* 0x000fe20000000000 */
[----:B------:R-:W-:Y:S04]  /*97f0*/  BSSY B6, `(.L_x_267) ;  /* 0x0000013000067945 */ /* 0x000fe80003800000 */
[----:B------:R-:W-:-:S13]  /*9800*/  LOP3.LUT P0, RZ, R0, 0x3ff, RZ, 0xc0, !PT ;  /* 0x000003ff00ff7812 */ /* 0x000fda000780c0ff */
        /* <DEDUP_REMOVED lines=8> */
[----:B------:R-:W-:Y:S02]  /*9890*/  IMAD.U32 R5, RZ, RZ, UR7 ;  /* 0x00000007ff057e24 */ /* 0x000fe4000f8e00ff */
[----:B------:R-:W-:Y:S02]  /*98a0*/  IMAD.U32 R6, RZ, RZ, UR8 ;  /* 0x00000008ff067e24 */ /* 0x000fe4000f8e00ff */
[----:B------:R-:W-:-:S02]  /*98b0*/  IMAD.U32 R7, RZ, RZ, UR9 ;  /* 0x00000009ff077e24 */ /* 0x000fc4000f8e00ff */
[----:B------:R-:W-:Y:S02]  /*98c0*/  IMAD.U32 R11, RZ, RZ, UR5 ;  /* 0x00000005ff0b7e24 */ /* 0x000fe4000f8e00ff */
[----:B------:R-:W-:Y:S02]  /*98d0*/  IMAD.MOV.U32 R8, RZ, RZ, 0x70 ;  /* 0x00000070ff087424 */ /* 0x000fe400078e00ff */
[----:B------:R-:W-:Y:S02]  /*98e0*/  IMAD.MOV.U32 R12, RZ, RZ, 0x1 ;  /* 0x00000001ff0c7424 */ /* 0x000fe400078e00ff */
[----:B------:R-:W-:-:S07]  /*98f0*/  IMAD.MOV.U32 R13, RZ, RZ, RZ ;  /* 0x000000ffff0d7224 */ /* 0x000fce00078e00ff */
[----:B------:R-:W-:-:S07]  /*9900*/  LEPC R20, `(.L_x_268) ;  /* 0x000000001014794e */ /* 0x000fce0000000000 */
[----:B01----:R-:W-:Y:S05]  /*9910*/  CALL.ABS.NOINC R2 ;  /* 0x0000000002007343 */ /* 0x003fea0003c00000 */
.L_x_268:
[----:B------:R-:W-:Y:S05]  /*9920*/  BSYNC B6 ;  /* 0x0000000000067941 */ /* 0x000fea0003800000 */
.L_x_267:
        /* <DEDUP_REMOVED lines=8> */
[----:B------:R1:W2:Y:S01]  /*99b0*/  LDC.64 R2, c[0x4][R26] ;  /* 0x010000001a027b82 */ /* 0x0002a20000000a00 */
        /* <DEDUP_REMOVED lines=8> */
[----:B-1----:R-:W-:-:S07]  /*9a40*/  IMAD.MOV.U32 R13, RZ, RZ, RZ ;  /* 0x000000ffff0d7224 */ /* 0x002fce00078e00ff */
[----:B------:R-:W-:-:S07]  /*9a50*/  LEPC R20, `(.L_x_271) ;  /* 0x000000001014794e */ /* 0x000fce0000000000 */
[----:B0-2---:R-:W-:Y:S05]  /*9a60*/  CALL.ABS.NOINC R2 ;  /* 0x0000000002007343 */ /* 0x005fea0003c00000 */
.L_x_271:
[----:B------:R0:W1:Y:S01]  /*9a70*/  LDC.64 R2, c[0x4][R26] ;  /* 0x010000001a027b82 */ /* 0x0000620000000a00 */
[----:B------:R-:W-:Y:S01]  /*9a80*/  ULDC.64 UR6, c[0x4][0x80] ;  /* 0x0100200000067ab9 */ /* 0x000fe20000000a00 */
[----:B------:R-:W-:Y:S01]  /*9a90*/  ULDC.64 UR8, c[0x4][0x88] ;  /* 0x0100220000087ab9 */ /* 0x000fe20000000a00 */
[----:B------:R-:W-:Y:S01]  /*9aa0*/  ULDC.64 UR4, c[0x4][0x18] ;  /* 0x0100060000047ab9 */ /* 0x000fe20000000a00 */
        /* <DEDUP_REMOVED lines=11> */
.L_x_270:
[----:B------:R-:W-:Y:S05]  /*9b60*/  BSYNC B6 ;  /* 0x0000000000067941 */ /* 0x000fea0003800000 */
.L_x_269:
[----:B------:R-:W-:Y:S01]  /*9b70*/  ULDC.64 UR4, c[0x0][0x9f8] ;  /* 0x00027e0000047ab9 */ /* 0x000fe20000000a00 */
[----:B------:R-:W1:Y:S01]  /*9b80*/  S2R R20, SR_TID.X ;  /* 0x0000000000147919 */ /* 0x000e620000002100 */
[----:B------:R-:W-:Y:S01]  /*9b90*/  ISETP.NE.U32.AND P0, PT, RZ, UR4, PT ;  /* 0x00000004ff007c0c */ /* 0x000fe2000bf05070 */
[----:B------:R-:W2:Y:S03]  /*9ba0*/  LDC R6, c[0x0][0x430] ;  /* 0x00010c00ff067b82 */ /* 0x000ea60000000800 */
[----:B------:R-:W-:-:S13]  /*9bb0*/  ISETP.NE.AND.EX P0, PT, RZ, UR5, PT, P0 ;  /* 0x00000005ff007c0c */ /* 0x000fda000bf05300 */
[----:B------:R-:W-:Y:S01]  /*9bc0*/  @P0 IADD3 R2, P1, R23, UR4, RZ ;  /* 0x0000000417020c10 */ /* 0x000fe2000ff3e0ff */
[----:B------:R-:W3:Y:S01]  /*9bd0*/  S2R R21, SR_TID.X ;  /* 0x0000000000157919 */ /* 0x000ee20000002100 */
[----:B------:R-:W-:Y:S01]  /*9be0*/  LEA.HI.SX32 R26, R32, 0xffffffff, 0x19 ;  /* 0xffffffff201a7811 */ /* 0x000fe200078fcaff */
[----:B------:R-:W-:Y:S01]  /*9bf0*/  IMAD.U32 R10, RZ, RZ, UR37 ;  /* 0x00000025ff0a7e24 */ /* 0x000fe2000f8e00ff */
[----:B------:R-:W-:Y:S01]  /*9c00*/  @P0 IADD3.X R3, R24, UR5, RZ, P1, !PT ;  /* 0x0000000518030c10 */ /* 0x000fe20008ffe4ff */
[----:B------:R-:W-:-:S04]  /*9c10*/  ULDC UR4, c[0x0][0x2f4] ;  /* 0x0000bd0000047ab9 */ /* 0x000fc80000000800 */
[----:B------:R4:W4:Y:S01]  /*9c20*/  @P0 LDG.E R33, desc[UR50][R2.64] ;  /* 0x0000003202210981 */ /* 0x000922000c1e1900 */
[----:B--2---:R-:W-:Y:S01]  /*9c30*/  ISETP.NE.AND P2, PT, R6, 0x1, PT ;  /* 0x000000010600780c */ /* 0x004fe20003f45270 */
[----:B------:R-:W-:Y:S01]  /*9c40*/  IMAD.SHL.U32 R8, R26, 0x80, RZ ;  /* 0x000000801a087824 */ /* 0x000fe200078e00ff */
[----:B------:R-:W-:Y:S02]  /*9c50*/  LOP3.LUT R27, R27, 0xfffffff7, RZ, 0xc0, !PT ;  /* 0xfffffff71b1b7812 */ /* 0x000fe400078ec0ff */
[----:B-1----:R-:W-:-:S04]  /*9c60*/  LOP3.LUT R20, R20, 0x7f, RZ, 0xc0, !PT ;  /* 0x0000007f14147812 */ /* 0x002fc800078ec0ff */
[----:B------:R-:W-:-:S05]  /*9c70*/  SHF.R.U32.HI R20, RZ, 0x3, R20 ;  /* 0x00000003ff147819 */ /* 0x000fca0000011614 */
[----:B------:R-:W1:Y:S01]  /*9c80*/  @P2 LDC R0, c[0x0][0x434] ;  /* 0x00010d00ff002b82 */ /* 0x000e620000000800 */
[----:B------:R-:W-:-:S07]  /*9c90*/  @P2 LOP3.LUT R27, R27, 0x8, RZ, 0xfc, !PT ;  /* 0x000000081b1b2812 */ /* 0x000fce00078efcff */
[----:B------:R-:W2:Y:S01]  /*9ca0*/  @P2 LDC R7, c[0x0][0x438] ;  /* 0x00010e00ff072b82 */ /* 0x000ea20000000800 */
[----:B---3--:R-:W-:-:S05]  /*9cb0*/  IMAD.SHL.U32 R21, R21, 0x10, RZ ;  /* 0x0000001015157824 */ /* 0x008fca00078e00ff */
[----:B------:R-:W-:-:S04]  /*9cc0*/  LOP3.LUT R21, R21, 0x70, RZ, 0xc0, !PT ;  /* 0x0000007015157812 */ /* 0x000fc800078ec0ff */
[----:B------:R-:W-:-:S04]  /*9cd0*/  LOP3.LUT R4, R8, R20, R21, 0xfe, !PT ;  /* 0x0000001408047212 */ /* 0x000fc800078efe15 */
[C---:B------:R-:W-:Y:S01]  /*9ce0*/  ISETP.GE.AND P0, PT, R4.reuse, R35, PT ;  /* 0x000000230400720c */ /* 0x040fe20003f06270 */
[----:B------:R-:W-:-:S04]  /*9cf0*/  IMAD.IADD R9, R4, 0x1, R36 ;  /* 0x0000000104097824 */ /* 0x000fc800078e0224 */
[----:B-1----:R-:W-:Y:S01]  /*9d00*/  @P2 IMAD.HI.U32 R0, R9, R0, RZ ;  /* 0x0000000009002227 */ /* 0x002fe200078e00ff */
[----:B----4-:R-:W-:-:S04]  /*9d10*/  MOV R2, R9 ;  /* 0x0000000900027202 */ /* 0x010fc80000000f00 */
[----:B--2---:R-:W-:-:S03]  /*9d20*/  @P2 SHF.R.U32.HI R2, RZ, R7, R0 ;  /* 0x00000007ff022219 */ /* 0x004fc60000011600 */
[----:B------:R-:W1:Y:S01]  /*9d30*/  @!P0 LDC.64 R4, c[0x0][0x428] ;  /* 0x00010a00ff048b82 */ /* 0x000e620000000a00 */
[--C-:B------:R-:W-:Y:S01]  /*9d40*/  @!P0 SHF.R.S32.HI R3, RZ, 0x1f, R2.reuse ;  /* 0x0000001fff038819 */ /* 0x100fe20000011402 */
[----:B------:R-:W-:-:S04]  /*9d50*/  IMAD.MOV R0, RZ, RZ, -R2 ;  /* 0x000000ffff007224 */ /* 0x000fc800078e0a02 */
[----:B------:R-:W-:Y:S01]  /*9d60*/  IMAD R0, R6, R0, R9 ;  /* 0x0000000006007224 */ /* 0x000fe200078e0209 */
[----:B------:R-:W-:Y:S02]  /*9d70*/  ISETP.NE.AND P2, PT, R10, 0x3, PT ;  /* 0x000000030a00780c */ /* 0x000fe40003f45270 */
[----:B------:R-:W-:-:S11]  /*9d80*/  LOP3.LUT R27, R27, 0xfffffffb, RZ, 0xc0, !PT ;  /* 0xfffffffb1b1b7812 */ /* 0x000fd600078ec0ff */
[----:B------:R-:W-:-:S04]  /*9d90*/  @P2 LOP3.LUT R27, R27, 0x4, RZ, 0xfc, !PT ;  /* 0x000000041b1b2812 */ /* 0x000fc800078efcff */
[----:B------:R-:W-:Y:S01]  /*9da0*/  LOP3.LUT R27, R27, 0xfffffffd, RZ, 0xc0, !PT ;  /* 0xfffffffd1b1b7812 */ /* 0x000fe200078ec0ff */
[----:B------:R-:W-:Y:S01]  /*9db0*/  UMOV UR5, 0xffffffff ;  /* 0xffffffff00057882 */ /* 0x000fe20000000000 */
[-C--:B-1----:R-:W-:Y:S01]  /*9dc0*/  @!P0 IMAD.WIDE.U32 R6, R33, R4.reuse, R2 ;  /* 0x0000000421068225 */ /* 0x082fe200078e0002 */
[----:B------:R-:W-:Y:S01]  /*9dd0*/  SHF.R.S32.HI R37, RZ, 0x1f, R33 ;  /* 0x0000001fff257819 */ /* 0x000fe20000011421 */
[----:B------:R-:W1:Y:S04]  /*9de0*/  @!P0 LDC.64 R2, c[0x0][0x418] ;  /* 0x00010600ff028b82 */ /* 0x000e680000000a00 */
[----:B------:R-:W-:Y:S02]  /*9df0*/  @!P0 IMAD R9, R37, R4, RZ ;  /* 0x0000000425098224 */ /* 0x000fe400078e02ff */
[----:B------:R-:W-:-:S02]  /*9e00*/  IMAD.MOV.U32 R4, RZ, RZ, RZ ;  /* 0x000000ffff047224 */ /* 0x000fc400078e00ff */
[----:B------:R-:W-:-:S04]  /*9e10*/  @!P0 IMAD R5, R33, R5, R9 ;  /* 0x0000000521058224 */ /* 0x000fc800078e0209 */
[----:B------:R-:W-:Y:S01]  /*9e20*/  @!P0 IMAD.IADD R5, R7, 0x1, R5 ;  /* 0x0000000107058824 */ /* 0x000fe200078e0205 */
[----:B-1----:R-:W-:-:S04]  /*9e30*/  @!P0 LEA R2, P1, R6, R2, 0x2 ;  /* 0x0000000206028211 */ /* 0x002fc800078210ff */
[----:B------:R-:W-:-:S05]  /*9e40*/  @!P0 LEA.HI.X R3, R6, R3, R5, 0x2, P1 ;  /* 0x0000000306038211 */ /* 0x000fca00008f1405 */
[----:B------:R1:W5:Y:S01]  /*9e50*/  @!P0 LDG.E R4, desc[UR50][R2.64] ;  /* 0x0000003202048981 */ /* 0x000362000c1e1900 */
[----:B------:R-:W-:-:S13]  /*9e60*/  ISETP.GE.AND P0, PT, R30, UR4, PT ;  /* 0x000000041e007c0c */ /* 0x000fda000bf06270 */
[----:B------:R-:W-:Y:S02]  /*9e70*/  @P0 LOP3.LUT R27, R27, 0x2, RZ, 0xfc, !PT ;  /* 0x000000021b1b0812 */ /* 0x000fe400078efcff */
[----:B------:R-:W-:Y:S02]  /*9e80*/  ISETP.GE.AND P0, PT, R29, UR4, PT ;  /* 0x000000041d007c0c */ /* 0x000fe4000bf06270 */
[----:B------:R-:W-:-:S11]  /*9e90*/  LOP3.LUT R27, R27, 0xfffffffe, RZ, 0xc0, !PT ;  /* 0xfffffffe1b1b7812 */ /* 0x000fd600078ec0ff */
[----:B------:R-:W-:Y:S01]  /*9ea0*/  @P0 LOP3.LUT R27, R27, 0x1, RZ, 0xfc, !PT ;  /* 0x000000011b1b0812 */ /* 0x000fe200078efcff */
[----:B-1----:R-:W-:Y:S06]  /*9eb0*/  BRA.DIV UR5, `(.L_x_272) ;  /* 0x0000003e05a07947 */ /* 0x002fec000b800000 */
.L_x_340:
[----:B0-----:R-:W-:Y:S01]  /*9ec0*/  SHF.R.S32.HI R32, RZ, 0x1f, R18 ;  /* 0x0000001fff207819 */ /* 0x001fe20000011412 */
[----:B------:R-:W-:Y:S06]  /*9ed0*/  @!P2 BRA `(.L_x_273) ;  /* 0x000000000004a947 */ /* 0x000fec0003800000 */
[----:B------:R-:W-:Y:S01]  /*9ee0*/  BPT.TRAP 0x1 ;  /* 0x000000040000795c */ /* 0x000fe20000300000 */
.L_x_273:
[----:B------:R-:W-:Y:S01]  /*9ef0*/  SHF.R.S32.HI R6, RZ, 0x1f, R0 ;  /* 0x0000001fff067819 */ /* 0x000fe20000011400 */
[----:B------:R-:W-:Y:S01]  /*9f00*/  ULDC.64 UR4, c[0x0][0x328] ;  /* 0x0000ca0000047ab9 */ /* 0x000fe20000000a00 */
[----:B------:R-:W-:Y:S01]  /*9f10*/  BSSY B0, `(.L_x_274) ;  /* 0x0000017000007945 */ /* 0x000fe20003800000 */
[----:B------:R-:W-:-:S04]  /*9f20*/  IMAD.WIDE.U32 R2, R0, UR4, RZ ;  /* 0x0000000400027c25 */ /* 0x000fc8000f8e00ff */
[----:B------:R-:W-:-:S04]  /*9f30*/  IMAD R5, R6, UR4, RZ ;  /* 0x0000000406057c24 */ /* 0x000fc8000f8e02ff */
[----:B------:R-:W-:Y:S01]  /*9f40*/  IMAD R5, R0, UR5, R5 ;  /* 0x0000000500057c24 */ /* 0x000fe2000f8e0205 */
[----:B------:R-:W-:-:S03]  /*9f50*/  ULDC.64 UR4, c[0x0][0x338] ;  /* 0x0000ce0000047ab9 */ /* 0x000fc60000000a00 */
[----:B------:R-:W-:Y:S01]  /*9f60*/  IMAD.IADD R3, R3, 0x1, R5 ;  /* 0x0000000103037824 */ /* 0x000fe200078e0205 */
[----:B-----5:R-:W-:Y:S01]  /*9f70*/  SHF.R.S32.HI R5, RZ, 0x1f, R4 ;  /* 0x0000001fff057819 */ /* 0x020fe20000011404 */
[----:B------:R-:W-:-:S04]  /*9f80*/  IMAD.WIDE.U32 R2, R4, UR4, R2 ;  /* 0x0000000404027c25 */ /* 0x000fc8000f8e0002 */
[----:B------:R-:W-:-:S04]  /*9f90*/  IMAD R7, R5, UR4, RZ ;  /* 0x0000000405077c24 */ /* 0x000fc8000f8e02ff */
[----:B------:R-:W-:Y:S01]  /*9fa0*/  IMAD R7, R4, UR5, R7 ;  /* 0x0000000504077c24 */ /* 0x000fe2000f8e0207 */
[----:B------:R-:W-:-:S03]  /*9fb0*/  ULDC.64 UR4, c[0x0][0x330] ;  /* 0x0000cc0000047ab9 */ /* 0x000fc60000000a00 */
[----:B------:R-:W-:Y:S02]  /*9fc0*/  IMAD.IADD R3, R3, 0x1, R7 ;  /* 0x0000000103037824 */ /* 0x000fe400078e0207 */
[----:B------:R-:W-:Y:S02]  /*9fd0*/  IMAD R7, R32, UR4, RZ ;  /* 0x0000000420077c24 */ /* 0x000fe4000f8e02ff */
[----:B------:R-:W-:-:S04]  /*9fe0*/  IMAD.WIDE.U32 R2, R18, UR4, R2 ;  /* 0x0000000412027c25 */ /* 0x000fc8000f8e0002 */
[----:B------:R-:W-:Y:S01]  /*9ff0*/  IMAD R7, R18, UR5, R7 ;  /* 0x0000000512077c24 */ /* 0x000fe2000f8e0207 */
[----:B------:R-:W-:Y:S02]  /*a000*/  ULDC.64 UR4, c[0x0][0x318] ;  /* 0x0000c60000047ab9 */ /* 0x000fe40000000a00 */
[----:B------:R-:W-:Y:S01]  /*a010*/  LEA R23, P0, R2, UR4, 0x1 ;  /* 0x0000000402177c11 */ /* 0x000fe2000f8008ff */
[----:B------:R-:W-:-:S05]  /*a020*/  IMAD.IADD R7, R3, 0x1, R7 ;  /* 0x0000000103077824 */ /* 0x000fca00078e0207 */
[----:B------:R-:W-:Y:S01]  /*a030*/  LEA.HI.X R24, R2, UR5, R7, 0x1, P0 ;  /* 0x0000000502187c11 */ /* 0x000fe200080f0c07 */
[----:B------:R-:W-:Y:S01]  /*a040*/  IMAD R7, R25, 0x8, R22 ;  /* 0x0000000819077824 */ /* 0x000fe200078e0216 */
[----:B------:R-:W-:-:S04]  /*a050*/  SHF.L.U32 R2, R28, 0x1f, RZ ;  /* 0x0000001f1c027819 */ /* 0x000fc800000006ff */
[----:B------:R-:W0:Y:S02]  /*a060*/  SYNCS.PHASECHK.TRANS64.TRYWAIT P0, [R7+URZ+0x28840], R2 ;  /* 0x02884002070075a7 */ /* 0x000e24000800017f */
[----:B0-----:R-:W-:Y:S05]  /*a070*/  @!P0 BRA `(.L_x_275) ;  /* 0x0000003c00648947 */ /* 0x001fea0003800000 */
.L_x_341:
[----:B------:R-:W-:Y:S05]  /*a080*/  BSYNC B0 ;  /* 0x0000000000007941 */ /* 0x000fea0003800000 */
.L_x_274:
[----:B------:R-:W1:Y:S01]  /*a090*/  S2R R9, SR_TID.X ;  /* 0x0000000000097919 */ /* 0x000e620000002100 */
        /* <DEDUP_REMOVED lines=8> */
[----:B------:R-:W-:Y:S02]  /*a120*/  IADD3 R3, R3, R6, RZ ;  /* 0x0000000603037210 */ /* 0x000fe40007ffe0ff */
[C---:B------:R-:W-:Y:S02]  /*a130*/  IMAD R5, R4.reuse, UR5, R5 ;  /* 0x0000000504057c24 */ /* 0x040fe4000f8e0205 */
[----:B------:R-:W-:Y:S01]  /*a140*/  IMAD.WIDE.U32 R2, R4, UR4, R2 ;  /* 0x0000000404027c25 */ /* 0x000fe2000f8e0002 */
[----:B------:R-:W-:-:S03]  /*a150*/  ULDC.64 UR4, c[0x0][0x308] ;  /* 0x0000c20000047ab9 */ /* 0x000fc60000000a00 */
[----:B------:R-:W-:Y:S02]  /*a160*/  IMAD.IADD R3, R3, 0x1, R5 ;  /* 0x0000000103037824 */ /* 0x000fe400078e0205 */
[----:B------:R-:W-:Y:S02]  /*a170*/  IMAD R0, R32, UR4, RZ ;  /* 0x0000000420007c24 */ /* 0x000fe4000f8e02ff */
[----:B------:R-:W-:-:S04]  /*a180*/  IMAD.WIDE.U32 R2, R18, UR4, R2 ;  /* 0x0000000412027c25 */ /* 0x000fc8000f8e0002 */
[----:B------:R-:W-:Y:S01]  /*a190*/  IMAD R0, R18, UR5, R0 ;  /* 0x0000000512007c24 */ /* 0x000fe2000f8e0200 */
[----:B-1----:R-:W-:Y:S01]  /*a1a0*/  LOP3.LUT R9, R9, 0x7f, RZ, 0xc0, !PT ;  /* 0x0000007f09097812 */ /* 0x002fe200078ec0ff */
[----:B------:R-:W-:Y:S01]  /*a1b0*/  ULDC.64 UR4, c[0x0][0x2e8] ;  /* 0x0000ba0000047ab9 */ /* 0x000fe20000000a00 */
[----:B------:R-:W-:Y:S01]  /*a1c0*/  IMAD R5, R25, 0x4000, R34 ;  /* 0x0000400019057824 */ /* 0x000fe200078e0222 */
[----:B------:R-:W-:Y:S01]  /*a1d0*/  LEA R4, P0, R2, UR4, 0x1 ;  /* 0x0000000402047c11 */ /* 0x000fe2000f8008ff */
[----:B------:R-:W-:Y:S01]  /*a1e0*/  IMAD.IADD R0, R3, 0x1, R0 ;  /* 0x0000000103007824 */ /* 0x000fe200078e0200 */
[----:B------:R-:W-:Y:S01]  /*a1f0*/  SHF.R.U32.HI R9, RZ, 0x3, R9 ;  /* 0x00000003ff097819 */ /* 0x000fe20000011609 */
[----:B------:R-:W-:-:S03]  /*a200*/  UMOV UR4, 0xffffffff ;  /* 0xffffffff00047882 */ /* 0x000fc60000000000 */
[----:B------:R-:W-:Y:S02]  /*a210*/  IADD3 R6, -R9, R35, -R8 ;  /* 0x0000002309067210 */ /* 0x000fe40007ffe908 */
[----:B------:R-:W-:Y:S02]  /*a220*/  LEA.HI.X R0, R2, UR5, R0, 0x1, P0 ;  /* 0x0000000502007c11 */ /* 0x000fe400080f0c00 */
[----:B------:R-:W-:Y:S01]  /*a230*/  ISETP.GE.AND P0, PT, R6, 0x1, PT ;  /* 0x000000010600780c */ /* 0x000fe20003f06270 */
[----:B------:R-:W-:-:S12]  /*a240*/  BRA.DIV UR4, `(.L_x_276) ;  /* 0x0000003e04047947 */ /* 0x000fd8000b800000 */
[----:B------:R-:W0:Y:S01]  /*a250*/  SHFL.IDX PT, R3, R4, RZ, 0x181f ;  /* 0x00181fff04037589 */ /* 0x000e2200000e0000 */
[----:B------:R-:W-:-:S03]  /*a260*/  @P0 IMAD R8, R5, 0x2, R22 ;  /* 0x0000000205080824 */ /* 0x000fc600078e0216 */
[----:B------:R-:W1:Y:S01]  /*a270*/  SHFL.IDX PT, R2, R0, RZ, 0x181f ;  /* 0x00181fff00027589 */ /* 0x000e6200000e0000 */
[----:B0-----:R-:W-:-:S05]  /*a280*/  @P0 LEA R3, P1, R30, R3, 0x1 ;  /* 0x000000031e030211 */ /* 0x001fca00078208ff */
[----:B-1----:R-:W-:Y:S01]  /*a290*/  @P0 IMAD.X R2, RZ, RZ, R2, P1 ;  /* 0x000000ffff020224 */ /* 0x002fe200008e0602 */
[----:B------:R-:W-:-:S04]  /*a2a0*/  ISETP.GE.AND P1, PT, R6, 0x11, PT ;  /* 0x000000110600780c */ /* 0x000fc80003f26270 */
[----:B------:R-:W-:-:S04]  /*a2b0*/  @P0 LOP3.LUT R3, R3, R2, RZ, 0x3c, !PT ;  /* 0x0000000203030212 */ /* 0x000fc800078e3cff */
[----:B------:R-:W-:-:S04]  /*a2c0*/  @P0 LOP3.LUT R2, R3, R2, RZ, 0x3c, !PT ;  /* 0x0000000203020212 */ /* 0x000fc800078e3cff */
[----:B------:R-:W-:-:S05]  /*a2d0*/  @P0 LOP3.LUT R3, R3, R2, RZ, 0x3c, !PT ;  /* 0x0000000203030212 */ /* 0x000fca00078e3cff */
[----:B------:R-:W-:Y:S01]  /*a2e0*/  @!PT LDS RZ, [RZ] ;  /* 0x00000000fffff984 */ /* 0x000fe20000000800 */
[----:B------:R-:W-:Y:S04]  /*a2f0*/  @P0 LDGSTS.E.BYPASS.LTC128B.128 [R8+0x18400], desc[UR50][R2.64], !P3 ;  /* 0x1840000002080fae */ /* 0x000fe8000d901d72 */
[----:B------:R0:W-:Y:S04]  /*a300*/  @P0 LDGSTS.E.BYPASS.LTC128B.128 [R8+0x1c400], desc[UR50][R2.64+0x80], !P2 ;  /* 0x1c40008002080fae */ /* 0x0001e8000d101d72 */
[----:B0-----:R-:W0:Y:S01]  /*a310*/  SHFL.IDX PT, R3, R4, 0x1, 0x181f ;  /* 0x00381f0004037f89 */ /* 0x001e2200000e0000 */
[----:B------:R-:W-:-:S03]  /*a320*/  @P1 IMAD R8, R5, 0x2, R22 ;  /* 0x0000000205081824 */ /* 0x000fc600078e0216 */
[----:B------:R-:W1:Y:S01]  /*a330*/  SHFL.IDX PT, R2, R0, 0x1, 0x181f ;  /* 0x00381f0000027f89 */ /* 0x000e6200000e0000 */
[----:B0-----:R-:W-:-:S05]  /*a340*/  @P1 LEA R3, P0, R30, R3, 0x1 ;  /* 0x000000031e031211 */ /* 0x001fca00078008ff */
[----:B-1----:R-:W-:-:S05]  /*a350*/  @P1 IMAD.X R2, RZ, RZ, R2, P0 ;  /* 0x000000ffff021224 */ /* 0x002fca00000e0602 */
[----:B------:R-:W-:-:S04]  /*a360*/  @P1 LOP3.LUT R3, R3, R2, RZ, 0x3c, !PT ;  /* 0x0000000203031212 */ /* 0x000fc800078e3cff */
[----:B------:R-:W-:-:S04]  /*a370*/  @P1 LOP3.LUT R2, R3, R2, RZ, 0x3c, !PT ;  /* 0x0000000203021212 */ /* 0x000fc800078e3cff */
[----:B------:R-:W-:-:S05]  /*a380*/  @P1 LOP3.LUT R3, R3, R2, RZ, 0x3c, !PT ;  /* 0x0000000203031212 */ /* 0x000fca00078e3cff */
[----:B------:R-:W-:Y:S04]  /*a390*/  @P1 LDGSTS.E.BYPASS.LTC128B.128 [R8+0x18c00], desc[UR50][R2.64], !P3 ;  /* 0x18c0000002081fae */ /* 0x000fe8000d901d72 */
[----:B------:R0:W-:Y:S01]  /*a3a0*/  @P1 LDGSTS.E.BYPASS.LTC128B.128 [R8+0x1cc00], desc[UR50][R2.64+0x80], !P2 ;  /* 0x1cc0008002081fae */ /* 0x0001e2000d101d72 */
[----:B------:R-:W-:-:S03]  /*a3b0*/  ISETP.GE.AND P1, PT, R6, 0x21, PT ;  /* 0x000000210600780c */ /* 0x000fc60003f26270 */
[----:B0-----:R-:W0:Y:S10]  /*a3c0*/  SHFL.IDX PT, R3, R4, 0x2, 0x181f ;  /* 0x00581f0004037f89 */ /* 0x001e3400000e0000 */
[----:B------:R-:W-:Y:S01]  /*a3d0*/  @P1 LEA R8, R5, R22, 0x1 ;  /* 0x0000001605081211 */ /* 0x000fe200078e08ff */
        /* <DEDUP_REMOVED lines=10> */
[----:B------:R-:W-:Y:S01]  /*a480*/  @P1 IMAD R8, R5, 0x2, R22 ;  /* 0x0000000205081824 */ /* 0x000fe200078e0216 */
        /* <DEDUP_REMOVED lines=33> */
[----:B------:R-:W1:Y:S04]  /*a6a0*/  SHFL.IDX PT, R2, R0, 0x6, 0x181f ;  /* 0x00d81f0000027f89 */ /* 0x000e6800000e0000 */
[----:B------:R-:W2:Y:S01]  /*a6b0*/  SHFL.IDX PT, R0, R0, 0x7, 0x181f ;  /* 0x00f81f0000007f89 */ /* 0x000ea200000e0000 */
[----:B0-----:R-:W-:-:S05]  /*a6c0*/  @P1 LEA R3, P0, R30, R3, 0x1 ;  /* 0x000000031e031211 */ /* 0x001fca00078008ff */
[----:B-1----:R-:W-:-:S05]  /*a6d0*/  @P1 IMAD.X R2, RZ, RZ, R2, P0 ;  /* 0x000000ffff021224 */ /* 0x002fca00000e0602 */
[----:B------:R-:W-:-:S04]  /*a6e0*/  @P1 LOP3.LUT R3, R3, R2, RZ, 0x3c, !PT ;  /* 0x0000000203031212 */ /* 0x000fc800078e3cff */
[----:B------:R-:W-:-:S04]  /*a6f0*/  @P1 LOP3.LUT R2, R3, R2, RZ, 0x3c, !PT ;  /* 0x0000000203021212 */ /* 0x000fc800078e3cff */
[----:B------:R-:W-:-:S05]  /*a700*/  @P1 LOP3.LUT R3, R3, R2, RZ, 0x3c, !PT ;  /* 0x0000000203031212 */ /* 0x000fca00078e3cff */
[----:B------:R-:W-:Y:S04]  /*a710*/  @P1 LDGSTS.E.BYPASS.LTC128B.128 [R8+0x1b400], desc[UR50][R2.64], !P3 ;  /* 0x1b40000002081fae */ /* 0x000fe8000d901d72 */
[----:B------:R0:W-:Y:S04]  /*a720*/  @P1 LDGSTS.E.BYPASS.LTC128B.128 [R8+0x1f400], desc[UR50][R2.64+0x80], !P2 ;  /* 0x1f40008002081fae */ /* 0x0001e8000d101d72 */
[----:B0-2---:R0:W1:Y:S02]  /*a730*/  SHFL.IDX PT, R2, R4, 0x7, 0x181f ;  /* 0x00f81f0004027f89 */ /* 0x00506400000e0000 */
.L_x_359:
[----:B------:R-:W-:-:S13]  /*a740*/  ISETP.GE.AND P0, PT, R6, 0x71, PT ;  /* 0x000000710600780c */ /* 0x000fda0003f06270 */
[----:B-1----:R-:W-:Y:S01]  /*a750*/  @P0 LEA R2, P1, R30, R2, 0x1 ;  /* 0x000000021e020211 */ /* 0x002fe200078208ff */
[----:B------:R-:W-:-:S03]  /*a760*/  @P0 IMAD R5, R5, 0x2, R22 ;  /* 0x0000000205050824 */ /* 0x000fc600078e0216 */
[----:B------:R-:W-:-:S05]  /*a770*/  @P0 IADD3.X R3, RZ, R0, RZ, P1, !PT ;  /* 0x00000000ff030210 */ /* 0x000fca0000ffe4ff */
[----:B------:R-:W-:Y:S01]  /*a780*/  @!PT LDS RZ, [RZ] ;  /* 0x00000000fffff984 */ /* 0x000fe20000000800 */
[----:B------:R-:W-:Y:S01]  /*a790*/  @!PT LDS RZ, [RZ] ;  /* 0x00000000fffff984 */ /* 0x000fe20000000800 */
[----:B------:R-:W-:Y:S01]  /*a7a0*/  @!PT LDS RZ, [RZ] ;  /* 0x00000000fffff984 */ /* 0x000fe20000000800 */
[----:B------:R1:W-:Y:S04]  /*a7b0*/  @P0 LDGSTS.E.BYPASS.LTC128B.128 [R5+0x1bc00], desc[UR50][R2.64], !P3 ;  /* 0x1bc0000002050fae */ /* 0x0003e8000d901d72 */
[----:B------:R1:W-:Y:S01]  /*a7c0*/  @P0 LDGSTS.E.BYPASS.LTC128B.128 [R5+0x1fc00], desc[UR50][R2.64+0x80], !P2 ;  /* 0x1fc0008002050fae */ /* 0x0003e2000d101d72 */
[----:B------:R-:W-:Y:S01]  /*a7d0*/  PLOP3.LUT P0, PT, PT, PT, PT, 0x80, 0x0 ;  /* 0x000000000000781c */ /* 0x000fe20003f0f070 */
[----:B------:R-:W-:-:S12]  /*a7e0*/  NOP ;  /* 0x0000000000007918 */ /* 0x000fd80000000000 */
.L_x_277:
        /* <DEDUP_REMOVED lines=11> */
.L_x_278:
[----:B-1----:R1:W5:Y:S01]  /*a8a0*/  LDL.LU R3, [R1+0x4] ;  /* 0x0000040001037983 */ /* 0x0023620000300800 */
[----:B------:R1:W-:Y:S03]  /*a8b0*/  SYNCS.ARRIVE.TRANS64.A1T0 RZ, [R7+URZ+0x28830], RZ ;  /* 0x028830ff07ff79a7 */ /* 0x0003e6000810003f */
[----:B0-----:R1:W5:Y:S02]  /*a8c0*/  LDL.LU R4, [R1+0x10] ;  /* 0x0000100001047983 */ /* 0x0013640000300800 */
[----:B------:R-:W-:Y:S05]  /*a8d0*/  WARPSYNC.ALL ;  /* 0x0000000000007948 */ /* 0x000fea0003800000 */
[----:B------:R-:W-:Y:S01]  /*a8e0*/  ULDC.64 UR4, c[0x0][0x298] ;  /* 0x0000a60000047ab9 */ /* 0x000fe20000000a00 */
[----:B------:R-:W-:Y:S01]  /*a8f0*/  VIADD R2, R22, 0x10400 ;  /* 0x0001040016027836 */ /* 0x000fe20000000000 */
[----:B------:R-:W-:Y:S01]  /*a900*/  BAR.SYNC.DEFER_BLOCKING 0x8, 0x180 ;  /* 0x0206000000007b1d */ /* 0x000fe20000010000 */
[----:B------:R-:W-:-:S03]  /*a910*/  LOP3.LUT P1, RZ, R27, 0x10, RZ, 0xc0, !PT ;  /* 0x000000101bff7812 */ /* 0x000fc6000782c0ff */
[----:B------:R-:W-:Y:S02]  /*a920*/  LOP3.LUT P0, RZ, R2, 0x3ff, RZ, 0xc0, !PT ;  /* 0x000003ff02ff7812 */ /* 0x000fe4000780c0ff */
[----:B------:R-:W-:Y:S01]  /*a930*/  BSSY B6, `(.L_x_279) ;  /* 0x000001c000067945 */ /* 0x000fe20003800000 */
[----:B------:R-:W-:Y:S02]  /*a940*/  SEL R31, R31, RZ, !P1 ;  /* 0x000000ff1f1f7207 */ /* 0x000fe40004800000 */
[----:B-----5:R-:W-:Y:S02]  /*a950*/  SHF.R.S32.HI R0, RZ, 0x1f, R3 ;  /* 0x0000001fff007819 */ /* 0x020fe40000011403 */
[----:B------:R-:W-:-:S03]  /*a960*/  SEL R4, R4, RZ, !P1 ;  /* 0x000000ff04047207 */ /* 0x000fc60004800000 */
[----:B------:R-:W-:-:S04]  /*a970*/  IMAD R0, R0, UR4, RZ ;  /* 0x0000000400007c24 */ /* 0x000fc8000f8e02ff */
[C---:B------:R-:W-:Y:S02]  /*a980*/  IMAD R0, R3.reuse, UR5, R0 ;  /* 0x0000000503007c24 */ /* 0x040fe4000f8e0200 */
[----:B------:R-:W-:-:S04]  /*a990*/  IMAD.WIDE.U32 R2, R3, UR4, RZ ;  /* 0x0000000403027c25 */ /* 0x000fc8000f8e00ff */
[----:B------:R-:W-:Y:S01]  /*a9a0*/  IMAD.IADD R0, R3, 0x1, R0 ;  /* 0x0000000103007824 */ /* 0x000fe200078e0200 */
[----:B------:R0:W-:Y:S04]  /*a9b0*/  STL.64 [R1+0x8], R2 ;  /* 0x0000080201007387 */ /* 0x0001e80000100a00 */
[----:B------:R0:W-:Y:S04]  /*a9c0*/  STL [R1+0x10], R4 ;  /* 0x0000100401007387 */ /* 0x0001e80000100800 */
[----:B------:R0:W-:Y:S01]  /*a9d0*/  STL [R1+0x4], R0 ;  /* 0x0000040001007387 */ /* 0x0001e20000100800 */
[----:B------:R-:W-:Y:S05]  /*a9e0*/  @!P0 BRA `(.L_x_280) ;  /* 0x0000000000408947 */ /* 0x000fea0003800000 */
[----:B0-----:R-:W-:Y:S01]  /*a9f0*/  MOV R2, 0x0 ;  /* 0x0000000000027802 */ /* 0x001fe20000000f00 */
[----:B------:R-:W-:Y:S01]  /*aa00*/  ULDC.64 UR4, c[0x4][0x80] ;  /* 0x0100200000047ab9 */ /* 0x000fe20000000a00 */
[----:B------:R-:W-:Y:S01]  /*aa10*/  ULDC.64 UR6, c[0x4][0x88] ;  /* 0x0100220000067ab9 */ /* 0x000fe20000000a00 */
[----:B------:R-:W-:Y:S01]  /*aa20*/  ULDC.64 UR8, c[0x4][0x20] ;  /* 0x0100080000087ab9 */ /* 0x000fe20000000a00 */
[----:B------:R-:W-:Y:S01]  /*aa30*/  IMAD.U32 R4, RZ, RZ, UR4 ;  /* 0x00000004ff047e24 */ /* 0x000fe2000f8e00ff */
[----:B------:R-:W-:Y:S01]  /*aa40*/  MOV R10, UR8 ;  /* 0x00000008000a7c02 */ /* 0x000fe20008000f00 */
[----:B------:R-:W0:Y:S01]  /*aa50*/  LDC.64 R2, c[0x4][R2] ;  /* 0x0100000002027b82 */ /* 0x000e220000000a00 */
[----:B------:R-:W-:Y:S02]  /*aa60*/  IMAD.U32 R5, RZ, RZ, UR5 ;  /* 0x00000005ff057e24 */ /* 0x000fe4000f8e00ff */
[----:B------:R-:W-:Y:S02]  /*aa70*/  IMAD.U32 R6, RZ, RZ, UR6 ;  /* 0x00000006ff067e24 */ /* 0x000fe4000f8e00ff */
[----:B-1----:R-:W-:-:S02]  /*aa80*/  IMAD.U32 R7, RZ, RZ, UR7 ;  /* 0x00000007ff077e24 */ /* 0x002fc4000f8e00ff */
[----:B------:R-:W-:Y:S02]  /*aa90*/  IMAD.U32 R11, RZ, RZ, UR9 ;  /* 0x00000009ff0b7e24 */ /* 0x000fe4000f8e00ff */
[----:B------:R-:W-:Y:S02]  /*aaa0*/  IMAD.MOV.U32 R8, RZ, RZ, 0x70 ;  /* 0x00000070ff087424 */ /* 0x000fe400078e00ff */
[----:B------:R-:W-:Y:S02]  /*aab0*/  IMAD.MOV.U32 R12, RZ, RZ, 0x1 ;  /* 0x00000001ff0c7424 */ /* 0x000fe400078e00ff */
[----:B------:R-:W-:-:S07]  /*aac0*/  IMAD.MOV.U32 R13, RZ, RZ, RZ ;  /* 0x000000ffff0d7224 */ /* 0x000fce00078e00ff */
[----:B------:R-:W-:-:S07]  /*aad0*/  LEPC R20, `(.L_x_280) ;  /* 0x000000001014794e */ /* 0x000fce0000000000 */
[----:B0-----:R-:W-:Y:S05]  /*aae0*/  CALL.ABS.NOINC R2 ;  /* 0x0000000002007343 */ /* 0x001fea0003c00000 */
.L_x_280:
[----:B------:R-:W-:Y:S05]  /*aaf0*/  BSYNC B6 ;  /* 0x0000000000067941 */ /* 0x000fea0003800000 */
.L_x_279:
[----:B------:R-:W2:Y:S01]  /*ab00*/  LDL.LU R21, [R1+0x4] ;  /* 0x0000040001157983 */ /* 0x000ea20000300800 */
[----:B------:R-:W3:Y:S01]  /*ab10*/  LDC R6, c[0x0][0x448] ;  /* 0x00011200ff067b82 */ /* 0x000ee20000000800 */
[----:B------:R-:W-:Y:S02]  /*ab20*/  ULDC.64 UR4, c[0x0][0x2d8] ;  /* 0x0000b60000047ab9 */ /* 0x000fe40000000a00 */
[----:B0-----:R-:W2:Y:S04]  /*ab30*/  LDL.LU.64 R2, [R1+0x8] ;  /* 0x0000080001027983 */ /* 0x001ea80000300a00 */
[----:B------:R-:W4:Y:S01]  /*ab40*/  LDL.LU R20, [R1+0x10] ;  /* 0x0000100001147983 */ /* 0x000f220000300800 */
[----:B------:R-:W-:-:S03]  /*ab50*/  IMAD R0, R32, UR4, RZ ;  /* 0x0000000420007c24 */ /* 0x000fc6000f8e02ff */
[----:B------:R0:W5:Y:S01]  /*ab60*/  LDL R10, [R1] ;  /* 0x00000000010a7983 */ /* 0x0001620000100800 */
[----:B------:R-:W-:Y:S01]  /*ab70*/  IMAD R5, R18, UR5, R0 ;  /* 0x0000000512057c24 */ /* 0x000fe2000f8e0200 */
[----:B------:R-:W0:Y:S01]  /*ab80*/  S2R R4, SR_TID.X ;  /* 0x0000000000047919 */ /* 0x000e220000002100 */
[----:B---3--:R-:W-:-:S13]  /*ab90*/  ISETP.NE.AND P0, PT, R6, 0x1, PT ;  /* 0x000000010600780c */ /* 0x008fda0003f05270 */
[----:B-1----:R-:W1:Y:S01]  /*aba0*/  @P0 LDC R7, c[0x0][0x450] ;  /* 0x00011400ff070b82 */ /* 0x002e620000000800 */
[----:B0-----:R-:W-:Y:S01]  /*abb0*/  IMAD.SHL.U32 R8, R4, 0x10, RZ ;  /* 0x0000001004087824 */ /* 0x001fe200078e00ff */
[----:B------:R-:W-:-:S04]  /*abc0*/  SHF.L.U32 R4, R17, 0x7, RZ ;  /* 0x0000000711047819 */ /* 0x000fc800000006ff */
[----:B------:R-:W-:Y:S01]  /*abd0*/  LOP3.LUT R8, R8, 0x70, RZ, 0xc0, !PT ;  /* 0x0000007008087812 */ /* 0x000fe200078ec0ff */
[----:B--2---:R-:W-:Y:S02]  /*abe0*/  IMAD.MOV.U32 R3, RZ, RZ, R21 ;  /* 0x000000ffff037224 */ /* 0x004fe400078e0015 */
[----:B------:R0:W5:Y:S01]  /*abf0*/  LDL R21, [R1+0x14] ;  /* 0x0000140001157983 */ /* 0x0001620000100800 */
[----:B------:R-:W-:Y:S01]  /*ac00*/  IMAD.WIDE.U32 R2, R18, UR4, R2 ;  /* 0x0000000412027c25 */ /* 0x000fe2000f8e0002 */
[----:B------:R-:W-:-:S03]  /*ac10*/  ULDC.64 UR4, c[0x0][0x2e0] ;  /* 0x0000b80000047ab9 */ /* 0x000fc60000000a00 */
[----:B----4-:R-:W-:Y:S02]  /*ac20*/  IMAD R0, R20, UR4, RZ ;  /* 0x0000000414007c24 */ /* 0x010fe4000f8e02ff */
[----:B------:R-:W2:Y:S01]  /*ac30*/  S2R R20, SR_TID.X ;  /* 0x0000000000147919 */ /* 0x000ea20000002100 */
[----:B------:R-:W-:Y:S02]  /*ac40*/  IMAD.IADD R3, R3, 0x1, R5 ;  /* 0x0000000103037824 */ /* 0x000fe400078e0205 */
[----:B------:R-:W3:Y:S01]  /*ac50*/  @P0 LDC R5, c[0x0][0x44c] ;  /* 0x00011300ff050b82 */ /* 0x000ee20000000800 */
[C---:B------:R-:W-:Y:S02]  /*ac60*/  IMAD R0, R31.reuse, UR5, R0 ;  /* 0x000000051f007c24 */ /* 0x040fe4000f8e0200 */
[----:B------:R-:W-:Y:S01]  /*ac70*/  IMAD.WIDE.U32 R2, R31, UR4, R2 ;  /* 0x000000041f027c25 */ /* 0x000fe2000f8e0002 */
[----:B------:R-:W-:-:S03]  /*ac80*/  ULDC.64 UR4, c[0x0][0x2d0] ;  /* 0x0000b40000047ab9 */ /* 0x000fc60000000a00 */
[----:B------:R-:W-:Y:S01]  /*ac90*/  IMAD.IADD R3, R3, 0x1, R0 ;  /* 0x0000000103037824 */ /* 0x000fe200078e0200 */
[----:B--2---:R-:W-:-:S04]  /*aca0*/  LOP3.LUT R20, R20, 0x7f, RZ, 0xc0, !PT ;  /* 0x0000007f14147812 */ /* 0x004fc800078ec0ff */
[----:B------:R-:W-:-:S04]  /*acb0*/  SHF.R.U32.HI R20, RZ, 0x3, R20 ;  /* 0x00000003ff147819 */ /* 0x000fc80000011614 */
[----:B------:R-:W-:-:S05]  /*acc0*/  LOP3.LUT R0, R4, R20, R8, 0xfe, !PT ;  /* 0x0000001404007212 */ /* 0x000fca00078efe08 */
[----:B---3--:R-:W-:-:S04]  /*acd0*/  @P0 IMAD.HI.U32 R8, R0, R5, RZ ;  /* 0x0000000500080227 */ /* 0x008fc800078e00ff */
[----:B------:R-:W-:Y:S01]  /*ace0*/  IMAD.MOV.U32 R9, RZ, RZ, R0 ;  /* 0x000000ffff097224 */ /* 0x000fe200078e0000 */
[----:B-1----:R-:W-:-:S04]  /*acf0*/  @P0 SHF.R.U32.HI R9, RZ, R7, R8 ;  /* 0x00000007ff090219 */ /* 0x002fc80000011608 */
[--C-:B------:R-:W-:Y:S01]  /*ad00*/  SHF.R.S32.HI R8, RZ, 0x1f, R9.reuse ;  /* 0x0000001fff087819 */ /* 0x100fe20000011409 */
[----:B------:R-:W-:-:S04]  /*ad10*/  IMAD.MOV R5, RZ, RZ, -R9 ;  /* 0x000000ffff057224 */ /* 0x000fc800078e0a09 */
[----:B------:R-:W-:Y:S02]  /*ad20*/  IMAD R0, R6, R5, R0 ;  /* 0x0000000506007224 */ /* 0x000fe400078e0200 */
[----:B------:R-:W-:Y:S02]  /*ad30*/  IMAD R8, R8, UR4, RZ ;  /* 0x0000000408087c24 */ /* 0x000fe4000f8e02ff */
[----:B------:R-:W-:Y:S01]  /*ad40*/  IMAD.WIDE.U32 R2, R9, UR4, R2 ;  /* 0x0000000409027c25 */ /* 0x000fe2000f8e0002 */
[----:B------:R-:W-:-:S03]  /*ad50*/  SHF.R.S32.HI R7, RZ, 0x1f, R0 ;  /* 0x0000001fff077819 */ /* 0x000fc60000011400 */
[----:B------:R-:W-:Y:S01]  /*ad60*/  IMAD R5, R9, UR5, R8 ;  /* 0x0000000509057c24 */ /* 0x000fe2000f8e0208 */
[----:B------:R-:W-:Y:S02]  /*ad70*/  ULDC.64 UR4, c[0x0][0x2c8] ;  /* 0x0000b20000047ab9 */ /* 0x000fe40000000a00 */
[----:B------:R-:W-:Y:S02]  /*ad80*/  IMAD R7, R7, UR4, RZ ;  /* 0x0000000407077c24 */ /* 0x000fe4000f8e02ff */
[----:B------:R-:W-:Y:S02]  /*ad90*/  IMAD.IADD R3, R3, 0x1, R5 ;  /* 0x0000000103037824 */ /* 0x000fe400078e0205 */
[C---:B------:R-:W-:Y:S02]  /*ada0*/  IMAD R5, R0.reuse, UR5, R7 ;  /* 0x0000000500057c24 */ /* 0x040fe4000f8e0207 */
[----:B------:R-:W-:Y:S01]  /*adb0*/  IMAD.WIDE.U32 R2, R0, UR4, R2 ;  /* 0x0000000400027c25 */ /* 0x000fe2000f8e0002 */
[----:B------:R-:W-:-:S03]  /*adc0*/  ULDC.64 UR4, c[0x0][0x280] ;  /* 0x0000a00000047ab9 */ /* 0x000fc60000000a00 */
[----:B------:R-:W-:Y:S01]  /*add0*/  IMAD.IADD R5, R3, 0x1, R5 ;  /* 0x0000000103057824 */ /* 0x000fe200078e0205 */
[C---:B------:R-:W-:Y:S01]  /*ade0*/  LEA R0, P0, R2.reuse, UR4, 0x1 ;  /* 0x0000000402007c11 */ /* 0x040fe2000f8008ff */
[----:B------:R-:W-:Y:S02]  /*adf0*/  ULDC UR4, c[0x0][0x2b8] ;  /* 0x0000ae0000047ab9 */ /* 0x000fe40000000800 */
[----:B------:R-:W-:Y:S02]  /*ae00*/  ISETP.GE.AND P1, PT, R29, UR4, PT ;  /* 0x000000041d007c0c */ /* 0x000fe4000bf26270 */
[----:B------:R-:W-:Y:S02]  /*ae10*/  LEA.HI.X R5, R2, UR5, R5, 0x1, P0 ;  /* 0x0000000502057c11 */ /* 0x000fe400080f0c05 */
[----:B------:R-:W-:Y:S01]  /*ae20*/  ISETP.GE.AND P0, PT, R30, UR4, PT ;  /* 0x000000041e007c0c */ /* 0x000fe2000bf06270 */
[----:B------:R-:W-:-:S03]  /*ae30*/  UMOV UR4, 0xffffffff ;  /* 0xffffffff00047882 */ /* 0x000fc60000000000 */
[----:B0-----:R-:W-:Y:S09]  /*ae40*/  BRA.DIV UR4, `(.L_x_281) ;  /* 0x0000003a04d07947 */ /* 0x001ff2000b800000 */
[----:B------:R-:W0:Y:S01]  /*ae50*/  SHFL.IDX PT, R14, R0, RZ, 0x181f ;  /* 0x00181fff000e7589 */ /* 0x000e2200000e0000 */
[----:B-----5:R-:W-:Y:S02]  /*ae60*/  IMAD R6, R21, R6, RZ ;  /* 0x0000000615067224 */ /* 0x020fe400078e02ff */
[----:B------:R-:W-:Y:S01]  /*ae70*/  IMAD.IADD R4, R20, 0x1, R4 ;  /* 0x0000000114047824 */ /* 0x000fe200078e0204 */
[----:B------:R-:W1:Y:S03]  /*ae80*/  SHFL.IDX PT, R2, R5, RZ, 0x181f ;  /* 0x00181fff05027589 */ /* 0x000e6600000e0000 */
[C---:B------:R-:W-:Y:S01]  /*ae90*/  VIADD R7, R4.reuse, 0x10 ;  /* 0x0000001004077836 */ /* 0x040fe20000000000 */
[----:B------:R-:W-:-:S13]  /*aea0*/  ISETP.GE.AND P2, PT, R4, R6, PT ;  /* 0x000000060400720c */ /* 0x000fda0003f46270 */
[----:B0-----:R-:W-:-:S05]  /*aeb0*/  @!P2 LEA R14, P3, R30, R14, 0x1 ;  /* 0x0000000e1e0ea211 */ /* 0x001fca00078608ff */
[----:B-1----:R-:W-:Y:S02]  /*aec0*/  @!P2 IMAD.X R3, RZ, RZ, R2, P3 ;  /* 0x000000ffff03a224 */ /* 0x002fe400018e0602 */
[----:B------:R-:W-:Y:S02]  /*aed0*/  @!P2 IMAD.MOV.U32 R2, RZ, RZ, R14 ;  /* 0x000000ffff02a224 */ /* 0x000fe400078e000e */
[----:B------:R-:W0:Y:S04]  /*aee0*/  SHFL.IDX PT, R14, R0, 0x1, 0x181f ;  /* 0x00381f00000e7f89 */ /* 0x000e2800000e0000 */
[----:B------:R-:W-:Y:S04]  /*aef0*/  @!P2 LDGSTS.E.BYPASS.LTC128B.128 [R10+0x10400], desc[UR50][R2.64], !P0 ;  /* 0x10400000020aafae */ /* 0x000fe8000c101d72 */
[----:B------:R1:W-:Y:S01]  /*af00*/  @!P2 LDGSTS.E.BYPASS.LTC128B.128 [R10+0x14400], desc[UR50][R2.64+0x80], !P1 ;  /* 0x14400080020aafae */ /* 0x0003e2000c901d72 */
[----:B------:R-:W-:-:S03]  /*af10*/  ISETP.GE.AND P2, PT, R7, R6, PT ;  /* 0x000000060700720c */ /* 0x000fc60003f46270 */
[----:B-1----:R-:W1:Y:S10]  /*af20*/  SHFL.IDX PT, R2, R5, 0x1, 0x181f ;  /* 0x00381f0005027f89 */ /* 0x002e7400000e0000 */
[----:B0-----:R-:W-:-:S04]  /*af30*/  @!P2 LEA R14, P3, R30, R14, 0x1 ;  /* 0x0000000e1e0ea211 */ /* 0x001fc800078608ff */
[----:B-1----:R-:W-:Y:S01]  /*af40*/  @!P2 IADD3.X R7, RZ, R2, RZ, P3, !PT ;  /* 0x00000002ff07a210 */ /* 0x002fe20001ffe4ff */
[----:B------:R-:W-:Y:S02]  /*af50*/  @!P2 IMAD.MOV.U32 R2, RZ, RZ, R14 ;  /* 0x000000ffff02a224 */ /* 0x000fe400078e000e */
[----:B------:R-:W0:Y:S02]  /*af60*/  SHFL.IDX PT, R14, R0, 0x2, 0x181f ;  /* 0x00581f00000e7f89 */ /* 0x000e2400000e0000 */
[----:B------:R-:W-:Y:S02]  /*af70*/  @!P2 IMAD.MOV.U32 R3, RZ, RZ, R7 ;  /* 0x000000ffff03a224 */ /* 0x000fe400078e0007 */
[----:B------:R-:W-:-:S03]  /*af80*/  VIADD R7, R4, 0x20 ;  /* 0x0000002004077836 */ /* 0x000fc60000000000 */
[----:B------:R-:W-:Y:S04]  /*af90*/  @!P2 LDGSTS.E.BYPASS.LTC128B.128 [R10+0x10c00], desc[UR50][R2.64], !P0 ;  /* 0x10c00000020aafae */ /* 0x000fe8000c101d72 */
[----:B------:R1:W-:Y:S01]  /*afa0*/  @!P2 LDGSTS.E.BYPASS.LTC128B.128 [R10+0x14c00], desc[UR50][R2.64+0x80], !P1 ;  /* 0x14c00080020aafae */ /* 0x0003e2000c901d72 */
[----:B------:R-:W-:-:S03]  /*afb0*/  ISETP.GE.AND P2, PT, R7, R6, PT ;  /* 0x000000060700720c */ /* 0x000fc60003f46270 */
[----:B-1----:R-:W1:Y:S10]  /*afc0*/  SHFL.IDX PT, R2, R5, 0x2, 0x181f ;  /* 0x00581f0005027f89 */ /* 0x002e7400000e0000 */
[----:B0-----:R-:W-:-:S05]  /*afd0*/  @!P2 LEA R14, P3, R30, R14, 0x1 ;  /* 0x0000000e1e0ea211 */ /* 0x001fca00078608ff */
[----:B-1----:R-:W-:Y:S02]  /*afe0*/  @!P2 IMAD.X R7, RZ, RZ, R2, P3 ;  /* 0x000000ffff07a224 */ /* 0x002fe400018e0602 */
[----:B------:R-:W-:Y:S02]  /*aff0*/  @!P2 IMAD.MOV.U32 R2, RZ, RZ, R14 ;  /* 0x000000ffff02a224 */ /* 0x000fe400078e000e */
[----:B------:R-:W-:Y:S01]  /*b000*/  @!P2 IMAD.MOV.U32 R3, RZ, RZ, R7 ;  /* 0x000000ffff03a224 */ /* 0x000fe200078e0007 */
[----:B------:R-:W0:Y:S01]  /*b010*/  SHFL.IDX PT, R14, R0, 0x3, 0x181f ;  /* 0x00781f00000e7f89 */ /* 0x000e2200000e0000 */
[----:B------:R-:W-:-:S03]  /*b020*/  VIADD R7, R4, 0x30 ;  /* 0x0000003004077836 */ /* 0x000fc60000000000 */
[----:B------:R-:W-:Y:S04]  /*b030*/  @!P2 LDGSTS.E.BYPASS.LTC128B.128 [R10+0x11400], desc[UR50][R2.64], !P0 ;  /* 0x11400000020aafae */ /* 0x000fe8000c101d72 */
[----:B------:R1:W-:Y:S01]  /*b040*/  @!P2 LDGSTS.E.BYPASS.LTC128B.128 [R10+0x15400], desc[UR50][R2.64+0x80], !P1 ;  /* 0x15400080020aafae */ /* 0x0003e2000c901d72 */
[----:B------:R-:W-:-:S03]  /*b050*/  ISETP.GE.AND P2, PT, R7, R6, PT ;  /* 0x000000060700720c */ /* 0x000fc60003f46270 */
[----:B-1----:R-:W1:Y:S10]  /*b060*/  SHFL.IDX PT, R2, R5, 0x3, 0x181f ;  /* 0x00781f0005027f89 */ /* 0x002e7400000e0000 */
[----:B0-----:R-:W-:-:S05]  /*b070*/  @!P2 LEA R14, P3, R30, R14, 0x1 ;  /* 0x0000000e1e0ea211 */ /* 0x001fca00078608ff */
[----:B-1----:R-:W-:Y:S01]  /*b080*/  @!P2 IMAD.X R7, RZ, RZ, R2, P3 ;  /* 0x000000ffff07a224 */ /* 0x002fe200018e0602 */
[----:B------:R-:W-:Y:S02]  /*b090*/  @!P2 MOV R2, R14 ;  /* 0x0000000e0002a202 */ /* 0x000fe40000000f00 */
[----:B------:R-:W0:Y:S01]  /*b0a0*/  SHFL.IDX PT, R14, R0, 0x4, 0x181f ;  /* 0x00981f00000e7f89 */ /* 0x000e2200000e0000 */
        /* <DEDUP_REMOVED lines=19> */
[----:B------:R-:W0:Y:S01]  /*b1e0*/  SHFL.IDX PT, R14, R0, 0x6, 0x181f ;  /* 0x00d81f00000e7f89 */ /* 0x000e2200000e0000 */
[----:B------:R-:W-:Y:S01]  /*b1f0*/  @!P2 MOV R3, R7 ;  /* 0x000000070003a202 */ /* 0x000fe20000000f00 */
[----:B------:R-:W-:-:S04]  /*b200*/  VIADD R7, R4, 0x60 ;  /* 0x0000006004077836 */ /* 0x000fc80000000000 */
[----:B------:R-:W-:Y:S04]  /*b210*/  @!P2 LDGSTS.E.BYPASS.LTC128B.128 [R10+0x12c00], desc[UR50][R2.64], !P0 ;  /* 0x12c00000020aafae */ /* 0x000fe8000c101d72 */
[----:B------:R1:W-:Y:S01]  /*b220*/  @!P2 LDGSTS.E.BYPASS.LTC128B.128 [R10+0x16c00], desc[UR50][R2.64+0x80], !P1 ;  /* 0x16c00080020aafae */ /* 0x0003e2000c901d72 */
[----:B------:R-:W-:-:S03]  /*b230*/  ISETP.GE.AND P2, PT, R7, R6, PT ;  /* 0x000000060700720c */ /* 0x000fc60003f46270 */
[----:B-1----:R-:W1:Y:S10]  /*b240*/  SHFL.IDX PT, R2, R5, 0x6, 0x181f ;  /* 0x00d81f0005027f89 */ /* 0x002e7400000e0000 */
[----:B0-----:R-:W-:Y:S01]  /*b250*/  @!P2 LEA R14, P3, R30, R14, 0x1 ;  /* 0x0000000e1e0ea211 */ /* 0x001fe200078608ff */
[----:B------:R-:W0:Y:S04]  /*b260*/  SHFL.IDX PT, R5, R5, 0x7, 0x181f ;  /* 0x00f81f0005057f89 */ /* 0x000e2800000e0000 */
[----:B-1----:R-:W-:-:S02]  /*b270*/  @!P2 IMAD.X R7, RZ, RZ, R2, P3 ;  /* 0x000000ffff07a224 */ /* 0x002fc400018e0602 */
[----:B------:R-:W-:Y:S02]  /*b280*/  @!P2 IMAD.MOV.U32 R2, RZ, RZ, R14 ;  /* 0x000000ffff02a224 */ /* 0x000fe400078e000e */
[----:B------:R-:W-:Y:S01]  /*b290*/  @!P2 IMAD.MOV.U32 R3, RZ, RZ, R7 ;  /* 0x000000ffff03a224 */ /* 0x000fe200078e0007 */
[----:B------:R1:W2:Y:S04]  /*b2a0*/  SHFL.IDX PT, R14, R0, 0x7, 0x181f ;  /* 0x00f81f00000e7f89 */ /* 0x0002a800000e0000 */
[----:B------:R1:W-:Y:S04]  /*b2b0*/  @!P2 LDGSTS.E.BYPASS.LTC128B.128 [R10+0x13400], desc[UR50][R2.64], !P0 ;  /* 0x13400000020aafae */ /* 0x0003e8000c101d72 */
[----:B0-----:R1:W-:Y:S02]  /*b2c0*/  @!P2 LDGSTS.E.BYPASS.LTC128B.128 [R10+0x17400], desc[UR50][R2.64+0x80], !P1 ;  /* 0x17400080020aafae */ /* 0x0013e4000c901d72 */
.L_x_376:
[----:B-1----:R-:W-:Y:S01]  /*b2d0*/  VIADD R3, R4, 0x70 ;  /* 0x0000007004037836 */ /* 0x002fe20000000000 */
[----:B------:R-:W-:Y:S04]  /*b2e0*/  BSSY B0, `(.L_x_282) ;  /* 0x000000a000007945 */ /* 0x000fe80003800000 */
[----:B------:R-:W-:-:S13]  /*b2f0*/  ISETP.GE.AND P2, PT, R3, R6, PT ;  /* 0x000000060300720c */ /* 0x000fda0003f46270 */
[----:B------:R-:W-:Y:S05]  /*b300*/  @P2 BRA `(.L_x_283) ;  /* 0x00000000001c2947 */ /* 0x000fea0003800000 */
[----:B--2---:R-:W-:-:S05]  /*b310*/  LEA R2, P2, R30, R14, 0x1 ;  /* 0x0000000e1e027211 */ /* 0x004fca00078408ff */
[----:B------:R-:W-:-:S05]  /*b320*/  IMAD.X R3, RZ, RZ, R5, P2 ;  /* 0x000000ffff037224 */ /* 0x000fca00010e0605 */
[----:B------:R-:W-:Y:S01]  /*b330*/  @!PT LDS RZ, [RZ] ;  /* 0x00000000fffff984 */ /* 0x000fe20000000800 */
[----:B------:R-:W-:Y:S01]  /*b340*/  @!PT LDS RZ, [RZ] ;  /* 0x00000000fffff984 */ /* 0x000fe20000000800 */
[----:B------:R-:W-:Y:S01]  /*b350*/  @!PT LDS RZ, [RZ] ;  /* 0x00000000fffff984 */ /* 0x000fe20000000800 */
[----:B------:R0:W-:Y:S04]  /*b360*/  LDGSTS.E.BYPASS.LTC128B.128 [R10+0x13c00], desc[UR50][R2.64], !P0 ;  /* 0x13c00000020a7fae */ /* 0x0001e8000c101d72 */
[----:B------:R0:W-:Y:S02]  /*b370*/  LDGSTS.E.BYPASS.LTC128B.128 [R10+0x17c00], desc[UR50][R2.64+0x80], !P1 ;  /* 0x17c00080020a7fae */ /* 0x0001e4000c901d72 */
.L_x_283:
[----:B------:R-:W-:Y:S05]  /*b380*/  BSYNC B0 ;  /* 0x0000000000007941 */ /* 0x000fea0003800000 */
.L_x_282:
[----:B------:R-:W-:Y:S01]  /*b390*/  NOP ;  /* 0x0000000000007918 */ /* 0x000fe20000000000 */
[----:B------:R-:W-:-:S13]  /*b3a0*/  PLOP3.LUT P0, PT, PT, PT, PT, 0x80, 0x0 ;  /* 0x000000000000781c */ /* 0x000fda0003f0f070 */
.L_x_284:
[----:B------:R-:W-:Y:S02]  /*b3b0*/  PLOP3.LUT P1, PT, P1, P0, PT, 0xa2, 0x0 ;  /* 0x000000000000781c */ /* 0x000fe40000f21472 */
[----:B------:R-:W-:-:S08]  /*b3c0*/  @P0 R2UR P1, UR4, R22 ;  /* 0x00000000160402ca */ /* 0x000fd00000020000 */
[----:B------:R-:W-:-:S05]  /*b3d0*/  @P0 PLOP3.LUT P0, PT, P1, PT, PT, 0x80, 0x0 ;  /* 0x000000000000081c */ /* 0x000fca0000f0f070 */
[----:B------:R-:W-:Y:S01]  /*b3e0*/  @!P1 SYNCS.ARRIVE.TRANS64.RED.A0T1 RZ, [UR4+0x28800], RZ ;  /* 0x028800ffffff99a7 */ /* 0x000fe20008200404 */
[----:B------:R-:W-:Y:S07]  /*b3f0*/  @!P1 ARRIVES.LDGSTSBAR.64.TRANSCNT [UR4+0x28800] ;  /* 0x02880000ff0099b0 */ /* 0x000fee0008000a84 */
[----:B------:R-:W-:Y:S05]  /*b400*/  @P0 BRA.U.ANY `(.L_x_284) ;  /* 0xfffffffd00e80947 */ /* 0x000fea000393ffff */
[----:B0-----:R-:W3:Y:S02]  /*b410*/  LDL.LU R2, [R1+0x1c] ;  /* 0x00001c0001027983 */ /* 0x001ee40000300800 */
[----:B---3--:R-:W-:-:S05]  /*b420*/  VIADD R2, R2, 0x1 ;  /* 0x0000000102027836 */ /* 0x008fca0000000000 */
[----:B------:R0:W-:Y:S01]  /*b430*/  STL [R1+0x1c], R2 ;  /* 0x00001c0201007387 */ /* 0x0001e20000100800 */
[----:B------:R-:W-:-:S04]  /*b440*/  LEA.HI R0, R2, R2, RZ, 0x1 ;  /* 0x0000000202007211 */ /* 0x000fc800078f08ff */
[----:B------:R-:W-:-:S05]  /*b450*/  LOP3.LUT R0, R0, 0xfffffffe, RZ, 0xc0, !PT ;  /* 0xfffffffe00007812 */ /* 0x000fca00078ec0ff */
[----:B------:R-:W-:-:S05]  /*b460*/  IMAD.IADD R0, R2, 0x1, -R0 ;  /* 0x0000000102007824 */ /* 0x000fca00078e0a00 */
[----:B------:R-:W-:Y:S01]  /*b470*/  SHF.L.U32 R3, R0, 0x1f, RZ ;  /* 0x0000001f00037819 */ /* 0x000fe200000006ff */
[----:B------:R-:W-:Y:S01]  /*b480*/  NOP ;  /* 0x0000000000007918 */ /* 0x000fe20000000000 */
[----:B------:R0:W-:Y:S01]  /*b490*/  SYNCS.ARRIVE.TRANS64.A1T0 RZ, [R22+URZ+0x28800], RZ ;  /* 0x028800ff16ff79a7 */ /* 0x0001e2000810003f */
[----:B------:R-:W-:Y:S01]  /*b4a0*/  BSSY B0, `(.L_x_285) ;  /* 0x0000004000007945 */ /* 0x000fe20003800000 */
[----:B------:R-:W-:Y:S01]  /*b4b0*/  ISETP.GE.AND P0, PT, R35, 0x81, PT ;  /* 0x000000812300780c */ /* 0x000fe20003f06270 */
[----:B------:R-:W1:Y:S02]  /*b4c0*/  SYNCS.PHASECHK.TRANS64.TRYWAIT P1, [R22+URZ+0x28820], R3 ;  /* 0x02882003160075a7 */ /* 0x000e64000802017f */
[----:B01----:R-:W-:Y:S10]  /*b4d0*/  @!P1 BRA `(.L_x_286) ;  /* 0x0000003c00ac9947 */ /* 0x003ff40003800000 */
.L_x_377:
[----:B------:R-:W-:Y:S05]  /*b4e0*/  BSYNC B0 ;  /* 0x0000000000007941 */ /* 0x000fea0003800000 */
.L_x_285:
[----:B------:R-:W-:Y:S04]  /*b4f0*/  BSSY B0, `(.L_x_287) ;  /* 0x000010e000007945 */ /* 0x000fe80003800000 */
[----:B------:R-:W-:Y:S05]  /*b500*/  @!P0 BRA `(.L_x_288) ;  /* 0x0000001000308947 */ /* 0x000fea0003800000 */
[----:B------:R-:W3:Y:S01]  /*b510*/  LDL.LU R0, [R1+0x18] ;  /* 0x0000180001007983 */ /* 0x000ee20000300800 */
[----:B------:R-:W-:Y:S01]  /*b520*/  ULDC UR4, c[0x0][0x2f4] ;  /* 0x0000bd0000047ab9 */ /* 0x000fe20000000800 */
[----:B------:R-:W-:Y:S01]  /*b530*/  MOV R17, R28 ;  /* 0x0000001c00117202 */ /* 0x000fe20000000f00 */
[----:B------:R-:W-:Y:S01]  /*b540*/  IMAD.MOV.U32 R10, RZ, RZ, R25 ;  /* 0x000000ffff0a7224 */ /* 0x000fe200078e0019 */
[----:B------:R-:W-:Y:S01]  /*b550*/  ISETP.GE.AND P2, PT, R30, UR4, PT ;  /* 0x000000041e007c0c */ /* 0x000fe2000bf46270 */
[----:B------:R-:W-:Y:S01]  /*b560*/  IMAD.MOV.U32 R31, RZ, RZ, R26 ;  /* 0x000000ffff1f7224 */ /* 0x000fe200078e001a */
[----:B------:R-:W-:Y:S02]  /*b570*/  ISETP.GE.AND P1, PT, R29, UR4, PT ;  /* 0x000000041d007c0c */ /* 0x000fe4000bf26270 */
[----:B---3--:R-:W-:-:S11]  /*b580*/  LEA.HI.SX32 R6, R0, 0xfffffffe, 0x19 ;  /* 0xfffffffe00067811 */ /* 0x008fd600078fcaff */
.L_x_301:
[----:B0-----:R-:W0:Y:S01]  /*b590*/  S2R R3, SR_TID.X ;  /* 0x0000000000037919 */ /* 0x001e220000002100 */
[----:B------:R-:W1:Y:S01]  /*b5a0*/  LDC R4, c[0x0][0x430] ;  /* 0x00010c00ff047b82 */ /* 0x000e620000000800 */
[----:B------:R-:W-:Y:S05]  /*b5b0*/  YIELD ;  /* 0x0000000000007946 */ /* 0x000fea0003800000 */
[----:B------:R-:W-:Y:S01]  /*b5c0*/  ULDC.64 UR4, c[0x0][0x428] ;  /* 0x00010a0000047ab9 */ /* 0x000fe20000000a00 */
[----:B------:R-:W-:Y:S01]  /*b5d0*/  VIADD R25, R10, 0x1 ;  /* 0x000000010a197836 */ /* 0x000fe20000000000 */
[----:B-1----:R-:W-:Y:S02]  /*b5e0*/  ISETP.NE.AND P0, PT, R4, 0x1, PT ;  /* 0x000000010400780c */ /* 0x002fe40003f05270 */
[C---:B0-----:R-:W-:Y:S01]  /*b5f0*/  LOP3.LUT R0, R3.reuse, 0x7f, RZ, 0xc0, !PT ;  /* 0x0000007f03007812 */ /* 0x041fe200078ec0ff */
[----:B------:R-:W-:-:S03]  /*b600*/  IMAD.SHL.U32 R4, R3, 0x10, RZ ;  /* 0x0000001003047824 */ /* 0x000fc600078e00ff */
[----:B------:R-:W-:-:S07]  /*b610*/  SHF.R.U32.HI R5, RZ, 0x3, R0 ;  /* 0x00000003ff057819 */ /* 0x000fce0000011600 */
[----:B------:R-:W0:Y:S01]  /*b620*/  @P0 LDC R0, c[0x0][0x434] ;  /* 0x00010d00ff000b82 */ /* 0x000e220000000800 */
[----:B------:R-:W-:Y:S01]  /*b630*/  LOP3.LUT R4, R4, 0x70, RZ, 0xc0, !PT ;  /* 0x0000007004047812 */ /* 0x000fe200078ec0ff */
[----:B------:R-:W-:-:S06]  /*b640*/  IMAD R7, R6, 0x80, R5 ;  /* 0x0000008006077824 */ /* 0x000fcc00078e0205 */
[----:B------:R-:W1:Y:S01]  /*b650*/  @P0 LDC R3, c[0x0][0x438] ;  /* 0x00010e00ff030b82 */ /* 0x000e620000000800 */
[----:B------:R-:W-:-:S05]  /*b660*/  IADD3 R7, R4, R7, R36 ;  /* 0x0000000704077210 */ /* 0x000fca0007ffe024 */
[----:B------:R-:W-:Y:S02]  /*b670*/  IMAD.MOV.U32 R8, RZ, RZ, R7 ;  /* 0x000000ffff087224 */ /* 0x000fe400078e0007 */
[----:B0-----:R-:W-:-:S05]  /*b680*/  @P0 IMAD.HI.U32 R0, R7, R0, RZ ;  /* 0x0000000007000227 */ /* 0x001fca00078e00ff */
[----:B-1----:R-:W-:Y:S01]  /*b690*/  @P0 SHF.R.U32.HI R8, RZ, R3, R0 ;  /* 0x00000003ff080219 */ /* 0x002fe20000011600 */
[----:B------:R-:W-:-:S03]  /*b6a0*/  IMAD R0, R37, UR4, RZ ;  /* 0x0000000425007c24 */ /* 0x000fc6000f8e02ff */
[--C-:B------:R-:W-:Y:S01]  /*b6b0*/  SHF.R.S32.HI R3, RZ, 0x1f, R8.reuse ;  /* 0x0000001fff037819 */ /* 0x100fe20000011408 */
[----:B------:R-:W-:Y:S02]  /*b6c0*/  IMAD.MOV.U32 R2, RZ, RZ, R8 ;  /* 0x000000ffff027224 */ /* 0x000fe400078e0008 */
[C---:B------:R-:W-:Y:S02]  /*b6d0*/  IMAD R5, R33.reuse, UR5, R0 ;  /* 0x0000000521057c24 */ /* 0x040fe4000f8e0200 */
[----:B------:R-:W-:Y:S01]  /*b6e0*/  IMAD.WIDE.U32 R2, R33, UR4, R2 ;  /* 0x0000000421027c25 */ /* 0x000fe2000f8e0002 */
[----:B------:R-:W-:-:S03]  /*b6f0*/  ULDC.64 UR4, c[0x0][0x418] ;  /* 0x0001060000047ab9 */ /* 0x000fc60000000a00 */
[----:B------:R-:W-:Y:S01]  /*b700*/  IMAD.IADD R3, R5, 0x1, R3 ;  /* 0x0000000105037824 */ /* 0x000fe200078e0203 */
[----:B------:R-:W-:Y:S01]  /*b710*/  LEA R4, P0, R2, UR4, 0x2 ;  /* 0x0000000402047c11 */ /* 0x000fe2000f8010ff */
[----:B------:R-:W-:-:S03]  /*b720*/  ULDC UR4, c[0x0][0x430] ;  /* 0x00010c0000047ab9 */ /* 0x000fc60000000800 */
[----:B------:R-:W-:Y:S02]  /*b730*/  LEA.HI.X R5, R2, UR5, R3, 0x2, P0 ;  /* 0x0000000502057c11 */ /* 0x000fe400080f1403 */
[----:B------:R-:W-:Y:S01]  /*b740*/  MOV R9, UR37 ;  /* 0x0000002500097c02 */ /* 0x000fe20008000f00 */
[----:B------:R-:W-:Y:S01]  /*b750*/  IMAD.MOV R2, RZ, RZ, -R8 ;  /* 0x000000ffff027224 */ /* 0x000fe200078e0a08 */
[----:B------:R-:W-:Y:S01]  /*b760*/  ISETP.NE.AND P0, PT, R25, 0x2, PT ;  /* 0x000000021900780c */ /* 0x000fe20003f05270 */
[----:B------:R0:W3:Y:S01]  /*b770*/  LDG.E R0, desc[UR50][R4.64] ;  /* 0x0000003204007981 */ /* 0x0000e2000c1e1900 */
[----:B------:R-:W-:Y:S02]  /*b780*/  ISETP.NE.AND P3, PT, R9, 0x3, PT ;  /* 0x000000030900780c */ /* 0x000fe40003f65270 */
[----:B------:R-:W-:Y:S01]  /*b790*/  SEL R28, RZ, 0x1, P0 ;  /* 0x00000001ff1c7807 */ /* 0x000fe20000000000 */
[----:B------:R-:W-:Y:S01]  /*b7a0*/  IMAD.MOV.U32 R26, RZ, RZ, R6 ;  /* 0x000000ffff1a7224 */ /* 0x000fe200078e0006 */
[----:B------:R-:W-:-:S02]  /*b7b0*/  SEL R25, R25, RZ, P0 ;  /* 0x000000ff19197207 */ /* 0x000fc40000000000 */
[----:B------:R-:W-:Y:S01]  /*b7c0*/  LOP3.LUT R28, R17, R28, RZ, 0x3c, !PT ;  /* 0x0000001c111c7212 */ /* 0x000fe200078e3cff */
[----:B0-----:R-:W-:Y:S01]  /*b7d0*/  IMAD R4, R2, UR4, R7 ;  /* 0x0000000402047c24 */ /* 0x001fe2000f8e0207 */
[----:B---3--:R-:W-:-:S05]  /*b7e0*/  SHF.R.S32.HI R21, RZ, 0x1f, R0 ;  /* 0x0000001fff157819 */ /* 0x008fca0000011400 */
[----:B------:R-:W-:Y:S05]  /*b7f0*/  @!P3 BRA `(.L_x_289) ;  /* 0x000000000004b947 */ /* 0x000fea0003800000 */
[----:B------:R-:W-:Y:S01]  /*b800*/  BPT.TRAP 0x1 ;  /* 0x000000040000795c */ /* 0x000fe20000300000 */
.L_x_289:
[----:B------:R-:W-:Y:S01]  /*b810*/  IMAD R6, R25, 0x8, R22 ;  /* 0x0000000819067824 */ /* 0x000fe200078e0216 */
[----:B------:R-:W-:Y:S01]  /*b820*/  SHF.L.U32 R3, R28, 0x1f, RZ ;  /* 0x0000001f1c037819 */ /* 0x000fe200000006ff */
[----:B------:R-:W-:Y:S03]  /*b830*/  BSSY B1, `(.L_x_290) ;  /* 0x0000003000017945 */ /* 0x000fe60003800000 */
[----:B------:R-:W0:Y:S02]  /*b840*/  SYNCS.PHASECHK.TRANS64.TRYWAIT P0, [R6+URZ+0x28840], R3 ;  /* 0x02884003060075a7 */ /* 0x000e24000800017f */
[----:B0-----:R-:W-:Y:S05]  /*b850*/  @!P0 BRA `(.L_x_291) ;  /* 0x0000003800e08947 */ /* 0x001fea0003800000 */
.L_x_378:
[----:B------:R-:W-:Y:S05]  /*b860*/  BSYNC B1 ;  /* 0x0000000000017941 */ /* 0x000fea0003800000 */
.L_x_290:
[----:B------:R-:W-:Y:S01]  /*b870*/  SHF.R.S32.HI R20, RZ, 0x1f, R4 ;  /* 0x0000001fff147819 */ /* 0x000fe20000011404 */
[----:B------:R-:W-:Y:S01]  /*b880*/  ULDC.64 UR4, c[0x0][0x300] ;  /* 0x0000c00000047ab9 */ /* 0x000fe20000000a00 */
[C---:B------:R-:W-:Y:S01]  /*b890*/  LOP3.LUT P4, RZ, R27.reuse, 0x2, RZ, 0xc0, !PT ;  /* 0x000000021bff7812 */ /* 0x040fe2000788c0ff */
[----:B0-----:R-:W-:Y:S01]  /*b8a0*/  IMAD.WIDE.U32 R2, R4, UR4, RZ ;  /* 0x0000000404027c25 */ /* 0x001fe2000f8e00ff */
[----:B------:R-:W-:-:S03]  /*b8b0*/  LOP3.LUT P3, RZ, R27, 0x1, RZ, 0xc0, !PT ;  /* 0x000000011bff7812 */ /* 0x000fc6000786c0ff */
[----:B------:R-:W-:Y:S02]  /*b8c0*/  IMAD R5, R20, UR4, RZ ;  /* 0x0000000414057c24 */ /* 0x000fe4000f8e02ff */
[----:B------:R-:W-:Y:S02]  /*b8d0*/  IMAD R8, R25, 0x4000, R34 ;  /* 0x0000400019087824 */ /* 0x000fe400078e0222 */
[----:B------:R-:W-:Y:S01]  /*b8e0*/  IMAD R5, R4, UR5, R5 ;  /* 0x0000000504057c24 */ /* 0x000fe2000f8e0205 */
[----:B------:R-:W-:-:S03]  /*b8f0*/  ULDC.64 UR4, c[0x0][0x310] ;  /* 0x0000c40000047ab9 */ /* 0x000fc60000000a00 */
[----:B------:R-:W-:Y:S02]  /*b900*/  IMAD.IADD R3, R3, 0x1, R5 ;  /* 0x0000000103037824 */ /* 0x000fe400078e0205 */
[----:B------:R-:W-:Y:S02]  /*b910*/  IMAD R5, R21, UR4, RZ ;  /* 0x0000000415057c24 */ /* 0x000fe4000f8e02ff */
[----:B------:R-:W-:-:S04]  /*b920*/  IMAD.WIDE.U32 R2, R0, UR4, R2 ;  /* 0x0000000400027c25 */ /* 0x000fc8000f8e0002 */
        /* <DEDUP_REMOVED lines=13> */
[----:B------:R-:W-:Y:S02]  /*ba00*/  IMAD.SHL.U32 R5, R30, 0x2, RZ ;  /* 0x000000021e057824 */ /* 0x000fe400078e00ff */
[----:B------:R-:W-:Y:S01]  /*ba10*/  IMAD R8, R8, 0x2, R22 ;  /* 0x0000000208087824 */ /* 0x000fe200078e0216 */
[----:B------:R-:W1:Y:S02]  /*ba20*/  SHFL.IDX PT, R3, R9, RZ, 0x181f ;  /* 0x00181fff09037589 */ /* 0x000e6400000e0000 */
[----:B0-----:R-:W-:-:S04]  /*ba30*/  IADD3 R2, P0, R2, R5, RZ ;  /* 0x0000000502027210 */ /* 0x001fc80007f1e0ff */
[----:B-1----:R-:W-:-:S05]  /*ba40*/  IADD3.X R3, RZ, R3, RZ, P0, !PT ;  /* 0x00000003ff037210 */ /* 0x002fca00007fe4ff */
[----:B------:R-:W-:Y:S01]  /*ba50*/  @!PT LDS RZ, [RZ] ;  /* 0x00000000fffff984 */ /* 0x000fe20000000800 */
[----:B------:R-:W-:Y:S04]  /*ba60*/  LDGSTS.E.BYPASS.LTC128B.128 [R8+0x18400], desc[UR50][R2.64], !P4 ;  /* 0x1840000002087fae */ /* 0x000fe8000e101d72 */
[----:B------:R0:W-:Y:S04]  /*ba70*/  LDGSTS.E.BYPASS.LTC128B.128 [R8+0x1c400], desc[UR50][R2.64+0x80], !P3 ;  /* 0x1c40008002087fae */ /* 0x0001e8000d901d72 */
[----:B0-----:R-:W0:Y:S04]  /*ba80*/  SHFL.IDX PT, R2, R7, 0x1, 0x181f ;  /* 0x00381f0007027f89 */ /* 0x001e2800000e0000 */
[----:B------:R-:W1:Y:S01]  /*ba90*/  SHFL.IDX PT, R3, R9, 0x1, 0x181f ;  /* 0x00381f0009037f89 */ /* 0x000e6200000e0000 */
[----:B0-----:R-:W-:-:S05]  /*baa0*/  IADD3 R2, P0, R2, R5, RZ ;  /* 0x0000000502027210 */ /* 0x001fca0007f1e0ff */
[----:B-1----:R-:W-:-:S05]  /*bab0*/  IMAD.X R3, RZ, RZ, R3, P0 ;  /* 0x000000ffff037224 */ /* 0x002fca00000e0603 */
        /* <DEDUP_REMOVED lines=27> */
[----:B------:R-:W1:Y:S04]  /*bc70*/  SHFL.IDX PT, R3, R9, 0x6, 0x181f ;  /* 0x00d81f0009037f89 */ /* 0x000e6800000e0000 */
[----:B------:R-:W3:Y:S01]  /*bc80*/  SHFL.IDX PT, R9, R9, 0x7, 0x181f ;  /* 0x00f81f0009097f89 */ /* 0x000ee200000e0000 */
[----:B0-----:R-:W-:-:S05]  /*bc90*/  IADD3 R2, P0, R2, R5, RZ ;  /* 0x0000000502027210 */ /* 0x001fca0007f1e0ff */
[----:B-1----:R-:W-:-:S05]  /*bca0*/  IMAD.X R3, RZ, RZ, R3, P0 ;  /* 0x000000ffff037224 */ /* 0x002fca00000e0603 */
[----:B------:R-:W-:Y:S04]  /*bcb0*/  LDGSTS.E.BYPASS.LTC128B.128 [R8+0x1b400], desc[UR50][R2.64], !P4 ;  /* 0x1b40000002087fae */ /* 0x000fe8000e101d72 */
[----:B------:R0:W-:Y:S04]  /*bcc0*/  LDGSTS.E.BYPASS.LTC128B.128 [R8+0x1f400], desc[UR50][R2.64+0x80], !P3 ;  /* 0x1f40008002087fae */ /* 0x0001e8000d901d72 */
[----:B0--3--:R0:W1:Y:S02]  /*bcd0*/  SHFL.IDX PT, R2, R7, 0x7, 0x181f ;  /* 0x00f81f0007027f89 */ /* 0x00906400000e0000 */
.L_x_396:
[----:B-1----:R-:W-:-:S05]  /*bce0*/  IADD3 R2, P0, R2, R5, RZ ;  /* 0x0000000502027210 */ /* 0x002fca0007f1e0ff */
[----:B------:R-:W-:Y:S01]  /*bcf0*/  IMAD.X R3, RZ, RZ, R9, P0 ;  /* 0x000000ffff037224 */ /* 0x000fe200000e0609 */
[----:B------:R-:W-:-:S04]  /*bd00*/  PLOP3.LUT P0, PT, PT, PT, PT, 0x80, 0x0 ;  /* 0x000000000000781c */ /* 0x000fc80003f0f070 */
[----:B------:R-:W-:Y:S01]  /*bd10*/  @!PT LDS RZ, [RZ] ;  /* 0x00000000fffff984 */ /* 0x000fe20000000800 */
[----:B------:R-:W-:Y:S01]  /*bd20*/  @!PT LDS RZ, [RZ] ;  /* 0x00000000fffff984 */ /* 0x000fe20000000800 */
[----:B------:R-:W-:Y:S01]  /*bd30*/  @!PT LDS RZ, [RZ] ;  /* 0x00000000fffff984 */ /* 0x000fe20000000800 */
[----:B------:R1:W-:Y:S04]  /*bd40*/  LDGSTS.E.BYPASS.LTC128B.128 [R8+0x1bc00], desc[UR50][R2.64], !P4 ;  /* 0x1bc0000002087fae */ /* 0x0003e8000e101d72 */
[----:B------:R1:W-:Y:S01]  /*bd50*/  LDGSTS.E.BYPASS.LTC128B.128 [R8+0x1fc00], desc[UR50][R2.64+0x80], !P3 ;  /* 0x1fc0008002087fae */ /* 0x0003e2000d901d72 */
[----:B------:R-:W-:-:S04]  /*bd60*/  NOP ;  /* 0x0000000000007918 */ /* 0x000fc80000000000 */
.L_x_293:
[----:B------:R-:W-:Y:S02]  /*bd70*/  PLOP3.LUT P3, PT, P3, P0, PT, 0xa2, 0x0 ;  /* 0x000000000000781c */ /* 0x000fe40001f61472 */
[----:B------:R-:W-:-:S08]  /*bd80*/  @P0 R2UR P3, UR4, R6 ;  /* 0x00000000060402ca */ /* 0x000fd00000060000 */
[----:B------:R-:W-:-:S05]  /*bd90*/  @P0 PLOP3.LUT P0, PT, P3, PT, PT, 0x80, 0x0 ;  /* 0x000000000000081c */ /* 0x000fca0001f0f070 */
[----:B------:R-:W-:Y:S01]  /*bda0*/  @!P3 SYNCS.ARRIVE.TRANS64.RED.A0T1 RZ, [UR4+0x28830], RZ ;  /* 0x028830ffffffb9a7 */ /* 0x000fe20008200404 */
[----:B------:R-:W-:Y:S07]  /*bdb0*/  @!P3 ARRIVES.LDGSTSBAR.64.TRANSCNT [UR4+0x28830] ;  /* 0x02883000ff00b9b0 */ /* 0x000fee0008000a84 */
[----:B------:R-:W-:Y:S05]  /*bdc0*/  @P0 BRA.U.ANY `(.L_x_293) ;  /* 0xfffffffd00e80947 */ /* 0x000fea000393ffff */
[----:B------:R-:W-:Y:S01]  /*bdd0*/  NOP ;  /* 0x0000000000007918 */ /* 0x000fe20000000000 */
[----:B-1----:R-:W-:-:S04]  /*bde0*/  MOV R2, UR37 ;  /* 0x0000002500027c02 */ /* 0x002fc80008000f00 */
[----:B------:R-:W-:-:S13]  /*bdf0*/  ISETP.NE.AND P4, PT, R2, 0x3, PT ;  /* 0x000000030200780c */ /* 0x000fda0003f85270 */
[----:B------:R-:W-:Y:S05]  /*be00*/  @!P4 BRA `(.L_x_294) ;  /* 0x000000000004c947 */ /* 0x000fea0003800000 */
[----:B------:R-:W-:Y:S01]  /*be10*/  BPT.TRAP 0x1 ;  /* 0x000000040000795c */ /* 0x000fe20000300000 */
.L_x_294:
[----:B------:R1:W-:Y:S01]  /*be20*/  SYNCS.ARRIVE.TRANS64.A1T0 RZ, [R6+URZ+0x28830], RZ ;  /* 0x028830ff06ff79a7 */ /* 0x0003e2000810003f */
[----:B------:R-:W-:Y:S05]  /*be30*/  @!P4 BRA `(.L_x_295) ;  /* 0x000000000004c947 */ /* 0x000fea0003800000 */
[----:B------:R-:W-:Y:S01]  /*be40*/  BPT.TRAP 0x1 ;  /* 0x000000040000795c */ /* 0x000fe20000300000 */
.L_x_295:
[----:B------:R-:W-:Y:S01]  /*be50*/  SHF.L.U32 R3, R17, 0x1f, RZ ;  /* 0x0000001f11037819 */ /* 0x000fe200000006ff */
[----:B-1----:R-:W-:Y:S01]  /*be60*/  IMAD R6, R10, 0x8, R22 ;  /* 0x000000080a067824 */ /* 0x002fe200078e0216 */
[----:B------:R-:W-:Y:S01]  /*be70*/  BSSY B1, `(.L_x_296) ;  /* 0x0000004000017945 */ /* 0x000fe20003800000 */
[----:B------:R-:W-:Y:S02]  /*be80*/  IMAD R8, R31, -0x80, R35 ;  /* 0xffffff801f087824 */ /* 0x000fe400078e0223 */
[----:B------:R-:W1:Y:S02]  /*be90*/  SYNCS.PHASECHK.TRANS64.TRYWAIT P0, [R6+URZ+0x28860], R3 ;  /* 0x02886003060075a7 */ /* 0x000e64000800017f */
[----:B-1----:R-:W-:Y:S05]  /*bea0*/  @!P0 BRA `(.L_x_297) ;  /* 0x0000003c00ac8947 */ /* 0x002fea0003800000 */
.L_x_397:
[----:B------:R-:W-:Y:S05]  /*beb0*/  BSYNC B1 ;  /* 0x0000000000017941 */ /* 0x000fea0003800000 */
.L_x_296:
[----:B------:R-:W3:Y:S01]  /*bec0*/  S2R R2, SR_TID.X ;  /* 0x0000000000027919 */ /* 0x000ee20000002100 */
[----:B------:R-:W-:Y:S01]  /*bed0*/  UMOV UR4, 0xffffffff ;  /* 0xffffffff00047882 */ /* 0x000fe20000000000 */
[----:B0-----:R-:W-:Y:S01]  /*bee0*/  IMAD R7, R10, 0x4000, R34 ;  /* 0x000040000a077824 */ /* 0x001fe200078e0222 */
[----:B---3--:R-:W-:-:S04]  /*bef0*/  LOP3.LUT R2, R2, 0x7f, RZ, 0xc0, !PT ;  /* 0x0000007f02027812 */ /* 0x008fc800078ec0ff */
[----:B------:R-:W-:-:S05]  /*bf00*/  SHF.R.U32.HI R2, RZ, 0x3, R2 ;  /* 0x00000003ff027819 */ /* 0x000fca0000011602 */
[----:B------:R-:W-:Y:S01]  /*bf10*/  IMAD.IADD R8, R8, 0x1, -R2 ;  /* 0x0000000108087824 */ /* 0x000fe200078e0a02 */
[----:B------:R-:W-:Y:S06]  /*bf20*/  BRA.DIV UR4, `(.L_x_298) ;  /* 0x0000003e04a07947 */ /* 0x000fec000b800000 */
[----:B--2---:R-:W0:Y:S01]  /*bf30*/  SHFL.IDX PT, R14, R23, RZ, 0x181f ;  /* 0x00181fff170e7589 */ /* 0x004e2200000e0000 */
[----:B------:R-:W-:-:S03]  /*bf40*/  IMAD R7, R7, 0x2, R22 ;  /* 0x0000000207077824 */ /* 0x000fc600078e0216 */
[----:B-1----:R-:W1:Y:S01]  /*bf50*/  SHFL.IDX PT, R3, R24, RZ, 0x181f ;  /* 0x00181fff18037589 */ /* 0x002e6200000e0000 */
[----:B0-----:R-:W-:-:S03]  /*bf60*/  IADD3 R2, P0, R14, R5, RZ ;  /* 0x000000050e027210 */ /* 0x001fc60007f1e0ff */
[----:B------:R-:W0:Y:S02]  /*bf70*/  SHFL.IDX PT, R14, R23, 0x1, 0x181f ;  /* 0x00381f00170e7f89 */ /* 0x000e2400000e0000 */
[----:B-1----:R-:W-:Y:S01]  /*bf80*/  IMAD.X R3, RZ, RZ, R3, P0 ;  /* 0x000000ffff037224 */ /* 0x002fe200000e0603 */
[----:B------:R-:W-:-:S13]  /*bf90*/  ISETP.LT.OR P0, PT, R8, 0x1, P2 ;  /* 0x000000010800780c */ /* 0x000fda0001701670 */
[----:B------:R-:W-:Y:S01]  /*bfa0*/  LDGSTS.E.BYPASS.LTC128B.128 [R7+0x400], desc[UR50][R2.64], !P0 ;  /* 0x0040000002077fae */ /* 0x000fe2000c101d72 */
[----:B------:R-:W-:-:S13]  /*bfb0*/  ISETP.LT.OR P0, PT, R8, 0x1, P1 ;  /* 0x000000010800780c */ /* 0x000fda0000f01670 */
[----:B------:R1:W-:Y:S04]  /*bfc0*/  LDGSTS.E.BYPASS.LTC128B.128 [R7+0x4400], desc[UR50][R2.64+0x80], !P0 ;  /* 0x0440008002077fae */ /* 0x0003e8000c101d72 */
[----:B-1----:R-:W1:Y:S01]  /*bfd0*/  SHFL.IDX PT, R3, R24, 0x1, 0x181f ;  /* 0x00381f0018037f89 */ /* 0x002e6200000e0000 */
        /* <DEDUP_REMOVED lines=25> */
[----:B------:R-:W0:Y:S01]  /*c170*/  SHFL.IDX PT, R14, R23, 0x5, 0x181f ;  /* 0x00b81f00170e7f89 */ /* 0x000e2200000e0000 */
[----:B-1----:R-:W-:Y:S02]  /*c180*/  IADD3.X R3, RZ, R3, RZ, P0, !PT ;  /* 0x00000003ff037210 */ /* 0x002fe400007fe4ff */
        /* <DEDUP_REMOVED lines=14> */
[----:B------:R-:W2:Y:S04]  /*c270*/  SHFL.IDX PT, R24, R24, 0x7, 0x181f ;  /* 0x00f81f0018187f89 */ /* 0x000ea800000e0000 */
[----:B------:R3:W4:Y:S01]  /*c280*/  SHFL.IDX PT, R14, R23, 0x7, 0x181f ;  /* 0x00f81f00170e7f89 */ /* 0x00072200000e0000 */
[----:B-1----:R-:W-:Y:S01]  /*c290*/  IMAD.X R3, RZ, RZ, R3, P0 ;  /* 0x000000ffff037224 */ /* 0x002fe200000e0603 */
[----:B------:R-:W-:-:S13]  /*c2a0*/  ISETP.LT.OR P0, PT, R8, 0x61, P2 ;  /* 0x000000610800780c */ /* 0x000fda0001701670 */
[----:B------:R3:W-:Y:S01]  /*c2b0*/  LDGSTS.E.BYPASS.LTC128B.128 [R7+0x3400], desc[UR50][R2.64], !P0 ;  /* 0x0340000002077fae */ /* 0x0007e2000c101d72 */
[----:B------:R-:W-:-:S13]  /*c2c0*/  ISETP.LT.OR P0, PT, R8, 0x61, P1 ;  /* 0x000000610800780c */ /* 0x000fda0000f01670 */
[----:B--2-4-:R3:W-:Y:S02]  /*c2d0*/  LDGSTS.E.BYPASS.LTC128B.128 [R7+0x7400], desc[UR50][R2.64+0x80], !P0 ;  /* 0x0740008002077fae */ /* 0x0147e4000c101d72 */
.L_x_415:
[----:B0--3--:R-:W-:Y:S01]  /*c2e0*/  IADD3 R2, P0, R14, R5, RZ ;  /* 0x000000050e027210 */ /* 0x009fe20007f1e0ff */
[----:B------:R-:W-:Y:S02]  /*c2f0*/  ULDC.64 UR4, c[0x0][0x328] ;  /* 0x0000ca0000047ab9 */ /* 0x000fe40000000a00 */
[----:B------:R-:W-:Y:S02]  /*c300*/  IMAD R5, R20, UR4, RZ ;  /* 0x0000000414057c24 */ /* 0x000fe4000f8e02ff */
[----:B------:R-:W-:Y:S01]  /*c310*/  IMAD.X R3, RZ, RZ, R24, P0 ;  /* 0x000000ffff037224 */ /* 0x000fe200000e0618 */
        /* <DEDUP_REMOVED lines=14> */
[----:B------:R-:W-:Y:S01]  /*c400*/  ULDC.64 UR4, c[0x0][0x330] ;  /* 0x0000cc0000047ab9 */ /* 0x000fe20000000a00 */
[----:B------:R-:W-:Y:S01]  /*c410*/  NOP ;  /* 0x0000000000007918 */ /* 0x000fe20000000000 */
[----:B------:R-:W-:Y:S02]  /*c420*/  IMAD R5, R32, UR4, RZ ;  /* 0x0000000420057c24 */ /* 0x000fe4000f8e02ff */
[----:B------:R-:W-:Y:S02]  /*c430*/  IMAD.IADD R3, R3, 0x1, R21 ;  /* 0x0000000103037824 */ /* 0x000fe400078e0215 */
[C---:B------:R-:W-:Y:S02]  /*c440*/  IMAD R5, R18.reuse, UR5, R5 ;  /* 0x0000000512057c24 */ /* 0x040fe4000f8e0205 */
[----:B------:R-:W-:Y:S01]  /*c450*/  IMAD.WIDE.U32 R2, R18, UR4, R2 ;  /* 0x0000000412027c25 */ /* 0x000fe2000f8e0002 */
[----:B------:R-:W-:-:S03]  /*c460*/  ULDC.64 UR4, c[0x0][0x318] ;  /* 0x0000c60000047ab9 */ /* 0x000fc60000000a00 */
[----:B------:R-:W-:Y:S01]  /*c470*/  IMAD.IADD R3, R5, 0x1, R3 ;  /* 0x0000000105037824 */ /* 0x000fe200078e0203 */
[----:B------:R-:W-:-:S04]  /*c480*/  LEA R23, P0, R2, UR4, 0x1 ;  /* 0x0000000402177c11 */ /* 0x000fc8000f8008ff */
[----:B------:R-:W-:Y:S02]  /*c490*/  LEA.HI.X R24, R2, UR5, R3, 0x1, P0 ;  /* 0x0000000502187c11 */ /* 0x000fe400080f0c03 */
[----:B------:R-:W-:-:S13]  /*c4a0*/  PLOP3.LUT P0, PT, PT, PT, PT, 0x80, 0x0 ;  /* 0x000000000000781c */ /* 0x000fda0003f0f070 */
.L_x_299:
        /* <DEDUP_REMOVED lines=11> */
.L_x_300:
[C---:B------:R-:W-:Y:S01]  /*c560*/  ISETP.GT.AND P0, PT, R26.reuse, RZ, PT ;  /* 0x000000ff1a00720c */ /* 0x040fe20003f04270 */
[----:B------:R0:W-:Y:S01]  /*c570*/  SYNCS.ARRIVE.TRANS64.A1T0 RZ, [R6+URZ+0x28850], RZ ;  /* 0x028850ff06ff79a7 */ /* 0x0001e2000810003f */
[----:B------:R-:W-:Y:S01]  /*c580*/  MOV R17, R28 ;  /* 0x0000001c00117202 */ /* 0x000fe20000000f00 */
[----:B------:R-:W-:Y:S02]  /*c590*/  IMAD.MOV.U32 R10, RZ, RZ, R25 ;  /* 0x000000ffff0a7224 */ /* 0x000fe400078e0019 */
[----:B------:R-:W-:Y:S02]  /*c5a0*/  IMAD.MOV.U32 R31, RZ, RZ, R26 ;  /* 0x000000ffff1f7224 */ /* 0x000fe400078e001a */
[----:B0-----:R-:W-:-:S06]  /*c5b0*/  VIADD R6, R26, 0xffffffff ;  /* 0xffffffff1a067836 */ /* 0x001fcc0000000000 */
[----:B------:R-:W-:Y:S05]  /*c5c0*/  @P0 BRA `(.L_x_301) ;  /* 0xffffffec00f00947 */ /* 0x000fea000383ffff */
.L_x_288:
[----:B------:R-:W-:Y:S05]  /*c5d0*/  BSYNC B0 ;  /* 0x0000000000007941 */ /* 0x000fea0003800000 */
.L_x_287:
[----:B------:R-:W1:Y:S01]  /*c5e0*/  S2R R0, SR_TID.X ;  /* 0x0000000000007919 */ /* 0x000e620000002100 */
[----:B------:R-:W-:Y:S01]  /*c5f0*/  BSSY B0, `(.L_x_302) ;  /* 0x0000010000007945 */ /* 0x000fe20003800000 */
[----:B-1----:R-:W-:-:S04]  /*c600*/  LOP3.LUT R0, R0, 0x7f, RZ, 0xc0, !PT ;  /* 0x0000007f00007812 */ /* 0x002fc800078ec0ff */
[----:B------:R-:W-:-:S13]  /*c610*/  ISETP.NE.AND P0, PT, R0, RZ, PT ;  /* 0x000000ff0000720c */ /* 0x000fda0003f05270 */
[----:B------:R-:W-:Y:S05]  /*c620*/  @P0 BRA `(.L_x_303) ;  /* 0x0000000000300947 */ /* 0x000fea0003800000 */
[----:B------:R-:W1:Y:S01]  /*c630*/  S2R R5, SR_LANEID ;  /* 0x0000000000057919 */ /* 0x000e620000000000 */
[----:B------:R-:W-:Y:S01]  /*c640*/  VOTEU.ANY UR4, UPT, PT ;  /* 0x0000000000047886 */ /* 0x000fe200038e0100 */
[----:B0-----:R-:W0:Y:S01]  /*c650*/  LDC.64 R2, c[0x0][0xc60] ;  /* 0x00031800ff027b82 */ /* 0x001e220000000a00 */
[----:B------:R-:W1:Y:S02]  /*c660*/  FLO.U32 R0, UR4 ;  /* 0x0000000400007d00 */ /* 0x000e6400080e0000 */
[----:B-1----:R-:W-:-:S06]  /*c670*/  ISETP.EQ.U32.AND P0, PT, R0, R5, PT ;  /* 0x000000050000720c */ /* 0x002fcc0003f02070 */
[----:B------:R-:W0:Y:S07]  /*c680*/  POPC R5, UR4 ;  /* 0x0000000400057d09 */ /* 0x000e2e0008000000 */
[----:B0-----:R-:W3:Y:S01]  /*c690*/  @P0 ATOMG.E.ADD.STRONG.GPU PT, R3, desc[UR50][R2.64], R5 ;  /* 0x00000005020309a8 */ /* 0x001ee200081ee1f2 */
[----:B------:R-:W0:Y:S02]  /*c6a0*/  S2R R4, SR_LTMASK ;  /* 0x0000000000047919 */ /* 0x000e240000003900 */
[----:B0-----:R-:W-:-:S04]  /*c6b0*/  LOP3.LUT R4, R4, UR4, RZ, 0xc0, !PT ;  /* 0x0000000404047c12 */ /* 0x001fc8000f8ec0ff */
[----:B------:R-:W0:Y:S01]  /*c6c0*/  POPC R7, R4 ;  /* 0x0000000400077309 */ /* 0x000e220000000000 */
[----:B---3--:R-:W0:Y:S02]  /*c6d0*/  SHFL.IDX PT, R0, R3, R0, 0x1f ;  /* 0x00001f0003007589 */ /* 0x008e2400000e0000 */
[----:B0-----:R-:W-:-:S07]  /*c6e0*/  IADD3 R16, R0, UR38, R7 ;  /* 0x0000002600107c10 */ /* 0x001fce000fffe007 */
.L_x_303:
[----:B------:R-:W-:Y:S05]  /*c6f0*/  BSYNC B0 ;  /* 0x0000000000007941 */ /* 0x000fea0003800000 */
.L_x_302:
[----:B------:R-:W-:-:S05]  /*c700*/  IMAD.U32 R0, RZ, RZ, UR37 ;  /* 0x00000025ff007e24 */ /* 0x000fca000f8e00ff */
[----:B------:R-:W-:-:S13]  /*c710*/  ISETP.NE.AND P0, PT, R0, 0x3, PT ;  /* 0x000000030000780c */ /* 0x000fda0003f05270 */
[----:B------:R-:W-:Y:S05]  /*c720*/  @!P0 BRA `(.L_x_304) ;  /* 0x0000000000048947 */ /* 0x000fea0003800000 */
[----:B------:R-:W-:Y:S01]  /*c730*/  BPT.TRAP 0x1 ;  /* 0x000000040000795c */ /* 0x000fe20000300000 */
.L_x_304:
[----:B------:R-:W-:Y:S01]  /*c740*/  IMAD R0, R25, 0x8, R22 ;  /* 0x0000000819007824 */ /* 0x000fe200078e0216 */
[----:B0-----:R-:W-:Y:S01]  /*c750*/  SHF.L.U32 R3, R28, 0x1f, RZ ;  /* 0x0000001f1c037819 */ /* 0x001fe200000006ff */
[----:B------:R-:W-:Y:S01]  /*c760*/  BSSY B0, `(.L_x_305) ;  /* 0x0000004000007945 */ /* 0x000fe20003800000 */
[----:B------:R-:W-:Y:S02]  /*c770*/  IMAD R6, R26, -0x80, R35 ;  /* 0xffffff801a067824 */ /* 0x000fe400078e0223 */
[----:B------:R-:W0:Y:S02]  /*c780*/  SYNCS.PHASECHK.TRANS64.TRYWAIT P0, [R0+URZ+0x28860], R3 ;  /* 0x02886003000075a7 */ /* 0x000e24000800017f */
[----:B0-----:R-:W-:Y:S05]  /*c790*/  @!P0 BRA `(.L_x_306) ;  /* 0x0000003c00f08947 */ /* 0x001fea0003800000 */
.L_x_416:
[----:B------:R-:W-:Y:S05]  /*c7a0*/  BSYNC B0 ;  /* 0x0000000000007941 */ /* 0x000fea0003800000 */
.L_x_305:
[----:B------:R-:W1:Y:S01]  /*c7b0*/  S2R R2, SR_TID.X ;  /* 0x0000000000027919 */ /* 0x000e620000002100 */
[----:B------:R-:W-:Y:S01]  /*c7c0*/  UMOV UR4, 0xffffffff ;  /* 0xffffffff00047882 */ /* 0x000fe20000000000 */
[----:B------:R-:W-:Y:S01]  /*c7d0*/  IMAD R9, R25, 0x4000, R34 ;  /* 0x0000400019097824 */ /* 0x000fe200078e0222 */
[----:B-1----:R-:W-:-:S04]  /*c7e0*/  LOP3.LUT R2, R2, 0x7f, RZ, 0xc0, !PT ;  /* 0x0000007f02027812 */ /* 0x002fc800078ec0ff */
[----:B------:R-:W-:-:S05]  /*c7f0*/  SHF.R.U32.HI R2, RZ, 0x3, R2 ;  /* 0x00000003ff027819 */ /* 0x000fca0000011602 */
[----:B------:R-:W-:Y:S01]  /*c800*/  IMAD.IADD R6, R6, 0x1, -R2 ;  /* 0x0000000106067824 */ /* 0x000fe200078e0a02 */
[----:B------:R-:W-:Y:S06]  /*c810*/  BRA.DIV UR4, `(.L_x_307) ;  /* 0x0000003e04e47947 */ /* 0x000fec000b800000 */
[----:B--2---:R-:W1:Y:S01]  /*c820*/  SHFL.IDX PT, R14, R23, RZ, 0x181f ;  /* 0x00181fff170e7589 */ /* 0x004e6200000e0000 */
[----:B------:R-:W-:Y:S01]  /*c830*/  ULDC UR4, c[0x0][0x2f4] ;  /* 0x0000bd0000047ab9 */ /* 0x000fe20000000800 */
[C---:B------:R-:W-:Y:S01]  /*c840*/  IMAD.SHL.U32 R5, R30.reuse, 0x2, RZ ;  /* 0x000000021e057824 */ /* 0x040fe200078e00ff */
[----:B------:R-:W-:Y:S01]  /*c850*/  ISETP.GE.AND P1, PT, R30, UR4, PT ;  /* 0x000000041e007c0c */ /* 0x000fe2000bf26270 */
[----:B0-----:R-:W0:Y:S01]  /*c860*/  SHFL.IDX PT, R3, R24, RZ, 0x181f ;  /* 0x00181fff18037589 */ /* 0x001e2200000e0000 */
[----:B------:R-:W-:Y:S01]  /*c870*/  ISETP.GE.AND P0, PT, R29, UR4, PT ;  /* 0x000000041d007c0c */ /* 0x000fe2000bf06270 */
[----:B------:R-:W-:Y:S01]  /*c880*/  IMAD R4, R9, 0x2, R22 ;  /* 0x0000000209047824 */ /* 0x000fe200078e0216 */
[C---:B------:R-:W-:Y:S01]  /*c890*/  ISETP.LT.OR P2, PT, R6.reuse, 0x1, P1 ;  /* 0x000000010600780c */ /* 0x040fe20000f41670 */
[----:B------:R-:W2:Y:S01]  /*c8a0*/  SHFL.IDX PT, R10, R23, 0x1, 0x181f ;  /* 0x00381f00170a7f89 */ /* 0x000ea200000e0000 */
[----:B------:R-:W-:-:S03]  /*c8b0*/  ISETP.LT.OR P3, PT, R6, 0x1, P0 ;  /* 0x000000010600780c */ /* 0x000fc60000761670 */
[----:B------:R-:W3:Y:S04]  /*c8c0*/  SHFL.IDX PT, R7, R24, 0x1, 0x181f ;  /* 0x00381f0018077f89 */ /* 0x000ee800000e0000 */
[----:B------:R-:W-:Y:S01]  /*c8d0*/  SHFL.IDX PT, R8, R24, 0x2, 0x181f ;  /* 0x00581f0018087f89 */ /* 0x000fe200000e0000 */
[----:B-1----:R-:W-:-:S03]  /*c8e0*/  IADD3 R2, P4, R14, R5, RZ ;  /* 0x000000050e027210 */ /* 0x002fc60007f9e0ff */
[----:B------:R-:W1:Y:S01]  /*c8f0*/  SHFL.IDX PT, R14, R23, 0x2, 0x181f ;  /* 0x00581f00170e7f89 */ /* 0x000e6200000e0000 */
[----:B0-----:R-:W-:-:S05]  /*c900*/  IADD3.X R3, RZ, R3, RZ, P4, !PT ;  /* 0x00000003ff037210 */ /* 0x001fca00027fe4ff */
[----:B------:R-:W-:Y:S01]  /*c910*/  LDGSTS.E.BYPASS.LTC128B.128 [R4+0x400], desc[UR50][R2.64], !P2 ;  /* 0x0040000002047fae */ /* 0x000fe2000d101d72 */
[----:B------:R-:W-:-:S03]  /*c920*/  ISETP.LT.OR P2, PT, R6, 0x11, P1 ;  /* 0x000000110600780c */ /* 0x000fc60000f41670 */
[----:B------:R2:W-:Y:S01]  /*c930*/  LDGSTS.E.BYPASS.LTC128B.128 [R4+0x4400], desc[UR50][R2.64+0x80], !P3 ;  /* 0x0440008002047fae */ /* 0x0005e2000d901d72 */
[----:B------:R-:W-:Y:S02]  /*c940*/  ISETP.LT.OR P3, PT, R6, 0x11, P0 ;  /* 0x000000110600780c */ /* 0x000fe40000761670 */
[----:B--2---:R-:W-:Y:S02]  /*c950*/  IADD3 R2, P4, R10, R5, RZ ;  /* 0x000000050a027210 */ /* 0x004fe40007f9e0ff */
[----:B------:R-:W-:Y:S03]  /*c960*/  SHFL.IDX PT, R10, R23, 0x4, 0x181f ;  /* 0x00981f00170a7f89 */ /* 0x000fe600000e0000 */
[----:B---3--:R-:W-:Y:S02]  /*c970*/  IMAD.X R3, RZ, RZ, R7, P4 ;  /* 0x000000ffff037224 */ /* 0x008fe400020e0607 */
[----:B------:R-:W-:Y:S04]  /*c980*/  SHFL.IDX PT, R7, R24, 0x3, 0x181f ;  /* 0x00781f0018077f89 */ /* 0x000fe800000e0000 */
[----:B------:R-:W-:Y:S01]  /*c990*/  LDGSTS.E.BYPASS.LTC128B.128 [R4+0xc00], desc[UR50][R2.64], !P2 ;  /* 0x00c0000002047fae */ /* 0x000fe2000d101d72 */
[----:B------:R-:W-:-:S03]  /*c9a0*/  ISETP.LT.OR P2, PT, R6, 0x21, P1 ;  /* 0x000000210600780c */ /* 0x000fc60000f41670 */
[----:B------:R1:W-:Y:S01]  /*c9b0*/  LDGSTS.E.BYPASS.LTC128B.128 [R4+0x4c00], desc[UR50][R2.64+0x80], !P3 ;  /* 0x04c0008002047fae */ /* 0x0003e2000d901d72 */
[----:B------:R-:W-:Y:S02]  /*c9c0*/  ISETP.LT.OR P3, PT, R6, 0x21, P0 ;  /* 0x000000210600780c */ /* 0x000fe40000761670 */
[----:B-1----:R-:W-:Y:S02]  /*c9d0*/  IADD3 R2, P4, R14, R5, RZ ;  /* 0x000000050e027210 */ /* 0x002fe40007f9e0ff */
[----:B------:R-:W0:Y:S03]  /*c9e0*/  SHFL.IDX PT, R14, R23, 0x3, 0x181f ;  /* 0x00781f00170e7f89 */ /* 0x000e2600000e0000 */
[----:B------:R-:W-:Y:S02]  /*c9f0*/  IMAD.X R3, RZ, RZ, R8, P4 ;  /* 0x000000ffff037224 */ /* 0x000fe400020e0608 */
[----:B------:R-:W1:Y:S04]  /*ca00*/  SHFL.IDX PT, R8, R24, 0x4, 0x181f ;  /* 0x00981f0018087f89 */ /* 0x000e6800000e0000 */
[----:B------:R-:W-:Y:S01]  /*ca10*/  LDGSTS.E.BYPASS.LTC128B.128 [R4+0x1400], desc[UR50][R2.64], !P2 ;  /* 0x0140000002047fae */ /* 0x000fe2000d101d72 */
[----:B------:R-:W-:-:S03]  /*ca20*/  ISETP.LT.OR P2, PT, R6, 0x31, P1 ;  /* 0x000000310600780c */ /* 0x000fc60000f41670 */
[----:B------:R0:W-:Y:S01]  /*ca30*/  LDGSTS.E.BYPASS.LTC128B.128 [R4+0x5400], desc[UR50][R2.64+0x80], !P3 ;  /* 0x0540008002047fae */ /* 0x0001e2000d901d72 */
[----:B------:R-:W-:Y:S02]  /*ca40*/  ISETP.LT.OR P3, PT, R6, 0x31, P0 ;  /* 0x000000310600780c */ /* 0x000fe40000761670 */
[----:B0-----:R-:W-:Y:S02]  /*ca50*/  IADD3 R2, P4, R14, R5, RZ ;  /* 0x000000050e027210 */ /* 0x001fe40007f9e0ff */
[----:B------:R-:W0:Y:S03]  /*ca60*/  SHFL.IDX PT, R14, R23, 0x5, 0x181f ;  /* 0x00b81f00170e7f89 */ /* 0x000e2600000e0000 */
[----:B------:R-:W-:Y:S02]  /*ca70*/  IMAD.X R3, RZ, RZ, R7, P4 ;  /* 0x000000ffff037224 */ /* 0x000fe400020e0607 */
[----:B------:R-:W2:Y:S04]  /*ca80*/  SHFL.IDX PT, R7, R24, 0x5, 0x181f ;  /* 0x00b81f0018077f89 */ /* 0x000ea800000e0000 */
[----:B------:R-:W-:Y:S01]  /*ca90*/  LDGSTS.E.BYPASS.LTC128B.128 [R4+0x1c00], desc[UR50][R2.64], !P2 ;  /* 0x01c0000002047fae */ /* 0x000fe2000d101d72 */
[----:B------:R-:W-:-:S03]  /*caa0*/  ISETP.LT.OR P2, PT, R6, 0x41, P1 ;  /* 0x000000410600780c */ /* 0x000fc60000f41670 */
[----:B------:R3:W-:Y:S01]  /*cab0*/  LDGSTS.E.BYPASS.LTC128B.128 [R4+0x5c00], desc[UR50][R2.64+0x80], !P3 ;  /* 0x05c0008002047fae */ /* 0x0007e2000d901d72 */
[----:B------:R-:W-:Y:S02]  /*cac0*/  ISETP.LT.OR P3, PT, R6, 0x41, P0 ;  /* 0x000000410600780c */ /* 0x000fe40000761670 */
[----:B---3--:R-:W-:Y:S02]  /*cad0*/  IADD3 R2, P4, R10, R5, RZ ;  /* 0x000000050a027210 */ /* 0x008fe40007f9e0ff */
[----:B------:R-:W3:Y:S03]  /*cae0*/  SHFL.IDX PT, R10, R23, 0x6, 0x181f ;  /* 0x00d81f00170a7f89 */ /* 0x000ee600000e0000 */
[----:B-1----:R-:W-:Y:S02]  /*caf0*/  IMAD.X R3, RZ, RZ, R8, P4 ;  /* 0x000000ffff037224 */ /* 0x002fe400020e0608 */
[----:B------:R-:W1:Y:S04]  /*cb00*/  SHFL.IDX PT, R8, R24, 0x6, 0x181f ;  /* 0x00d81f0018087f89 */ /* 0x000e6800000e0000 */
[----:B------:R-:W-:Y:S01]  /*cb10*/  LDGSTS.E.BYPASS.LTC128B.128 [R4+0x2400], desc[UR50][R2.64], !P2 ;  /* 0x0240000002047fae */ /* 0x000fe2000d101d72 */
[----:B------:R-:W-:-:S03]  /*cb20*/  ISETP.LT.OR P2, PT, R6, 0x51, P1 ;  /* 0x000000510600780c */ /* 0x000fc60000f41670 */
[----:B------:R0:W-:Y:S01]  /*cb30*/  LDGSTS.E.BYPASS.LTC128B.128 [R4+0x6400], desc[UR50][R2.64+0x80], !P3 ;  /* 0x0640008002047fae */ /* 0x0001e2000d901d72 */
[----:B------:R-:W-:-:S03]  /*cb40*/  ISETP.LT.OR P3, PT, R6, 0x51, P0 ;  /* 0x000000510600780c */ /* 0x000fc60000761670 */
[----:B------:R-:W4:Y:S01]  /*cb50*/  SHFL.IDX PT, R24, R24, 0x7, 0x181f ;  /* 0x00f81f0018187f89 */ /* 0x000f2200000e0000 */
[----:B0-----:R-:W-:-:S03]  /*cb60*/  IADD3 R2, P4, R14, R5, RZ ;  /* 0x000000050e027210 */ /* 0x001fc60007f9e0ff */
[----:B------:R0:W0:Y:S02]  /*cb70*/  SHFL.IDX PT, R14, R23, 0x7, 0x181f ;  /* 0x00f81f00170e7f89 */ /* 0x00002400000e0000 */
[----:B--2---:R-:W-:-:S05]  /*cb80*/  IMAD.X R3, RZ, RZ, R7, P4 ;  /* 0x000000ffff037224 */ /* 0x004fca00020e0607 */
[----:B------:R-:W-:Y:S01]  /*cb90*/  LDGSTS.E.BYPASS.LTC128B.128 [R4+0x2c00], desc[UR50][R2.64], !P2 ;  /* 0x02c0000002047fae */ /* 0x000fe2000d101d72 */
[----:B------:R-:W-:-:S03]  /*cba0*/  ISETP.LT.OR P2, PT, R6, 0x61, P1 ;  /* 0x000000610600780c */ /* 0x000fc60000f41670 */
[----:B------:R3:W-:Y:S01]  /*cbb0*/  LDGSTS.E.BYPASS.LTC128B.128 [R4+0x6c00], desc[UR50][R2.64+0x80], !P3 ;  /* 0x06c0008002047fae */ /* 0x0007e2000d901d72 */
[----:B------:R-:W-:Y:S02]  /*cbc0*/  ISETP.LT.OR P3, PT, R6, 0x61, P0 ;  /* 0x000000610600780c */ /* 0x000fe40000761670 */
[----:B---3--:R-:W-:-:S05]  /*cbd0*/  IADD3 R2, P4, R10, R5, RZ ;  /* 0x000000050a027210 */ /* 0x008fca0007f9e0ff */
[----:B-1----:R-:W-:-:S05]  /*cbe0*/  IMAD.X R3, RZ, RZ, R8, P4 ;  /* 0x000000ffff037224 */ /* 0x002fca00020e0608 */
[----:B------:R1:W-:Y:S04]  /*cbf0*/  LDGSTS.E.BYPASS.LTC128B.128 [R4+0x3400], desc[UR50][R2.64], !P2 ;  /* 0x0340000002047fae */ /* 0x0003e8000d101d72 */
[----:B0---4-:R1:W-:Y:S02]  /*cc00*/  LDGSTS.E.BYPASS.LTC128B.128 [R4+0x7400], desc[UR50][R2.64+0x80], !P3 ;  /* 0x0740008002047fae */ /* 0x0113e4000d901d72 */
.L_x_434:
[C---:B------:R-:W-:Y:S02]  /*cc10*/  ISETP.LT.OR P1, PT, R6.reuse, 0x71, P1 ;  /* 0x000000710600780c */ /* 0x040fe40000f21670 */
[----:B------:R-:W-:Y:S02]  /*cc20*/  ISETP.LT.OR P0, PT, R6, 0x71, P0 ;  /* 0x000000710600780c */ /* 0x000fe40000701670 */
[----:B-1----:R-:W-:-:S05]  /*cc30*/  IADD3 R2, P2, R14, R5, RZ ;  /* 0x000000050e027210 */ /* 0x002fca0007f5e0ff */
[----:B------:R-:W-:-:S05]  /*cc40*/  IMAD.X R3, RZ, RZ, R24, P2 ;  /* 0x000000ffff037224 */ /* 0x000fca00010e0618 */
[----:B------:R-:W-:Y:S01]  /*cc50*/  @!PT LDS RZ, [RZ] ;  /* 0x00000000fffff984 */ /* 0x000fe20000000800 */
[----:B------:R-:W-:Y:S01]  /*cc60*/  @!PT LDS RZ, [RZ] ;  /* 0x00000000fffff984 */ /* 0x000fe20000000800 */
[----:B------:R-:W-:Y:S01]  /*cc70*/  @!PT LDS RZ, [RZ] ;  /* 0x00000000fffff984 */ /* 0x000fe20000000800 */
[----:B------:R0:W-:Y:S04]  /*cc80*/  LDGSTS.E.BYPASS.LTC128B.128 [R4+0x3c00], desc[UR50][R2.64], !P1 ;  /* 0x03c0000002047fae */ /* 0x0001e8000c901d72 */
[----:B------:R0:W-:Y:S01]  /*cc90*/  LDGSTS.E.BYPASS.LTC128B.128 [R4+0x7c00], desc[UR50][R2.64+0x80], !P0 ;  /* 0x07c0008002047fae */ /* 0x0001e2000c101d72 */
[----:B------:R-:W-:Y:S01]  /*cca0*/  PLOP3.LUT P0, PT, PT, PT, PT, 0x80, 0x0 ;  /* 0x000000000000781c */ /* 0x000fe20003f0f070 */
[----:B------:R-:W-:-:S12]  /*ccb0*/  NOP ;  /* 0x0000000000007918 */ /* 0x000fd80000000000 */
.L_x_308:
[----:B------:R-:W-:Y:S02]  /*ccc0*/  PLOP3.LUT P1, PT, P1, P0, PT, 0xa2, 0x0 ;  /* 0x000000000000781c */ /* 0x000fe40000f21472 */
[----:B------:R-:W-:-:S08]  /*ccd0*/  @P0 R2UR P1, UR4, R0 ;  /* 0x00000000000402ca */ /* 0x000fd00000020000 */
[----:B------:R-:W-:-:S05]  /*cce0*/  @P0 PLOP3.LUT P0, PT, P1, PT, PT, 0x80, 0x0 ;  /* 0x000000000000081c */ /* 0x000fca0000f0f070 */
[----:B------:R-:W-:Y:S01]  /*ccf0*/  @!P1 SYNCS.ARRIVE.TRANS64.RED.A0T1 RZ, [UR4+0x28850], RZ ;  /* 0x028850ffffff99a7 */ /* 0x000fe20008200404 */
[----:B------:R-:W-:Y:S07]  /*cd00*/  @!P1 ARRIVES.LDGSTSBAR.64.TRANSCNT [UR4+0x28850] ;  /* 0x02885000ff0099b0 */ /* 0x000fee0008000a84 */
[----:B------:R-:W-:Y:S05]  /*cd10*/  @P0 BRA.U.ANY `(.L_x_308) ;  /* 0xfffffffd00e80947 */ /* 0x000fea000393ffff */
[----:B------:R-:W-:Y:S01]  /*cd20*/  NOP ;  /* 0x0000000000007918 */ /* 0x000fe20000000000 */
[----:B0-----:R-:W-:-:S04]  /*cd30*/  MOV R2, UR37 ;  /* 0x0000002500027c02 */ /* 0x001fc80008000f00 */
[----:B------:R-:W-:-:S13]  /*cd40*/  ISETP.NE.AND P2, PT, R2, 0x3, PT ;  /* 0x000000030200780c */ /* 0x000fda0003f45270 */
[----:B------:R-:W-:Y:S05]  /*cd50*/  @!P2 BRA `(.L_x_309) ;  /* 0x000000000004a947 */ /* 0x000fea0003800000 */
[----:B------:R-:W-:Y:S01]  /*cd60*/  BPT.TRAP 0x1 ;  /* 0x000000040000795c */ /* 0x000fe20000300000 */
.L_x_309:
[----:B------:R1:W-:Y:S01]  /*cd70*/  SYNCS.ARRIVE.TRANS64.A1T0 RZ, [R0+URZ+0x28850], RZ ;  /* 0x028850ff00ff79a7 */ /* 0x0003e2000810003f */
[----:B------:R-:W-:-:S05]  /*cd80*/  VIADD R25, R25, 0x1 ;  /* 0x0000000119197836 */ /* 0x000fca0000000000 */
[----:B------:R-:W-:-:S04]  /*cd90*/  ISETP.NE.AND P0, PT, R25, 0x2, PT ;  /* 0x000000021900780c */ /* 0x000fc80003f05270 */
[----:B------:R-:W-:Y:S02]  /*cda0*/  SEL R3, RZ, 0x1, P0 ;  /* 0x00000001ff037807 */ /* 0x000fe40000000000 */
[----:B------:R-:W-:Y:S02]  /*cdb0*/  SEL R25, R25, RZ, P0 ;  /* 0x000000ff19197207 */ /* 0x000fe40000000000 */
[----:B-1----:R-:W-:-:S07]  /*cdc0*/  LOP3.LUT R28, R28, R3, RZ, 0x3c, !PT ;  /* 0x000000031c1c7212 */ /* 0x002fce00078e3cff */
.L_x_266:
[----:B------:R-:W-:Y:S05]  /*cdd0*/  BSYNC B7 ;  /* 0x0000000000077941 */ /* 0x000fea0003800000 */
.L_x_264:
[----:B------:R-:W-:-:S13]  /*cde0*/  LOP3.LUT P0, RZ, R27, 0x20, RZ, 0xc0, !PT ;  /* 0x000000201bff7812 */ /* 0x000fda000780c0ff */
[----:B------:R-:W-:Y:S05]  /*cdf0*/  @!P0 BRA `(.L_x_310) ;  /* 0x0000000000248947 */ /* 0x000fea0003800000 */
[----:B------:R-:W-:Y:S05]  /*ce00*/  WARPSYNC.ALL ;  /* 0x0000000000007948 */ /* 0x000fea0003800000 */
[----:B------:R-:W1:Y:S08]  /*ce10*/  S2UR UR5, SR_CgaCtaId ;  /* 0x00000000000579c3 */ /* 0x000e700000008800 */
[----:B------:R-:W-:Y:S06]  /*ce20*/  BAR.SYNC.DEFER_BLOCKING 0x5, 0x180 ;  /* 0x0146000000007b1d */ /* 0x000fec0000010000 */
[----:B------:R-:W-:-:S02]  /*ce30*/  UMOV UR4, 0x400 ;  /* 0x0000040000047882 */ /* 0x000fc40000000000 */
[----:B-1----:R-:W-:-:S06]  /*ce40*/  ULEA UR4, UR5, UR4, 0x18 ;  /* 0x0000000405047291 */ /* 0x002fcc000f8ec03f */
[----:B------:R-:W-:-:S05]  /*ce50*/  IMAD.U32 R22, RZ, RZ, UR4 ;  /* 0x00000004ff167e24 */ /* 0x000fca000f8e00ff */
[----:B------:R1:W2:Y:S01]  /*ce60*/  LDS.128 R16, [R22+0x288d0] ;  /* 0x0288d00016107984 */ /* 0x0002a20000000c00 */
[----:B------:R-:W-:Y:S06]  /*ce70*/  BAR.ARV 0x4, 0x180 ;  /* 0x0106000000007b1d */ /* 0x000fec0000002000 */
[----:B------:R-:W-:Y:S05]  /*ce80*/  BRA `(.L_x_311) ;  /* 0x0000000800407947 */ /* 0x000fea0003800000 */
.L_x_310:
[----:B------:R-:W1:Y:S01]  /*ce90*/  S2R R0, SR_TID.X ;  /* 0x0000000000007919 */ /* 0x000e620000002100 */
[----:B------:R-:W-:Y:S01]  /*cea0*/  UMOV UR4, 0xffffffff ;  /* 0xffffffff00047882 */ /* 0x000fe20000000000 */
[----:B-1----:R-:W-:-:S04]  /*ceb0*/  LOP3.LUT R8, R0, 0x1f, RZ, 0xc0, !PT ;  /* 0x0000001f00087812 */ /* 0x002fc800078ec0ff */
[----:B------:R-:W-:Y:S01]  /*cec0*/  ISETP.NE.AND P0, PT, R8, 0x1f, PT ;  /* 0x0000001f0800780c */ /* 0x000fe20003f05270 */
[----:B------:R-:W-:-:S12]  /*ced0*/  BRA.DIV UR4, `(.L_x_312) ;  /* 0x0000004204b07947 */ /* 0x000fd8000b800000 */
[----:B------:R-:W-:Y:S01]  /*cee0*/  IMAD.IADD R5, R19, 0x1, R8 ;  /* 0x0000000113057824 */ /* 0x000fe200078e0208 */
[----:B------:R-:W-:-:S04]  /*cef0*/  ULDC UR4, c[0x0][0xc3c] ;  /* 0x00030f0000047ab9 */ /* 0x000fc80000000800 */
[----:B------:R-:W-:-:S13]  /*cf00*/  ISETP.GE.OR P1, PT, R5, UR4, !P0 ;  /* 0x0000000405007c0c */ /* 0x000fda000c726670 */
[----:B------:R-:W1:Y:S02]  /*cf10*/  @!P1 LDC.64 R2, c[0x0][0xc80] ;  /* 0x00032000ff029b82 */ /* 0x000e640000000a00 */
[----:B-1----:R-:W-:-:S06]  /*cf20*/  @!P1 IMAD.WIDE R2, R5, 0x4, R2 ;  /* 0x0000000405029825 */ /* 0x002fcc00078e0202 */
[----:B------:R-:W2:Y:S01]  /*cf30*/  @!P1 LDG.E R2, desc[UR50][R2.64] ;  /* 0x0000003202029981 */ /* 0x000ea2000c1e1900 */
[----:B------:R-:W-:Y:S01]  /*cf40*/  IMAD.MOV.U32 R4, RZ, RZ, RZ ;  /* 0x000000ffff047224 */ /* 0x000fe200078e00ff */
[C---:B------:R-:W-:Y:S02]  /*cf50*/  ISETP.GE.U32.AND P2, PT, R8.reuse, 0x2, PT ;  /* 0x000000020800780c */ /* 0x040fe40003f46070 */
[C---:B------:R-:W-:Y:S01]  /*cf60*/  ISETP.GE.U32.AND P3, PT, R8.reuse, 0x4, PT ;  /* 0x000000040800780c */ /* 0x040fe20003f66070 */
[----:B------:R-:W-:Y:S01]  /*cf70*/  SHFL.IDX PT, R0, R16, 0x1, 0x1f ;  /* 0x00201f0010007f89 */ /* 0x000fe200000e0000 */
[C---:B------:R-:W-:Y:S02]  /*cf80*/  ISETP.GE.U32.AND P4, PT, R8.reuse, 0x8, PT ;  /* 0x000000080800780c */ /* 0x040fe40003f86070 */
[C---:B------:R-:W-:Y:S01]  /*cf90*/  ISETP.GE.U32.AND P5, PT, R8.reuse, 0x10, PT ;  /* 0x000000100800780c */ /* 0x040fe20003fa6070 */
[----:B--2---:R-:W-:Y:S01]  /*cfa0*/  @!P1 IMAD.MOV.U32 R4, RZ, RZ, R2 ;  /* 0x000000ffff049224 */ /* 0x004fe200078e0002 */
[----:B------:R-:W-:-:S04]  /*cfb0*/  ISETP.NE.AND P1, PT, R8, RZ, PT ;  /* 0x000000ff0800720c */ /* 0x000fc80003f25270 */
[----:B------:R-:W1:Y:S02]  /*cfc0*/  SHFL.UP PT, R14, R4, 0x1, RZ ;  /* 0x04200000040e7989 */ /* 0x000e6400000e00ff */
[----:B-1----:R-:W-:-:S05]  /*cfd0*/  SEL R5, R14, RZ, P1 ;  /* 0x000000ff0e057207 */ /* 0x002fca0000800000 */
[----:B------:R-:W-:Y:S02]  /*cfe0*/  IMAD.IADD R6, R4, 0x1, R5 ;  /* 0x0000000104067824 */ /* 0x000fe400078e0205 */
[----:B------:R-:W-:Y:S04]  /*cff0*/  SHFL.IDX PT, R5, R16, RZ, 0x1f ;  /* 0x00001fff10057589 */ /* 0x000fe800000e0000 */
[----:B------:R-:W1:Y:S02]  /*d000*/  SHFL.UP PT, R14, R6, 0x2, RZ ;  /* 0x04400000060e7989 */ /* 0x000e6400000e00ff */
[----:B-1----:R-:W-:-:S05]  /*d010*/  SEL R7, R14, RZ, P2 ;  /* 0x000000ff0e077207 */ /* 0x002fca0001000000 */
[----:B------:R-:W-:-:S05]  /*d020*/  IMAD.IADD R7, R6, 0x1, R7 ;  /* 0x0000000106077824 */ /* 0x000fca00078e0207 */
[----:B------:R-:W1:Y:S02]  /*d030*/  SHFL.UP PT, R14, R7, 0x4, RZ ;  /* 0x04800000070e7989 */ /* 0x000e6400000e00ff */
[----:B-1----:R-:W-:-:S04]  /*d040*/  SEL R2, R14, RZ, P3 ;  /* 0x000000ff0e027207 */ /* 0x002fc80001800000 */
[----:B------:R-:W-:-:S05]  /*d050*/  IADD3 R2, R7, R2, RZ ;  /* 0x0000000207027210 */ /* 0x000fca0007ffe0ff */
[----:B------:R-:W1:Y:S02]  /*d060*/  SHFL.UP PT, R14, R2, 0x8, RZ ;  /* 0x05000000020e7989 */ /* 0x000e6400000e00ff */
[----:B-1----:R-:W-:-:S05]  /*d070*/  SEL R3, R14, RZ, P4 ;  /* 0x000000ff0e037207 */ /* 0x002fca0002000000 */
[----:B------:R-:W-:-:S05]  /*d080*/  IMAD.IADD R3, R2, 0x1, R3 ;  /* 0x0000000102037824 */ /* 0x000fca00078e0203 */
[----:B------:R-:W1:Y:S02]  /*d090*/  SHFL.UP PT, R14, R3, 0x10, RZ ;  /* 0x06000000030e7989 */ /* 0x000e6400000e00ff */
[----:B-1----:R-:W-:-:S05]  /*d0a0*/  SEL R6, R14, RZ, P5 ;  /* 0x000000ff0e067207 */ /* 0x002fca0002800000 */
[----:B------:R-:W-:-:S05]  /*d0b0*/  IMAD.IADD R6, R3, 0x1, R6 ;  /* 0x0000000103067824 */ /* 0x000fca00078e0206 */
[----:B------:R1:W2:Y:S02]  /*d0c0*/  SHFL.IDX PT, R14, R6, 0x1f, 0x1f ;  /* 0x03e01f00060e7f89 */ /* 0x0002a400000e0000 */
.L_x_444:
[----:B------:R-:W-:Y:S02]  /*d0d0*/  ULDC UR4, c[0x0][0xc38] ;  /* 0x00030e0000047ab9 */ /* 0x000fe40000000800 */
[----:B------:R-:W-:-:S04]  /*d0e0*/  IMAD.U32 R7, RZ, RZ, UR4 ;  /* 0x00000004ff077e24 */ /* 0x000fc8000f8e00ff */
[----:B--2---:R-:W-:-:S04]  /*d0f0*/  IMAD R3, R14, R7, RZ ;  /* 0x000000070e037224 */ /* 0x004fc800078e02ff */
[----:B------:R-:W-:-:S05]  /*d100*/  IMAD.IADD R8, R0, 0x1, R3 ;  /* 0x0000000100087824 */ /* 0x000fca00078e0203 */
[----:B------:R-:W-:-:S13]  /*d110*/  ISETP.GT.AND P6, PT, R8, R5, PT ;  /* 0x000000050800720c */ /* 0x000fda0003fc4270 */
[----:B------:R-:W-:Y:S05]  /*d120*/  @P6 BRA `(.L_x_313) ;  /* 0x00000000009c6947 */ /* 0x000fea0003800000 */
.L_x_318:
[----:B------:R-:W2:Y:S01]  /*d130*/  LDC R0, c[0x0][0xc3c] ;  /* 0x00030f00ff007b82 */ /* 0x000ea20000000800 */
[----:B------:R-:W-:-:S05]  /*d140*/  VIADD R19, R19, 0x1f ;  /* 0x0000001f13137836 */ /* 0x000fca0000000000 */
[----:B--2---:R-:W-:-:S13]  /*d150*/  ISETP.GE.AND P6, PT, R19, R0, PT ;  /* 0x000000001300720c */ /* 0x004fda0003fc6270 */
[----:B------:R-:W-:Y:S05]  /*d160*/  @P6 BRA `(.L_x_314) ;  /* 0x0000000400446947 */ /* 0x000fea0003800000 */
[----:B------:R-:W2:Y:S01]  /*d170*/  S2R R2, SR_TID.X ;  /* 0x0000000000027919 */ /* 0x000ea20000002100 */
[----:B------:R-:W-:Y:S01]  /*d180*/  BSSY B0, `(.L_x_315) ;  /* 0x0000009000007945 */ /* 0x000fe20003800000 */
[----:B------:R-:W-:Y:S01]  /*d190*/  IMAD.MOV.U32 R4, RZ, RZ, RZ ;  /* 0x000000ffff047224 */ /* 0x000fe200078e00ff */
[----:B--2---:R-:W-:-:S05]  /*d1a0*/  LOP3.LUT R2, R2, 0x1f, RZ, 0xc0, !PT ;  /* 0x0000001f02027812 */ /* 0x004fca00078ec0ff */
[----:B------:R-:W-:-:S05]  /*d1b0*/  IMAD.IADD R7, R19, 0x1, R2 ;  /* 0x0000000113077824 */ /* 0x000fca00078e0202 */
[----:B------:R-:W-:-:S13]  /*d1c0*/  ISETP.GE.OR P6, PT, R7, R0, !P0 ;  /* 0x000000000700720c */ /* 0x000fda00047c6670 */
[----:B------:R-:W-:Y:S05]  /*d1d0*/  @P6 BRA `(.L_x_316) ;  /* 0x00000000000c6947 */ /* 0x000fea0003800000 */
[----:B------:R-:W2:Y:S02]  /*d1e0*/  LDC.64 R2, c[0x0][0xc80] ;  /* 0x00032000ff027b82 */ /* 0x000ea40000000a00 */
[----:B--2---:R-:W-:-:S05]  /*d1f0*/  IMAD.WIDE R2, R7, 0x4, R2 ;  /* 0x0000000407027825 */ /* 0x004fca00078e0202 */
[----:B------:R2:W5:Y:S02]  /*d200*/  LDG.E R4, desc[UR50][R2.64] ;  /* 0x0000003202047981 */ /* 0x000564000c1e1900 */
.L_x_316:
[----:B------:R-:W-:Y:S05]  /*d210*/  BSYNC B0 ;  /* 0x0000000000007941 */ /* 0x000fea0003800000 */
.L_x_315:
[----:B------:R-:W-:-:S03]  /*d220*/  UMOV UR4, 0xffffffff ;  /* 0xffffffff00047882 */ /* 0x000fc60000000000 */
[----:B------:R-:W-:Y:S05]  /*d230*/  BRA.DIV UR4, `(.L_x_317) ;  /* 0x0000004204fc7947 */ /* 0x000fea000b800000 */
[----:B-----5:R-:W3:Y:S02]  /*d240*/  SHFL.UP PT, R14, R4, 0x1, RZ ;  /* 0x04200000040e7989 */ /* 0x020ee400000e00ff */
[----:B---3--:R-:W-:-:S04]  /*d250*/  SEL R13, R14, RZ, P1 ;  /* 0x000000ff0e0d7207 */ /* 0x008fc80000800000 */
[----:B------:R-:W-:-:S05]  /*d260*/  IADD3 R13, R4, R13, RZ ;  /* 0x0000000d040d7210 */ /* 0x000fca0007ffe0ff */
[----:B------:R-:W3:Y:S02]  /*d270*/  SHFL.UP PT, R14, R13, 0x2, RZ ;  /* 0x044000000d0e7989 */ /* 0x000ee400000e00ff */
[----:B---3--:R-:W-:-:S05]  /*d280*/  SEL R0, R14, RZ, P2 ;  /* 0x000000ff0e007207 */ /* 0x008fca0001000000 */
[----:B------:R-:W-:-:S05]  /*d290*/  IMAD.IADD R0, R13, 0x1, R0 ;  /* 0x000000010d007824 */ /* 0x000fca00078e0200 */
[----:B------:R-:W2:Y:S02]  /*d2a0*/  SHFL.UP PT, R14, R0, 0x4, RZ ;  /* 0x04800000000e7989 */ /* 0x000ea400000e00ff */
[----:B--2---:R-:W-:-:S05]  /*d2b0*/  SEL R3, R14, RZ, P3 ;  /* 0x000000ff0e037207 */ /* 0x004fca0001800000 */
[----:B------:R-:W-:-:S05]  /*d2c0*/  IMAD.IADD R2, R0, 0x1, R3 ;  /* 0x0000000100027824 */ /* 0x000fca00078e0203 */
[----:B------:R-:W2:Y:S02]  /*d2d0*/  SHFL.UP PT, R14, R2, 0x8, RZ ;  /* 0x05000000020e7989 */ /* 0x000ea400000e00ff */
[----:B--2---:R-:W-:-:S05]  /*d2e0*/  SEL R3, R14, RZ, P4 ;  /* 0x000000ff0e037207 */ /* 0x004fca0002000000 */
[----:B------:R-:W-:-:S05]  /*d2f0*/  IMAD.IADD R3, R2, 0x1, R3 ;  /* 0x0000000102037824 */ /* 0x000fca00078e0203 */
[----:B------:R-:W1:Y:S02]  /*d300*/  SHFL.UP PT, R14, R3, 0x10, RZ ;  /* 0x06000000030e7989 */ /* 0x000e6400000e00ff */
[----:B-1----:R-:W-:-:S05]  /*d310*/  SEL R6, R14, RZ, P5 ;  /* 0x000000ff0e067207 */ /* 0x002fca0002800000 */
[----:B------:R-:W-:-:S05]  /*d320*/  IMAD.IADD R6, R3, 0x1, R6 ;  /* 0x0000000103067824 */ /* 0x000fca00078e0206 */
[----:B------:R1:W2:Y:S02]  /*d330*/  SHFL.IDX PT, R14, R6, 0x1f, 0x1f ;  /* 0x03e01f00060e7f89 */ /* 0x0002a400000e0000 */
.L_x_452:
[----:B------:R-:W-:Y:S02]  /*d340*/  ULDC UR4, c[0x0][0xc38] ;  /* 0x00030e0000047ab9 */ /* 0x000fe40000000800 */
[----:B------:R-:W-:-:S04]  /*d350*/  IMAD.U32 R7, RZ, RZ, UR4 ;  /* 0x00000004ff077e24 */ /* 0x000fc8000f8e00ff */
[----:B--2---:R-:W-:-:S04]  /*d360*/  IMAD R3, R14, R7, RZ ;  /* 0x000000070e037224 */ /* 0x004fc800078e02ff */
[----:B------:R-:W-:-:S05]  /*d370*/  IMAD.IADD R8, R3, 0x1, R8 ;  /* 0x0000000103087824 */ /* 0x000fca00078e0208 */
[----:B------:R-:W-:-:S13]  /*d380*/  ISETP.GT.AND P6, PT, R8, R5, PT ;  /* 0x000000050800720c */ /* 0x000fda0003fc4270 */
[----:B------:R-:W-:Y:S05]  /*d390*/  @!P6 BRA `(.L_x_318) ;  /* 0xfffffffc0064e947 */ /* 0x000fea000383ffff */
.L_x_313:
[----:B------:R-:W-:Y:S01]  /*d3a0*/  IMAD.IADD R8, R8, 0x1, -R3 ;  /* 0x0000000108087824 */ /* 0x000fe200078e0a03 */
[----:B------:R-:W-:-:S03]  /*d3b0*/  UMOV UR4, 0xffffffff ;  /* 0xffffffff00047882 */ /* 0x000fc60000000000 */
[----:B------:R-:W-:-:S05]  /*d3c0*/  IMAD R0, R6, R7, R8 ;  /* 0x0000000706007224 */ /* 0x000fca00078e0208 */
[----:B------:R-:W-:Y:S01]  /*d3d0*/  ISETP.GT.AND P6, PT, R0, R5, PT ;  /* 0x000000050000720c */ /* 0x000fe20003fc4270 */
[----:B------:R-:W-:-:S12]  /*d3e0*/  BRA.DIV UR4, `(.L_x_319) ;  /* 0x00000046044c7947 */ /* 0x000fd8000b800000 */
[----:B------:R-:W-:-:S04]  /*d3f0*/  VOTE.ANY R2, PT, !P6 ;  /* 0x0000000000027806 */ /* 0x000fc800070e0100 */
[----:B------:R-:W2:Y:S02]  /*d400*/  POPC R0, R2 ;  /* 0x0000000200007309 */ /* 0x000ea40000000000 */
[----:B--2---:R2:W3:Y:S02]  /*d410*/  SHFL.IDX PT, R4, R4, R0, 0x1f ;  /* 0x00001f0004047589 */ /* 0x0044e400000e0000 */
.L_x_456:
[----:B------:R-:W-:Y:S02]  /*d420*/  ISETP.NE.AND P0, PT, R2, RZ, PT ;  /* 0x000000ff0200720c */ /* 0x000fe40003f05270 */
[----:B------:R-:W-:-:S11]  /*d430*/  MOV R14, RZ ;  /* 0x000000ff000e7202 */ /* 0x000fd60000000f00 */
[----:B------:R-:W-:Y:S05]  /*d440*/  @!P0 BRA `(.L_x_320) ;  /* 0x0000000000108947 */ /* 0x000fea0003800000 */
[----:B------:R-:W-:Y:S01]  /*d450*/  UMOV UR4, 0xffffffff ;  /* 0xffffffff00047882 */ /* 0x000fe20000000000 */
[----:B------:R-:W-:Y:S02]  /*d460*/  VIADD R12, R0, 0xffffffff ;  /* 0xffffffff000c7836 */ /* 0x000fe40000000000 */
[----:B------:R-:W-:Y:S05]  /*d470*/  BRA.DIV UR4, `(.L_x_321) ;  /* 0x0000004604707947 */ /* 0x000fea000b800000 */
[----:B------:R4:W0:Y:S02]  /*d480*/  SHFL.IDX PT, R14, R6, R12, 0x1f ;  /* 0x00001f0c060e7589 */ /* 0x00082400000e0000 */
.L_x_320:
[----:B-1-34-:R-:W-:Y:S01]  /*d490*/  IABS R6, R4 ;  /* 0x0000000400067213 */ /* 0x01afe20000000000 */
[----:B0-----:R-:W-:Y:S02]  /*d4a0*/  IMAD R16, R14, R7, R8 ;  /* 0x000000070e107224 */ /* 0x001fe400078e0208 */
[----:B------:R-:W-:Y:S01]  /*d4b0*/  IMAD.IADD R19, R0, 0x1, R19 ;  /* 0x0000000100137824 */ /* 0x000fe200078e0213 */
[----:B------:R-:W0:Y:S08]  /*d4c0*/  I2F.RP R9, R6 ;  /* 0x0000000600097306 */ /* 0x000e300000209400 */
[----:B0-----:R-:W0:Y:S02]  /*d4d0*/  MUFU.RCP R9, R9 ;  /* 0x0000000900097308 */ /* 0x001e240000001000 */
[----:B0-----:R-:W-:-:S06]  /*d4e0*/  VIADD R2, R9, 0xffffffe ;  /* 0x0ffffffe09027836 */ /* 0x001fcc0000000000 */
[----:B------:R0:W1:Y:S02]  /*d4f0*/  F2I.FTZ.U32.TRUNC.NTZ R3, R2 ;  /* 0x0000000200037305 */ /* 0x000064000021f000 */
[----:B0-----:R-:W-:Y:S02]  /*d500*/  IMAD.MOV.U32 R2, RZ, RZ, RZ ;  /* 0x000000ffff027224 */ /* 0x001fe400078e00ff */
[----:B-1----:R-:W-:-:S04]  /*d510*/  IMAD.MOV R7, RZ, RZ, -R3 ;  /* 0x000000ffff077224 */ /* 0x002fc800078e0a03 */
[----:B------:R-:W-:-:S04]  /*d520*/  IMAD R7, R7, R6, RZ ;  /* 0x0000000607077224 */ /* 0x000fc800078e02ff */
[----:B------:R-:W-:-:S04]  /*d530*/  IMAD.HI.U32 R3, R3, R7, R2 ;  /* 0x0000000703037227 */ /* 0x000fc800078e0002 */
[----:B------:R-:W-:Y:S01]  /*d540*/  IMAD.IADD R7, R5, 0x1, -R16 ;  /* 0x0000000105077824 */ /* 0x000fe200078e0a10 */
[----:B------:R-:W-:-:S04]  /*d550*/  IABS R5, R4 ;  /* 0x0000000400057213 */ /* 0x000fc80000000000 */
[----:B------:R-:W-:Y:S01]  /*d560*/  IABS R2, R7 ;  /* 0x0000000700027213 */ /* 0x000fe20000000000 */
[----:B------:R-:W-:-:S04]  /*d570*/  IMAD.MOV R5, RZ, RZ, -R5 ;  /* 0x000000ffff057224 */ /* 0x000fc800078e0a05 */
[----:B------:R-:W-:-:S04]  /*d580*/  IMAD.HI.U32 R3, R3, R2, RZ ;  /* 0x0000000203037227 */ /* 0x000fc800078e00ff */
[----:B------:R-:W-:Y:S01]  /*d590*/  IMAD R5, R3, R5, R2 ;  /* 0x0000000503057224 */ /* 0x000fe200078e0202 */
[----:B------:R-:W-:-:S04]  /*d5a0*/  LOP3.LUT R2, R7, R4, RZ, 0x3c, !PT ;  /* 0x0000000407027212 */ /* 0x000fc800078e3cff */
[----:B------:R-:W-:Y:S02]  /*d5b0*/  ISETP.GT.U32.AND P1, PT, R6, R5, PT ;  /* 0x000000050600720c */ /* 0x000fe40003f24070 */
[----:B------:R-:W-:-:S11]  /*d5c0*/  ISETP.GE.AND P2, PT, R2, RZ, PT ;  /* 0x000000ff0200720c */ /* 0x000fd60003f46270 */
[----:B------:R-:W-:Y:S01]  /*d5d0*/  @!P1 IMAD.IADD R5, R5, 0x1, -R6 ;  /* 0x0000000105059824 */ /* 0x000fe200078e0a06 */
[----:B------:R-:W-:Y:S02]  /*d5e0*/  @!P1 IADD3 R3, R3, 0x1, RZ ;  /* 0x0000000103039810 */ /* 0x000fe40007ffe0ff */
[----:B------:R-:W-:Y:S02]  /*d5f0*/  ISETP.NE.AND P1, PT, R4, RZ, PT ;  /* 0x000000ff0400720c */ /* 0x000fe40003f25270 */
[----:B------:R-:W-:-:S13]  /*d600*/  ISETP.GE.U32.AND P0, PT, R5, R6, PT ;  /* 0x000000060500720c */ /* 0x000fda0003f06070 */
[----:B------:R-:W-:-:S04]  /*d610*/  @P0 VIADD R3, R3, 0x1 ;  /* 0x0000000103030836 */ /* 0x000fc80000000000 */
[----:B------:R-:W-:Y:S01]  /*d620*/  @!P2 IMAD.MOV R3, RZ, RZ, -R3 ;  /* 0x000000ffff03a224 */ /* 0x000fe200078e0a03 */
[----:B------:R-:W-:-:S05]  /*d630*/  @!P1 LOP3.LUT R3, RZ, R4, RZ, 0x33, !PT ;  /* 0x00000004ff039212 */ /* 0x000fca00078e33ff */
[--C-:B------:R-:W-:Y:S02]  /*d640*/  IMAD.MOV R17, RZ, RZ, -R3.reuse ;  /* 0x000000ffff117224 */ /* 0x100fe400078e0a03 */
[----:B------:R-:W-:Y:S02]  /*d650*/  IMAD.MOV.U32 R18, RZ, RZ, R3 ;  /* 0x000000ffff127224 */ /* 0x000fe400078e0003 */
[----:B------:R-:W-:Y:S01]  /*d660*/  IMAD R17, R4, R17, R7 ;  /* 0x0000001104117224 */ /* 0x000fe200078e0207 */
[----:B------:R-:W-:Y:S06]  /*d670*/  BRA `(.L_x_322) ;  /* 0x00000000001c7947 */ /* 0x000fec0003800000 */
.L_x_314:
[----:B------:R-:W-:Y:S01]  /*d680*/  UMOV UR4, URZ ;  /* 0x0000003f00047c82 */ /* 0x000fe20008000000 */
[----:B------:R-:W-:Y:S01]  /*d690*/  UMOV UR5, URZ ;  /* 0x0000003f00057c82 */ /* 0x000fe20008000000 */
[----:B------:R-:W-:Y:S01]  /*d6a0*/  ULDC UR6, c[0x0][0xc3c] ;  /* 0x00030f0000067ab9 */ /* 0x000fe20000000800 */
[----:B------:R-:W-:Y:S01]  /*d6b0*/  IMAD.MOV.U32 R16, RZ, RZ, R5 ;  /* 0x000000ffff107224 */ /* 0x000fe200078e0005 */
[----:B------:R-:W-:Y:S01]  /*d6c0*/  MOV R18, UR5 ;  /* 0x0000000500127c02 */ /* 0x000fe20008000f00 */
[----:B------:R-:W-:Y:S02]  /*d6d0*/  IMAD.U32 R17, RZ, RZ, UR4 ;  /* 0x00000004ff117e24 */ /* 0x000fe4000f8e00ff */
[----:B------:R-:W-:-:S07]  /*d6e0*/  IMAD.U32 R19, RZ, RZ, UR6 ;  /* 0x00000006ff137e24 */ /* 0x000fce000f8e00ff */
.L_x_322:
[----:B--2---:R-:W2:Y:S01]  /*d6f0*/  S2R R0, SR_TID.X ;  /* 0x0000000000007919 */ /* 0x004ea20000002100 */
[----:B------:R-:W-:Y:S05]  /*d700*/  WARPSYNC.ALL ;  /* 0x0000000000007948 */ /* 0x000fea0003800000 */
[----:B------:R-:W-:Y:S01]  /*d710*/  BAR.SYNC.DEFER_BLOCKING 0x4, 0x180 ;  /* 0x0106000000007b1d */ /* 0x000fe20000010000 */
[----:B--2---:R-:W-:-:S04]  /*d720*/  LOP3.LUT R0, R0, 0x1f, RZ, 0xc0, !PT ;  /* 0x0000001f00007812 */ /* 0x004fc800078ec0ff */
[----:B------:R-:W-:-:S13]  /*d730*/  ISETP.NE.AND P0, PT, R0, RZ, PT ;  /* 0x000000ff0000720c */ /* 0x000fda0003f05270 */
[----:B------:R-:W2:Y:S01]  /*d740*/  @!P0 S2R R3, SR_CgaCtaId ;  /* 0x0000000000038919 */ /* 0x000ea20000008800 */
[----:B------:R-:W-:-:S04]  /*d750*/  @!P0 MOV R0, 0x400 ;  /* 0x0000040000008802 */ /* 0x000fc80000000f00 */
[----:B--2---:R-:W-:-:S05]  /*d760*/  @!P0 LEA R22, R3, R0, 0x18 ;  /* 0x0000000003168211 */ /* 0x004fca00078ec0ff */
[----:B------:R3:W-:Y:S01]  /*d770*/  @!P0 STS.128 [R22+0x288d0], R16 ;  /* 0x0288d01016008388 */ /* 0x0007e20000000c00 */
[----:B------:R-:W-:Y:S06]  /*d780*/  BAR.ARV 0x5, 0x180 ;  /* 0x0146000000007b1d */ /* 0x000fec0000002000 */
.L_x_311:
[----:B------:R-:W-:Y:S02]  /*d790*/  ULDC UR4, c[0x0][0xc3c] ;  /* 0x00030f0000047ab9 */ /* 0x000fe40000000800 */
[----:B--2---:R-:W-:-:S13]  /*d7a0*/  ISETP.GE.AND P0, PT, R19, UR4, PT ;  /* 0x0000000413007c0c */ /* 0x004fda000bf06270 */
[----:B------:R-:W-:Y:S05]  /*d7b0*/  @!P0 BRA `(.L_x_323) ;  /* 0xffffffb800988947 */ /* 0x000fea000383ffff */
[----:B------:R-:W-:Y:S05]  /*d7c0*/  BSYNC B8 ;  /* 0x0000000000087941 */ /* 0x000fea0003800000 */
.L_x_260:
[----:B-1----:R-:W2:Y:S01]  /*d7d0*/  LDL.LU R0, [R1+0x1c] ;  /* 0x00001c0001007983 */ /* 0x002ea20000300800 */
[----:B------:R-:W-:Y:S01]  /*d7e0*/  BSSY B0, `(.L_x_324) ;  /* 0x000000b000007945 */ /* 0x000fe20003800000 */
[----:B------:R-:W1:Y:S01]  /*d7f0*/  S2R R5, SR_CgaCtaId ;  /* 0x0000000000057919 */ /* 0x000e620000008800 */
[----:B--2---:R-:W-:-:S05]  /*d800*/  VIADD R0, R0, 0x1 ;  /* 0x0000000100007836 */ /* 0x004fca0000000000 */
[----:B------:R-:W-:-:S04]  /*d810*/  LEA.HI R2, R0, R0, RZ, 0x1 ;  /* 0x0000000000027211 */ /* 0x000fc800078f08ff */
[----:B------:R-:W-:Y:S02]  /*d820*/  LOP3.LUT R3, R2, 0xfffffffe, RZ, 0xc0, !PT ;  /* 0xfffffffe02037812 */ /* 0x000fe400078ec0ff */
[----:B------:R-:W-:-:S03]  /*d830*/  MOV R2, 0x400 ;  /* 0x0000040000027802 */ /* 0x000fc60000000f00 */
[----:B------:R-:W-:Y:S01]  /*d840*/  IMAD.IADD R0, R0, 0x1, -R3 ;  /* 0x0000000100007824 */ /* 0x000fe200078e0a03 */
[----:B-1----:R-:W-:-:S04]  /*d850*/  LEA R4, R5, R2, 0x18 ;  /* 0x0000000205047211 */ /* 0x002fc800078ec0ff */
[----:B------:R-:W-:-:S04]  /*d860*/  SHF.L.U32 R0, R0, 0x1f, RZ ;  /* 0x0000001f00007819 */ /* 0x000fc800000006ff */
[----:B------:R-:W1:Y:S02]  /*d870*/  SYNCS.PHASECHK.TRANS64.TRYWAIT P0, [R4+URZ+0x28820], R0 ;  /* 0x02882000040075a7 */ /* 0x000e64000800017f */
[----:B-1----:R-:W-:Y:S05]  /*d880*/  @!P0 BRA `(.L_x_325) ;  /* 0x0000004000908947 */ /* 0x002fea0003800000 */
.L_x_459:
[----:B------:R-:W-:Y:S05]  /*d890*/  BSYNC B0 ;  /* 0x0000000000007941 */ /* 0x000fea0003800000 */
.L_x_324:
[----:B------:R-:W-:-:S03]  /*d8a0*/  UMOV UR4, 0xffffffff ;  /* 0xffffffff00047882 */ /* 0x000fc60000000000 */
[----:B------:R-:W-:Y:S05]  /*d8b0*/  BRA.DIV UR4, `(.L_x_326) ;  /* 0x0000004204987947 */ /* 0x000fea000b800000 */
[----:B-1----:R-:W1:Y:S02]  /*d8c0*/  S2R R0, SR_TID.X ;  /* 0x0000000000007919 */ /* 0x002e640000002100 */
[----:B-1----:R-:W-:-:S04]  /*d8d0*/  SHF.R.U32.HI R0, RZ, 0x5, R0 ;  /* 0x00000005ff007819 */ /* 0x002fc80000011600 */
[----:B------:R-:W-:-:S05]  /*d8e0*/  LOP3.LUT R0, R0, 0x3, RZ, 0xc0, !PT ;  /* 0x0000000300007812 */ /* 0x000fca00078ec0ff */
[----:B------:R1:W2:Y:S02]  /*d8f0*/  SHFL.IDX PT, R14, R0, RZ, 0x1f ;  /* 0x00001fff000e7589 */ /* 0x0002a400000e0000 */
.L_x_462:
[----:B--2---:R-:W-:Y:S01]  /*d900*/  ISETP.NE.AND P0, PT, R14, RZ, PT ;  /* 0x000000ff0e00720c */ /* 0x004fe20003f05270 */
[----:B------:R-:W-:-:S12]  /*d910*/  BSSY B0, `(.L_x_327) ;  /* 0x0000024000007945 */ /* 0x000fd80003800000 */
[----:B------:R-:W-:Y:S05]  /*d920*/  @P0 BRA `(.L_x_328) ;  /* 0x0000000000880947 */ /* 0x000fea0003800000 */
[----:B------:R-:W-:-:S03]  /*d930*/  UMOV UR4, 0xffffffff ;  /* 0xffffffff00047882 */ /* 0x000fc60000000000 */
[----:B------:R-:W-:Y:S05]  /*d940*/  BRA.DIV UR4, `(.L_x_329) ;  /* 0x0000004204a87947 */ /* 0x000fea000b800000 */
[----:B------:R-:W-:-:S13]  /*d950*/  ELECT P6, URZ, PT ;  /* 0x00000000003f782f */ /* 0x000fda00038c0000 */
.L_x_465:
[----:B------:R-:W-:Y:S05]  /*d960*/  @!P6 BRA `(.L_x_328) ;  /* 0x000000000078e947 */ /* 0x000fea0003800000 */
[----:B------:R-:W-:-:S06]  /*d970*/  ULOP3.LUT UR4, UR36, 0x2, URZ, 0xfc, !UPT ;  /* 0x0000000224047892 */ /* 0x000fcc000f8efc3f */
[----:B-1----:R-:W-:-:S05]  /*d980*/  IMAD.U32 R0, RZ, RZ, UR4 ;  /* 0x00000004ff007e24 */ /* 0x002fca000f8e00ff */
[----:B------:R-:W-:-:S13]  /*d990*/  ISETP.NE.AND P0, PT, R0, 0x3, PT ;  /* 0x000000030000780c */ /* 0x000fda0003f05270 */
[----:B------:R-:W-:Y:S05]  /*d9a0*/  @!P0 BRA `(.L_x_330) ;  /* 0x0000000000048947 */ /* 0x000fea0003800000 */
[----:B------:R-:W-:Y:S01]  /*d9b0*/  BPT.TRAP 0x1 ;  /* 0x000000040000795c */ /* 0x000fe20000300000 */
.L_x_330:
[C---:B------:R-:W-:Y:S01]  /*d9c0*/  IMAD R5, R25.reuse, 0x8, R4 ;  /* 0x0000000819057824 */ /* 0x040fe200078e0204 */
[----:B------:R-:W-:Y:S01]  /*d9d0*/  SHF.L.U32 R0, R28, 0x1f, RZ ;  /* 0x0000001f1c007819 */ /* 0x000fe200000006ff */
[----:B------:R-:W-:-:S03]  /*d9e0*/  VIADD R25, R25, 0x1 ;  /* 0x0000000119197836 */ /* 0x000fc60000000000 */
[----:B------:R-:W1:Y:S02]  /*d9f0*/  SYNCS.PHASECHK.TRANS64.TRYWAIT P1, [R5+URZ+0x28840], R0 ;  /* 0x02884000050075a7 */ /* 0x000e64000802017f */
[----:B------:R-:W-:-:S04]  /*da00*/  ISETP.NE.AND P2, PT, R25, 0x2, PT ;  /* 0x000000021900780c */ /* 0x000fc80003f45270 */
[----:B------:R-:W-:Y:S01]  /*da10*/  SEL R3, RZ, 0x1, P2 ;  /* 0x00000001ff037807 */ /* 0x000fe20001000000 */
[----:B-1----:R-:W-:Y:S08]  /*da20*/  @!P1 BRA `(.L_x_331) ;  /* 0x0000004000909947 */ /* 0x002ff00003800000 */
.L_x_466:
[----:B------:R-:W-:Y:S02]  /*da30*/  SEL R25, R25, RZ, P2 ;  /* 0x000000ff19197207 */ /* 0x000fe40001000000 */
[----:B------:R-:W-:Y:S01]  /*da40*/  LOP3.LUT R2, R28, R3, RZ, 0x3c, !PT ;  /* 0x000000031c027212 */ /* 0x000fe200078e3cff */
[----:B------:R-:W-:Y:S06]  /*da50*/  @!P0 BRA `(.L_x_332) ;  /* 0x0000000000048947 */ /* 0x000fec0003800000 */
[----:B------:R-:W-:Y:S01]  /*da60*/  BPT.TRAP 0x1 ;  /* 0x000000040000795c */ /* 0x000fe20000300000 */
.L_x_332:
[----:B------:R-:W-:Y:S01]  /*da70*/  IMAD R25, R25, 0x8, R4 ;  /* 0x0000000819197824 */ /* 0x000fe200078e0204 */
[----:B------:R-:W-:-:S04]  /*da80*/  SHF.L.U32 R2, R2, 0x1f, RZ ;  /* 0x0000001f02027819 */ /* 0x000fc800000006ff */
[----:B------:R-:W2:Y:S02]  /*da90*/  SYNCS.PHASECHK.TRANS64.TRYWAIT P1, [R25+URZ+0x28840], R2 ;  /* 0x02884002190075a7 */ /* 0x000ea4000802017f */
[----:B--2---:R-:W-:Y:S05]  /*daa0*/  @!P1 BRA `(.L_x_333) ;  /* 0x0000004000849947 */ /* 0x004fea0003800000 */
.L_x_467:
[----:B------:R-:W-:Y:S05]  /*dab0*/  @!P0 BRA `(.L_x_334) ;  /* 0x0000000000048947 */ /* 0x000fea0003800000 */
[----:B------:R-:W-:Y:S01]  /*dac0*/  BPT.TRAP 0x1 ;  /* 0x000000040000795c */ /* 0x000fe20000300000 */
.L_x_334:
[----:B------:R-:W4:Y:S02]  /*dad0*/  SYNCS.PHASECHK.TRANS64.TRYWAIT P1, [R5+URZ+0x28860], R0 ;  /* 0x02886000050075a7 */ /* 0x000f24000802017f */
[----:B----4-:R-:W-:Y:S05]  /*dae0*/  @!P1 BRA `(.L_x_335) ;  /* 0x0000004000889947 */ /* 0x010fea0003800000 */
.L_x_468:
[----:B------:R-:W-:Y:S05]  /*daf0*/  @!P0 BRA `(.L_x_336) ;  /* 0x0000000000048947 */ /* 0x000fea0003800000 */
[----:B------:R-:W-:Y:S01]  /*db00*/  BPT.TRAP 0x1 ;  /* 0x000000040000795c */ /* 0x000fe20000300000 */
.L_x_336:
[----:B------:R0:W0:Y:S02]  /*db10*/  SYNCS.PHASECHK.TRANS64.TRYWAIT P0, [R25+URZ+0x28860], R2 ;  /* 0x02886002190075a7 */ /* 0x000024000800017f */
[----:B0-----:R-:W-:Y:S05]  /*db20*/  @!P0 NANOSLEEP.SYNCS 0x989680 ;  /* 0x009896800000895d */ /* 0x001fea0003900000 */
[----:B------:R-:W0:Y:S02]  /*db30*/  @!P0 SYNCS.PHASECHK.TRANS64 P0, [R25+URZ+0x28860], R2 ;  /* 0x02886002190085a7 */ /* 0x000e24000800007f */
[----:B0-----:R-:W-:Y:S05]  /*db40*/  @!P0 BRA `(.L_x_336) ;  /* 0xfffffffc00f08947 */ /* 0x001fea000383ffff */
.L_x_328:
[----:B------:R-:W-:Y:S05]  /*db50*/  BSYNC B0 ;  /* 0x0000000000007941 */ /* 0x000fea0003800000 */
.L_x_327:
[----:B------:R-:W-:Y:S05]  /*db60*/  EXIT ;  /* 0x000000000000794d */ /* 0x000fea0003800000 */
.L_x_208:
[----:B0-----:R-:W-:-:S04]  /*db70*/  MOV R3, UR49 ;  /* 0x0000003100037c02 */ /* 0x001fc80008000f00 */
[----:B------:R0:W1:Y:S03]  /*db80*/  SYNCS.PHASECHK.TRANS64.TRYWAIT P1, [R3+URZ+0x28800], R0 ;  /* 0x02880000030075a7 */ /* 0x000066000802017f */
[----:B-1----:R-:W-:Y:S05]  /*db90*/  @!P1 NANOSLEEP.SYNCS 0x989680 ;  /* 0x009896800000995d */ /* 0x002fea0003900000 */
[----:B------:R-:W1:Y:S02]  /*dba0*/  @!P1 SYNCS.PHASECHK.TRANS64 P1, [R3+URZ+0x28800], R0 ;  /* 0x02880000030095a7 */ /* 0x000e64000802007f */
[----:B-1----:R-:W-:Y:S05]  /*dbb0*/  @!P1 BRA `(.L_x_208) ;  /* 0xfffffffc00ec9947 */ /* 0x002fea000383ffff */
[----:B------:R-:W-:Y:S05]  /*dbc0*/  BRA `(.L_x_337) ;  /* 0xffffff38007c7947 */ /* 0x000fea000383ffff */
.L_x_212:
[----:B-1----:R1:W2:Y:S02]  /*dbd0*/  SYNCS.PHASECHK.TRANS64.TRYWAIT P1, [R5+URZ+0x28830], R0 ;  /* 0x02883000050075a7 */ /* 0x0022a4000802017f */
[----:B--2---:R-:W-:Y:S05]  /*dbe0*/  @!P1 NANOSLEEP.SYNCS 0x989680 ;  /* 0x009896800000995d */ /* 0x004fea0003900000 */
[----:B------:R-:W2:Y:S02]  /*dbf0*/  @!P1 SYNCS.PHASECHK.TRANS64 P1, [R5+URZ+0x28830], R0 ;  /* 0x02883000050095a7 */ /* 0x000ea4000802007f */
[----:B--2---:R-:W-:Y:S05]  /*dc00*/  @!P1 BRA `(.L_x_212) ;  /* 0xfffffffc00f09947 */ /* 0x004fea000383ffff */
[----:B------:R-:W-:Y:S05]  /*dc10*/  BRA `(.L_x_211) ;  /* 0xffffff38009c7947 */ /* 0x000fea000383ffff */
.L_x_218:
[----:B-1----:R-:W-:-:S04]  /*dc20*/  IMAD.U32 R3, RZ, RZ, UR6 ;  /* 0x00000006ff037e24 */ /* 0x002fc8000f8e00ff */
[----:B------:R1:W2:Y:S03]  /*dc30*/  SYNCS.PHASECHK.TRANS64.TRYWAIT P1, [R3+URZ+0x28830], R0 ;  /* 0x02883000030075a7 */ /* 0x0002a6000802017f */
[----:B--2---:R-:W-:Y:S05]  /*dc40*/  @!P1 NANOSLEEP.SYNCS 0x989680 ;  /* 0x009896800000995d */ /* 0x004fea0003900000 */
[----:B------:R-:W2:Y:S02]  /*dc50*/  @!P1 SYNCS.PHASECHK.TRANS64 P1, [R3+URZ+0x28830], R0 ;  /* 0x02883000030095a7 */ /* 0x000ea4000802007f */
[----:B--2---:R-:W-:Y:S05]  /*dc60*/  @!P1 BRA `(.L_x_218) ;  /* 0xfffffffc00ec9947 */ /* 0x004fea000383ffff */
[----:B------:R-:W-:Y:S05]  /*dc70*/  BRA `(.L_x_215) ;  /* 0xffffff5c00f47947 */ /* 0x000fea000383ffff */
.L_x_222:
[----:B-1----:R-:W-:-:S04]  /*dc80*/  IMAD.U32 R3, RZ, RZ, UR6 ;  /* 0x00000006ff037e24 */ /* 0x002fc8000f8e00ff */
[----:B------:R1:W2:Y:S03]  /*dc90*/  SYNCS.PHASECHK.TRANS64.TRYWAIT P1, [R3+URZ+0x28850], R0 ;  /* 0x02885000030075a7 */ /* 0x0002a6000802017f */
[----:B--2---:R-:W-:Y:S05]  /*dca0*/  @!P1 NANOSLEEP.SYNCS 0x989680 ;  /* 0x009896800000995d */ /* 0x004fea0003900000 */
[----:B------:R-:W2:Y:S02]  /*dcb0*/  @!P1 SYNCS.PHASECHK.TRANS64 P1, [R3+URZ+0x28850], R0 ;  /* 0x02885000030095a7 */ /* 0x000ea4000802007f */
[----:B--2---:R-:W-:Y:S05]  /*dcc0*/  @!P1 BRA `(.L_x_222) ;  /* 0xfffffffc00ec9947 */ /* 0x004fea000383ffff */
[----:B------:R-:W-:Y:S05]  /*dcd0*/  BRA `(.L_x_219) ;  /* 0xffffff6000cc7947 */ /* 0x000fea000383ffff */
.L_x_229:
[----:B-1----:R-:W-:-:S04]  /*dce0*/  IMAD.U32 R8, RZ, RZ, UR5 ;  /* 0x00000005ff087e24 */ /* 0x002fc8000f8e00ff */
[----:B------:R1:W2:Y:S03]  /*dcf0*/  SYNCS.PHASECHK.TRANS64.TRYWAIT P1, [R8+URZ+0x28850], R7 ;  /* 0x02885007080075a7 */ /* 0x0002a6000802017f */
[----:B--2---:R-:W-:Y:S05]  /*dd00*/  @!P1 NANOSLEEP.SYNCS 0x989680 ;  /* 0x009896800000995d */ /* 0x004fea0003900000 */
[----:B------:R-:W2:Y:S02]  /*dd10*/  @!P1 SYNCS.PHASECHK.TRANS64 P1, [R8+URZ+0x28850], R7 ;  /* 0x02885007080095a7 */ /* 0x000ea4000802007f */
[----:B--2---:R-:W-:Y:S05]  /*dd20*/  @!P1 BRA `(.L_x_229) ;  /* 0xfffffffc00ec9947 */ /* 0x004fea000383ffff */
[----:B------:R-:W-:Y:S05]  /*dd30*/  BRA `(.L_x_228) ;  /* 0xffffff7c00cc7947 */ /* 0x000fea000383ffff */
.L_x_272:
[----:B------:R-:W1:Y:S01]  /*dd40*/  S2R R20, SR_TID.X ;  /* 0x0000000000147919 */ /* 0x000e620000002100 */
[----:B------:R-:W-:Y:S01]  /*dd50*/  BSSY B0, `(.L_x_338) ;  /* 0x000000a000007945 */ /* 0x000fe20003800000 */
[----:B------:R-:W-:Y:S02]  /*dd60*/  IMAD.MOV.U32 R12, RZ, RZ, RZ ;  /* 0x000000ffff0c7224 */ /* 0x000fe400078e00ff */
[----:B------:R-:W-:Y:S02]  /*dd70*/  IMAD.MOV.U32 R11, RZ, RZ, 0x1f ;  /* 0x0000001fff0b7424 */ /* 0x000fe400078e00ff */
[----:B------:R-:W-:Y:S01]  /*dd80*/  IMAD.MOV.U32 R15, RZ, RZ, -0x1 ;  /* 0xffffffffff0f7424 */ /* 0x000fe200078e00ff */
[----:B-1----:R-:W-:-:S04]  /*dd90*/  SHF.R.U32.HI R10, RZ, 0x5, R20 ;  /* 0x00000005ff0a7819 */ /* 0x002fc80000011614 */
[----:B------:R-:W-:-:S05]  /*dda0*/  LOP3.LUT R10, R10, 0x3, RZ, 0xc0, !PT ;  /* 0x000000030a0a7812 */ /* 0x000fca00078ec0ff */
[----:B------:R-:W-:-:S07]  /*ddb0*/  IMAD.MOV.U32 R13, RZ, RZ, R10 ;  /* 0x000000ffff0d7224 */ /* 0x000fce00078e000a */
[----:B0----5:R-:W-:Y:S05]  /*ddc0*/  WARPSYNC.COLLECTIVE R15, `(.L_x_339) ;  /* 0x000000000f087348 */ /* 0x021fea0003c00000 */
[----:B------:R1:W2:Y:S02]  /*ddd0*/  SHFL.IDX P6, R14, R13, R12, R11 ;  /* 0x0000000c0d0e7389 */ /* 0x0002a400000c000b */
[----:B012--5:R-:W-:Y:S01]  /*dde0*/  ENDCOLLECTIVE ;  /* 0x000000000000791b */ /* 0x027fe20003800000 */
.L_x_339:
[----:B------:R-:W-:Y:S05]  /*ddf0*/  BSYNC B0 ;  /* 0x0000000000007941 */ /* 0x000fea0003800000 */
.L_x_338:
[----:B------:R-:W-:Y:S05]  /*de00*/  BRA `(.L_x_340) ;  /* 0xffffffc0002c7947 */ /* 0x000fea000383ffff */
.L_x_275:
[----:B0-----:R0:W1:Y:S02]  /*de10*/  SYNCS.PHASECHK.TRANS64.TRYWAIT P0, [R7+URZ+0x28840], R2 ;  /* 0x02884002070075a7 */ /* 0x001064000800017f */
[----:B-1----:R-:W-:Y:S05]  /*de20*/  @!P0 NANOSLEEP.SYNCS 0x989680 ;  /* 0x009896800000895d */ /* 0x002fea0003900000 */
[----:B------:R-:W1:Y:S02]  /*de30*/  @!P0 SYNCS.PHASECHK.TRANS64 P0, [R7+URZ+0x28840], R2 ;  /* 0x02884002070085a7 */ /* 0x000e64000800007f */
[----:B-1----:R-:W-:Y:S05]  /*de40*/  @!P0 BRA `(.L_x_275) ;  /* 0xfffffffc00f08947 */ /* 0x002fea000383ffff */
[----:B------:R-:W-:Y:S05]  /*de50*/  BRA `(.L_x_341) ;  /* 0xffffffc000887947 */ /* 0x000fea000383ffff */
.L_x_276:
[----:B------:R-:W-:Y:S01]  /*de60*/  BSSY B0, `(.L_x_342) ;  /* 0x0000008000007945 */ /* 0x000fe20003800000 */
[----:B------:R-:W-:Y:S01]  /*de70*/  MOV R13, R0 ;  /* 0x00000000000d7202 */ /* 0x000fe20000000f00 */
[----:B------:R-:W-:Y:S02]  /*de80*/  IMAD.MOV.U32 R12, RZ, RZ, RZ ;  /* 0x000000ffff0c7224 */ /* 0x000fe400078e00ff */
[----:B------:R-:W-:Y:S02]  /*de90*/  IMAD.MOV.U32 R11, RZ, RZ, 0x181f ;  /* 0x0000181fff0b7424 */ /* 0x000fe400078e00ff */
[----:B------:R-:W-:-:S07]  /*dea0*/  IMAD.MOV.U32 R15, RZ, RZ, -0x1 ;  /* 0xffffffffff0f7424 */ /* 0x000fce00078e00ff */
[----:B------:R-:W-:Y:S05]  /*deb0*/  WARPSYNC.COLLECTIVE R15, `(.L_x_343) ;  /* 0x000000000f087348 */ /* 0x000fea0003c00000 */
[----:B------:R0:W1:Y:S02]  /*dec0*/  SHFL.IDX P6, R14, R13, R12, R11 ;  /* 0x0000000c0d0e7389 */ /* 0x00006400000c000b */
[----:B01----:R-:W-:Y:S01]  /*ded0*/  ENDCOLLECTIVE ;  /* 0x000000000000791b */ /* 0x003fe20003800000 */
.L_x_343:
[----:B------:R-:W-:Y:S05]  /*dee0*/  BSYNC B0 ;  /* 0x0000000000007941 */ /* 0x000fea0003800000 */
.L_x_342:
[----:B------:R-:W-:Y:S01]  /*def0*/  IMAD.MOV.U32 R13, RZ, RZ, R4 ;  /* 0x000000ffff0d7224 */ /* 0x000fe200078e0004 */
[----:B------:R-:W-:Y:S01]  /*df00*/  MOV R15, 0xffffffff ;  /* 0xffffffff000f7802 */ /* 0x000fe20000000f00 */
[----:B------:R-:W-:Y:S02]  /*df10*/  IMAD.MOV.U32 R12, RZ, RZ, RZ ;  /* 0x000000ffff0c7224 */ /* 0x000fe400078e00ff */
[----:B------:R-:W-:Y:S02]  /*df20*/  IMAD.MOV.U32 R11, RZ, RZ, 0x181f ;  /* 0x0000181fff0b7424 */ /* 0x000fe400078e00ff */
[----:B------:R-:W-:Y:S02]  /*df30*/  IMAD.MOV.U32 R2, RZ, RZ, R14 ;  /* 0x000000ffff027224 */ /* 0x000fe400078e000e */
[----:B------:R-:W-:-:S07]  /*df40*/  @P0 IMAD R8, R5, 0x2, R22 ;  /* 0x0000000205080824 */ /* 0x000fce00078e0216 */
[----:B------:R-:W-:Y:S05]  /*df50*/  WARPSYNC.COLLECTIVE R15, `(.L_x_344) ;  /* 0x000000000f087348 */ /* 0x000fea0003c00000 */
[----:B------:R0:W1:Y:S02]  /*df60*/  SHFL.IDX P6, R14, R13, R12, R11 ;  /* 0x0000000c0d0e7389 */ /* 0x00006400000c000b */
[----:B01----:R-:W-:Y:S01]  /*df70*/  ENDCOLLECTIVE ;  /* 0x000000000000791b */ /* 0x003fe20003800000 */
.L_x_344:
[----:B------:R-:W-:Y:S02]  /*df80*/  IMAD.MOV.U32 R13, RZ, RZ, R0 ;  /* 0x000000ffff0d7224 */ /* 0x000fe400078e0000 */
[----:B------:R-:W-:Y:S02]  /*df90*/  IMAD.MOV.U32 R12, RZ, RZ, 0x1 ;  /* 0x00000001ff0c7424 */ /* 0x000fe400078e00ff */
[----:B------:R-:W-:-:S07]  /*dfa0*/  IMAD.MOV.U32 R3, RZ, RZ, R14 ;  /* 0x000000ffff037224 */ /* 0x000fce00078e000e */
[----:B------:R-:W-:Y:S05]  /*dfb0*/  WARPSYNC.COLLECTIVE R15, `(.L_x_345) ;  /* 0x000000000f087348 */ /* 0x000fea0003c00000 */
[----:B------:R0:W1:Y:S02]  /*dfc0*/  SHFL.IDX P6, R14, R13, R12, R11 ;  /* 0x0000000c0d0e7389 */ /* 0x00006400000c000b */
[----:B01----:R-:W-:Y:S01]  /*dfd0*/  ENDCOLLECTIVE ;  /* 0x000000000000791b */ /* 0x003fe20003800000 */
.L_x_345:
[----:B------:R-:W-:-:S05]  /*dfe0*/  @P0 LEA R3, P1, R30, R3, 0x1 ;  /* 0x000000031e030211 */ /* 0x000fca00078208ff */
[----:B------:R-:W-:Y:S01]  /*dff0*/  @P0 IMAD.X R2, RZ, RZ, R2, P1 ;  /* 0x000000ffff020224 */ /* 0x000fe200008e0602 */
[----:B------:R-:W-:-:S04]  /*e000*/  ISETP.GE.AND P1, PT, R6, 0x11, PT ;  /* 0x000000110600780c */ /* 0x000fc80003f26270 */
[----:B------:R-:W-:Y:S01]  /*e010*/  @P0 LOP3.LUT R3, R3, R2, RZ, 0x3c, !PT ;  /* 0x0000000203030212 */ /* 0x000fe200078e3cff */
[----:B------:R-:W-:-:S03]  /*e020*/  IMAD.MOV.U32 R13, RZ, RZ, R4 ;  /* 0x000000ffff0d7224 */ /* 0x000fc600078e0004 */
[----:B------:R-:W-:-:S04]  /*e030*/  @P0 LOP3.LUT R2, R3, R2, RZ, 0x3c, !PT ;  /* 0x0000000203020212 */ /* 0x000fc800078e3cff */
[----:B------:R-:W-:-:S05]  /*e040*/  @P0 LOP3.LUT R3, R3, R2, RZ, 0x3c, !PT ;  /* 0x0000000203030212 */ /* 0x000fca00078e3cff */
[----:B------:R-:W-:Y:S01]  /*e050*/  @!PT LDS RZ, [RZ] ;  /* 0x00000000fffff984 */ /* 0x000fe20000000800 */
[----:B------:R-:W-:Y:S01]  /*e060*/  @!PT LDS RZ, [RZ] ;  /* 0x00000000fffff984 */ /* 0x000fe20000000800 */
[----:B------:R-:W-:Y:S01]  /*e070*/  @!PT LDS RZ, [RZ] ;  /* 0x00000000fffff984 */ /* 0x000fe20000000800 */
[----:B------:R-:W-:Y:S04]  /*e080*/  @P0 LDGSTS.E.BYPASS.LTC128B.128 [R8+0x18400], desc[UR50][R2.64], !P3 ;  /* 0x1840000002080fae */ /* 0x000fe8000d901d72 */
[----:B------:R0:W-:Y:S02]  /*e090*/  @P0 LDGSTS.E.BYPASS.LTC128B.128 [R8+0x1c400], desc[UR50][R2.64+0x80], !P2 ;  /* 0x1c40008002080fae */ /* 0x0001e4000d101d72 */
[----:B0-----:R-:W-:-:S07]  /*e0a0*/  IMAD.MOV.U32 R2, RZ, RZ, R14 ;  /* 0x000000ffff027224 */ /* 0x001fce00078e000e */
[----:B------:R-:W-:Y:S05]  /*e0b0*/  WARPSYNC.COLLECTIVE R15, `(.L_x_346) ;  /* 0x000000000f087348 */ /* 0x000fea0003c00000 */
[----:B------:R0:W1:Y:S02]  /*e0c0*/  SHFL.IDX P6, R14, R13, R12, R11 ;  /* 0x0000000c0d0e7389 */ /* 0x00006400000c000b */
[----:B01----:R-:W-:Y:S01]  /*e0d0*/  ENDCOLLECTIVE ;  /* 0x000000000000791b */ /* 0x003fe20003800000 */
.L_x_346:
[----:B------:R-:W-:Y:S02]  /*e0e0*/  @P1 IMAD R8, R5, 0x2, R22 ;  /* 0x0000000205081824 */ /* 0x000fe400078e0216 */
[----:B------:R-:W-:Y:S02]  /*e0f0*/  IMAD.MOV.U32 R13, RZ, RZ, R0 ;  /* 0x000000ffff0d7224 */ /* 0x000fe400078e0000 */
[----:B------:R-:W-:Y:S01]  /*e100*/  IMAD.MOV.U32 R12, RZ, RZ, 0x2 ;  /* 0x00000002ff0c7424 */ /* 0x000fe200078e00ff */
[----:B------:R-:W-:-:S07]  /*e110*/  MOV R3, R14 ;  /* 0x0000000e00037202 */ /* 0x000fce0000000f00 */
[----:B------:R-:W-:Y:S05]  /*e120*/  WARPSYNC.COLLECTIVE R15, `(.L_x_347) ;  /* 0x000000000f087348 */ /* 0x000fea0003c00000 */
[----:B------:R0:W1:Y:S02]  /*e130*/  SHFL.IDX P6, R14, R13, R12, R11 ;  /* 0x0000000c0d0e7389 */ /* 0x00006400000c000b */
[----:B01----:R-:W-:Y:S01]  /*e140*/  ENDCOLLECTIVE ;  /* 0x000000000000791b */ /* 0x003fe20003800000 */
.L_x_347:
[----:B------:R-:W-:-:S05]  /*e150*/  @P1 LEA R3, P0, R30, R3, 0x1 ;  /* 0x000000031e031211 */ /* 0x000fca00078008ff */
[----:B------:R-:W-:-:S05]  /*e160*/  @P1 IMAD.X R2, RZ, RZ, R2, P0 ;  /* 0x000000ffff021224 */ /* 0x000fca00000e0602 */
        /* <DEDUP_REMOVED lines=8> */
[----:B------:R0:W-:Y:S01]  /*e1f0*/  @P1 LDGSTS.E.BYPASS.LTC128B.128 [R8+0x1cc00], desc[UR50][R2.64+0x80], !P2 ;  /* 0x1cc0008002081fae */ /* 0x0001e2000d101d72 */
[----:B------:R-:W-:Y:S01]  /*e200*/  ISETP.GE.AND P1, PT, R6, 0x21, PT ;  /* 0x000000210600780c */ /* 0x000fe20003f26270 */
[----:B0-----:R-:W-:-:S12]  /*e210*/  IMAD.MOV.U32 R2, RZ, RZ, R14 ;  /* 0x000000ffff027224 */ /* 0x001fd800078e000e */
[----:B------:R-:W-:Y:S05]  /*e220*/  WARPSYNC.COLLECTIVE R15, `(.L_x_348) ;  /* 0x000000000f087348 */ /* 0x000fea0003c00000 */
[----:B------:R0:W1:Y:S02]  /*e230*/  SHFL.IDX P6, R14, R13, R12, R11 ;  /* 0x0000000c0d0e7389 */ /* 0x00006400000c000b */
[----:B01----:R-:W-:Y:S01]  /*e240*/  ENDCOLLECTIVE ;  /* 0x000000000000791b */ /* 0x003fe20003800000 */
.L_x_348:
[----:B------:R-:W-:Y:S02]  /*e250*/  @P1 IMAD R8, R5, 0x2, R22 ;  /* 0x0000000205081824 */ /* 0x000fe400078e0216 */
[----:B------:R-:W-:Y:S02]  /*e260*/  IMAD.MOV.U32 R13, RZ, RZ, R0 ;  /* 0x000000ffff0d7224 */ /* 0x000fe400078e0000 */
[----:B------:R-:W-:Y:S02]  /*e270*/  IMAD.MOV.U32 R12, RZ, RZ, 0x3 ;  /* 0x00000003ff0c7424 */ /* 0x000fe400078e00ff */
[----:B------:R-:W-:-:S07]  /*e280*/  IMAD.MOV.U32 R3, RZ, RZ, R14 ;  /* 0x000000ffff037224 */ /* 0x000fce00078e000e */
[----:B------:R-:W-:Y:S05]  /*e290*/  WARPSYNC.COLLECTIVE R15, `(.L_x_349) ;  /* 0x000000000f087348 */ /* 0x000fea0003c00000 */
[----:B------:R0:W1:Y:S02]  /*e2a0*/  SHFL.IDX P6, R14, R13, R12, R11 ;  /* 0x0000000c0d0e7389 */ /* 0x00006400000c000b */
[----:B01----:R-:W-:Y:S01]  /*e2b0*/  ENDCOLLECTIVE ;  /* 0x000000000000791b */ /* 0x003fe20003800000 */
.L_x_349:
[----:B------:R-:W-:-:S04]  /*e2c0*/  @P1 LEA R3, P0, R30, R3, 0x1 ;  /* 0x000000031e031211 */ /* 0x000fc800078008ff */
[----:B------:R-:W-:-:S04]  /*e2d0*/  @P1 IADD3.X R2, RZ, R2, RZ, P0, !PT ;  /* 0x00000002ff021210 */ /* 0x000fc800007fe4ff */
        /* <DEDUP_REMOVED lines=14> */
.L_x_350:
[----:B------:R-:W-:Y:S01]  /*e3c0*/  @P1 LEA R8, R5, R22, 0x1 ;  /* 0x0000001605081211 */ /* 0x000fe200078e08ff */
[----:B------:R-:W-:Y:S02]  /*e3d0*/  IMAD.MOV.U32 R13, RZ, RZ, R0 ;  /* 0x000000ffff0d7224 */ /* 0x000fe400078e0000 */
[----:B------:R-:W-:Y:S02]  /*e3e0*/  IMAD.MOV.U32 R12, RZ, RZ, 0x4 ;  /* 0x00000004ff0c7424 */ /* 0x000fe400078e00ff */
[----:B------:R-:W-:-:S07]  /*e3f0*/  IMAD.MOV.U32 R3, RZ, RZ, R14 ;  /* 0x000000ffff037224 */ /* 0x000fce00078e000e */
[----:B------:R-:W-:Y:S05]  /*e400*/  WARPSYNC.COLLECTIVE R15, `(.L_x_351) ;  /* 0x000000000f087348 */ /* 0x000fea0003c00000 */
[----:B------:R0:W1:Y:S02]  /*e410*/  SHFL.IDX P6, R14, R13, R12, R11 ;  /* 0x0000000c0d0e7389 */ /* 0x00006400000c000b */
[----:B01----:R-:W-:Y:S01]  /*e420*/  ENDCOLLECTIVE ;  /* 0x000000000000791b */ /* 0x003fe20003800000 */
.L_x_351:
        /* <DEDUP_REMOVED lines=16> */
.L_x_352:
[----:B------:R-:W-:Y:S01]  /*e530*/  @P1 IMAD R8, R5, 0x2, R22 ;  /* 0x0000000205081824 */ /* 0x000fe200078e0216 */
[----:B------:R-:W-:Y:S01]  /*e540*/  MOV R13, R0 ;  /* 0x00000000000d7202 */ /* 0x000fe20000000f00 */
[----:B------:R-:W-:Y:S02]  /*e550*/  IMAD.MOV.U32 R12, RZ, RZ, 0x5 ;  /* 0x00000005ff0c7424 */ /* 0x000fe400078e00ff */
[----:B------:R-:W-:-:S07]  /*e560*/  IMAD.MOV.U32 R3, RZ, RZ, R14 ;  /* 0x000000ffff037224 */ /* 0x000fce00078e000e */
[----:B------:R-:W-:Y:S05]  /*e570*/  WARPSYNC.COLLECTIVE R15, `(.L_x_353) ;  /* 0x000000000f087348 */ /* 0x000fea0003c00000 */
[----:B------:R0:W1:Y:S02]  /*e580*/  SHFL.IDX P6, R14, R13, R12, R11 ;  /* 0x0000000c0d0e7389 */ /* 0x00006400000c000b */
[----:B01----:R-:W-:Y:S01]  /*e590*/  ENDCOLLECTIVE ;  /* 0x000000000000791b */ /* 0x003fe20003800000 */
.L_x_353:
        /* <DEDUP_REMOVED lines=16> */
.L_x_354:
[----:B------:R-:W-:Y:S02]  /*e6a0*/  @P1 IMAD R8, R5, 0x2, R22 ;  /* 0x0000000205081824 */ /* 0x000fe400078e0216 */
[----:B------:R-:W-:Y:S01]  /*e6b0*/  IMAD.MOV.U32 R13, RZ, RZ, R0 ;  /* 0x000000ffff0d7224 */ /* 0x000fe200078e0000 */
[----:B------:R-:W-:Y:S01]  /*e6c0*/  MOV R12, 0x6 ;  /* 0x00000006000c7802 */ /* 0x000fe20000000f00 */
[----:B------:R-:W-:-:S07]  /*e6d0*/  IMAD.MOV.U32 R3, RZ, RZ, R14 ;  /* 0x000000ffff037224 */ /* 0x000fce00078e000e */
[----:B------:R-:W-:Y:S05]  /*e6e0*/  WARPSYNC.COLLECTIVE R15, `(.L_x_355) ;  /* 0x000000000f087348 */ /* 0x000fea0003c00000 */
[----:B------:R0:W1:Y:S02]  /*e6f0*/  SHFL.IDX P6, R14, R13, R12, R11 ;  /* 0x0000000c0d0e7389 */ /* 0x00006400000c000b */
[----:B01----:R-:W-:Y:S01]  /*e700*/  ENDCOLLECTIVE ;  /* 0x000000000000791b */ /* 0x003fe20003800000 */
.L_x_355:
        /* <DEDUP_REMOVED lines=16> */
.L_x_356:
[----:B------:R-:W-:Y:S02]  /*e810*/  @P1 IMAD R8, R5, 0x2, R22 ;  /* 0x0000000205081824 */ /* 0x000fe400078e0216 */
[----:B------:R-:W-:Y:S02]  /*e820*/  IMAD.MOV.U32 R13, RZ, RZ, R0 ;  /* 0x000000ffff0d7224 */ /* 0x000fe400078e0000 */
[----:B------:R-:W-:Y:S02]  /*e830*/  IMAD.MOV.U32 R12, RZ, RZ, 0x7 ;  /* 0x00000007ff0c7424 */ /* 0x000fe400078e00ff */
[----:B------:R-:W-:-:S07]  /*e840*/  IMAD.MOV.U32 R3, RZ, RZ, R14 ;  /* 0x000000ffff037224 */ /* 0x000fce00078e000e */
[----:B------:R-:W-:Y:S05]  /*e850*/  WARPSYNC.COLLECTIVE R15, `(.L_x_357) ;  /* 0x000000000f087348 */ /* 0x000fea0003c00000 */
[----:B------:R0:W1:Y:S02]  /*e860*/  SHFL.IDX P6, R14, R13, R12, R11 ;  /* 0x0000000c0d0e7389 */ /* 0x00006400000c000b */
[----:B01----:R-:W-:Y:S01]  /*e870*/  ENDCOLLECTIVE ;  /* 0x000000000000791b */ /* 0x003fe20003800000 */
.L_x_357:
[----:B------:R-:W-:-:S05]  /*e880*/  @P1 LEA R3, P0, R30, R3, 0x1 ;  /* 0x000000031e031211 */ /* 0x000fca00078008ff */
[----:B------:R-:W-:-:S05]  /*e890*/  @P1 IMAD.X R2, RZ, RZ, R2, P0 ;  /* 0x000000ffff021224 */ /* 0x000fca00000e0602 */
[----:B------:R-:W-:Y:S01]  /*e8a0*/  @P1 LOP3.LUT R3, R3, R2, RZ, 0x3c, !PT ;  /* 0x0000000203031212 */ /* 0x000fe200078e3cff */
[----:B------:R-:W-:-:S03]  /*e8b0*/  IMAD.MOV.U32 R13, RZ, RZ, R4 ;  /* 0x000000ffff0d7224 */ /* 0x000fc600078e0004 */
[----:B------:R-:W-:-:S04]  /*e8c0*/  @P1 LOP3.LUT R2, R3, R2, RZ, 0x3c, !PT ;  /* 0x0000000203021212 */ /* 0x000fc800078e3cff */
[----:B------:R-:W-:Y:S02]  /*e8d0*/  @P1 LOP3.LUT R3, R3, R2, RZ, 0x3c, !PT ;  /* 0x0000000203031212 */ /* 0x000fe400078e3cff */
[----:B------:R-:W-:-:S07]  /*e8e0*/  MOV R0, R14 ;  /* 0x0000000e00007202 */ /* 0x000fce0000000f00 */
[----:B------:R-:W-:Y:S05]  /*e8f0*/  WARPSYNC.COLLECTIVE R15, `(.L_x_358) ;  /* 0x000000000f087348 */ /* 0x000fea0003c00000 */
[----:B------:R0:W1:Y:S02]  /*e900*/  SHFL.IDX P6, R14, R13, R12, R11 ;  /* 0x0000000c0d0e7389 */ /* 0x00006400000c000b */
[----:B01----:R-:W-:Y:S01]  /*e910*/  ENDCOLLECTIVE ;  /* 0x000000000000791b */ /* 0x003fe20003800000 */
.L_x_358:
[----:B------:R-:W-:Y:S01]  /*e920*/  @!PT LDS RZ, [RZ] ;  /* 0x00000000fffff984 */ /* 0x000fe20000000800 */
[----:B------:R-:W-:Y:S01]  /*e930*/  @!PT LDS RZ, [RZ] ;  /* 0x00000000fffff984 */ /* 0x000fe20000000800 */
[----:B------:R-:W-:Y:S01]  /*e940*/  @!PT LDS RZ, [RZ] ;  /* 0x00000000fffff984 */ /* 0x000fe20000000800 */
[----:B------:R-:W-:Y:S04]  /*e950*/  @P1 LDGSTS.E.BYPASS.LTC128B.128 [R8+0x1b400], desc[UR50][R2.64], !P3 ;  /* 0x1b40000002081fae */ /* 0x000fe8000d901d72 */
[----:B------:R0:W-:Y:S02]  /*e960*/  @P1 LDGSTS.E.BYPASS.LTC128B.128 [R8+0x1f400], desc[UR50][R2.64+0x80], !P2 ;  /* 0x1f40008002081fae */ /* 0x0001e4000d101d72 */
[----:B0-----:R-:W-:Y:S01]  /*e970*/  IMAD.MOV.U32 R2, RZ, RZ, R14 ;  /* 0x000000ffff027224 */ /* 0x001fe200078e000e */
[----:B------:R-:W-:Y:S06]  /*e980*/  BRA `(.L_x_359) ;  /* 0xffffffbc006c7947 */ /* 0x000fec000383ffff */
.L_x_281:
[----:B------:R-:W-:Y:S02]  /*e990*/  IMAD.MOV.U32 R13, RZ, RZ, R5 ;  /* 0x000000ffff0d7224 */ /* 0x000fe400078e0005 */
[----:B------:R-:W-:Y:S02]  /*e9a0*/  IMAD.MOV.U32 R12, RZ, RZ, RZ ;  /* 0x000000ffff0c7224 */ /* 0x000fe400078e00ff */
[----:B------:R-:W-:Y:S02]  /*e9b0*/  IMAD.MOV.U32 R11, RZ, RZ, 0x181f ;  /* 0x0000181fff0b7424 */ /* 0x000fe400078e00ff */
[----:B------:R-:W-:Y:S02]  /*e9c0*/  IMAD.MOV.U32 R15, RZ, RZ, -0x1 ;  /* 0xffffffffff0f7424 */ /* 0x000fe400078e00ff */
[----:B-----5:R-:W-:Y:S02]  /*e9d0*/  IMAD R6, R21, R6, RZ ;  /* 0x0000000615067224 */ /* 0x020fe400078e02ff */
[----:B------:R-:W-:-:S07]  /*e9e0*/  IMAD.IADD R4, R20, 0x1, R4 ;  /* 0x0000000114047824 */ /* 0x000fce00078e0204 */
[----:B------:R-:W-:Y:S05]  /*e9f0*/  WARPSYNC.COLLECTIVE R15, `(.L_x_360) ;  /* 0x000000000f087348 */ /* 0x000fea0003c00000 */
[----:B------:R0:W1:Y:S02]  /*ea00*/  SHFL.IDX P6, R14, R13, R12, R11 ;  /* 0x0000000c0d0e7389 */ /* 0x00006400000c000b */
[----:B01----:R-:W-:Y:S01]  /*ea10*/  ENDCOLLECTIVE ;  /* 0x000000000000791b */ /* 0x003fe20003800000 */
.L_x_360:
[C---:B------:R-:W-:Y:S01]  /*ea20*/  VIADD R7, R4.reuse, 0x10 ;  /* 0x0000001004077836 */ /* 0x040fe20000000000 */
[----:B------:R-:W-:Y:S02]  /*ea30*/  ISETP.GE.AND P2, PT, R4, R6, PT ;  /* 0x000000060400720c */ /* 0x000fe40003f46270 */
[----:B------:R-:W-:Y:S01]  /*ea40*/  MOV R13, R0 ;  /* 0x00000000000d7202 */ /* 0x000fe20000000f00 */
[----:B------:R-:W-:-:S10]  /*ea50*/  IMAD.MOV.U32 R2, RZ, RZ, R14 ;  /* 0x000000ffff027224 */ /* 0x000fd400078e000e */
[----:B------:R-:W-:Y:S05]  /*ea60*/  WARPSYNC.COLLECTIVE R15, `(.L_x_361) ;  /* 0x000000000f087348 */ /* 0x000fea0003c00000 */
[----:B------:R0:W1:Y:S02]  /*ea70*/  SHFL.IDX P6, R14, R13, R12, R11 ;  /* 0x0000000c0d0e7389 */ /* 0x00006400000c000b */
[----:B01----:R-:W-:Y:S01]  /*ea80*/  ENDCOLLECTIVE ;  /* 0x000000000000791b */ /* 0x003fe20003800000 */
.L_x_361:
[----:B------:R-:W-:Y:S02]  /*ea90*/  IMAD.MOV.U32 R13, RZ, RZ, R5 ;  /* 0x000000ffff0d7224 */ /* 0x000fe400078e0005 */
[----:B------:R-:W-:Y:S01]  /*eaa0*/  IMAD.MOV.U32 R12, RZ, RZ, 0x1 ;  /* 0x00000001ff0c7424 */ /* 0x000fe200078e00ff */
[----:B------:R-:W-:-:S05]  /*eab0*/  @!P2 LEA R14, P3, R30, R14, 0x1 ;  /* 0x0000000e1e0ea211 */ /* 0x000fca00078608ff */
[----:B------:R-:W-:Y:S02]  /*eac0*/  @!P2 IMAD.X R3, RZ, RZ, R2, P3 ;  /* 0x000000ffff03a224 */ /* 0x000fe400018e0602 */
[----:B------:R-:W-:-:S07]  /*ead0*/  @!P2 IMAD.MOV.U32 R2, RZ, RZ, R14 ;  /* 0x000000ffff02a224 */ /* 0x000fce00078e000e */
[----:B------:R-:W-:Y:S05]  /*eae0*/  WARPSYNC.COLLECTIVE R15, `(.L_x_362) ;  /* 0x000000000f087348 */ /* 0x000fea0003c00000 */
[----:B------:R0:W1:Y:S02]  /*eaf0*/  SHFL.IDX P6, R14, R13, R12, R11 ;  /* 0x0000000c0d0e7389 */ /* 0x00006400000c000b */
[----:B01----:R-:W-:Y:S01]  /*eb00*/  ENDCOLLECTIVE ;  /* 0x000000000000791b */ /* 0x003fe20003800000 */
.L_x_362:
[----:B------:R-:W-:Y:S01]  /*eb10*/  @!PT LDS RZ, [RZ] ;  /* 0x00000000fffff984 */ /* 0x000fe20000000800 */
[----:B------:R-:W-:Y:S01]  /*eb20*/  @!PT LDS RZ, [RZ] ;  /* 0x00000000fffff984 */ /* 0x000fe20000000800 */
[----:B------:R-:W-:Y:S01]  /*eb30*/  @!PT LDS RZ, [RZ] ;  /* 0x00000000fffff984 */ /* 0x000fe20000000800 */
[----:B------:R-:W-:Y:S04]  /*eb40*/  @!P2 LDGSTS.E.BYPASS.LTC128B.128 [R10+0x10400], desc[UR50][R2.64], !P0 ;  /* 0x10400000020aafae */ /* 0x000fe8000c101d72 */
[----:B------:R0:W-:Y:S01]  /*eb50*/  @!P2 LDGSTS.E.BYPASS.LTC128B.128 [R10+0x14400], desc[UR50][R2.64+0x80], !P1 ;  /* 0x14400080020aafae */ /* 0x0001e2000c901d72 */
[----:B------:R-:W-:Y:S02]  /*eb60*/  ISETP.GE.AND P2, PT, R7, R6, PT ;  /* 0x000000060700720c */ /* 0x000fe40003f46270 */
[----:B------:R-:W-:Y:S01]  /*eb70*/  MOV R13, R0 ;  /* 0x00000000000d7202 */ /* 0x000fe20000000f00 */
[----:B0-----:R-:W-:-:S10]  /*eb80*/  IMAD.MOV.U32 R2, RZ, RZ, R14 ;  /* 0x000000ffff027224 */ /* 0x001fd400078e000e */
[----:B------:R-:W-:Y:S05]  /*eb90*/  WARPSYNC.COLLECTIVE R15, `(.L_x_363) ;  /* 0x000000000f087348 */ /* 0x000fea0003c00000 */
[----:B------:R0:W1:Y:S02]  /*eba0*/  SHFL.IDX P6, R14, R13, R12, R11 ;  /* 0x0000000c0d0e7389 */ /* 0x00006400000c000b */
[----:B01----:R-:W-:Y:S01]  /*ebb0*/  ENDCOLLECTIVE ;  /* 0x000000000000791b */ /* 0x003fe20003800000 */
.L_x_363:
        /* <DEDUP_REMOVED lines=8> */
.L_x_364:
[----:B------:R-:W-:Y:S02]  /*ec40*/  @!P2 IMAD.MOV.U32 R3, RZ, RZ, R7 ;  /* 0x000000ffff03a224 */ /* 0x000fe400078e0007 */
[----:B------:R-:W-:-:S03]  /*ec50*/  VIADD R7, R4, 0x20 ;  /* 0x0000002004077836 */ /* 0x000fc60000000000 */
        /* <DEDUP_REMOVED lines=11> */
.L_x_365:
        /* <DEDUP_REMOVED lines=8> */
.L_x_366:
        /* <DEDUP_REMOVED lines=13> */
.L_x_367:
        /* <DEDUP_REMOVED lines=8> */
.L_x_368:
        /* <DEDUP_REMOVED lines=13> */
.L_x_369:
        /* <DEDUP_REMOVED lines=8> */
.L_x_370:
        /* <DEDUP_REMOVED lines=13> */
.L_x_371:
        /* <DEDUP_REMOVED lines=8> */
.L_x_372:
        /* <DEDUP_REMOVED lines=13> */
.L_x_373:
        /* <DEDUP_REMOVED lines=8> */
.L_x_374:
        /* <DEDUP_REMOVED lines=11> */
.L_x_375:
[----:B------:R-:W-:Y:S05]  /*f380*/  BRA `(.L_x_376) ;  /* 0xffffffbc00d07947 */ /* 0x000fea000383ffff */
.L_x_286:
[----:B0-----:R0:W1:Y:S02]  /*f390*/  SYNCS.PHASECHK.TRANS64.TRYWAIT P1, [R22+URZ+0x28820], R3 ;  /* 0x02882003160075a7 */ /* 0x001064000802017f */
[----:B-1----:R-:W-:Y:S05]  /*f3a0*/  @!P1 NANOSLEEP.SYNCS 0x989680 ;  /* 0x009896800000995d */ /* 0x002fea0003900000 */
[----:B------:R-:W1:Y:S02]  /*f3b0*/  @!P1 SYNCS.PHASECHK.TRANS64 P1, [R22+URZ+0x28820], R3 ;  /* 0x02882003160095a7 */ /* 0x000e64000802007f */
[----:B-1----:R-:W-:Y:S05]  /*f3c0*/  @!P1 BRA `(.L_x_286) ;  /* 0xfffffffc00f09947 */ /* 0x002fea000383ffff */
[----:B------:R-:W-:Y:S05]  /*f3d0*/  BRA `(.L_x_377) ;  /* 0xffffffc000407947 */ /* 0x000fea000383ffff */
.L_x_291:
[----:B0-----:R0:W1:Y:S02]  /*f3e0*/  SYNCS.PHASECHK.TRANS64.TRYWAIT P0, [R6+URZ+0x28840], R3 ;  /* 0x02884003060075a7 */ /* 0x001064000800017f */
[----:B-1----:R-:W-:Y:S05]  /*f3f0*/  @!P0 NANOSLEEP.SYNCS 0x989680 ;  /* 0x009896800000895d */ /* 0x002fea0003900000 */
[----:B------:R-:W1:Y:S02]  /*f400*/  @!P0 SYNCS.PHASECHK.TRANS64 P0, [R6+URZ+0x28840], R3 ;  /* 0x02884003060085a7 */ /* 0x000e64000800007f */
[----:B-1----:R-:W-:Y:S05]  /*f410*/  @!P0 BRA `(.L_x_291) ;  /* 0xfffffffc00f08947 */ /* 0x002fea000383ffff */
[----:B------:R-:W-:Y:S05]  /*f420*/  BRA `(.L_x_378) ;  /* 0xffffffc4000c7947 */ /* 0x000fea000383ffff */
.L_x_292:
[----:B------:R-:W-:Y:S01]  /*f430*/  BSSY B1, `(.L_x_379) ;  /* 0x0000008000017945 */ /* 0x000fe20003800000 */
[----:B------:R-:W-:Y:S01]  /*f440*/  MOV R13, R9 ;  /* 0x00000009000d7202 */ /* 0x000fe20000000f00 */
[----:B------:R-:W-:Y:S02]  /*f450*/  IMAD.MOV.U32 R12, RZ, RZ, RZ ;  /* 0x000000ffff0c7224 */ /* 0x000fe400078e00ff */
[----:B------:R-:W-:Y:S02]  /*f460*/  IMAD.MOV.U32 R11, RZ, RZ, 0x181f ;  /* 0x0000181fff0b7424 */ /* 0x000fe400078e00ff */
[----:B------:R-:W-:-:S07]  /*f470*/  IMAD.MOV.U32 R15, RZ, RZ, -0x1 ;  /* 0xffffffffff0f7424 */ /* 0x000fce00078e00ff */
[----:B--2---:R-:W-:Y:S05]  /*f480*/  WARPSYNC.COLLECTIVE R15, `(.L_x_380) ;  /* 0x000000000f087348 */ /* 0x004fea0003c00000 */
[----:B--2---:R0:W1:Y:S02]  /*f490*/  SHFL.IDX P6, R14, R13, R12, R11 ;  /* 0x0000000c0d0e7389 */ /* 0x00406400000c000b */
[----:B01----:R-:W-:Y:S01]  /*f4a0*/  ENDCOLLECTIVE ;  /* 0x000000000000791b */ /* 0x003fe20003800000 */
.L_x_380:
[----:B------:R-:W-:Y:S05]  /*f4b0*/  BSYNC B1 ;  /* 0x0000000000017941 */ /* 0x000fea0003800000 */
.L_x_379:
[----:B------:R-:W-:Y:S01]  /*f4c0*/  IMAD.MOV.U32 R13, RZ, RZ, R7 ;  /* 0x000000ffff0d7224 */ /* 0x000fe200078e0007 */
[----:B------:R-:W-:Y:S01]  /*f4d0*/  MOV R15, 0xffffffff ;  /* 0xffffffff000f7802 */ /* 0x000fe20000000f00 */
[----:B------:R-:W-:Y:S02]  /*f4e0*/  IMAD.MOV.U32 R12, RZ, RZ, RZ ;  /* 0x000000ffff0c7224 */ /* 0x000fe400078e00ff */
[----:B------:R-:W-:Y:S02]  /*f4f0*/  IMAD.MOV.U32 R11, RZ, RZ, 0x181f ;  /* 0x0000181fff0b7424 */ /* 0x000fe400078e00ff */
[----:B------:R-:W-:Y:S02]  /*f500*/  IMAD.MOV.U32 R3, RZ, RZ, R14 ;  /* 0x000000ffff037224 */ /* 0x000fe400078e000e */
[----:B------:R-:W-:-:S07]  /*f510*/  IMAD.SHL.U32 R5, R30, 0x2, RZ ;  /* 0x000000021e057824 */ /* 0x000fce00078e00ff */
[----:B------:R-:W-:Y:S05]  /*f520*/  WARPSYNC.COLLECTIVE R15, `(.L_x_381) ;  /* 0x000000000f087348 */ /* 0x000fea0003c00000 */
[----:B------:R0:W1:Y:S02]  /*f530*/  SHFL.IDX P6, R14, R13, R12, R11 ;  /* 0x0000000c0d0e7389 */ /* 0x00006400000c000b */
[----:B01----:R-:W-:Y:S01]  /*f540*/  ENDCOLLECTIVE ;  /* 0x000000000000791b */ /* 0x003fe20003800000 */
.L_x_381:
[----:B------:R-:W-:Y:S02]  /*f550*/  IMAD R8, R8, 0x2, R22 ;  /* 0x0000000208087824 */ /* 0x000fe400078e0216 */
[----:B------:R-:W-:Y:S02]  /*f560*/  IMAD.MOV.U32 R13, RZ, RZ, R9 ;  /* 0x000000ffff0d7224 */ /* 0x000fe400078e0009 */
[----:B------:R-:W-:Y:S02]  /*f570*/  IMAD.MOV.U32 R12, RZ, RZ, 0x1 ;  /* 0x00000001ff0c7424 */ /* 0x000fe400078e00ff */
[----:B------:R-:W-:-:S07]  /*f580*/  IMAD.MOV.U32 R2, RZ, RZ, R14 ;  /* 0x000000ffff027224 */ /* 0x000fce00078e000e */
[----:B------:R-:W-:Y:S05]  /*f590*/  WARPSYNC.COLLECTIVE R15, `(.L_x_382) ;  /* 0x000000000f087348 */ /* 0x000fea0003c00000 */
[----:B------:R0:W1:Y:S02]  /*f5a0*/  SHFL.IDX P6, R14, R13, R12, R11 ;  /* 0x0000000c0d0e7389 */ /* 0x00006400000c000b */
[----:B01----:R-:W-:Y:S01]  /*f5b0*/  ENDCOLLECTIVE ;  /* 0x000000000000791b */ /* 0x003fe20003800000 */
.L_x_382:
[----:B------:R-:W-:-:S05]  /*f5c0*/  IADD3 R2, P0, R2, R5, RZ ;  /* 0x0000000502027210 */ /* 0x000fca0007f1e0ff */
[----:B------:R-:W-:-:S05]  /*f5d0*/  IMAD.X R3, RZ, RZ, R3, P0 ;  /* 0x000000ffff037224 */ /* 0x000fca00000e0603 */
[----:B------:R-:W-:Y:S01]  /*f5e0*/  @!PT LDS RZ, [RZ] ;  /* 0x00000000fffff984 */ /* 0x000fe20000000800 */
[----:B------:R-:W-:Y:S01]  /*f5f0*/  @!PT LDS RZ, [RZ] ;  /* 0x00000000fffff984 */ /* 0x000fe20000000800 */
[----:B------:R-:W-:Y:S01]  /*f600*/  @!PT LDS RZ, [RZ] ;  /* 0x00000000fffff984 */ /* 0x000fe20000000800 */
[----:B------:R-:W-:Y:S01]  /*f610*/  LDGSTS.E.BYPASS.LTC128B.128 [R8+0x18400], desc[UR50][R2.64], !P4 ;  /* 0x1840000002087fae */ /* 0x000fe2000e101d72 */
[----:B------:R-:W-:-:S03]  /*f620*/  MOV R13, R7 ;  /* 0x00000007000d7202 */ /* 0x000fc60000000f00 */
[----:B------:R0:W-:Y:S02]  /*f630*/  LDGSTS.E.BYPASS.LTC128B.128 [R8+0x1c400], desc[UR50][R2.64+0x80], !P3 ;  /* 0x1c40008002087fae */ /* 0x0001e4000d901d72 */
[----:B0-----:R-:W-:-:S07]  /*f640*/  IMAD.MOV.U32 R3, RZ, RZ, R14 ;  /* 0x000000ffff037224 */ /* 0x001fce00078e000e */
[----:B------:R-:W-:Y:S05]  /*f650*/  WARPSYNC.COLLECTIVE R15, `(.L_x_383) ;  /* 0x000000000f087348 */ /* 0x000fea0003c00000 */
[----:B------:R0:W1:Y:S02]  /*f660*/  SHFL.IDX P6, R14, R13, R12, R11 ;  /* 0x0000000c0d0e7389 */ /* 0x00006400000c000b */
[----:B01----:R-:W-:Y:S01]  /*f670*/  ENDCOLLECTIVE ;  /* 0x000000000000791b */ /* 0x003fe20003800000 */
.L_x_383:
[----:B------:R-:W-:Y:S02]  /*f680*/  IMAD.MOV.U32 R13, RZ, RZ, R9 ;  /* 0x000000ffff0d7224 */ /* 0x000fe400078e0009 */
[----:B------:R-:W-:Y:S02]  /*f690*/  IMAD.MOV.U32 R12, RZ, RZ, 0x2 ;  /* 0x00000002ff0c7424 */ /* 0x000fe400078e00ff */
[----:B------:R-:W-:-:S07]  /*f6a0*/  IMAD.MOV.U32 R2, RZ, RZ, R14 ;  /* 0x000000ffff027224 */ /* 0x000fce00078e000e */
[----:B------:R-:W-:Y:S05]  /*f6b0*/  WARPSYNC.COLLECTIVE R15, `(.L_x_384) ;  /* 0x000000000f087348 */ /* 0x000fea0003c00000 */
[----:B------:R0:W1:Y:S02]  /*f6c0*/  SHFL.IDX P6, R14, R13, R12, R11 ;  /* 0x0000000c0d0e7389 */ /* 0x00006400000c000b */
[----:B01----:R-:W-:Y:S01]  /*f6d0*/  ENDCOLLECTIVE ;  /* 0x000000000000791b */ /* 0x003fe20003800000 */
.L_x_384:
[----:B------:R-:W-:-:S05]  /*f6e0*/  IADD3 R2, P0, R2, R5, RZ ;  /* 0x0000000502027210 */ /* 0x000fca0007f1e0ff */
[----:B------:R-:W-:-:S05]  /*f6f0*/  IMAD.X R3, RZ, RZ, R3, P0 ;  /* 0x000000ffff037224 */ /* 0x000fca00000e0603 */
[----:B------:R-:W-:Y:S01]  /*f700*/  @!PT LDS RZ, [RZ] ;  /* 0x00000000fffff984 */ /* 0x000fe20000000800 */
[----:B------:R-:W-:Y:S01]  /*f710*/  @!PT LDS RZ, [RZ] ;  /* 0x00000000fffff984 */ /* 0x000fe20000000800 */
[----:B------:R-:W-:Y:S01]  /*f720*/  @!PT LDS RZ, [RZ] ;  /* 0x00000000fffff984 */ /* 0x000fe20000000800 */
[----:B------:R-:W-:Y:S01]  /*f730*/  LDGSTS.E.BYPASS.LTC128B.128 [R8+0x18c00], desc[UR50][R2.64], !P4 ;  /* 0x18c0000002087fae */ /* 0x000fe2000e101d72 */
[----:B------:R-:W-:-:S03]  /*f740*/  IMAD.MOV.U32 R13, RZ, RZ, R7 ;  /* 0x000000ffff0d7224 */ /* 0x000fc600078e0007 */
[----:B------:R0:W-:Y:S02]  /*f750*/  LDGSTS.E.BYPASS.LTC128B.128 [R8+0x1cc00], desc[UR50][R2.64+0x80], !P3 ;  /* 0x1cc0008002087fae */ /* 0x0001e4000d901d72 */
[----:B0-----:R-:W-:-:S07]  /*f760*/  IMAD.MOV.U32 R3, RZ, RZ, R14 ;  /* 0x000000ffff037224 */ /* 0x001fce00078e000e */
[----:B------:R-:W-:Y:S05]  /*f770*/  WARPSYNC.COLLECTIVE R15, `(.L_x_385) ;  /* 0x000000000f087348 */ /* 0x000fea0003c00000 */
[----:B------:R0:W1:Y:S02]  /*f780*/  SHFL.IDX P6, R14, R13, R12, R11 ;  /* 0x0000000c0d0e7389 */ /* 0x00006400000c000b */
[----:B01----:R-:W-:Y:S01]  /*f790*/  ENDCOLLECTIVE ;  /* 0x000000000000791b */ /* 0x003fe20003800000 */
.L_x_385:
[----:B------:R-:W-:Y:S02]  /*f7a0*/  IMAD.MOV.U32 R13, RZ, RZ, R9 ;  /* 0x000000ffff0d7224 */ /* 0x000fe400078e0009 */
[----:B------:R-:W-:Y:S02]  /*f7b0*/  IMAD.MOV.U32 R12, RZ, RZ, 0x3 ;  /* 0x00000003ff0c7424 */ /* 0x000fe400078e00ff */
[----:B------:R-:W-:-:S07]  /*f7c0*/  IMAD.MOV.U32 R2, RZ, RZ, R14 ;  /* 0x000000ffff027224 */ /* 0x000fce00078e000e */
[----:B------:R-:W-:Y:S05]  /*f7d0*/  WARPSYNC.COLLECTIVE R15, `(.L_x_386) ;  /* 0x000000000f087348 */ /* 0x000fea0003c00000 */
[----:B------:R0:W1:Y:S02]  /*f7e0*/  SHFL.IDX P6, R14, R13, R12, R11 ;  /* 0x0000000c0d0e7389 */ /* 0x00006400000c000b */
[----:B01----:R-:W-:Y:S01]  /*f7f0*/  ENDCOLLECTIVE ;  /* 0x000000000000791b */ /* 0x003fe20003800000 */
.L_x_386:
[----:B------:R-:W-:-:S04]  /*f800*/  IADD3 R2, P0, R2, R5, RZ ;  /* 0x0000000502027210 */ /* 0x000fc80007f1e0ff */
[----:B------:R-:W-:-:S05]  /*f810*/  IADD3.X R3, RZ, R3, RZ, P0, !PT ;  /* 0x00000003ff037210 */ /* 0x000fca00007fe4ff */
        /* <DEDUP_REMOVED lines=10> */
.L_x_387:
[----:B------:R-:W-:Y:S01]  /*f8c0*/  IMAD.MOV.U32 R13, RZ, RZ, R9 ;  /* 0x000000ffff0d7224 */ /* 0x000fe200078e0009 */
[----:B------:R-:W-:Y:S01]  /*f8d0*/  MOV R12, 0x4 ;  /* 0x00000004000c7802 */ /* 0x000fe20000000f00 */
[----:B------:R-:W-:-:S07]  /*f8e0*/  IMAD.MOV.U32 R2, RZ, RZ, R14 ;  /* 0x000000ffff027224 */ /* 0x000fce00078e000e */
[----:B------:R-:W-:Y:S05]  /*f8f0*/  WARPSYNC.COLLECTIVE R15, `(.L_x_388) ;  /* 0x000000000f087348 */ /* 0x000fea0003c00000 */
[----:B------:R0:W1:Y:S02]  /*f900*/  SHFL.IDX P6, R14, R13, R12, R11 ;  /* 0x0000000c0d0e7389 */ /* 0x00006400000c000b */
[----:B01----:R-:W-:Y:S01]  /*f910*/  ENDCOLLECTIVE ;  /* 0x000000000000791b */ /* 0x003fe20003800000 */
.L_x_388:
        /* <DEDUP_REMOVED lines=12> */
.L_x_389:
[----:B------:R-:W-:Y:S02]  /*f9e0*/  IMAD.MOV.U32 R13, RZ, RZ, R9 ;  /* 0x000000ffff0d7224 */ /* 0x000fe400078e0009 */
[----:B------:R-:W-:Y:S02]  /*f9f0*/  IMAD.MOV.U32 R12, RZ, RZ, 0x5 ;  /* 0x00000005ff0c7424 */ /* 0x000fe400078e00ff */
[----:B------:R-:W-:-:S07]  /*fa00*/  IMAD.MOV.U32 R2, RZ, RZ, R14 ;  /* 0x000000ffff027224 */ /* 0x000fce00078e000e */
[----:B------:R-:W-:Y:S05]  /*fa10*/  WARPSYNC.COLLECTIVE R15, `(.L_x_390) ;  /* 0x000000000f087348 */ /* 0x000fea0003c00000 */
[----:B------:R0:W1:Y:S02]  /*fa20*/  SHFL.IDX P6, R14, R13, R12, R11 ;  /* 0x0000000c0d0e7389 */ /* 0x00006400000c000b */
[----:B01----:R-:W-:Y:S01]  /*fa30*/  ENDCOLLECTIVE ;  /* 0x000000000000791b */ /* 0x003fe20003800000 */
.L_x_390:
        /* <DEDUP_REMOVED lines=12> */
.L_x_391:
[----:B------:R-:W-:Y:S02]  /*fb00*/  IMAD.MOV.U32 R13, RZ, RZ, R9 ;  /* 0x000000ffff0d7224 */ /* 0x000fe400078e0009 */
[----:B------:R-:W-:Y:S02]  /*fb10*/  IMAD.MOV.U32 R12, RZ, RZ, 0x6 ;  /* 0x00000006ff0c7424 */ /* 0x000fe400078e00ff */
[----:B------:R-:W-:-:S07]  /*fb20*/  IMAD.MOV.U32 R2, RZ, RZ, R14 ;  /* 0x000000ffff027224 */ /* 0x000fce00078e000e */
[----:B------:R-:W-:Y:S05]  /*fb30*/  WARPSYNC.COLLECTIVE R15, `(.L_x_392) ;  /* 0x000000000f087348 */ /* 0x000fea0003c00000 */
[----:B------:R0:W1:Y:S02]  /*fb40*/  SHFL.IDX P6, R14, R13, R12, R11 ;  /* 0x0000000c0d0e7389 */ /* 0x00006400000c000b */
[----:B01----:R-:W-:Y:S01]  /*fb50*/  ENDCOLLECTIVE ;  /* 0x000000000000791b */ /* 0x003fe20003800000 */
.L_x_392:
        /* <DEDUP_REMOVED lines=12> */
.L_x_393:
[----:B------:R-:W-:Y:S02]  /*fc20*/  IMAD.MOV.U32 R13, RZ, RZ, R9 ;  /* 0x000000ffff0d7224 */ /* 0x000fe400078e0009 */
[----:B------:R-:W-:Y:S02]  /*fc30*/  IMAD.MOV.U32 R12, RZ, RZ, 0x7 ;  /* 0x00000007ff0c7424 */ /* 0x000fe400078e00ff */
[----:B------:R-:W-:-:S07]  /*fc40*/  IMAD.MOV.U32 R2, RZ, RZ, R14 ;  /* 0x000000ffff027224 */ /* 0x000fce00078e000e */
[----:B------:R-:W-:Y:S05]  /*fc50*/  WARPSYNC.COLLECTIVE R15, `(.L_x_394) ;  /* 0x000000000f087348 */ /* 0x000fea0003c00000 */
[----:B------:R0:W1:Y:S02]  /*fc60*/  SHFL.IDX P6, R14, R13, R12, R11 ;  /* 0x0000000c0d0e7389 */ /* 0x00006400000c000b */
[----:B01----:R-:W-:Y:S01]  /*fc70*/  ENDCOLLECTIVE ;  /* 0x000000000000791b */ /* 0x003fe20003800000 */
.L_x_394:
[----:B------:R-:W-:-:S04]  /*fc80*/  IADD3 R2, P0, R2, R5, RZ ;  /* 0x0000000502027210 */ /* 0x000fc80007f1e0ff */
[----:B------:R-:W-:-:S05]  /*fc90*/  IADD3.X R3, RZ, R3, RZ, P0, !PT ;  /* 0x00000003ff037210 */ /* 0x000fca00007fe4ff */
[----:B------:R-:W-:Y:S01]  /*fca0*/  @!PT LDS RZ, [RZ] ;  /* 0x00000000fffff984 */ /* 0x000fe20000000800 */
[----:B------:R-:W-:Y:S01]  /*fcb0*/  @!PT LDS RZ, [RZ] ;  /* 0x00000000fffff984 */ /* 0x000fe20000000800 */
[----:B------:R-:W-:Y:S01]  /*fcc0*/  @!PT LDS RZ, [RZ] ;  /* 0x00000000fffff984 */ /* 0x000fe20000000800 */
[----:B------:R0:W-:Y:S01]  /*fcd0*/  LDGSTS.E.BYPASS.LTC128B.128 [R8+0x1b400], desc[UR50][R2.64], !P4 ;  /* 0x1b40000002087fae */ /* 0x0001e2000e101d72 */
[----:B------:R-:W-:-:S03]  /*fce0*/  IMAD.MOV.U32 R13, RZ, RZ, R7 ;  /* 0x000000ffff0d7224 */ /* 0x000fc600078e0007 */
[----:B------:R0:W-:Y:S01]  /*fcf0*/  LDGSTS.E.BYPASS.LTC128B.128 [R8+0x1f400], desc[UR50][R2.64+0x80], !P3 ;  /* 0x1f40008002087fae */ /* 0x0001e2000d901d72 */
[----:B------:R-:W-:-:S07]  /*fd00*/  IMAD.MOV.U32 R9, RZ, RZ, R14 ;  /* 0x000000ffff097224 */ /* 0x000fce00078e000e */
[----:B0-----:R-:W-:Y:S05]  /*fd10*/  WARPSYNC.COLLECTIVE R15, `(.L_x_395) ;  /* 0x000000000f087348 */ /* 0x001fea0003c00000 */
[----:B------:R1:W2:Y:S02]  /*fd20*/  SHFL.IDX P6, R14, R13, R12, R11 ;  /* 0x0000000c0d0e7389 */ /* 0x0002a400000c000b */
[----:B012---:R-:W-:Y:S01]  /*fd30*/  ENDCOLLECTIVE ;  /* 0x000000000000791b */ /* 0x007fe20003800000 */
.L_x_395:
[----:B------:R-:W-:Y:S01]  /*fd40*/  IMAD.MOV.U32 R2, RZ, RZ, R14 ;  /* 0x000000ffff027224 */ /* 0x000fe200078e000e */
[----:B------:R-:W-:Y:S06]  /*fd50*/  BRA `(.L_x_396) ;  /* 0xffffffbc00e07947 */ /* 0x000fec000383ffff */
.L_x_297:
[----:B-1----:R1:W3:Y:S02]  /*fd60*/  SYNCS.PHASECHK.TRANS64.TRYWAIT P0, [R6+URZ+0x28860], R3 ;  /* 0x02886003060075a7 */ /* 0x0022e4000800017f */
[----:B---3--:R-:W-:Y:S05]  /*fd70*/  @!P0 NANOSLEEP.SYNCS 0x989680 ;  /* 0x009896800000895d */ /* 0x008fea0003900000 */
[----:B------:R-:W3:Y:S02]  /*fd80*/  @!P0 SYNCS.PHASECHK.TRANS64 P0, [R6+URZ+0x28860], R3 ;  /* 0x02886003060085a7 */ /* 0x000ee4000800007f */
[----:B---3--:R-:W-:Y:S05]  /*fd90*/  @!P0 BRA `(.L_x_297) ;  /* 0xfffffffc00f08947 */ /* 0x008fea000383ffff */
[----:B------:R-:W-:Y:S05]  /*fda0*/  BRA `(.L_x_397) ;  /* 0xffffffc000407947 */ /* 0x000fea000383ffff */
.L_x_298:
[----:B------:R-:W-:Y:S01]  /*fdb0*/  BSSY B1, `(.L_x_398) ;  /* 0x0000008000017945 */ /* 0x000fe20003800000 */
[----:B------:R-:W-:Y:S01]  /*fdc0*/  IMAD.MOV.U32 R13, RZ, RZ, R24 ;  /* 0x000000ffff0d7224 */ /* 0x000fe200078e0018 */
[----:B------:R-:W-:Y:S01]  /*fdd0*/  MOV R11, 0x181f ;  /* 0x0000181f000b7802 */ /* 0x000fe20000000f00 */
[----:B------:R-:W-:Y:S02]  /*fde0*/  IMAD.MOV.U32 R12, RZ, RZ, RZ ;  /* 0x000000ffff0c7224 */ /* 0x000fe400078e00ff */
[----:B------:R-:W-:-:S07]  /*fdf0*/  IMAD.MOV.U32 R15, RZ, RZ, -0x1 ;  /* 0xffffffffff0f7424 */ /* 0x000fce00078e00ff */
[----:B-12---:R-:W-:Y:S05]  /*fe00*/  WARPSYNC.COLLECTIVE R15, `(.L_x_399) ;  /* 0x000000000f087348 */ /* 0x006fea0003c00000 */
[----:B--2---:R0:W2:Y:S02]  /*fe10*/  SHFL.IDX P6, R14, R13, R12, R11 ;  /* 0x0000000c0d0e7389 */ /* 0x0040a400000c000b */
[----:B012---:R-:W-:Y:S01]  /*fe20*/  ENDCOLLECTIVE ;  /* 0x000000000000791b */ /* 0x007fe20003800000 */
.L_x_399:
[----:B------:R-:W-:Y:S05]  /*fe30*/  BSYNC B1 ;  /* 0x0000000000017941 */ /* 0x000fea0003800000 */
.L_x_398:
[----:B------:R-:W-:Y:S01]  /*fe40*/  IMAD.MOV.U32 R13, RZ, RZ, R23 ;  /* 0x000000ffff0d7224 */ /* 0x000fe200078e0017 */
[----:B------:R-:W-:Y:S01]  /*fe50*/  LEA R7, R7, R22, 0x1 ;  /* 0x0000001607077211 */ /* 0x000fe200078e08ff */
[----:B------:R-:W-:Y:S02]  /*fe60*/  IMAD.MOV.U32 R12, RZ, RZ, RZ ;  /* 0x000000ffff0c7224 */ /* 0x000fe400078e00ff */
[----:B------:R-:W-:Y:S02]  /*fe70*/  IMAD.MOV.U32 R11, RZ, RZ, 0x181f ;  /* 0x0000181fff0b7424 */ /* 0x000fe400078e00ff */
[----:B------:R-:W-:Y:S02]  /*fe80*/  IMAD.MOV.U32 R15, RZ, RZ, -0x1 ;  /* 0xffffffffff0f7424 */ /* 0x000fe400078e00ff */
[----:B------:R-:W-:-:S07]  /*fe90*/  IMAD.MOV.U32 R3, RZ, RZ, R14 ;  /* 0x000000ffff037224 */ /* 0x000fce00078e000e */
[----:B------:R-:W-:Y:S05]  /*fea0*/  WARPSYNC.COLLECTIVE R15, `(.L_x_400) ;  /* 0x000000000f087348 */ /* 0x000fea0003c00000 */
[----:B------:R0:W1:Y:S02]  /*feb0*/  SHFL.IDX P6, R14, R13, R12, R11 ;  /* 0x0000000c0d0e7389 */ /* 0x00006400000c000b */
[----:B01----:R-:W-:Y:S01]  /*fec0*/  ENDCOLLECTIVE ;  /* 0x000000000000791b */ /* 0x003fe20003800000 */
.L_x_400:
[----:B------:R-:W-:Y:S02]  /*fed0*/  IMAD.MOV.U32 R13, RZ, RZ, R24 ;  /* 0x000000ffff0d7224 */ /* 0x000fe400078e0018 */
[----:B------:R-:W-:Y:S01]  /*fee0*/  IMAD.MOV.U32 R12, RZ, RZ, 0x1 ;  /* 0x00000001ff0c7424 */ /* 0x000fe200078e00ff */
[----:B------:R-:W-:-:S13]  /*fef0*/  IADD3 R2, P0, R14, R5, RZ ;  /* 0x000000050e027210 */ /* 0x000fda0007f1e0ff */
[----:B------:R-:W-:Y:S05]  /*ff00*/  WARPSYNC.COLLECTIVE R15, `(.L_x_401) ;  /* 0x000000000f087348 */ /* 0x000fea0003c00000 */
[----:B------:R0:W1:Y:S02]  /*ff10*/  SHFL.IDX P6, R14, R13, R12, R11 ;  /* 0x0000000c0d0e7389 */ /* 0x00006400000c000b */
[----:B01----:R-:W-:Y:S01]  /*ff20*/  ENDCOLLECTIVE ;  /* 0x000000000000791b */ /* 0x003fe20003800000 */
.L_x_401:
        /* <DEDUP_REMOVED lines=13> */
.L_x_402:
[----:B------:R-:W-:Y:S02]  /*10000*/  IMAD.MOV.U32 R13, RZ, RZ, R24 ;  /* 0x000000ffff0d7224 */ /* 0x000fe400078e0018 */
[----:B------:R-:W-:Y:S01]  /*10010*/  IMAD.MOV.U32 R12, RZ, RZ, 0x2 ;  /* 0x00000002ff0c7424 */ /* 0x000fe200078e00ff */
[----:B------:R-:W-:-:S13]  /*10020*/  IADD3 R2, P0, R14, R5, RZ ;  /* 0x000000050e027210 */ /* 0x000fda0007f1e0ff */
[----:B------:R-:W-:Y:S05]  /*10030*/  WARPSYNC.COLLECTIVE R15, `(.L_x_403) ;  /* 0x000000000f087348 */ /* 0x000fea0003c00000 */
[----:B------:R0:W1:Y:S02]  /*10040*/  SHFL.IDX P6, R14, R13, R12, R11 ;  /* 0x0000000c0d0e7389 */ /* 0x00006400000c000b */
[----:B01----:R-:W-:Y:S01]  /*10050*/  ENDCOLLECTIVE ;  /* 0x000000000000791b */ /* 0x003fe20003800000 */
.L_x_403:
        /* <DEDUP_REMOVED lines=9> */
[----:B0-----:R-:W-:-:S07]  /*100f0*/  MOV R3, R14 ;  /* 0x0000000e00037202 */ /* 0x001fce0000000f00 */
[----:B------:R-:W-:Y:S05]  /*10100*/  WARPSYNC.COLLECTIVE R15, `(.L_x_404) ;  /* 0x000000000f087348 */ /* 0x000fea0003c00000 */
[----:B------:R0:W1:Y:S02]  /*10110*/  SHFL.IDX P6, R14, R13, R12, R11 ;  /* 0x0000000c0d0e7389 */ /* 0x00006400000c000b */
[----:B01----:R-:W-:Y:S01]  /*10120*/  ENDCOLLECTIVE ;  /* 0x000000000000791b */ /* 0x003fe20003800000 */
.L_x_404:
[----:B------:R-:W-:Y:S02]  /*10130*/  IMAD.MOV.U32 R13, RZ, RZ, R24 ;  /* 0x000000ffff0d7224 */ /* 0x000fe400078e0018 */
[----:B------:R-:W-:Y:S01]  /*10140*/  IMAD.MOV.U32 R12, RZ, RZ, 0x3 ;  /* 0x00000003ff0c7424 */ /* 0x000fe200078e00ff */
[----:B------:R-:W-:-:S13]  /*10150*/  IADD3 R2, P0, R14, R5, RZ ;  /* 0x000000050e027210 */ /* 0x000fda0007f1e0ff */
[----:B------:R-:W-:Y:S05]  /*10160*/  WARPSYNC.COLLECTIVE R15, `(.L_x_405) ;  /* 0x000000000f087348 */ /* 0x000fea0003c00000 */
[----:B------:R0:W1:Y:S02]  /*10170*/  SHFL.IDX P6, R14, R13, R12, R11 ;  /* 0x0000000c0d0e7389 */ /* 0x00006400000c000b */
[----:B01----:R-:W-:Y:S01]  /*10180*/  ENDCOLLECTIVE ;  /* 0x000000000000791b */ /* 0x003fe20003800000 */
.L_x_405:
        /* <DEDUP_REMOVED lines=13> */
.L_x_406:
[----:B------:R-:W-:Y:S01]  /*10260*/  MOV R13, R24 ;  /* 0x00000018000d7202 */ /* 0x000fe20000000f00 */
[----:B------:R-:W-:Y:S01]  /*10270*/  IMAD.MOV.U32 R12, RZ, RZ, 0x4 ;  /* 0x00000004ff0c7424 */ /* 0x000fe200078e00ff */
[----:B------:R-:W-:-:S13]  /*10280*/  IADD3 R2, P0, R14, R5, RZ ;  /* 0x000000050e027210 */ /* 0x000fda0007f1e0ff */
[----:B------:R-:W-:Y:S05]  /*10290*/  WARPSYNC.COLLECTIVE R15, `(.L_x_407) ;  /* 0x000000000f087348 */ /* 0x000fea0003c00000 */
[----:B------:R0:W1:Y:S02]  /*102a0*/  SHFL.IDX P6, R14, R13, R12, R11 ;  /* 0x0000000c0d0e7389 */ /* 0x00006400000c000b */
[----:B01----:R-:W-:Y:S01]  /*102b0*/  ENDCOLLECTIVE ;  /* 0x000000000000791b */ /* 0x003fe20003800000 */
.L_x_407:
        /* <DEDUP_REMOVED lines=13> */
.L_x_408:
[----:B------:R-:W-:Y:S02]  /*10390*/  IMAD.MOV.U32 R13, RZ, RZ, R24 ;  /* 0x000000ffff0d7224 */ /* 0x000fe400078e0018 */
[----:B------:R-:W-:Y:S01]  /*103a0*/  IMAD.MOV.U32 R12, RZ, RZ, 0x5 ;  /* 0x00000005ff0c7424 */ /* 0x000fe200078e00ff */
[----:B------:R-:W-:-:S13]  /*103b0*/  IADD3 R2, P0, R14, R5, RZ ;  /* 0x000000050e027210 */ /* 0x000fda0007f1e0ff */
[----:B------:R-:W-:Y:S05]  /*103c0*/  WARPSYNC.COLLECTIVE R15, `(.L_x_409) ;  /* 0x000000000f087348 */ /* 0x000fea0003c00000 */
[----:B------:R0:W1:Y:S02]  /*103d0*/  SHFL.IDX P6, R14, R13, R12, R11 ;  /* 0x0000000c0d0e7389 */ /* 0x00006400000c000b */
[----:B01----:R-:W-:Y:S01]  /*103e0*/  ENDCOLLECTIVE ;  /* 0x000000000000791b */ /* 0x003fe20003800000 */
.L_x_409:
[----:B------:R-:W-:Y:S01]  /*103f0*/  IMAD.X R3, RZ, RZ, R3, P0 ;  /* 0x000000ffff037224 */ /* 0x000fe200000e0603 */
[----:B------:R-:W-:Y:S02]  /*10400*/  ISETP.LT.OR P0, PT, R8, 0x41, P2 ;  /* 0x000000410800780c */ /* 0x000fe40001701670 */
[----:B------:R-:W-:-:S11]  /*10410*/  MOV R13, R23 ;  /* 0x00000017000d7202 */ /* 0x000fd60000000f00 */
        /* <DEDUP_REMOVED lines=10> */
.L_x_410:
[----:B------:R-:W-:Y:S02]  /*104c0*/  IMAD.MOV.U32 R13, RZ, RZ, R24 ;  /* 0x000000ffff0d7224 */ /* 0x000fe400078e0018 */
[----:B------:R-:W-:Y:S01]  /*104d0*/  IMAD.MOV.U32 R12, RZ, RZ, 0x6 ;  /* 0x00000006ff0c7424 */ /* 0x000fe200078e00ff */
[----:B------:R-:W-:-:S13]  /*104e0*/  IADD3 R2, P0, R14, R5, RZ ;  /* 0x000000050e027210 */ /* 0x000fda0007f1e0ff */
[----:B------:R-:W-:Y:S05]  /*104f0*/  WARPSYNC.COLLECTIVE R15, `(.L_x_411) ;  /* 0x000000000f087348 */ /* 0x000fea0003c00000 */
[----:B------:R0:W1:Y:S02]  /*10500*/  SHFL.IDX P6, R14, R13, R12, R11 ;  /* 0x0000000c0d0e7389 */ /* 0x00006400000c000b */
[----:B01----:R-:W-:Y:S01]  /*10510*/  ENDCOLLECTIVE ;  /* 0x000000000000791b */ /* 0x003fe20003800000 */
.L_x_411:
        /* <DEDUP_REMOVED lines=13> */
.L_x_412:
[----:B------:R-:W-:Y:S01]  /*105f0*/  IMAD.MOV.U32 R13, RZ, RZ, R24 ;  /* 0x000000ffff0d7224 */ /* 0x000fe200078e0018 */
[----:B------:R-:W-:Y:S02]  /*10600*/  MOV R12, 0x7 ;  /* 0x00000007000c7802 */ /* 0x000fe40000000f00 */
[----:B------:R-:W-:-:S13]  /*10610*/  IADD3 R2, P0, R14, R5, RZ ;  /* 0x000000050e027210 */ /* 0x000fda0007f1e0ff */
[----:B------:R-:W-:Y:S05]  /*10620*/  WARPSYNC.COLLECTIVE R15, `(.L_x_413) ;  /* 0x000000000f087348 */ /* 0x000fea0003c00000 */
[----:B------:R0:W1:Y:S02]  /*10630*/  SHFL.IDX P6, R14, R13, R12, R11 ;  /* 0x0000000c0d0e7389 */ /* 0x00006400000c000b */
[----:B01----:R-:W-:Y:S01]  /*10640*/  ENDCOLLECTIVE ;  /* 0x000000000000791b */ /* 0x003fe20003800000 */
.L_x_413:
        /* <DEDUP_REMOVED lines=12> */
.L_x_414:
[----:B------:R-:W-:Y:S01]  /*10710*/  @!PT LDS RZ, [RZ] ;  /* 0x00000000fffff984 */ /* 0x000fe20000000800 */
[----:B------:R-:W-:Y:S01]  /*10720*/  @!PT LDS RZ, [RZ] ;  /* 0x00000000fffff984 */ /* 0x000fe20000000800 */
[----:B------:R-:W-:Y:S01]  /*10730*/  @!PT LDS RZ, [RZ] ;  /* 0x00000000fffff984 */ /* 0x000fe20000000800 */
[----:B------:R0:W-:Y:S01]  /*10740*/  LDGSTS.E.BYPASS.LTC128B.128 [R7+0x7400], desc[UR50][R2.64+0x80], !P0 ;  /* 0x0740008002077fae */ /* 0x0001e2000c101d72 */
[----:B------:R-:W-:Y:S05]  /*10750*/  BRA `(.L_x_415) ;  /* 0xffffffb800e07947 */ /* 0x000fea000383ffff */
.L_x_306:
[----:B0-----:R0:W1:Y:S02]  /*10760*/  SYNCS.PHASECHK.TRANS64.TRYWAIT P0, [R0+URZ+0x28860], R3 ;  /* 0x02886003000075a7 */ /* 0x001064000800017f */
[----:B-1----:R-:W-:Y:S05]  /*10770*/  @!P0 NANOSLEEP.SYNCS 0x989680 ;  /* 0x009896800000895d */ /* 0x002fea0003900000 */
[----:B------:R-:W1:Y:S02]  /*10780*/  @!P0 SYNCS.PHASECHK.TRANS64 P0, [R0+URZ+0x28860], R3 ;  /* 0x02886003000085a7 */ /* 0x000e64000800007f */
[----:B-1----:R-:W-:Y:S05]  /*10790*/  @!P0 BRA `(.L_x_306) ;  /* 0xfffffffc00f08947 */ /* 0x002fea000383ffff */
[----:B------:R-:W-:Y:S05]  /*107a0*/  BRA `(.L_x_416) ;  /* 0xffffffbc00fc7947 */ /* 0x000fea000383ffff */
.L_x_307:
[----:B------:R-:W-:Y:S01]  /*107b0*/  BSSY B0, `(.L_x_417) ;  /* 0x0000008000007945 */ /* 0x000fe20003800000 */
[----:B------:R-:W-:Y:S02]  /*107c0*/  IMAD.MOV.U32 R13, RZ, RZ, R24 ;  /* 0x000000ffff0d7224 */ /* 0x000fe400078e0018 */
[----:B------:R-:W-:Y:S02]  /*107d0*/  IMAD.MOV.U32 R12, RZ, RZ, RZ ;  /* 0x000000ffff0c7224 */ /* 0x000fe400078e00ff */
[----:B------:R-:W-:Y:S02]  /*107e0*/  IMAD.MOV.U32 R11, RZ, RZ, 0x181f ;  /* 0x0000181fff0b7424 */ /* 0x000fe400078e00ff */
[----:B------:R-:W-:-:S07]  /*107f0*/  IMAD.MOV.U32 R15, RZ, RZ, -0x1 ;  /* 0xffffffffff0f7424 */ /* 0x000fce00078e00ff */
[----:B0-2---:R-:W-:Y:S05]  /*10800*/  WARPSYNC.COLLECTIVE R15, `(.L_x_418) ;  /* 0x000000000f087348 */ /* 0x005fea0003c00000 */
[----:B--2---:R1:W2:Y:S02]  /*10810*/  SHFL.IDX P6, R14, R13, R12, R11 ;  /* 0x0000000c0d0e7389 */ /* 0x0042a400000c000b */
[----:B012---:R-:W-:Y:S01]  /*10820*/  ENDCOLLECTIVE ;  /* 0x000000000000791b */ /* 0x007fe20003800000 */
.L_x_418:
[----:B------:R-:W-:Y:S05]  /*10830*/  BSYNC B0 ;  /* 0x0000000000007941 */ /* 0x000fea0003800000 */
.L_x_417:
[----:B------:R-:W-:Y:S01]  /*10840*/  MOV R13, R23 ;  /* 0x00000017000d7202 */ /* 0x000fe20000000f00 */
[----:B------:R-:W-:Y:S02]  /*10850*/  IMAD.MOV.U32 R12, RZ, RZ, RZ ;  /* 0x000000ffff0c7224 */ /* 0x000fe400078e00ff */
[----:B------:R-:W-:Y:S02]  /*10860*/  IMAD.MOV.U32 R11, RZ, RZ, 0x181f ;  /* 0x0000181fff0b7424 */ /* 0x000fe400078e00ff */
[----:B------:R-:W-:Y:S02]  /*10870*/  IMAD.MOV.U32 R15, RZ, RZ, -0x1 ;  /* 0xffffffffff0f7424 */ /* 0x000fe400078e00ff */
[----:B------:R-:W-:Y:S02]  /*10880*/  IMAD.MOV.U32 R3, RZ, RZ, R14 ;  /* 0x000000ffff037224 */ /* 0x000fe400078e000e */
[----:B------:R-:W-:-:S07]  /*10890*/  IMAD.SHL.U32 R5, R30, 0x2, RZ ;  /* 0x000000021e057824 */ /* 0x000fce00078e00ff */
[----:B------:R-:W-:Y:S05]  /*108a0*/  WARPSYNC.COLLECTIVE R15, `(.L_x_419) ;  /* 0x000000000f087348 */ /* 0x000fea0003c00000 */
[----:B------:R0:W1:Y:S02]  /*108b0*/  SHFL.IDX P6, R14, R13, R12, R11 ;  /* 0x0000000c0d0e7389 */ /* 0x00006400000c000b */
[----:B01----:R-:W-:Y:S01]  /*108c0*/  ENDCOLLECTIVE ;  /* 0x000000000000791b */ /* 0x003fe20003800000 */
.L_x_419:
[----:B------:R-:W-:Y:S01]  /*108d0*/  ULDC UR4, c[0x0][0x2f4] ;  /* 0x0000bd0000047ab9 */ /* 0x000fe20000000800 */
[----:B------:R-:W-:Y:S01]  /*108e0*/  IMAD R4, R9, 0x2, R22 ;  /* 0x0000000209047824 */ /* 0x000fe200078e0216 */
[----:B------:R-:W-:Y:S02]  /*108f0*/  ISETP.GE.AND P1, PT, R30, UR4, PT ;  /* 0x000000041e007c0c */ /* 0x000fe4000bf26270 */
[----:B------:R-:W-:Y:S02]  /*10900*/  ISETP.GE.AND P0, PT, R29, UR4, PT ;  /* 0x000000041d007c0c */ /* 0x000fe4000bf06270 */
[C---:B------:R-:W-:Y:S02]  /*10910*/  ISETP.LT.OR P3, PT, R6.reuse, 0x1, P1 ;  /* 0x000000010600780c */ /* 0x040fe40000f61670 */
[----:B------:R-:W-:Y:S01]  /*10920*/  ISETP.LT.OR P4, PT, R6, 0x1, P0 ;  /* 0x000000010600780c */ /* 0x000fe20000781670 */
[----:B------:R-:W-:Y:S01]  /*10930*/  IMAD.MOV.U32 R13, RZ, RZ, R24 ;  /* 0x000000ffff0d7224 */ /* 0x000fe200078e0018 */
[----:B------:R-:W-:-:S02]  /*10940*/  MOV R12, 0x1 ;  /* 0x00000001000c7802 */ /* 0x000fc40000000f00 */
[----:B------:R-:W-:-:S13]  /*10950*/  IADD3 R2, P2, R14, R5, RZ ;  /* 0x000000050e027210 */ /* 0x000fda0007f5e0ff */
[----:B------:R-:W-:Y:S05]  /*10960*/  WARPSYNC.COLLECTIVE R15, `(.L_x_420) ;  /* 0x000000000f087348 */ /* 0x000fea0003c00000 */
[----:B------:R0:W1:Y:S02]  /*10970*/  SHFL.IDX P6, R14, R13, R12, R11 ;  /* 0x0000000c0d0e7389 */ /* 0x00006400000c000b */
[----:B01----:R-:W-:Y:S01]  /*10980*/  ENDCOLLECTIVE ;  /* 0x000000000000791b */ /* 0x003fe20003800000 */
.L_x_420:
[----:B------:R-:W-:-:S05]  /*10990*/  IMAD.X R3, RZ, RZ, R3, P2 ;  /* 0x000000ffff037224 */ /* 0x000fca00010e0603 */
[----:B------:R-:W-:Y:S01]  /*109a0*/  @!PT LDS RZ, [RZ] ;  /* 0x00000000fffff984 */ /* 0x000fe20000000800 */
[----:B------:R-:W-:Y:S01]  /*109b0*/  @!PT LDS RZ, [RZ] ;  /* 0x00000000fffff984 */ /* 0x000fe20000000800 */
[----:B------:R-:W-:Y:S01]  /*109c0*/  @!PT LDS RZ, [RZ] ;  /* 0x00000000fffff984 */ /* 0x000fe20000000800 */
[----:B------:R0:W-:Y:S01]  /*109d0*/  LDGSTS.E.BYPASS.LTC128B.128 [R4+0x400], desc[UR50][R2.64], !P3 ;  /* 0x0040000002047fae */ /* 0x0001e2000d901d72 */
[----:B------:R-:W-:-:S03]  /*109e0*/  ISETP.LT.OR P3, PT, R6, 0x11, P1 ;  /* 0x000000110600780c */ /* 0x000fc60000f61670 */
[----:B------:R0:W-:Y:S01]  /*109f0*/  LDGSTS.E.BYPASS.LTC128B.128 [R4+0x4400], desc[UR50][R2.64+0x80], !P4 ;  /* 0x0440008002047fae */ /* 0x0001e2000e101d72 */
[----:B------:R-:W-:Y:S01]  /*10a00*/  ISETP.LT.OR P4, PT, R6, 0x11, P0 ;  /* 0x000000110600780c */ /* 0x000fe20000781670 */
[----:B------:R-:W-:Y:S02]  /*10a10*/  IMAD.MOV.U32 R13, RZ, RZ, R23 ;  /* 0x000000ffff0d7224 */ /* 0x000fe400078e0017 */
[----:B------:R-:W-:-:S10]  /*10a20*/  IMAD.MOV.U32 R7, RZ, RZ, R14 ;  /* 0x000000ffff077224 */ /* 0x000fd400078e000e */
[----:B0-----:R-:W-:Y:S05]  /*10a30*/  WARPSYNC.COLLECTIVE R15, `(.L_x_421) ;  /* 0x000000000f087348 */ /* 0x001fea0003c00000 */
[----:B------:R1:W2:Y:S02]  /*10a40*/  SHFL.IDX P6, R14, R13, R12, R11 ;  /* 0x0000000c0d0e7389 */ /* 0x0002a400000c000b */
[----:B012---:R-:W-:Y:S01]  /*10a50*/  ENDCOLLECTIVE ;  /* 0x000000000000791b */ /* 0x007fe20003800000 */
.L_x_421:
[----:B------:R-:W-:Y:S02]  /*10a60*/  IMAD.MOV.U32 R13, RZ, RZ, R24 ;  /* 0x000000ffff0d7224 */ /* 0x000fe400078e0018 */
[----:B------:R-:W-:Y:S02]  /*10a70*/  IMAD.MOV.U32 R12, RZ, RZ, 0x2 ;  /* 0x00000002ff0c7424 */ /* 0x000fe400078e00ff */
[----:B------:R-:W-:-:S07]  /*10a80*/  IMAD.MOV.U32 R10, RZ, RZ, R14 ;  /* 0x000000ffff0a7224 */ /* 0x000fce00078e000e */
[----:B------:R-:W-:Y:S05]  /*10a90*/  WARPSYNC.COLLECTIVE R15, `(.L_x_422) ;  /* 0x000000000f087348 */ /* 0x000fea0003c00000 */
[----:B------:R0:W1:Y:S02]  /*10aa0*/  SHFL.IDX P6, R14, R13, R12, R11 ;  /* 0x0000000c0d0e7389 */ /* 0x00006400000c000b */
[----:B01----:R-:W-:Y:S01]  /*10ab0*/  ENDCOLLECTIVE ;  /* 0x000000000000791b */ /* 0x003fe20003800000 */
.L_x_422:
[----:B------:R-:W-:-:S05]  /*10ac0*/  IADD3 R2, P2, R10, R5, RZ ;  /* 0x000000050a027210 */ /* 0x000fca0007f5e0ff */
[----:B------:R-:W-:-:S05]  /*10ad0*/  IMAD.X R3, RZ, RZ, R7, P2 ;  /* 0x000000ffff037224 */ /* 0x000fca00010e0607 */
[----:B------:R-:W-:Y:S01]  /*10ae0*/  @!PT LDS RZ, [RZ] ;  /* 0x00000000fffff984 */ /* 0x000fe20000000800 */
[----:B------:R-:W-:Y:S01]  /*10af0*/  @!PT LDS RZ, [RZ] ;  /* 0x00000000fffff984 */ /* 0x000fe20000000800 */
[----:B------:R-:W-:Y:S01]  /*10b00*/  @!PT LDS RZ, [RZ] ;  /* 0x00000000fffff984 */ /* 0x000fe20000000800 */
[----:B------:R0:W-:Y:S01]  /*10b10*/  LDGSTS.E.BYPASS.LTC128B.128 [R4+0xc00], desc[UR50][R2.64], !P3 ;  /* 0x00c0000002047fae */ /* 0x0001e2000d901d72 */
[----:B------:R-:W-:Y:S02]  /*10b20*/  MOV R13, R23 ;  /* 0x00000017000d7202 */ /* 0x000fe40000000f00 */
[C---:B------:R-:W-:Y:S01]  /*10b30*/  ISETP.LT.OR P3, PT, R6.reuse, 0x21, P1 ;  /* 0x000000210600780c */ /* 0x040fe20000f61670 */
[----:B------:R0:W-:Y:S01]  /*10b40*/  LDGSTS.E.BYPASS.LTC128B.128 [R4+0x4c00], desc[UR50][R2.64+0x80], !P4 ;  /* 0x04c0008002047fae */ /* 0x0001e2000e101d72 */
[----:B------:R-:W-:Y:S01]  /*10b50*/  ISETP.LT.OR P4, PT, R6, 0x21, P0 ;  /* 0x000000210600780c */ /* 0x000fe20000781670 */
[----:B------:R-:W-:-:S12]  /*10b60*/  IMAD.MOV.U32 R8, RZ, RZ, R14 ;  /* 0x000000ffff087224 */ /* 0x000fd800078e000e */
[----:B0-----:R-:W-:Y:S05]  /*10b70*/  WARPSYNC.COLLECTIVE R15, `(.L_x_423) ;  /* 0x000000000f087348 */ /* 0x001fea0003c00000 */
[----:B------:R1:W2:Y:S02]  /*10b80*/  SHFL.IDX P6, R14, R13, R12, R11 ;  /* 0x0000000c0d0e7389 */ /* 0x0002a400000c000b */
[----:B012---:R-:W-:Y:S01]  /*10b90*/  ENDCOLLECTIVE ;  /* 0x000000000000791b */ /* 0x007fe20003800000 */
.L_x_423:
[----:B------:R-:W-:Y:S02]  /*10ba0*/  IMAD.MOV.U32 R13, RZ, RZ, R24 ;  /* 0x000000ffff0d7224 */ /* 0x000fe400078e0018 */
[----:B------:R-:W-:Y:S01]  /*10bb0*/  IMAD.MOV.U32 R12, RZ, RZ, 0x3 ;  /* 0x00000003ff0c7424 */ /* 0x000fe200078e00ff */
[----:B------:R-:W-:-:S13]  /*10bc0*/  IADD3 R2, P2, R14, R5, RZ ;  /* 0x000000050e027210 */ /* 0x000fda0007f5e0ff */
[----:B------:R-:W-:Y:S05]  /*10bd0*/  WARPSYNC.COLLECTIVE R15, `(.L_x_424) ;  /* 0x000000000f087348 */ /* 0x000fea0003c00000 */
[----:B------:R0:W1:Y:S02]  /*10be0*/  SHFL.IDX P6, R14, R13, R12, R11 ;  /* 0x0000000c0d0e7389 */ /* 0x00006400000c000b */
[----:B01----:R-:W-:Y:S01]  /*10bf0*/  ENDCOLLECTIVE ;  /* 0x000000000000791b */ /* 0x003fe20003800000 */
.L_x_424:
        /* <DEDUP_REMOVED lines=13> */
.L_x_425:
[----:B------:R-:W-:Y:S01]  /*10cd0*/  IMAD.MOV.U32 R13, RZ, RZ, R24 ;  /* 0x000000ffff0d7224 */ /* 0x000fe200078e0018 */
[----:B------:R-:W-:Y:S02]  /*10ce0*/  MOV R12, 0x4 ;  /* 0x00000004000c7802 */ /* 0x000fe40000000f00 */
[----:B------:R-:W-:-:S13]  /*10cf0*/  IADD3 R2, P2, R14, R5, RZ ;  /* 0x000000050e027210 */ /* 0x000fda0007f5e0ff */
[----:B------:R-:W-:Y:S05]  /*10d00*/  WARPSYNC.COLLECTIVE R15, `(.L_x_426) ;  /* 0x000000000f087348 */ /* 0x000fea0003c00000 */
[----:B------:R0:W1:Y:S02]  /*10d10*/  SHFL.IDX P6, R14, R13, R12, R11 ;  /* 0x0000000c0d0e7389 */ /* 0x00006400000c000b */
[----:B01----:R-:W-:Y:S01]  /*10d20*/  ENDCOLLECTIVE ;  /* 0x000000000000791b */ /* 0x003fe20003800000 */
.L_x_426:
        /* <DEDUP_REMOVED lines=13> */
.L_x_427:
[----:B------:R-:W-:Y:S02]  /*10e00*/  IMAD.MOV.U32 R13, RZ, RZ, R24 ;  /* 0x000000ffff0d7224 */ /* 0x000fe400078e0018 */
[----:B------:R-:W-:Y:S02]  /*10e10*/  IMAD.MOV.U32 R12, RZ, RZ, 0x5 ;  /* 0x00000005ff0c7424 */ /* 0x000fe400078e00ff */
[----:B------:R-:W-:-:S07]  /*10e20*/  IMAD.MOV.U32 R10, RZ, RZ, R14 ;  /* 0x000000ffff0a7224 */ /* 0x000fce00078e000e */
[----:B------:R-:W-:Y:S05]  /*10e30*/  WARPSYNC.COLLECTIVE R15, `(.L_x_428) ;  /* 0x000000000f087348 */ /* 0x000fea0003c00000 */
[----:B------:R0:W1:Y:S02]  /*10e40*/  SHFL.IDX P6, R14, R13, R12, R11 ;  /* 0x0000000c0d0e7389 */ /* 0x00006400000c000b */
[----:B01----:R-:W-:Y:S01]  /*10e50*/  ENDCOLLECTIVE ;  /* 0x000000000000791b */ /* 0x003fe20003800000 */
.L_x_428:
        /* <DEDUP_REMOVED lines=14> */
.L_x_429:
[----:B------:R-:W-:Y:S02]  /*10f40*/  IMAD.MOV.U32 R13, RZ, RZ, R24 ;  /* 0x000000ffff0d7224 */ /* 0x000fe400078e0018 */
[----:B------:R-:W-:Y:S01]  /*10f50*/  IMAD.MOV.U32 R12, RZ, RZ, 0x6 ;  /* 0x00000006ff0c7424 */ /* 0x000fe200078e00ff */
[----:B------:R-:W-:-:S13]  /*10f60*/  IADD3 R2, P2, R14, R5, RZ ;  /* 0x000000050e027210 */ /* 0x000fda0007f5e0ff */
[----:B------:R-:W-:Y:S05]  /*10f70*/  WARPSYNC.COLLECTIVE R15, `(.L_x_430) ;  /* 0x000000000f087348 */ /* 0x000fea0003c00000 */
[----:B------:R0:W1:Y:S02]  /*10f80*/  SHFL.IDX P6, R14, R13, R12, R11 ;  /* 0x0000000c0d0e7389 */ /* 0x00006400000c000b */
[----:B01----:R-:W-:Y:S01]  /*10f90*/  ENDCOLLECTIVE ;  /* 0x000000000000791b */ /* 0x003fe20003800000 */
.L_x_430:
        /* <DEDUP_REMOVED lines=13> */
.L_x_431:
[----:B------:R-:W-:Y:S01]  /*11070*/  MOV R13, R24 ;  /* 0x00000018000d7202 */ /* 0x000fe20000000f00 */
[----:B------:R-:W-:Y:S02]  /*11080*/  IMAD.MOV.U32 R12, RZ, RZ, 0x7 ;  /* 0x00000007ff0c7424 */ /* 0x000fe400078e00ff */
[----:B------:R-:W-:-:S07]  /*11090*/  IMAD.MOV.U32 R10, RZ, RZ, R14 ;  /* 0x000000ffff0a7224 */ /* 0x000fce00078e000e */
[----:B------:R-:W-:Y:S05]  /*110a0*/  WARPSYNC.COLLECTIVE R15, `(.L_x_432) ;  /* 0x000000000f087348 */ /* 0x000fea0003c00000 */
[----:B------:R0:W1:Y:S02]  /*110b0*/  SHFL.IDX P6, R14, R13, R12, R11 ;  /* 0x0000000c0d0e7389 */ /* 0x00006400000c000b */
[----:B01----:R-:W-:Y:S01]  /*110c0*/  ENDCOLLECTIVE ;  /* 0x000000000000791b */ /* 0x003fe20003800000 */
.L_x_432:
[----:B------:R-:W-:-:S05]  /*110d0*/  IADD3 R2, P2, R10, R5, RZ ;  /* 0x000000050a027210 */ /* 0x000fca0007f5e0ff */
[----:B------:R-:W-:-:S05]  /*110e0*/  IMAD.X R3, RZ, RZ, R8, P2 ;  /* 0x000000ffff037224 */ /* 0x000fca00010e0608 */
        /* <DEDUP_REMOVED lines=10> */
.L_x_433:
[----:B------:R-:W-:Y:S05]  /*11190*/  BRA `(.L_x_434) ;  /* 0xffffffb8009c7947 */ /* 0x000fea000383ffff */
.L_x_312:
[----:B------:R-:W-:Y:S01]  /*111a0*/  BSSY B0, `(.L_x_435) ;  /* 0x0000008000007945 */ /* 0x000fe20003800000 */
[----:B------:R-:W-:Y:S02]  /*111b0*/  IMAD.MOV.U32 R13, RZ, RZ, R16 ;  /* 0x000000ffff0d7224 */ /* 0x000fe400078e0010 */
[----:B------:R-:W-:Y:S02]  /*111c0*/  IMAD.MOV.U32 R12, RZ, RZ, RZ ;  /* 0x000000ffff0c7224 */ /* 0x000fe400078e00ff */
[----:B------:R-:W-:Y:S02]  /*111d0*/  IMAD.MOV.U32 R11, RZ, RZ, 0x1f ;  /* 0x0000001fff0b7424 */ /* 0x000fe400078e00ff */
[----:B------:R-:W-:-:S07]  /*111e0*/  IMAD.MOV.U32 R15, RZ, RZ, -0x1 ;  /* 0xffffffffff0f7424 */ /* 0x000fce00078e00ff */
[----:B0-----:R-:W-:Y:S05]  /*111f0*/  WARPSYNC.COLLECTIVE R15, `(.L_x_436) ;  /* 0x000000000f087348 */ /* 0x001fea0003c00000 */
[----:B------:R1:W2:Y:S02]  /*11200*/  SHFL.IDX P6, R14, R13, R12, R11 ;  /* 0x0000000c0d0e7389 */ /* 0x0002a400000c000b */
[----:B012---:R-:W-:Y:S01]  /*11210*/  ENDCOLLECTIVE ;  /* 0x000000000000791b */ /* 0x007fe20003800000 */
.L_x_436:
[----:B------:R-:W-:Y:S05]  /*11220*/  BSYNC B0 ;  /* 0x0000000000007941 */ /* 0x000fea0003800000 */
.L_x_435:
[----:B------:R-:W-:Y:S01]  /*11230*/  IMAD.MOV.U32 R13, RZ, RZ, R16 ;  /* 0x000000ffff0d7224 */ /* 0x000fe200078e0010 */
[----:B------:R-:W-:Y:S01]  /*11240*/  MOV R5, R14 ;  /* 0x0000000e00057202 */ /* 0x000fe20000000f00 */
[----:B------:R-:W-:Y:S02]  /*11250*/  IMAD.MOV.U32 R12, RZ, RZ, 0x1 ;  /* 0x00000001ff0c7424 */ /* 0x000fe400078e00ff */
[----:B------:R-:W-:Y:S02]  /*11260*/  IMAD.MOV.U32 R11, RZ, RZ, 0x1f ;  /* 0x0000001fff0b7424 */ /* 0x000fe400078e00ff */
[----:B------:R-:W-:Y:S02]  /*11270*/  IMAD.MOV.U32 R15, RZ, RZ, -0x1 ;  /* 0xffffffffff0f7424 */ /* 0x000fe400078e00ff */
[----:B------:R-:W-:-:S07]  /*11280*/  IMAD.IADD R7, R19, 0x1, R8 ;  /* 0x0000000113077824 */ /* 0x000fce00078e0208 */
[----:B------:R-:W-:Y:S05]  /*11290*/  WARPSYNC.COLLECTIVE R15, `(.L_x_437) ;  /* 0x000000000f087348 */ /* 0x000fea0003c00000 */
[----:B------:R0:W1:Y:S02]  /*112a0*/  SHFL.IDX P6, R14, R13, R12, R11 ;  /* 0x0000000c0d0e7389 */ /* 0x00006400000c000b */
[----:B01----:R-:W-:Y:S01]  /*112b0*/  ENDCOLLECTIVE ;  /* 0x000000000000791b */ /* 0x003fe20003800000 */
.L_x_437:
[----:B------:R-:W-:Y:S02]  /*112c0*/  ULDC UR4, c[0x0][0xc3c] ;  /* 0x00030f0000047ab9 */ /* 0x000fe40000000800 */
[----:B------:R-:W-:-:S13]  /*112d0*/  ISETP.GE.OR P1, PT, R7, UR4, !P0 ;  /* 0x0000000407007c0c */ /* 0x000fda000c726670 */
[----:B------:R-:W0:Y:S01]  /*112e0*/  @!P1 LDC.64 R2, c[0x0][0xc80] ;  /* 0x00032000ff029b82 */ /* 0x000e220000000a00 */
[----:B------:R-:W-:Y:S02]  /*112f0*/  IMAD.MOV.U32 R4, RZ, RZ, RZ ;  /* 0x000000ffff047224 */ /* 0x000fe400078e00ff */
[----:B------:R-:W-:Y:S02]  /*11300*/  IMAD.MOV.U32 R11, RZ, RZ, RZ ;  /* 0x000000ffff0b7224 */ /* 0x000fe400078e00ff */
[----:B------:R-:W-:Y:S02]  /*11310*/  IMAD.MOV.U32 R0, RZ, RZ, R14 ;  /* 0x000000ffff007224 */ /* 0x000fe400078e000e */
[----:B0-----:R-:W-:-:S06]  /*11320*/  @!P1 IMAD.WIDE R2, R7, 0x4, R2 ;  /* 0x0000000407029825 */ /* 0x001fcc00078e0202 */
[----:B------:R-:W2:Y:S01]  /*11330*/  @!P1 LDG.E R2, desc[UR50][R2.64] ;  /* 0x0000003202029981 */ /* 0x000ea2000c1e1900 */
[C---:B------:R-:W-:Y:S02]  /*11340*/  ISETP.GE.U32.AND P2, PT, R8.reuse, 0x2, PT ;  /* 0x000000020800780c */ /* 0x040fe40003f46070 */
[C---:B------:R-:W-:Y:S02]  /*11350*/  ISETP.GE.U32.AND P3, PT, R8.reuse, 0x4, PT ;  /* 0x000000040800780c */ /* 0x040fe40003f66070 */
[C---:B------:R-:W-:Y:S02]  /*11360*/  ISETP.GE.U32.AND P4, PT, R8.reuse, 0x8, PT ;  /* 0x000000080800780c */ /* 0x040fe40003f86070 */
[C---:B------:R-:W-:Y:S02]  /*11370*/  ISETP.GE.U32.AND P5, PT, R8.reuse, 0x10, PT ;  /* 0x000000100800780c */ /* 0x040fe40003fa6070 */
[----:B--2---:R-:W-:Y:S02]  /*11380*/  @!P1 MOV R4, R2 ;  /* 0x0000000200049202 */ /* 0x004fe40000000f00 */
[----:B------:R-:W-:-:S03]  /*11390*/  ISETP.NE.AND P1, PT, R8, RZ, PT ;  /* 0x000000ff0800720c */ /* 0x000fc60003f25270 */
[----:B------:R-:W-:-:S10]  /*113a0*/  IMAD.MOV.U32 R13, RZ, RZ, R4 ;  /* 0x000000ffff0d7224 */ /* 0x000fd400078e0004 */
[----:B------:R-:W-:Y:S05]  /*113b0*/  WARPSYNC.COLLECTIVE R15, `(.L_x_438) ;  /* 0x000000000f087348 */ /* 0x000fea0003c00000 */
[----:B------:R0:W1:Y:S02]  /*113c0*/  SHFL.UP P6, R14, R13, R12, R11 ;  /* 0x0400000c0d0e7389 */ /* 0x00006400000c000b */
[----:B01----:R-:W-:Y:S01]  /*113d0*/  ENDCOLLECTIVE ;  /* 0x000000000000791b */ /* 0x003fe20003800000 */
.L_x_438:
[----:B------:R-:W-:Y:S01]  /*113e0*/  IMAD.MOV.U32 R12, RZ, RZ, 0x2 ;  /* 0x00000002ff0c7424 */ /* 0x000fe200078e00ff */
[----:B------:R-:W-:-:S05]  /*113f0*/  SEL R7, R14, RZ, P1 ;  /* 0x000000ff0e077207 */ /* 0x000fca0000800000 */
[----:B------:R-:W-:-:S04]  /*11400*/  IMAD.IADD R6, R4, 0x1, R7 ;  /* 0x0000000104067824 */ /* 0x000fc800078e0207 */
[----:B------:R-:W-:-:S07]  /*11410*/  IMAD.MOV.U32 R13, RZ, RZ, R6 ;  /* 0x000000ffff0d7224 */ /* 0x000fce00078e0006 */
[----:B------:R-:W-:Y:S05]  /*11420*/  WARPSYNC.COLLECTIVE R15, `(.L_x_439) ;  /* 0x000000000f087348 */ /* 0x000fea0003c00000 */
[----:B------:R0:W1:Y:S02]  /*11430*/  SHFL.UP P6, R14, R13, R12, R11 ;  /* 0x0400000c0d0e7389 */ /* 0x00006400000c000b */
[----:B01----:R-:W-:Y:S01]  /*11440*/  ENDCOLLECTIVE ;  /* 0x000000000000791b */ /* 0x003fe20003800000 */
.L_x_439:
[----:B------:R-:W-:Y:S02]  /*11450*/  MOV R12, 0x4 ;  /* 0x00000004000c7802 */ /* 0x000fe40000000f00 */
[----:B------:R-:W-:-:S05]  /*11460*/  SEL R7, R14, RZ, P2 ;  /* 0x000000ff0e077207 */ /* 0x000fca0001000000 */
[----:B------:R-:W-:-:S04]  /*11470*/  IMAD.IADD R7, R6, 0x1, R7 ;  /* 0x0000000106077824 */ /* 0x000fc800078e0207 */
[----:B------:R-:W-:-:S07]  /*11480*/  IMAD.MOV.U32 R13, RZ, RZ, R7 ;  /* 0x000000ffff0d7224 */ /* 0x000fce00078e0007 */
[----:B------:R-:W-:Y:S05]  /*11490*/  WARPSYNC.COLLECTIVE R15, `(.L_x_440) ;  /* 0x000000000f087348 */ /* 0x000fea0003c00000 */
[----:B------:R0:W1:Y:S02]  /*114a0*/  SHFL.UP P6, R14, R13, R12, R11 ;  /* 0x0400000c0d0e7389 */ /* 0x00006400000c000b */
[----:B01----:R-:W-:Y:S01]  /*114b0*/  ENDCOLLECTIVE ;  /* 0x000000000000791b */ /* 0x003fe20003800000 */
.L_x_440:
[----:B------:R-:W-:Y:S01]  /*114c0*/  IMAD.MOV.U32 R12, RZ, RZ, 0x8 ;  /* 0x00000008ff0c7424 */ /* 0x000fe200078e00ff */
[----:B------:R-:W-:-:S05]  /*114d0*/  SEL R2, R14, RZ, P3 ;  /* 0x000000ff0e027207 */ /* 0x000fca0001800000 */
[----:B------:R-:W-:-:S04]  /*114e0*/  IMAD.IADD R2, R7, 0x1, R2 ;  /* 0x0000000107027824 */ /* 0x000fc800078e0202 */
[----:B------:R-:W-:-:S07]  /*114f0*/  IMAD.MOV.U32 R13, RZ, RZ, R2 ;  /* 0x000000ffff0d7224 */ /* 0x000fce00078e0002 */
[----:B------:R-:W-:Y:S05]  /*11500*/  WARPSYNC.COLLECTIVE R15, `(.L_x_441) ;  /* 0x000000000f087348 */ /* 0x000fea0003c00000 */
[----:B------:R0:W1:Y:S02]  /*11510*/  SHFL.UP P6, R14, R13, R12, R11 ;  /* 0x0400000c0d0e7389 */ /* 0x00006400000c000b */
[----:B01----:R-:W-:Y:S01]  /*11520*/  ENDCOLLECTIVE ;  /* 0x000000000000791b */ /* 0x003fe20003800000 */
.L_x_441:
[----:B------:R-:W-:Y:S01]  /*11530*/  IMAD.MOV.U32 R12, RZ, RZ, 0x10 ;  /* 0x00000010ff0c7424 */ /* 0x000fe200078e00ff */
[----:B------:R-:W-:-:S05]  /*11540*/  SEL R3, R14, RZ, P4 ;  /* 0x000000ff0e037207 */ /* 0x000fca0002000000 */
[----:B------:R-:W-:-:S04]  /*11550*/  IMAD.IADD R3, R2, 0x1, R3 ;  /* 0x0000000102037824 */ /* 0x000fc800078e0203 */
[----:B------:R-:W-:-:S07]  /*11560*/  IMAD.MOV.U32 R13, RZ, RZ, R3 ;  /* 0x000000ffff0d7224 */ /* 0x000fce00078e0003 */
[----:B------:R-:W-:Y:S05]  /*11570*/  WARPSYNC.COLLECTIVE R15, `(.L_x_442) ;  /* 0x000000000f087348 */ /* 0x000fea0003c00000 */
[----:B------:R0:W1:Y:S02]  /*11580*/  SHFL.UP P6, R14, R13, R12, R11 ;  /* 0x0400000c0d0e7389 */ /* 0x00006400000c000b */
[----:B01----:R-:W-:Y:S01]  /*11590*/  ENDCOLLECTIVE ;  /* 0x000000000000791b */ /* 0x003fe20003800000 */
.L_x_442:
[----:B------:R-:W-:Y:S02]  /*115a0*/  IMAD.MOV.U32 R12, RZ, RZ, 0x1f ;  /* 0x0000001fff0c7424 */ /* 0x000fe400078e00ff */
[----:B------:R-:W-:Y:S01]  /*115b0*/  IMAD.MOV.U32 R11, RZ, RZ, 0x1f ;  /* 0x0000001fff0b7424 */ /* 0x000fe200078e00ff */
[----:B------:R-:W-:-:S05]  /*115c0*/  SEL R6, R14, RZ, P5 ;  /* 0x000000ff0e067207 */ /* 0x000fca0002800000 */
[----:B------:R-:W-:-:S05]  /*115d0*/  IMAD.IADD R6, R3, 0x1, R6 ;  /* 0x0000000103067824 */ /* 0x000fca00078e0206 */
[----:B------:R-:W-:-:S07]  /*115e0*/  MOV R13, R6 ;  /* 0x00000006000d7202 */ /* 0x000fce0000000f00 */
[----:B------:R-:W-:Y:S05]  /*115f0*/  WARPSYNC.COLLECTIVE R15, `(.L_x_443) ;  /* 0x000000000f087348 */ /* 0x000fea0003c00000 */
[----:B------:R0:W1:Y:S02]  /*11600*/  SHFL.IDX P6, R14, R13, R12, R11 ;  /* 0x0000000c0d0e7389 */ /* 0x00006400000c000b */
[----:B01----:R-:W-:Y:S01]  /*11610*/  ENDCOLLECTIVE ;  /* 0x000000000000791b */ /* 0x003fe20003800000 */
.L_x_443:
[----:B------:R-:W-:Y:S05]  /*11620*/  BRA `(.L_x_444) ;  /* 0xffffffb800a87947 */ /* 0x000fea000383ffff */
.L_x_317:
[----:B------:R-:W-:Y:S01]  /*11630*/  BSSY B0, `(.L_x_445) ;  /* 0x0000008000007945 */ /* 0x000fe20003800000 */
[----:B-----5:R-:W-:Y:S02]  /*11640*/  IMAD.MOV.U32 R13, RZ, RZ, R4 ;  /* 0x000000ffff0d7224 */ /* 0x020fe400078e0004 */
[----:B------:R-:W-:Y:S02]  /*11650*/  IMAD.MOV.U32 R12, RZ, RZ, 0x1 ;  /* 0x00000001ff0c7424 */ /* 0x000fe400078e00ff */
[----:B------:R-:W-:Y:S02]  /*11660*/  IMAD.MOV.U32 R11, RZ, RZ, RZ ;  /* 0x000000ffff0b7224 */ /* 0x000fe400078e00ff */
[----:B------:R-:W-:-:S07]  /*11670*/  IMAD.MOV.U32 R15, RZ, RZ, -0x1 ;  /* 0xffffffffff0f7424 */ /* 0x000fce00078e00ff */
[----:B012---:R-:W-:Y:S05]  /*11680*/  WARPSYNC.COLLECTIVE R15, `(.L_x_446) ;  /* 0x000000000f087348 */ /* 0x007fea0003c00000 */
[----:B------:R3:W4:Y:S02]  /*11690*/  SHFL.UP P6, R14, R13, R12, R11 ;  /* 0x0400000c0d0e7389 */ /* 0x00072400000c000b */
[----:B01234-:R-:W-:Y:S01]  /*116a0*/  ENDCOLLECTIVE ;  /* 0x000000000000791b */ /* 0x01ffe20003800000 */
.L_x_446:
[----:B------:R-:W-:Y:S05]  /*116b0*/  BSYNC B0 ;  /* 0x0000000000007941 */ /* 0x000fea0003800000 */
.L_x_445:
[----:B------:R-:W-:Y:S01]  /*116c0*/  SEL R13, R14, RZ, P1 ;  /* 0x000000ff0e0d7207 */ /* 0x000fe20000800000 */
[----:B------:R-:W-:Y:S01]  /*116d0*/  IMAD.MOV.U32 R11, RZ, RZ, RZ ;  /* 0x000000ffff0b7224 */ /* 0x000fe200078e00ff */
[----:B------:R-:W-:Y:S01]  /*116e0*/  MOV R12, 0x2 ;  /* 0x00000002000c7802 */ /* 0x000fe20000000f00 */
[----:B------:R-:W-:Y:S02]  /*116f0*/  IMAD.MOV.U32 R15, RZ, RZ, -0x1 ;  /* 0xffffffffff0f7424 */ /* 0x000fe400078e00ff */
[----:B------:R-:W-:-:S07]  /*11700*/  IMAD.IADD R13, R4, 0x1, R13 ;  /* 0x00000001040d7824 */ /* 0x000fce00078e020d */
[----:B------:R-:W-:Y:S05]  /*11710*/  WARPSYNC.COLLECTIVE R15, `(.L_x_447) ;  /* 0x000000000f087348 */ /* 0x000fea0003c00000 */
[----:B------:R0:W1:Y:S02]  /*11720*/  SHFL.UP P6, R14, R13, R12, R11 ;  /* 0x0400000c0d0e7389 */ /* 0x00006400000c000b */
[----:B01----:R-:W-:Y:S01]  /*11730*/  ENDCOLLECTIVE ;  /* 0x000000000000791b */ /* 0x003fe20003800000 */
.L_x_447:
[----:B------:R-:W-:Y:S01]  /*11740*/  IMAD.MOV.U32 R12, RZ, RZ, 0x4 ;  /* 0x00000004ff0c7424 */ /* 0x000fe200078e00ff */
[----:B------:R-:W-:-:S05]  /*11750*/  SEL R0, R14, RZ, P2 ;  /* 0x000000ff0e007207 */ /* 0x000fca0001000000 */
[----:B------:R-:W-:-:S04]  /*11760*/  IMAD.IADD R0, R13, 0x1, R0 ;  /* 0x000000010d007824 */ /* 0x000fc800078e0200 */
[----:B------:R-:W-:-:S07]  /*11770*/  IMAD.MOV.U32 R13, RZ, RZ, R0 ;  /* 0x000000ffff0d7224 */ /* 0x000fce00078e0000 */
[----:B------:R-:W-:Y:S05]  /*11780*/  WARPSYNC.COLLECTIVE R15, `(.L_x_448) ;  /* 0x000000000f087348 */ /* 0x000fea0003c00000 */
[----:B------:R0:W1:Y:S02]  /*11790*/  SHFL.UP P6, R14, R13, R12, R11 ;  /* 0x0400000c0d0e7389 */ /* 0x00006400000c000b */
[----:B01----:R-:W-:Y:S01]  /*117a0*/  ENDCOLLECTIVE ;  /* 0x000000000000791b */ /* 0x003fe20003800000 */
.L_x_448:
[----:B------:R-:W-:Y:S02]  /*117b0*/  MOV R12, 0x8 ;  /* 0x00000008000c7802 */ /* 0x000fe40000000f00 */
[----:B------:R-:W-:-:S05]  /*117c0*/  SEL R3, R14, RZ, P3 ;  /* 0x000000ff0e037207 */ /* 0x000fca0001800000 */
[----:B------:R-:W-:-:S04]  /*117d0*/  IMAD.IADD R2, R0, 0x1, R3 ;  /* 0x0000000100027824 */ /* 0x000fc800078e0203 */
[----:B------:R-:W-:-:S07]  /*117e0*/  IMAD.MOV.U32 R13, RZ, RZ, R2 ;  /* 0x000000ffff0d7224 */ /* 0x000fce00078e0002 */
[----:B------:R-:W-:Y:S05]  /*117f0*/  WARPSYNC.COLLECTIVE R15, `(.L_x_449) ;  /* 0x000000000f087348 */ /* 0x000fea0003c00000 */
[----:B------:R0:W1:Y:S02]  /*11800*/  SHFL.UP P6, R14, R13, R12, R11 ;  /* 0x0400000c0d0e7389 */ /* 0x00006400000c000b */
[----:B01----:R-:W-:Y:S01]  /*11810*/  ENDCOLLECTIVE ;  /* 0x000000000000791b */ /* 0x003fe20003800000 */
.L_x_449:
[----:B------:R-:W-:Y:S01]  /*11820*/  IMAD.MOV.U32 R12, RZ, RZ, 0x10 ;  /* 0x00000010ff0c7424 */ /* 0x000fe200078e00ff */
[----:B------:R-:W-:-:S05]  /*11830*/  SEL R3, R14, RZ, P4 ;  /* 0x000000ff0e037207 */ /* 0x000fca0002000000 */
[----:B------:R-:W-:-:S04]  /*11840*/  IMAD.IADD R3, R2, 0x1, R3 ;  /* 0x0000000102037824 */ /* 0x000fc800078e0203 */
[----:B------:R-:W-:-:S07]  /*11850*/  IMAD.MOV.U32 R13, RZ, RZ, R3 ;  /* 0x000000ffff0d7224 */ /* 0x000fce00078e0003 */
[----:B------:R-:W-:Y:S05]  /*11860*/  WARPSYNC.COLLECTIVE R15, `(.L_x_450) ;  /* 0x000000000f087348 */ /* 0x000fea0003c00000 */
[----:B------:R0:W1:Y:S02]  /*11870*/  SHFL.UP P6, R14, R13, R12, R11 ;  /* 0x0400000c0d0e7389 */ /* 0x00006400000c000b */
[----:B01----:R-:W-:Y:S01]  /*11880*/  ENDCOLLECTIVE ;  /* 0x000000000000791b */ /* 0x003fe20003800000 */
.L_x_450:
[----:B------:R-:W-:Y:S02]  /*11890*/  IMAD.MOV.U32 R12, RZ, RZ, 0x1f ;  /* 0x0000001fff0c7424 */ /* 0x000fe400078e00ff */
[----:B------:R-:W-:Y:S01]  /*118a0*/  IMAD.MOV.U32 R11, RZ, RZ, 0x1f ;  /* 0x0000001fff0b7424 */ /* 0x000fe200078e00ff */
[----:B------:R-:W-:-:S05]  /*118b0*/  SEL R6, R14, RZ, P5 ;  /* 0x000000ff0e067207 */ /* 0x000fca0002800000 */
[----:B------:R-:W-:-:S04]  /*118c0*/  IMAD.IADD R6, R3, 0x1, R6 ;  /* 0x0000000103067824 */ /* 0x000fc800078e0206 */
[----:B------:R-:W-:-:S07]  /*118d0*/  IMAD.MOV.U32 R13, RZ, RZ, R6 ;  /* 0x000000ffff0d7224 */ /* 0x000fce00078e0006 */
[----:B------:R-:W-:Y:S05]  /*118e0*/  WARPSYNC.COLLECTIVE R15, `(.L_x_451) ;  /* 0x000000000f087348 */ /* 0x000fea0003c00000 */
[----:B------:R0:W1:Y:S02]  /*118f0*/  SHFL.IDX P6, R14, R13, R12, R11 ;  /* 0x0000000c0d0e7389 */ /* 0x00006400000c000b */
[----:B01----:R-:W-:Y:S01]  /*11900*/  ENDCOLLECTIVE ;  /* 0x000000000000791b */ /* 0x003fe20003800000 */
.L_x_451:
[----:B------:R-:W-:Y:S05]  /*11910*/  BRA `(.L_x_452) ;  /* 0xffffffb800887947 */ /* 0x000fea000383ffff */
.L_x_319:
[----:B------:R-:W-:Y:S01]  /*11920*/  BSSY B0, `(.L_x_453) ;  /* 0x0000006000007945 */ /* 0x000fe20003800000 */
[----:B------:R-:W-:Y:S02]  /*11930*/  PLOP3.LUT P6, PT, P6, PT, PT, 0x8, 0x0 ;  /* 0x000000000000781c */ /* 0x000fe400037ce170 */
[----:B------:R-:W-:-:S11]  /*11940*/  MOV R15, 0xffffffff ;  /* 0xffffffff000f7802 */ /* 0x000fd60000000f00 */
[----:B01----:R-:W-:Y:S05]  /*11950*/  WARPSYNC.COLLECTIVE R15, `(.L_x_454) ;  /* 0x000000000f087348 */ /* 0x003fea0003c00000 */
[----:B------:R-:W-:Y:S01]  /*11960*/  VOTE.ANY R14, PT, P6 ;  /* 0x00000000000e7806 */ /* 0x000fe200030e0100 */
[----:B01----:R-:W-:Y:S06]  /*11970*/  ENDCOLLECTIVE ;  /* 0x000000000000791b */ /* 0x003fec0003800000 */
.L_x_454:
[----:B------:R-:W-:Y:S05]  /*11980*/  BSYNC B0 ;  /* 0x0000000000007941 */ /* 0x000fea0003800000 */
.L_x_453:
[----:B------:R-:W-:Y:S02]  /*11990*/  IMAD.MOV.U32 R2, RZ, RZ, R14 ;  /* 0x000000ffff027224 */ /* 0x000fe400078e000e */
[----:B------:R-:W-:Y:S02]  /*119a0*/  IMAD.MOV.U32 R13, RZ, RZ, R4 ;  /* 0x000000ffff0d7224 */ /* 0x000fe400078e0004 */
[----:B------:R-:W0:Y:S01]  /*119b0*/  POPC R0, R2 ;  /* 0x0000000200007309 */ /* 0x000e220000000000 */
[----:B------:R-:W-:Y:S02]  /*119c0*/  IMAD.MOV.U32 R11, RZ, RZ, 0x1f ;  /* 0x0000001fff0b7424 */ /* 0x000fe400078e00ff */
[----:B------:R-:W-:Y:S02]  /*119d0*/  IMAD.MOV.U32 R15, RZ, RZ, -0x1 ;  /* 0xffffffffff0f7424 */ /* 0x000fe400078e00ff */
[----:B0-----:R-:W-:-:S07]  /*119e0*/  IMAD.MOV.U32 R12, RZ, RZ, R0 ;  /* 0x000000ffff0c7224 */ /* 0x001fce00078e0000 */
[----:B------:R-:W-:Y:S05]  /*119f0*/  WARPSYNC.COLLECTIVE R15, `(.L_x_455) ;  /* 0x000000000f087348 */ /* 0x000fea0003c00000 */
[----:B------:R0:W1:Y:S02]  /*11a00*/  SHFL.IDX P6, R14, R13, R12, R11 ;  /* 0x0000000c0d0e7389 */ /* 0x00006400000c000b */
[----:B01----:R-:W-:Y:S01]  /*11a10*/  ENDCOLLECTIVE ;  /* 0x000000000000791b */ /* 0x003fe20003800000 */
.L_x_455:
[----:B------:R-:W-:Y:S01]  /*11a20*/  IMAD.MOV.U32 R4, RZ, RZ, R14 ;  /* 0x000000ffff047224 */ /* 0x000fe200078e000e */
[----:B------:R-:W-:Y:S06]  /*11a30*/  BRA `(.L_x_456) ;  /* 0xffffffb800787947 */ /* 0x000fec000383ffff */
.L_x_321:
[----:B------:R-:W-:Y:S01]  /*11a40*/  BSSY B0, `(.L_x_457) ;  /* 0x0000007000007945 */ /* 0x000fe20003800000 */
[----:B------:R-:W-:Y:S01]  /*11a50*/  IMAD.MOV.U32 R13, RZ, RZ, R6 ;  /* 0x000000ffff0d7224 */ /* 0x000fe200078e0006 */
[----:B------:R-:W-:Y:S01]  /*11a60*/  MOV R11, 0x1f ;  /* 0x0000001f000b7802 */ /* 0x000fe20000000f00 */
[----:B------:R-:W-:-:S07]  /*11a70*/  IMAD.MOV.U32 R15, RZ, RZ, -0x1 ;  /* 0xffffffffff0f7424 */ /* 0x000fce00078e00ff */
[----:B0123--:R-:W-:Y:S05]  /*11a80*/  WARPSYNC.COLLECTIVE R15, `(.L_x_458) ;  /* 0x000000000f087348 */ /* 0x00ffea0003c00000 */
[----:B------:R4:W0:Y:S02]  /*11a90*/  SHFL.IDX P6, R14, R13, R12, R11 ;  /* 0x0000000c0d0e7389 */ /* 0x00082400000c000b */
[----:B01234-:R-:W-:Y:S01]  /*11aa0*/  ENDCOLLECTIVE ;  /* 0x000000000000791b */ /* 0x01ffe20003800000 */
.L_x_458:
[----:B------:R-:W-:Y:S05]  /*11ab0*/  BSYNC B0 ;  /* 0x0000000000007941 */ /* 0x000fea0003800000 */
.L_x_457:
[----:B------:R-:W-:Y:S05]  /*11ac0*/  BRA `(.L_x_320) ;  /* 0xffffffb800707947 */ /* 0x000fea000383ffff */
.L_x_325:
[----:B-1----:R1:W2:Y:S02]  /*11ad0*/  SYNCS.PHASECHK.TRANS64.TRYWAIT P0, [R4+URZ+0x28820], R0 ;  /* 0x02882000040075a7 */ /* 0x0022a4000800017f */
[----:B--2---:R-:W-:Y:S05]  /*11ae0*/  @!P0 NANOSLEEP.SYNCS 0x989680 ;  /* 0x009896800000895d */ /* 0x004fea0003900000 */
[----:B------:R-:W2:Y:S02]  /*11af0*/  @!P0 SYNCS.PHASECHK.TRANS64 P0, [R4+URZ+0x28820], R0 ;  /* 0x02882000040085a7 */ /* 0x000ea4000800007f */
[----:B--2---:R-:W-:Y:S05]  /*11b00*/  @!P0 BRA `(.L_x_325) ;  /* 0xfffffffc00f08947 */ /* 0x004fea000383ffff */
[----:B------:R-:W-:Y:S05]  /*11b10*/  BRA `(.L_x_459) ;  /* 0xffffffbc005c7947 */ /* 0x000fea000383ffff */
.L_x_326:
[----:B------:R-:W2:Y:S01]  /*11b20*/  S2R R2, SR_TID.X ;  /* 0x0000000000027919 */ /* 0x000ea20000002100 */
[----:B------:R-:W-:Y:S01]  /*11b30*/  BSSY B0, `(.L_x_460) ;  /* 0x000000a000007945 */ /* 0x000fe20003800000 */
[----:B------:R-:W-:Y:S02]  /*11b40*/  IMAD.MOV.U32 R12, RZ, RZ, RZ ;  /* 0x000000ffff0c7224 */ /* 0x000fe400078e00ff */
[----:B------:R-:W-:Y:S02]  /*11b50*/  IMAD.MOV.U32 R11, RZ, RZ, 0x1f ;  /* 0x0000001fff0b7424 */ /* 0x000fe400078e00ff */
[----:B------:R-:W-:Y:S01]  /*11b60*/  IMAD.MOV.U32 R15, RZ, RZ, -0x1 ;  /* 0xffffffffff0f7424 */ /* 0x000fe200078e00ff */
[----:B--2---:R-:W-:-:S04]  /*11b70*/  SHF.R.U32.HI R2, RZ, 0x5, R2 ;  /* 0x00000005ff027819 */ /* 0x004fc80000011602 */
[----:B------:R-:W-:-:S05]  /*11b80*/  LOP3.LUT R2, R2, 0x3, RZ, 0xc0, !PT ;  /* 0x0000000302027812 */ /* 0x000fca00078ec0ff */
[----:B------:R-:W-:-:S07]  /*11b90*/  IMAD.MOV.U32 R13, RZ, RZ, R2 ;  /* 0x000000ffff0d7224 */ /* 0x000fce00078e0002 */
[----:B01-3--:R-:W-:Y:S05]  /*11ba0*/  WARPSYNC.COLLECTIVE R15, `(.L_x_461) ;  /* 0x000000000f087348 */ /* 0x00bfea0003c00000 */
[----:B------:R2:W4:Y:S02]  /*11bb0*/  SHFL.IDX P6, R14, R13, R12, R11 ;  /* 0x0000000c0d0e7389 */ /* 0x00052400000c000b */
[----:B01234-:R-:W-:Y:S01]  /*11bc0*/  ENDCOLLECTIVE ;  /* 0x000000000000791b */ /* 0x01ffe20003800000 */
.L_x_461:
[----:B------:R-:W-:Y:S05]  /*11bd0*/  BSYNC B0 ;  /* 0x0000000000007941 */ /* 0x000fea0003800000 */
.L_x_460:
[----:B------:R-:W-:Y:S05]  /*11be0*/  BRA `(.L_x_462) ;  /* 0xffffffbc00447947 */ /* 0x000fea000383ffff */
.L_x_329:
[----:B------:R-:W-:Y:S01]  /*11bf0*/  BSSY B1, `(.L_x_463) ;  /* 0x0000006000017945 */ /* 0x000fe20003800000 */
[----:B------:R-:W-:-:S07]  /*11c00*/  IMAD.MOV.U32 R15, RZ, RZ, -0x1 ;  /* 0xffffffffff0f7424 */ /* 0x000fce00078e00ff */
[----:B01-3--:R-:W-:Y:S05]  /*11c10*/  WARPSYNC.COLLECTIVE R15, `(.L_x_464) ;  /* 0x000000000f0c7348 */ /* 0x00bfea0003c00000 */
[----:B------:R-:W-:Y:S02]  /*11c20*/  ELECT P6, UR62, PT ;  /* 0x00000000003e782f */ /* 0x000fe400038c0000 */
[----:B------:R-:W-:Y:S01]  /*11c30*/  MOV R14, UR62 ;  /* 0x0000003e000e7c02 */ /* 0x000fe20008000f00 */
[----:B01-3--:R-:W-:Y:S10]  /*11c40*/  ENDCOLLECTIVE ;  /* 0x000000000000791b */ /* 0x00bff40003800000 */
.L_x_464:
[----:B------:R-:W-:Y:S05]  /*11c50*/  BSYNC B1 ;  /* 0x0000000000017941 */ /* 0x000fea0003800000 */
.L_x_463:
[----:B------:R-:W-:Y:S05]  /*11c60*/  BRA `(.L_x_465) ;  /* 0xffffffbc003c7947 */ /* 0x000fea000383ffff */
.L_x_331:
[----:B-1----:R1:W2:Y:S02]  /*11c70*/  SYNCS.PHASECHK.TRANS64.TRYWAIT P1, [R5+URZ+0x28840], R0 ;  /* 0x02884000050075a7 */ /* 0x0022a4000802017f */
[----:B--2---:R-:W-:Y:S05]  /*11c80*/  @!P1 NANOSLEEP.SYNCS 0x989680 ;  /* 0x009896800000995d */ /* 0x004fea0003900000 */
[----:B------:R-:W2:Y:S02]  /*11c90*/  @!P1 SYNCS.PHASECHK.TRANS64 P1, [R5+URZ+0x28840], R0 ;  /* 0x02884000050095a7 */ /* 0x000ea4000802007f */
[----:B--2---:R-:W-:Y:S05]  /*11ca0*/  @!P1 BRA `(.L_x_331) ;  /* 0xfffffffc00f09947 */ /* 0x004fea000383ffff */
[----:B------:R-:W-:Y:S05]  /*11cb0*/  BRA `(.L_x_466) ;  /* 0xffffffbc005c7947 */ /* 0x000fea000383ffff */
.L_x_333:
[----:B--2---:R2:W4:Y:S02]  /*11cc0*/  SYNCS.PHASECHK.TRANS64.TRYWAIT P1, [R25+URZ+0x28840], R2 ;  /* 0x02884002190075a7 */ /* 0x004524000802017f */
[----:B----4-:R-:W-:Y:S05]  /*11cd0*/  @!P1 NANOSLEEP.SYNCS 0x989680 ;  /* 0x009896800000995d */ /* 0x010fea0003900000 */
[----:B------:R-:W4:Y:S02]  /*11ce0*/  @!P1 SYNCS.PHASECHK.TRANS64 P1, [R25+URZ+0x28840], R2 ;  /* 0x02884002190095a7 */ /* 0x000f24000802007f */
[----:B----4-:R-:W-:Y:S05]  /*11cf0*/  @!P1 BRA `(.L_x_333) ;  /* 0xfffffffc00f09947 */ /* 0x010fea000383ffff */
[----:B------:R-:W-:Y:S05]  /*11d00*/  BRA `(.L_x_467) ;  /* 0xffffffbc00687947 */ /* 0x000fea000383ffff */
.L_x_335:
[----:B----4-:R4:W0:Y:S02]  /*11d10*/  SYNCS.PHASECHK.TRANS64.TRYWAIT P1, [R5+URZ+0x28860], R0 ;  /* 0x02886000050075a7 */ /* 0x010824000802017f */
[----:B0-----:R-:W-:Y:S05]  /*11d20*/  @!P1 NANOSLEEP.SYNCS 0x989680 ;  /* 0x009896800000995d */ /* 0x001fea0003900000 */
[----:B------:R-:W0:Y:S02]  /*11d30*/  @!P1 SYNCS.PHASECHK.TRANS64 P1, [R5+URZ+0x28860], R0 ;  /* 0x02886000050095a7 */ /* 0x000e24000802007f */
[----:B0-----:R-:W-:Y:S05]  /*11d40*/  @!P1 BRA `(.L_x_335) ;  /* 0xfffffffc00f09947 */ /* 0x001fea000383ffff */
[----:B------:R-:W-:Y:S05]  /*11d50*/  BRA `(.L_x_468) ;  /* 0xffffffbc00647947 */ /* 0x000fea000383ffff */
.L_x_469:
        /* <DEDUP_REMOVED lines=10> */
.L_x_3479:


//--------------------- .text._ZN7cutlass13device_kernelIN5flash11enable_sm90INS1_16FlashAttnFwdSm90INS1_25CollectiveMainloopFwdSm90ILi2EN4cute5tupleIJNS5_1CILi1EEES8_S8_EEENS6_IJNS7_ILi128EEESA_SA_EEELi128ENS_10bfloat16_tEfNS_4arch4Sm90ELb0ELb0ELb0ELb1ELb1ELb1ELb0ELb1ELb1ELb1ELb0ELb0EEENS1_21CollectiveEpilogueFwdISB_S9_SC_SE_Li256ELb1ELb1ELb0ELb0EEENS1_36VarlenDynamicPersistentTileSchedulerILi128ELi128ELi256ELi128ELb0ELb1ELb1ELb0ELb1ELb1EEEEEEEEEvNT_6ParamsE --------------------------
	.section	.text._ZN7cutlass13device_kernelIN5flash11enable_sm90INS1_16FlashAttnFwdSm90INS1_25CollectiveMainloopFwdSm90ILi2EN4cute5tupleIJNS5_1CILi1EEES8_S8_EEENS6_IJNS7_ILi128EEESA_SA_EEELi128ENS_10bfloat16_tEfNS_4arch4Sm90ELb0ELb0ELb0ELb1ELb1ELb1ELb0ELb1ELb1ELb1ELb0ELb0EEENS1_21CollectiveEpilogueFwdISB_S9_SC_SE_Li256ELb1ELb1ELb0ELb0EEENS1_36VarlenDynamicPersistentTileSchedulerILi128ELi128ELi256ELi128ELb0ELb1ELb1ELb0ELb1ELb1EEEEEEEEEvNT_6ParamsE,"ax",@progbits
	.align	128
.text._ZN7cutlass13device_kernelIN5flash11enable_sm90INS1_16FlashAttnFwdSm90INS1_25CollectiveMainloopFwdSm90ILi2EN4cute5tupleIJNS5_1CILi1EEES8_S8_EEENS6_IJNS7_ILi128EEESA_SA_EEELi128ENS_10bfloat16_tEfNS_4arch4Sm90ELb0ELb0ELb0ELb1ELb1ELb1ELb0ELb1ELb1ELb1ELb0ELb0EEENS1_21CollectiveEpilogueFwdISB_S9_SC_SE_Li256ELb1ELb1ELb0ELb0EEENS1_36VarlenDynamicPersistentTileSchedulerILi128ELi128ELi256ELi128ELb0ELb1ELb1ELb0ELb1ELb1EEEEEEEEEvNT_6ParamsE:
        .type           _ZN7cutlass13device_kernelIN5flash11enable_sm90INS1_16FlashAttnFwdSm90INS1_25CollectiveMainloopFwdSm90ILi2EN4cute5tupleIJNS5_1CILi1EEES8_S8_EEENS6_IJNS7_ILi128EEESA_SA_EEELi128ENS_10bfloat16_tEfNS_4arch4Sm90ELb0ELb0ELb0ELb1ELb1ELb1ELb0ELb1ELb1ELb1ELb0ELb0EEENS1_21CollectiveEpilogueFwdISB_S9_SC_SE_Li256ELb1ELb1ELb0ELb0EEENS1_36VarlenDynamicPersistentTileSchedulerILi128ELi128ELi256ELi128ELb0ELb1ELb1ELb0ELb1ELb1EEEEEEEEEvNT_6ParamsE,@function
        .size           _ZN7cutlass13device_kernelIN5flash11enable_sm90INS1_16FlashAttnFwdSm90INS1_25CollectiveMainloopFwdSm90ILi2EN4cute5tupleIJNS5_1CILi1EEES8_S8_EEENS6_IJNS7_ILi128EEESA_SA_EEELi128ENS_10bfloat16_tEfNS_4arch4Sm90ELb0ELb0ELb0ELb1ELb1ELb1ELb0ELb1ELb1ELb1ELb0ELb0EEENS1_21CollectiveEpilogueFwdISB_S9_SC_SE_Li256ELb1ELb1ELb0ELb0EEENS1_36VarlenDynamicPersistentTileSchedulerILi128ELi128ELi256ELi128ELb0ELb1ELb1ELb0ELb1ELb1EEEEEEEEEvNT_6ParamsE,(.L_x_3480 - _ZN7cutlass13device_kernelIN5flash11enable_sm90INS1_16FlashAttnFwdSm90INS1_25CollectiveMainloopFwdSm90ILi2EN4cute5tupleIJNS5_1CILi1EEES8_S8_EEENS6_IJNS7_ILi128EEESA_SA_EEELi128ENS_10bfloat16_tEfNS_4arch4Sm90ELb0ELb0ELb0ELb1ELb1ELb1ELb0ELb1ELb1ELb1ELb0ELb0EEENS1_21CollectiveEpilogueFwdISB_S9_SC_SE_Li256ELb1ELb1ELb0ELb0EEENS1_36VarlenDynamicPersistentTileSchedulerILi128ELi128ELi256ELi128ELb0ELb1ELb1ELb0ELb1ELb1EEEEEEEEEvNT_6ParamsE)
        .other          _ZN7cutlass13device_kernelIN5flash11enable_sm90INS1_16FlashAttnFwdSm90INS1_25CollectiveMainloopFwdSm90ILi2EN4cute5tupleIJNS5_1CILi1EEES8_S8_EEENS6_IJNS7_ILi128EEESA_SA_EEELi128ENS_10bfloat16_tEfNS_4arch4Sm90ELb0ELb0ELb0ELb1ELb1ELb1ELb0ELb1ELb1ELb1ELb0ELb0EEENS1_21CollectiveEpilogueFwdISB_S9_SC_SE_Li256ELb1ELb1ELb0ELb0EEENS1_36VarlenDynamicPersistentTileSchedulerILi128ELi128ELi256ELi128ELb0ELb1ELb1ELb0ELb1ELb1EEEEEEEEEvNT_6ParamsE,@"STO_CUDA_ENTRY STV_DEFAULT"
_ZN7cutlass13device_kernelIN5flash11enable_sm90INS1_16FlashAttnFwdSm90INS1_25CollectiveMainloopFwdSm90ILi2EN4cute5tupleIJNS5_1CILi1EEES8_S8_EEENS6_IJNS7_ILi128EEESA_SA_EEELi128ENS_10bfloat16_tEfNS_4arch4Sm90ELb0ELb0ELb0ELb1ELb1ELb1ELb0ELb1ELb1ELb1ELb0ELb0EEENS1_21CollectiveEpilogueFwdISB_S9_SC_SE_Li256ELb1ELb1ELb0ELb0EEENS1_36VarlenDynamicPersistentTileSchedulerILi128ELi128ELi256ELi128ELb0ELb1ELb1ELb0ELb1ELb1EEEEEEEEEvNT_6ParamsE:
[----:B------:R-:W0:Y:S02]  /*0000*/  LDC R1, c[0x0][0x28] ;  /* 0x00000a00ff017b82 */ /* 0x000e240000000800 */
[----:B0-----:R-:W-:Y:S01]  /*0010*/  VIADD R1, R1, 0xffffffd0 ;  /* 0xffffffd001017836 */ /* 0x001fe20000000000 */
[----:B------:R-:W0:Y:S01]  /*0020*/  S2R R0, SR_TID.X ;  /* 0x0000000000007919 */ /* 0x000e220000002100 */
[----:B------:R-:W-:Y:S01]  /*0030*/  ELECT P0, URZ, PT ;  /* 0x00000000003f782f */ /* 0x000fe20003800000 */
[----:B------:R-:W-:Y:S01]  /*0040*/  BSSY B0, `(.L_x_470) ;  /* 0x000000d000007945 */ /* 0x000fe20003800000 */
[----:B0-----:R-:W-:-:S05]  /*0050*/  SHF.R.U32.HI R2, RZ, 0x5, R0 ;  /* 0x00000005ff027819 */ /* 0x001fca0000011600 */
[----:B------:R-:W0:Y:S02]  /*0060*/  SHFL.IDX PT, R3, R2, RZ, 0x1f ;  /* 0x00001fff02037589 */ /* 0x000e2400000e0000 */
[----:B0-----:R-:W-:-:S13]  /*0070*/  ISETP.EQ.AND P0, PT, R3, RZ, P0 ;  /* 0x000000ff0300720c */ /* 0x001fda0000702270 */
[----:B------:R-:W-:Y:S05]  /*0080*/  @!P0 BRA `(.L_x_471) ;  /* 0x0000000000208947 */ /* 0x000fea0003800000 */
[----:B------:R-:W-:Y:S02]  /*0090*/  ULDC.64 UR4, c[0x0][0x198] ;  /* 0x0000660000047ab9 */ /* 0x000fe40000000a00 */
[----:B------:R-:W-:Y:S02]  /*00a0*/  UIADD3 UR6, UP0, UR4, 0x570, URZ ;  /* 0x0000057004067890 */ /* 0x000fe4000ff1e03f */
[----:B------:R-:W-:Y:S02]  /*00b0*/  UIADD3 UR4, UP1, UR4, 0x670, URZ ;  /* 0x0000067004047890 */ /* 0x000fe4000ff3e03f */
[----:B------:R-:W-:Y:S02]  /*00c0*/  UIADD3.X UR7, URZ, UR5, URZ, UP0, !UPT ;  /* 0x000000053f077290 */ /* 0x000fe400087fe43f */
[----:B------:R-:W-:-:S07]  /*00d0*/  UIADD3.X UR5, URZ, UR5, URZ, UP1, !UPT ;  /* 0x000000053f057290 */ /* 0x000fce0008ffe43f */
[----:B------:R0:W-:Y:S02]  /*00e0*/  UTMACCTL.PF [UR6] ;  /* 0x00000000060079b9 */ /* 0x0001e40008040000 */
[----:B------:R0:W-:Y:S02]  /*00f0*/  UTMACCTL.PF [UR4] ;  /* 0x00000000040079b9 */ /* 0x0001e40008040000 */
[----:B0-----:R-:W-:Y:S01]  /*0100*/  NOP ;  /* 0x0000000000007918 */ /* 0x001fe20000000000 */
.L_x_471:
[----:B------:R-:W-:Y:S05]  /*0110*/  BSYNC B0 ;  /* 0x0000000000007941 */ /* 0x000fea0003800000 */
.L_x_470:
[----:B------:R-:W-:Y:S01]  /*0120*/  VOTEU.ANY UP0, P0 ;  /* 0x00000000003f7886 */ /* 0x000fe20000000100 */
[----:B------:R-:W0:Y:S01]  /*0130*/  SHFL.IDX PT, R3, R2, RZ, 0x1f ;  /* 0x00001fff02037589 */ /* 0x000e2200000e0000 */
[----:B------:R-:W-:Y:S01]  /*0140*/  UMOV UR4, 0x80 ;  /* 0x0000008000047882 */ /* 0x000fe20000000000 */
[----:B------:R-:W-:Y:S01]  /*0150*/  UMOV UR7, 0x100 ;  /* 0x0000010000077882 */ /* 0x000fe20000000000 */
[----:B------:R-:W-:Y:S01]  /*0160*/  SHF.R.U32.HI R4, RZ, 0x7, R0 ;  /* 0x00000007ff047819 */ /* 0x000fe20000011600 */
[----:B------:R-:W1:Y:S01]  /*0170*/  @UP0 S2UR UR8, SR_CgaCtaId ;  /* 0x00000000000809c3 */ /* 0x000e620000008800 */
[----:B------:R-:W-:Y:S01]  /*0180*/  @UP0 UMOV UR6, 0x400 ;  /* 0x0000040000060882 */ /* 0x000fe20000000000 */
[----:B------:R-:W-:-:S04]  /*0190*/  @UP0 UIADD3 UR4, -UR4, 0x100000, URZ ;  /* 0x0010000004040890 */ /* 0x000fc8000fffe13f */
[----:B------:R-:W-:Y:S02]  /*01a0*/  @UP0 USHF.L.U32 UR5, UR4, 0xb, URZ ;  /* 0x0000000b04050899 */ /* 0x000fe4000800063f */
[----:B------:R-:W-:Y:S01]  /*01b0*/  @UP0 USHF.L.U32 UR4, UR4, 0x1, URZ ;  /* 0x0000000104040899 */ /* 0x000fe2000800063f */
[----:B------:R-:W-:Y:S01]  /*01c0*/  VOTEU.ANY UP1, P0 ;  /* 0x00000000003f7886 */ /* 0x000fe20000020100 */
[----:B0-----:R-:W-:Y:S02]  /*01d0*/  ISETP.NE.AND P1, PT, R3, RZ, PT ;  /* 0x000000ff0300720c */ /* 0x001fe40003f25270 */
[----:B------:R0:W2:Y:S01]  /*01e0*/  SHFL.IDX PT, R3, R4, RZ, 0x1f ;  /* 0x00001fff04037589 */ /* 0x0000a200000e0000 */
[----:B-1----:R-:W-:Y:S02]  /*01f0*/  @UP0 ULEA UR8, UR8, UR6, 0x18 ;  /* 0x0000000608080291 */ /* 0x002fe4000f8ec03f */
[----:B------:R-:W-:-:S04]  /*0200*/  @UP0 UIADD3 UR6, -UR7, 0x100000, URZ ;  /* 0x0010000007060890 */ /* 0x000fc8000fffe13f */
[----:B------:R-:W-:Y:S02]  /*0210*/  @UP0 USHF.L.U32 UR7, UR6, 0xb, URZ ;  /* 0x0000000b06070899 */ /* 0x000fe4000800063f */
[----:B------:R-:W-:Y:S01]  /*0220*/  @UP0 USHF.L.U32 UR6, UR6, 0x1, URZ ;  /* 0x0000000106060899 */ /* 0x000fe2000800063f */
[----:B------:R-:W-:Y:S01]  /*0230*/  VOTEU.ANY UP0, P0 ;  /* 0x00000000003f7886 */ /* 0x000fe20000000100 */
[----:B------:R-:W1:Y:S04]  /*0240*/  FENCE.VIEW.ASYNC.S ;  /* 0x00000000000073c6 */ /* 0x000e680000000000 */
[----:B-1----:R0:W1:Y:S06]  /*0250*/  @UP0 SYNCS.EXCH.64 URZ, [UR8+0x28800], UR4 ;  /* 0x02880004083f05b2 */ /* 0x00206c0008000100 */
[----:B------:R0:W3:Y:S02]  /*0260*/  @UP1 SYNCS.EXCH.64 URZ, [UR8+0x28820], UR6 ;  /* 0x02882006083f15b2 */ /* 0x0000e40008000100 */
[----:B0-----:R-:W-:Y:S05]  /*0270*/  @P1 BRA `(.L_x_472) ;  /* 0x0000000000481947 */ /* 0x001fea0003800000 */
        /* <DEDUP_REMOVED lines=13> */
[----:B0-----:R0:W4:Y:S08]  /*0350*/  SYNCS.EXCH.64 URZ, [UR8+0x28830], UR4 ;  /* 0x02883004083f75b2 */ /* 0x0011300008000100 */
[----:B------:R0:W0:Y:S01]  /*0360*/  SYNCS.EXCH.64 URZ, [UR8+0x28840], UR6 ;  /* 0x02884006083f75b2 */ /* 0x0000220008000100 */
[----:B------:R0:W0:Y:S01]  /*0370*/  SYNCS.EXCH.64 URZ, [UR8+0x28838], UR4 ;  /* 0x02883804083f75b2 */ /* 0x0000220008000100 */
[----:B------:R0:W0:Y:S01]  /*0380*/  SYNCS.EXCH.64 URZ, [UR8+0x28848], UR6 ;  /* 0x02884806083f75b2 */ /* 0x0000220008000100 */
[----:B------:R-:W-:Y:S01]  /*0390*/  NOP ;  /* 0x0000000000007918 */ /* 0x000fe20000000000 */
.L_x_472:
        /* <DEDUP_REMOVED lines=22> */
.L_x_473:
        /* <DEDUP_REMOVED lines=18> */
.L_x_474:
        /* <DEDUP_REMOVED lines=22> */
.L_x_475:
        /* <DEDUP_REMOVED lines=22> */
.L_x_476:
[----:B--2---:R-:W-:Y:S01]  /*08e0*/  ISETP.NE.AND P0, PT, R3, RZ, PT ;  /* 0x000000ff0300720c */ /* 0x004fe20003f05270 */
[----:B------:R-:W-:Y:S01]  /*08f0*/  IMAD.MOV.U32 R3, RZ, RZ, 0x1 ;  /* 0x00000001ff037424 */ /* 0x000fe200078e00ff */
[----:B------:R-:W-:Y:S01]  /*0900*/  NOP ;  /* 0x0000000000007918 */ /* 0x000fe20000000000 */
[----:B------:R-:W-:Y:S01]  /*0910*/  ULDC.64 UR38, c[0x0][0x208] ;  /* 0x0000820000267ab9 */ /* 0x000fe20000000a00 */
[----:B------:R-:W-:Y:S02]  /*0920*/  BSSY B9, `(.L_x_477) ;  /* 0x000193a000097945 */ /* 0x000fe40003800000 */
[----:B------:R-:W-:-:S05]  /*0930*/  SEL R3, R3, 0x2, !P0 ;  /* 0x0000000203037807 */ /* 0x000fca0004000000 */
[----:B------:R2:W-:Y:S01]  /*0940*/  STL [R1+0xc], R3 ;  /* 0x00000c0301007387 */ /* 0x0005e20000100800 */
[----:B01-34-:R-:W-:Y:S06]  /*0950*/  BAR.SYNC.DEFER_BLOCKING 0x0 ;  /* 0x0000000000007b1d */ /* 0x01bfec0000010000 */
[----:B------:R-:W-:Y:S05]  /*0960*/  @!P0 BRA `(.L_x_478) ;  /* 0x0000012c00408947 */ /* 0x000fea0003800000 */
.L_x_479:
[----:B------:R-:W-:-:S08]  /*0970*/  NOP ;  /* 0x0000000000007918 */ /* 0x000fd00000000000 */
[----:B------:R-:W0:Y:S02]  /*0980*/  USETMAXREG.TRY_ALLOC.CTAPOOL UP0, 0xe8 ;  /* 0x000000e8000079c8 */ /* 0x000e240008000600 */
[----:B0-----:R-:W-:-:S13]  /*0990*/  PLOP3.LUT P0, PT, PT, PT, UP0, 0x80, 0x0 ;  /* 0x000000000000781c */ /* 0x001fda0003f0f008 */
[----:B------:R-:W-:Y:S05]  /*09a0*/  @!P0 BRA `(.L_x_479) ;  /* 0xfffffffc00f08947 */ /* 0x000fea000383ffff */
[----:B------:R-:W-:Y:S01]  /*09b0*/  SHF.R.U32.HI R2, RZ, 0x7, R0 ;  /* 0x00000007ff027819 */ /* 0x000fe20000011600 */
[----:B------:R-:W0:Y:S01]  /*09c0*/  S2R R222, SR_CgaCtaId ;  /* 0x0000000000de7919 */ /* 0x000e220000008800 */
[----:B--2---:R-:W-:Y:S01]  /*09d0*/  MOV R3, 0x400 ;  /* 0x0000040000037802 */ /* 0x004fe20000000f00 */
[----:B------:R-:W-:Y:S01]  /*09e0*/  ULDC UR4, c[0x0][0xc3c] ;  /* 0x00030f0000047ab9 */ /* 0x000fe20000000800 */
[----:B------:R-:W-:Y:S06]  /*09f0*/  BAR.ARV 0x8, 0x180 ;  /* 0x0206000000007b1d */ /* 0x000fec0000002000 */
[----:B------:R-:W-:-:S13]  /*0a00*/  ISETP.NE.AND P0, PT, R2, 0x1, PT ;  /* 0x000000010200780c */ /* 0x000fda0003f05270 */
[----:B------:R-:W-:Y:S08]  /*0a10*/  @!P0 BAR.ARV 0x9, 0x100 ;  /* 0x0244000000008b1d */ /* 0x000ff00000002000 */
[----:B------:R-:W-:Y:S01]  /*0a20*/  BAR.SYNC.DEFER_BLOCKING 0x5, 0x180 ;  /* 0x0146000000007b1d */ /* 0x000fe20000010000 */
[----:B0-----:R-:W-:-:S05]  /*0a30*/  LEA R156, R222, R3, 0x18 ;  /* 0x00000003de9c7211 */ /* 0x001fca00078ec0ff */
[----:B------:R-:W0:Y:S02]  /*0a40*/  LDS.128 R40, [R156+0x288d0] ;  /* 0x0288d0009c287984 */ /* 0x000e240000000c00 */
[----:B------:R-:W-:Y:S06]  /*0a50*/  BAR.ARV 0x4, 0x180 ;  /* 0x0106000000007b1d */ /* 0x000fec0000002000 */
[----:B0-----:R-:W-:-:S13]  /*0a60*/  ISETP.GE.AND P0, PT, R43, UR4, PT ;  /* 0x000000042b007c0c */ /* 0x001fda000bf06270 */
[----:B------:R-:W-:Y:S05]  /*0a70*/  @P0 BRA `(.L_x_480) ;  /* 0x0000019000900947 */ /* 0x000fea0003800000 */
[----:B------:R-:W2:Y:S01]  /*0a80*/  LDL.LU R14, [R1+0xc] ;  /* 0x00000c00010e7983 */ /* 0x000ea20000300800 */
[----:B------:R-:W-:Y:S01]  /*0a90*/  VIADD R13, R0, 0xffffff80 ;  /* 0xffffff80000d7836 */ /* 0x000fe20000000000 */
[----:B------:R-:W-:Y:S01]  /*0aa0*/  CS2R R154, SRZ ;  /* 0x00000000009a7805 */ /* 0x000fe2000001ff00 */
[----:B------:R-:W-:Y:S02]  /*0ab0*/  IMAD.MOV.U32 R12, RZ, RZ, -0x2 ;  /* 0xfffffffeff0c7424 */ /* 0x000fe400078e00ff */
[----:B------:R-:W-:Y:S01]  /*0ac0*/  VIADD R211, R156, 0x10400 ;  /* 0x000104009cd37836 */ /* 0x000fe20000000000 */
[----:B------:R-:W-:Y:S01]  /*0ad0*/  SHF.R.S32.HI R0, RZ, 0x1f, R13 ;  /* 0x0000001fff007819 */ /* 0x000fe2000001140d */
[----:B------:R-:W-:Y:S02]  /*0ae0*/  IMAD.MOV.U32 R207, RZ, RZ, RZ ;  /* 0x000000ffffcf7224 */ /* 0x000fe400078e00ff */
[----:B------:R-:W-:Y:S01]  /*0af0*/  IMAD.MOV.U32 R158, RZ, RZ, RZ ;  /* 0x000000ffff9e7224 */ /* 0x000fe200078e00ff */
[CC--:B------:R-:W-:Y:S01]  /*0b00*/  LEA.HI R2, R0.reuse, R13.reuse, RZ, 0x7 ;  /* 0x0000000d00027211 */ /* 0x0c0fe200078f38ff */
[----:B------:R-:W-:Y:S01]  /*0b10*/  IMAD.MOV.U32 R152, RZ, RZ, RZ ;  /* 0x000000ffff987224 */ /* 0x000fe200078e00ff */
[----:B------:R-:W-:-:S02]  /*0b20*/  LEA.HI R4, R0, R13, RZ, 0x5 ;  /* 0x0000000d00047211 */ /* 0x000fc400078f28ff */
[----:B------:R-:W-:Y:S02]  /*0b30*/  LOP3.LUT R212, R2, 0xffffff80, RZ, 0xc0, !PT ;  /* 0xffffff8002d47812 */ /* 0x000fe400078ec0ff */
[----:B------:R-:W-:Y:S01]  /*0b40*/  SHF.R.S32.HI R221, RZ, 0x7, R2 ;  /* 0x00000007ffdd7819 */ /* 0x000fe20000011402 */
[----:B------:R-:W-:Y:S01]  /*0b50*/  IMAD.SHL.U32 R5, R4, 0x20, RZ ;  /* 0x0000002004057824 */ /* 0x000fe200078e00ff */
[----:B------:R-:W-:Y:S01]  /*0b60*/  LEA.HI R3, R0, R13, RZ, 0x4 ;  /* 0x0000000d00037211 */ /* 0x000fe200078f20ff */
[----:B------:R-:W-:Y:S01]  /*0b70*/  IMAD.IADD R212, R13, 0x1, -R212 ;  /* 0x000000010dd47824 */ /* 0x000fe200078e0ad4 */
[----:B------:R-:W-:Y:S02]  /*0b80*/  LEA.HI R2, R2, R221, RZ, 0x1 ;  /* 0x000000dd02027211 */ /* 0x000fe400078f08ff */
[----:B------:R-:W-:Y:S02]  /*0b90*/  LEA.HI R11, R0, R13, RZ, 0x2 ;  /* 0x0000000d000b7211 */ /* 0x000fe400078f10ff */
[----:B------:R-:W-:-:S02]  /*0ba0*/  SHF.R.S32.HI R7, RZ, 0x1f, R212 ;  /* 0x0000001fff077819 */ /* 0x000fc400000114d4 */
[----:B------:R-:W-:Y:S02]  /*0bb0*/  LOP3.LUT R2, R2, 0x3fffffe, RZ, 0xc0, !PT ;  /* 0x03fffffe02027812 */ /* 0x000fe400078ec0ff */
[CC--:B------:R-:W-:Y:S02]  /*0bc0*/  LEA.HI R8, R7.reuse, R212.reuse, RZ, 0x2 ;  /* 0x000000d407087211 */ /* 0x0c0fe400078f10ff */
[----:B------:R-:W-:Y:S01]  /*0bd0*/  LEA.HI R7, R7, R212, RZ, 0x5 ;  /* 0x000000d407077211 */ /* 0x000fe200078f28ff */
[----:B------:R-:W-:Y:S01]  /*0be0*/  IMAD.IADD R2, R221, 0x1, -R2 ;  /* 0x00000001dd027824 */ /* 0x000fe200078e0a02 */
[--C-:B------:R-:W-:Y:S02]  /*0bf0*/  SHF.R.S32.HI R9, RZ, 0x2, R8.reuse ;  /* 0x00000002ff097819 */ /* 0x100fe40000011408 */
[----:B------:R-:W-:Y:S02]  /*0c00*/  SHF.R.S32.HI R10, RZ, 0x1f, R8 ;  /* 0x0000001fff0a7819 */ /* 0x000fe40000011408 */
[----:B------:R-:W-:-:S02]  /*0c10*/  SHF.R.S32.HI R7, RZ, 0x5, R7 ;  /* 0x00000005ff077819 */ /* 0x000fc40000011407 */
[----:B------:R-:W-:Y:S02]  /*0c20*/  LEA.HI R10, R10, R9, RZ, 0x3 ;  /* 0x000000090a0a7211 */ /* 0x000fe400078f18ff */
[----:B------:R-:W-:Y:S02]  /*0c30*/  SHF.R.S32.HI R6, RZ, 0x4, R3 ;  /* 0x00000004ff067819 */ /* 0x000fe40000011403 */
[----:B------:R-:W-:Y:S02]  /*0c40*/  LOP3.LUT R10, R10, 0xfffffff8, RZ, 0xc0, !PT ;  /* 0xfffffff80a0a7812 */ /* 0x000fe400078ec0ff */
[----:B------:R-:W-:Y:S02]  /*0c50*/  LOP3.LUT R4, R3, 0x3fffff0, RZ, 0xc0, !PT ;  /* 0x03fffff003047812 */ /* 0x000fe400078ec0ff */
[----:B------:R-:W-:Y:S01]  /*0c60*/  LOP3.LUT R11, R11, 0xfffffffc, RZ, 0xc0, !PT ;  /* 0xfffffffc0b0b7812 */ /* 0x000fe200078ec0ff */
[----:B------:R-:W-:Y:S01]  /*0c70*/  IMAD.IADD R10, R9, 0x1, -R10 ;  /* 0x00000001090a7824 */ /* 0x000fe200078e0a0a */
[----:B------:R-:W-:Y:S01]  /*0c80*/  LOP3.LUT R5, R5, 0xfffffc00, RZ, 0xc0, !PT ;  /* 0xfffffc0005057812 */ /* 0x000fe200078ec0ff */
[----:B------:R-:W-:Y:S01]  /*0c90*/  IMAD.IADD R4, R13, 0x1, -R4 ;  /* 0x000000010d047824 */ /* 0x000fe200078e0a04 */
[----:B------:R-:W-:Y:S01]  /*0ca0*/  LEA.HI R3, R3, R6, RZ, 0x1 ;  /* 0x0000000603037211 */ /* 0x000fe200078f08ff */
[----:B------:R-:W-:Y:S01]  /*0cb0*/  IMAD.IADD R11, R13, 0x1, -R11 ;  /* 0x000000010d0b7824 */ /* 0x000fe200078e0a0b */
[----:B------:R-:W-:Y:S01]  /*0cc0*/  LEA R7, R7, R10, 0x4 ;  /* 0x0000000a07077211 */ /* 0x000fe200078e20ff */
[----:B------:R-:W-:Y:S01]  /*0cd0*/  IMAD R4, R4, 0x40, R5 ;  /* 0x0000004004047824 */ /* 0x000fe200078e0205 */
[----:B------:R-:W-:-:S02]  /*0ce0*/  LOP3.LUT R3, R3, 0x1ffffffe, RZ, 0xc0, !PT ;  /* 0x1ffffffe03037812 */ /* 0x000fc400078ec0ff */
[----:B------:R-:W-:Y:S01]  /*0cf0*/  LEA.HI R5, R11, R11, RZ, 0x1 ;  /* 0x0000000b0b057211 */ /* 0x000fe200078f08ff */
[----:B------:R-:W-:Y:S01]  /*0d00*/  IMAD R223, R2, 0x40, R7 ;  /* 0x0000004002df7824 */ /* 0x000fe200078e0207 */
[-C--:B------:R-:W-:Y:S01]  /*0d10*/  LEA.HI R2, R0, R13.reuse, RZ, 0x6 ;  /* 0x0000000d00027211 */ /* 0x080fe200078f30ff */
[----:B------:R-:W-:Y:S01]  /*0d20*/  IMAD.IADD R3, R6, 0x1, -R3 ;  /* 0x0000000106037824 */ /* 0x000fe200078e0a03 */
[----:B------:R-:W-:Y:S02]  /*0d30*/  LEA.HI R0, R0, R13, RZ, 0x3 ;  /* 0x0000000d00007211 */ /* 0x000fe400078f18ff */
[----:B------:R-:W-:Y:S01]  /*0d40*/  LOP3.LUT R6, R5, 0x1ffffffe, RZ, 0xc0, !PT ;  /* 0x1ffffffe05067812 */ /* 0x000fe200078ec0ff */
[----:B------:R-:W-:Y:S01]  /*0d50*/  IMAD R226, R3, 0x8, R4 ;  /* 0x0000000803e27824 */ /* 0x000fe200078e0204 */
[----:B------:R-:W-:Y:S01]  /*0d60*/  SHF.R.S32.HI R153, RZ, 0x3, R0 ;  /* 0x00000003ff997819 */ /* 0x000fe20000011400 */
[----:B------:R-:W-:Y:S01]  /*0d70*/  IMAD.SHL.U32 R2, R2, 0x8, RZ ;  /* 0x0000000802027824 */ /* 0x000fe200078e00ff */
[----:B------:R-:W-:Y:S01]  /*0d80*/  LOP3.LUT R202, R0, 0xfffffff8, RZ, 0xc0, !PT ;  /* 0xfffffff800ca7812 */ /* 0x000fe200078ec0ff */
[----:B------:R-:W-:Y:S01]  /*0d90*/  IMAD.IADD R6, R11, 0x1, -R6 ;  /* 0x000000010b067824 */ /* 0x000fe200078e0a06 */
[C---:B------:R-:W-:Y:S01]  /*0da0*/  IADD3 R219, R153.reuse, 0x40, RZ ;  /* 0x0000004099db7810 */ /* 0x040fe20007ffe0ff */
[C---:B------:R-:W-:Y:S01]  /*0db0*/  VIADD R220, R153.reuse, 0x20 ;  /* 0x0000002099dc7836 */ /* 0x040fe20000000000 */
[----:B------:R-:W-:Y:S01]  /*0dc0*/  LOP3.LUT R9, R8, 0x7ffffffc, RZ, 0xc0, !PT ;  /* 0x7ffffffc08097812 */ /* 0x000fe200078ec0ff */
[----:B------:R-:W-:Y:S01]  /*0dd0*/  VIADD R218, R153, 0x60 ;  /* 0x0000006099da7836 */ /* 0x000fe20000000000 */
[----:B------:R-:W-:Y:S01]  /*0de0*/  SHF.R.S32.HI R0, RZ, 0x1f, R219 ;  /* 0x0000001fff007819 */ /* 0x000fe200000114db */
[----:B------:R-:W-:Y:S01]  /*0df0*/  IMAD.IADD R202, R13, 0x1, -R202 ;  /* 0x000000010dca7824 */ /* 0x000fe200078e0aca */
[----:B------:R-:W-:Y:S01]  /*0e00*/  SHF.R.S32.HI R5, RZ, 0x1f, R220 ;  /* 0x0000001fff057819 */ /* 0x000fe200000114dc */
[----:B------:R-:W-:Y:S01]  /*0e10*/  IMAD.SHL.U32 R228, R153, 0x40, RZ ;  /* 0x0000004099e47824 */ /* 0x000fe200078e00ff */
[----:B------:R-:W-:Y:S01]  /*0e20*/  SHF.R.S32.HI R7, RZ, 0x1f, R218 ;  /* 0x0000001fff077819 */ /* 0x000fe200000114da */
[----:B------:R-:W-:Y:S01]  /*0e30*/  IMAD.SHL.U32 R193, R220, 0x40, RZ ;  /* 0x00000040dcc17824 */ /* 0x000fe200078e00ff */
[----:B------:R-:W-:Y:S01]  /*0e40*/  LEA.HI R5, R5, R220, RZ, 0x3 ;  /* 0x000000dc05057211 */ /* 0x000fe200078f18ff */
[----:B------:R-:W-:Y:S01]  /*0e50*/  IMAD.SHL.U32 R192, R219, 0x40, RZ ;  /* 0x00000040dbc07824 */ /* 0x000fe200078e00ff */
[----:B------:R-:W-:Y:S01]  /*0e60*/  LEA.HI R0, R0, R219, RZ, 0x3 ;  /* 0x000000db00007211 */ /* 0x000fe200078f18ff */
[----:B------:R-:W-:Y:S01]  /*0e70*/  IMAD.SHL.U32 R159, R218, 0x40, RZ ;  /* 0x00000040da9f7824 */ /* 0x000fe200078e00ff */
[----:B------:R-:W-:Y:S01]  /*0e80*/  LEA.HI R7, R7, R218, RZ, 0x3 ;  /* 0x000000da07077211 */ /* 0x000fe200078f18ff */
[----:B------:R-:W-:Y:S01]  /*0e90*/  IMAD.SHL.U32 R16, R202, 0x8, RZ ;  /* 0x00000008ca107824 */ /* 0x000fe200078e00ff */
[----:B------:R-:W-:Y:S01]  /*0ea0*/  LOP3.LUT R3, R228, 0x1c0, RZ, 0xc0, !PT ;  /* 0x000001c0e4037812 */ /* 0x000fe200078ec0ff */
[----:B------:R-:W-:Y:S01]  /*0eb0*/  IMAD.IADD R9, R212, 0x1, -R9 ;  /* 0x00000001d4097824 */ /* 0x000fe200078e0a09 */
[----:B------:R-:W-:Y:S01]  /*0ec0*/  LOP3.LUT R193, R193, 0x1c0, RZ, 0xc0, !PT ;  /* 0x000001c0c1c17812 */ /* 0x000fe200078ec0ff */
[----:B------:R-:W-:Y:S01]  /*0ed0*/  IMAD.SHL.U32 R5, R5, 0x40, RZ ;  /* 0x0000004005057824 */ /* 0x000fe200078e00ff */
[----:B------:R-:W-:Y:S01]  /*0ee0*/  LOP3.LUT R192, R192, 0x1c0, RZ, 0xc0, !PT ;  /* 0x000001c0c0c07812 */ /* 0x000fe200078ec0ff */
[----:B------:R-:W-:Y:S01]  /*0ef0*/  IMAD.SHL.U32 R0, R0, 0x40, RZ ;  /* 0x0000004000007824 */ /* 0x000fe200078e00ff */
[----:B------:R-:W-:Y:S01]  /*0f00*/  LOP3.LUT R159, R159, 0x1c0, RZ, 0xc0, !PT ;  /* 0x000001c09f9f7812 */ /* 0x000fe200078ec0ff */
[----:B------:R-:W-:Y:S01]  /*0f10*/  IMAD.SHL.U32 R7, R7, 0x40, RZ ;  /* 0x0000004007077824 */ /* 0x000fe200078e00ff */
[----:B------:R-:W-:Y:S01]  /*0f20*/  SHF.R.U32.HI R198, RZ, 0x3, R3 ;  /* 0x00000003ffc67819 */ /* 0x000fe20000011603 */
[----:B------:R-:W-:Y:S01]  /*0f30*/  IMAD.SHL.U32 R18, R202, 0x4, RZ ;  /* 0x00000004ca127824 */ /* 0x000fe200078e00ff */
[--C-:B------:R-:W-:Y:S01]  /*0f40*/  LOP3.LUT R201, R3, 0x38, R16.reuse, 0xf8, !PT ;  /* 0x0000003803c97812 */ /* 0x100fe200078ef810 */
[----:B------:R-:W-:Y:S01]  /*0f50*/  IMAD R225, R9, R12, 0x80 ;  /* 0x0000008009e17424 */ /* 0x000fe200078e020c */
[----:B------:R-:W-:Y:S01]  /*0f60*/  SHF.R.U32.HI R11, RZ, 0x3, R193 ;  /* 0x00000003ff0b7819 */ /* 0x000fe200000116c1 */
[----:B------:R-:W-:Y:S01]  /*0f70*/  VIADD R23, R18, 0x20 ;  /* 0x0000002012177836 */ /* 0x000fe20000000000 */
[----:B------:R-:W-:Y:S01]  /*0f80*/  LOP3.LUT R4, R193, 0x38, R16, 0xf8, !PT ;  /* 0x00000038c1047812 */ /* 0x000fe200078ef810 */
[----:B------:R-:W-:Y:S01]  /*0f90*/  VIADD R22, R16, 0x40 ;  /* 0x0000004010167836 */ /* 0x000fe20000000000 */
[----:B------:R-:W-:Y:S01]  /*0fa0*/  SHF.R.U32.HI R9, RZ, 0x3, R192 ;  /* 0x00000003ff097819 */ /* 0x000fe200000116c0 */
[----:B------:R-:W-:Y:S01]  /*0fb0*/  IMAD.SHL.U32 R214, R23, 0x2, RZ ;  /* 0x0000000217d67824 */ /* 0x000fe200078e00ff */
[----:B------:R-:W-:Y:S01]  /*0fc0*/  LOP3.LUT R3, R192, 0x38, R16, 0xf8, !PT ;  /* 0x00000038c0037812 */ /* 0x000fe200078ef810 */
[----:B------:R-:W-:Y:S01]  /*0fd0*/  IMAD R224, R6, 0x8, R223 ;  /* 0x0000000806e07824 */ /* 0x000fe200078e02df */
[----:B------:R-:W-:-:S02]  /*0fe0*/  SHF.R.U32.HI R229, RZ, 0x3, R159 ;  /* 0x00000003ffe57819 */ /* 0x000fc4000001169f */
[----:B------:R-:W-:Y:S02]  /*0ff0*/  LOP3.LUT R8, R159, 0x38, R16, 0xf8, !PT ;  /* 0x000000389f087812 */ /* 0x000fe400078ef810 */
[----:B------:R-:W-:Y:S02]  /*1000*/  LOP3.LUT R197, R5, 0xfffffe00, RZ, 0xc0, !PT ;  /* 0xfffffe0005c57812 */ /* 0x000fe400078ec0ff */
[----:B------:R-:W-:Y:S02]  /*1010*/  LOP3.LUT R196, R0, 0xfffffe00, RZ, 0xc0, !PT ;  /* 0xfffffe0000c47812 */ /* 0x000fe400078ec0ff */
[----:B------:R-:W-:Y:S02]  /*1020*/  LOP3.LUT R195, R7, 0xfffffe00, RZ, 0xc0, !PT ;  /* 0xfffffe0007c37812 */ /* 0x000fe400078ec0ff */
[----:B------:R-:W-:Y:S02]  /*1030*/  LOP3.LUT R199, R2, 0xfffffe00, RZ, 0xc0, !PT ;  /* 0xfffffe0002c77812 */ /* 0x000fe400078ec0ff */
[----:B------:R-:W-:-:S02]  /*1040*/  LOP3.LUT R4, R197, R4, R11, 0xf6, !PT ;  /* 0x00000004c5047212 */ /* 0x000fc400078ef60b */
[----:B------:R-:W-:Y:S02]  /*1050*/  LOP3.LUT R216, R196, R3, R9, 0xf6, !PT ;  /* 0x00000003c4d87212 */ /* 0x000fe400078ef609 */
[----:B------:R-:W-:Y:S01]  /*1060*/  LOP3.LUT R8, R195, R8, R229, 0xf6, !PT ;  /* 0x00000008c3087212 */ /* 0x000fe200078ef6e5 */
[--C-:B------:R-:W-:Y:S01]  /*1070*/  IMAD R217, R4, 0x2, R211.reuse ;  /* 0x0000000204d97824 */ /* 0x100fe200078e02d3 */
[----:B------:R-:W-:Y:S01]  /*1080*/  LOP3.LUT R201, R199, R201, R198, 0xf6, !PT ;  /* 0x000000c9c7c97212 */ /* 0x000fe200078ef6c6 */
[----:B------:R-:W-:Y:S01]  /*1090*/  IMAD R216, R216, 0x2, R211 ;  /* 0x00000002d8d87824 */ /* 0x000fe200078e02d3 */
[----:B------:R-:W-:Y:S01]  /*10a0*/  SHF.R.S32.HI R10, RZ, 0x1f, R23 ;  /* 0x0000001fff0a7819 */ /* 0x000fe20000011417 */
[----:B------:R-:W-:Y:S01]  /*10b0*/  IMAD R215, R8, 0x2, R211 ;  /* 0x0000000208d77824 */ /* 0x000fe200078e02d3 */
[----:B------:R-:W-:Y:S02]  /*10c0*/  SHF.R.S32.HI R227, RZ, 0x1f, R153 ;  /* 0x0000001fffe37819 */ /* 0x000fe40000011499 */
[----:B------:R-:W-:-:S02]  /*10d0*/  SHF.R.S32.HI R19, RZ, 0x1f, R18 ;  /* 0x0000001fff137819 */ /* 0x000fc40000011412 */
[----:B------:R-:W-:Y:S02]  /*10e0*/  SHF.R.S32.HI R17, RZ, 0x1f, R16 ;  /* 0x0000001fff117819 */ /* 0x000fe40000011410 */
[----:B------:R-:W-:Y:S02]  /*10f0*/  SHF.R.S32.HI R2, RZ, 0x1f, R22 ;  /* 0x0000001fff027819 */ /* 0x000fe40000011416 */
[----:B------:R-:W-:Y:S02]  /*1100*/  SHF.L.U64.HI R213, R23, 0x1, R10 ;  /* 0x0000000117d57819 */ /* 0x000fe4000001020a */
[----:B------:R-:W-:Y:S02]  /*1110*/  LEA R200, R201, R211, 0x1 ;  /* 0x000000d3c9c87211 */ /* 0x000fe400078e08ff */
[----:B--2---:R-:W-:-:S07]  /*1120*/  LOP3.LUT R157, R14, 0x1, RZ, 0xfc, !PT ;  /* 0x000000010e9d7812 */ /* 0x004fce00078efcff */
.L_x_676:
[----:B0-----:R-:W0:Y:S02]  /*1130*/  LDC.64 R4, c[0x0][0xc88] ;  /* 0x00032200ff047b82 */ /* 0x001e240000000a00 */
[----:B0-----:R-:W-:-:S05]  /*1140*/  IMAD.WIDE R4, R43, 0x4, R4 ;  /* 0x000000042b047825 */ /* 0x001fca00078e0204 */
[----:B--2---:R-:W2:Y:S01]  /*1150*/  LDG.E R206, desc[UR38][R4.64] ;  /* 0x0000002604ce7981 */ /* 0x004ea2000c1e1900 */
[----:B------:R-:W-:Y:S05]  /*1160*/  YIELD ;  /* 0x0000000000007946 */ /* 0x000fea0003800000 */
[----:B------:R-:W-:Y:S01]  /*1170*/  ULDC.64 UR4, c[0x0][0xa28] ;  /* 0x00028a0000047ab9 */ /* 0x000fe20000000a00 */
[----:B------:R-:W-:Y:S01]  /*1180*/  ULDC.64 UR8, c[0x0][0xa18] ;  /* 0x0002860000087ab9 */ /* 0x000fe20000000a00 */
[----:B------:R-:W-:Y:S01]  /*1190*/  ISETP.NE.U32.AND P1, PT, RZ, UR4, PT ;  /* 0x00000004ff007c0c */ /* 0x000fe2000bf25070 */
[----:B------:R-:W-:Y:S01]  /*11a0*/  ULDC.64 UR6, c[0x0][0xa08] ;  /* 0x0002820000067ab9 */ /* 0x000fe20000000a00 */
[----:B------:R-:W-:Y:S01]  /*11b0*/  IMAD.MOV.U32 R0, RZ, RZ, RZ ;  /* 0x000000ffff007224 */ /* 0x000fe200078e00ff */
[----:B------:R-:W-:Y:S01]  /*11c0*/  ISETP.NE.U32.AND P0, PT, RZ, UR6, PT ;  /* 0x00000006ff007c0c */ /* 0x000fe2000bf05070 */
[----:B------:R-:W-:Y:S01]  /*11d0*/  IMAD.MOV.U32 R30, RZ, RZ, RZ ;  /* 0x000000ffff1e7224 */ /* 0x000fe200078e00ff */
[----:B------:R-:W-:-:S02]  /*11e0*/  ISETP.NE.AND.EX P1, PT, RZ, UR5, PT, P1 ;  /* 0x00000005ff007c0c */ /* 0x000fc4000bf25310 */
[----:B------:R-:W-:Y:S02]  /*11f0*/  ISETP.NE.AND.EX P0, PT, RZ, UR7, PT, P0 ;  /* 0x00000007ff007c0c */ /* 0x000fe4000bf05300 */
[----:B--2---:R-:W-:Y:S01]  /*1200*/  SHF.R.S32.HI R209, RZ, 0x1f, R206 ;  /* 0x0000001fffd17819 */ /* 0x004fe200000114ce */
[----:B------:R-:W-:-:S08]  /*1210*/  IMAD.SHL.U32 R204, R206, 0x4, RZ ;  /* 0x00000004cecc7824 */ /* 0x000fd000078e00ff */
[C---:B------:R-:W-:Y:S02]  /*1220*/  @P1 LEA R6, P2, R206.reuse, UR4, 0x2 ;  /* 0x00000004ce061c11 */ /* 0x040fe4000f8410ff */
[C-C-:B------:R-:W-:Y:S02]  /*1230*/  SHF.L.U64.HI R205, R206.reuse, 0x2, R209.reuse ;  /* 0x00000002cecd7819 */ /* 0x140fe400000102d1 */
[----:B----4-:R-:W-:Y:S02]  /*1240*/  @P1 LEA.HI.X R7, R206, UR5, R209, 0x2, P2 ;  /* 0x00000005ce071c11 */ /* 0x010fe400090f14d1 */
[----:B------:R-:W-:Y:S01]  /*1250*/  ISETP.NE.U32.AND P2, PT, RZ, UR8, PT ;  /* 0x00000008ff007c0c */ /* 0x000fe2000bf45070 */
[----:B------:R-:W-:Y:S01]  /*1260*/  ULDC UR4, c[0x0][0x288] ;  /* 0x0000a20000047ab9 */ /* 0x000fe20000000800 */
[----:B------:R-:W-:Y:S01]  /*1270*/  IADD3 R8, P3, R204, UR6, RZ ;  /* 0x00000006cc087c10 */ /* 0x000fe2000ff7e0ff */
[----:B------:R0:W5:Y:S01]  /*1280*/  @P1 LDG.E R0, desc[UR38][R6.64] ;  /* 0x0000002606001981 */ /* 0x000162000c1e1900 */
[----:B------:R-:W-:Y:S01]  /*1290*/  ISETP.NE.AND.EX P2, PT, RZ, UR9, PT, P2 ;  /* 0x00000009ff007c0c */ /* 0x000fe2000bf45320 */
[----:B------:R-:W-:Y:S01]  /*12a0*/  IMAD.U32 R95, RZ, RZ, UR4 ;  /* 0x00000004ff5f7e24 */ /* 0x000fe2000f8e00ff */
[----:B------:R-:W-:Y:S01]  /*12b0*/  IADD3.X R9, R205, UR7, RZ, P3, !PT ;  /* 0x00000007cd097c10 */ /* 0x000fe20009ffe4ff */
[----:B------:R-:W-:-:S04]  /*12c0*/  ULDC.64 UR4, c[0x0][0x418] ;  /* 0x0001060000047ab9 */ /* 0x000fc80000000a00 */
[----:B------:R0:W5:Y:S06]  /*12d0*/  @P0 LDG.E R30, desc[UR38][R8.64] ;  /* 0x00000026081e0981 */ /* 0x00016c000c1e1900 */
[----:B------:R-:W-:-:S04]  /*12e0*/  @P2 IADD3 R4, P1, R204, UR8, RZ ;  /* 0x00000008cc042c10 */ /* 0x000fc8000ff3e0ff */
[----:B------:R-:W-:-:S05]  /*12f0*/  @P2 IADD3.X R5, R205, UR9, RZ, P1, !PT ;  /* 0x00000009cd052c10 */ /* 0x000fca0008ffe4ff */
[----:B------:R0:W5:Y:S01]  /*1300*/  @P2 LDG.E R95, desc[UR38][R4.64] ;  /* 0x00000026045f2981 */ /* 0x000162000c1e1900 */
[----:B------:R-:W-:-:S03]  /*1310*/  UISETP.NE.U32.AND UP0, UPT, UR4, URZ, UPT ;  /* 0x0000003f0400728c */ /* 0x000fc6000bf05070 */
[----:B------:R-:W-:Y:S01]  /*1320*/  ULDC UR4, c[0x0][0x424] ;  /* 0x0001090000047ab9 */ /* 0x000fe20000000800 */
[----:B------:R-:W-:-:S03]  /*1330*/  UISETP.NE.AND.EX UP0, UPT, UR5, URZ, UPT, UP0 ;  /* 0x0000003f0500728c */ /* 0x000fc6000bf05300 */
[----:B------:R-:W-:Y:S01]  /*1340*/  ULDC UR5, c[0x0][0x2f0] ;  /* 0x0000bc0000057ab9 */ /* 0x000fe20000000800 */
[----:B------:R-:W-:-:S04]  /*1350*/  USEL UR4, UR4, 0x1, UP0 ;  /* 0x0000000104047887 */ /* 0x000fc80008000000 */
[----:B------:R-:W-:-:S03]  /*1360*/  UIMAD UR4, UR4, UR5, URZ ;  /* 0x00000005040472a4 */ /* 0x000fc6000f8e023f */
[----:B------:R-:W-:Y:S02]  /*1370*/  ULDC UR5, c[0x0][0x348] ;  /* 0x0000d20000057ab9 */ /* 0x000fe40000000800 */
[----:B------:R-:W-:Y:S02]  /*1380*/  IMAD.U32 R25, RZ, RZ, UR5 ;  /* 0x00000005ff197e24 */ /* 0x000fe4000f8e00ff */
[----:B------:R-:W-:Y:S02]  /*1390*/  IMAD.U32 R29, RZ, RZ, UR4 ;  /* 0x00000004ff1d7e24 */ /* 0x000fe4000f8e00ff */
[----:B------:R-:W-:Y:S01]  /*13a0*/  IMAD.MOV.U32 R26, RZ, RZ, R206 ;  /* 0x000000ffff1a7224 */ /* 0x000fe200078e00ce */
[----:B0--3--:R-:W-:Y:S06]  /*13b0*/  @P2 BRA `(.L_x_481) ;  /* 0x0000000000242947 */ /* 0x009fec0003800000 */
[----:B------:R-:W-:Y:S02]  /*13c0*/  ULDC.64 UR4, c[0x0][0xa00] ;  /* 0x0002800000047ab9 */ /* 0x000fe40000000a00 */
[----:B------:R-:W-:-:S04]  /*13d0*/  ISETP.NE.U32.AND P1, PT, RZ, UR4, PT ;  /* 0x00000004ff007c0c */ /* 0x000fc8000bf25070 */
[----:B------:R-:W-:-:S13]  /*13e0*/  ISETP.NE.AND.EX P1, PT, RZ, UR5, PT, P1 ;  /* 0x00000005ff007c0c */ /* 0x000fda000bf25310 */
[----:B------:R-:W-:Y:S05]  /*13f0*/  @!P1 BRA `(.L_x_481) ;  /* 0x0000000000149947 */ /* 0x000fea0003800000 */
[----:B------:R-:W0:Y:S02]  /*1400*/  LDC.64 R4, c[0x0][0xa00] ;  /* 0x00028000ff047b82 */ /* 0x000e240000000a00 */
[----:B0-----:R-:W-:-:S05]  /*1410*/  IMAD.WIDE R4, R26, 0x4, R4 ;  /* 0x000000041a047825 */ /* 0x001fca00078e0204 */
[----:B-----5:R-:W2:Y:S04]  /*1420*/  LDG.E R95, desc[UR38][R4.64] ;  /* 0x00000026045f7981 */ /* 0x020ea8000c1e1900 */
[----:B------:R-:W2:Y:S02]  /*1430*/  LDG.E R6, desc[UR38][R4.64+0x4] ;  /* 0x0000042604067981 */ /* 0x000ea4000c1e1900 */
[----:B--2---:R-:W-:-:S07]  /*1440*/  IMAD.IADD R95, R6, 0x1, -R95 ;  /* 0x00000001065f7824 */ /* 0x004fce00078e0a5f */
.L_x_481:
[----:B------:R-:W-:Y:S01]  /*1450*/  ULDC.64 UR4, c[0x0][0xa20] ;  /* 0x0002880000047ab9 */ /* 0x000fe20000000a00 */
[----:B------:R-:W-:Y:S01]  /*1460*/  MOV R208, R41 ;  /* 0x0000002900d07202 */ /* 0x000fe20000000f00 */
[----:B------:R-:W-:Y:S01]  /*1470*/  IMAD.MOV.U32 R203, RZ, RZ, R42 ;  /* 0x000000ffffcb7224 */ /* 0x000fe200078e002a */
[----:B------:R-:W-:-:S04]  /*1480*/  ISETP.NE.U32.AND P1, PT, RZ, UR4, PT ;  /* 0x00000004ff007c0c */ /* 0x000fc8000bf25070 */
[----:B------:R-:W-:-:S13]  /*1490*/  ISETP.NE.AND.EX P1, PT, RZ, UR5, PT, P1 ;  /* 0x00000005ff007c0c */ /* 0x000fda000bf25310 */
[----:B------:R-:W-:Y:S05]  /*14a0*/  @!P1 BRA `(.L_x_482) ;  /* 0x0000000000109947 */ /* 0x000fea0003800000 */
[----:B------:R-:W-:-:S04]  /*14b0*/  IADD3 R4, P0, R204, UR4, RZ ;  /* 0x00000004cc047c10 */ /* 0x000fc8000ff1e0ff */
[----:B------:R-:W-:-:S05]  /*14c0*/  IADD3.X R5, R205, UR5, RZ, P0, !PT ;  /* 0x00000005cd057c10 */ /* 0x000fca00087fe4ff */
[----:B------:R0:W5:Y:S01]  /*14d0*/  LDG.E R29, desc[UR38][R4.64] ;  /* 0x00000026041d7981 */ /* 0x000162000c1e1900 */
[----:B------:R-:W-:Y:S05]  /*14e0*/  BRA `(.L_x_483) ;  /* 0x0000000000107947 */ /* 0x000fea0003800000 */
.L_x_482:
[----:B------:R-:W-:Y:S05]  /*14f0*/  @!P0 BRA `(.L_x_483) ;  /* 0x00000000000c8947 */ /* 0x000fea0003800000 */
[----:B------:R-:W2:Y:S04]  /*1500*/  LDG.E R4, desc[UR38][R8.64] ;  /* 0x0000002608047981 */ /* 0x000ea8000c1e1900 */
[----:B------:R-:W2:Y:S02]  /*1510*/  LDG.E R29, desc[UR38][R8.64+0x4] ;  /* 0x00000426081d7981 */ /* 0x000ea4000c1e1900 */
[----:B--2---:R-:W-:-:S07]  /*1520*/  IMAD.IADD R29, R29, 0x1, -R4 ;  /* 0x000000011d1d7824 */ /* 0x004fce00078e0a04 */
.L_x_483:
[----:B------:R-:W-:Y:S02]  /*1530*/  ULDC.64 UR4, c[0x0][0xa10] ;  /* 0x0002840000047ab9 */ /* 0x000fe40000000a00 */
[----:B------:R-:W-:-:S04]  /*1540*/  ISETP.NE.U32.AND P0, PT, RZ, UR4, PT ;  /* 0x00000004ff007c0c */ /* 0x000fc8000bf05070 */
[----:B------:R-:W-:Y:S01]  /*1550*/  ISETP.NE.AND.EX P0, PT, RZ, UR5, PT, P0 ;  /* 0x00000005ff007c0c */ /* 0x000fe2000bf05300 */
[----:B-----5:R-:W-:Y:S01]  /*1560*/  IMAD.IADD R10, R29, 0x1, -R0 ;  /* 0x000000011d0a7824 */ /* 0x020fe200078e0a00 */
[----:B------:R-:W-:-:S11]  /*1570*/  ULDC.64 UR4, c[0x0][0xa30] ;  /* 0x00028c0000047ab9 */ /* 0x000fd60000000a00 */
[----:B0-----:R-:W0:Y:S02]  /*1580*/  @P0 LDC.64 R4, c[0x0][0xa10] ;  /* 0x00028400ff040b82 */ /* 0x001e240000000a00 */
[----:B0-----:R-:W-:-:S05]  /*1590*/  @P0 IMAD.WIDE R4, R26, 0x4, R4 ;  /* 0x000000041a040825 */ /* 0x001fca00078e0204 */
[----:B------:R-:W2:Y:S04]  /*15a0*/  @P0 LDG.E R3, desc[UR38][R4.64] ;  /* 0x0000002604030981 */ /* 0x000ea8000c1e1900 */
[----:B------:R-:W2:Y:S01]  /*15b0*/  @P0 LDG.E R8, desc[UR38][R4.64+0x4] ;  /* 0x0000042604080981 */ /* 0x000ea2000c1e1900 */
[----:B------:R-:W-:Y:S01]  /*15c0*/  IMAD.MOV R27, RZ, RZ, -R10 ;  /* 0x000000ffff1b7224 */ /* 0x000fe200078e0a0a */
[----:B------:R-:W-:Y:S01]  /*15d0*/  ISETP.NE.U32.AND P1, PT, RZ, UR4, PT ;  /* 0x00000004ff007c0c */ /* 0x000fe2000bf25070 */
[----:B------:R-:W-:-:S03]  /*15e0*/  IMAD.MOV.U32 R24, RZ, RZ, R29 ;  /* 0x000000ffff187224 */ /* 0x000fc600078e001d */
[----:B------:R-:W-:Y:S02]  /*15f0*/  VIMNMX R27, RZ, R27, !PT ;  /* 0x0000001bff1b7248 */ /* 0x000fe40007fe0100 */
[----:B------:R-:W-:-:S13]  /*1600*/  ISETP.NE.AND.EX P1, PT, RZ, UR5, PT, P1 ;  /* 0x00000005ff007c0c */ /* 0x000fda000bf25310 */
[----:B------:R-:W-:-:S04]  /*1610*/  @P1 IADD3 R6, P2, R204, UR4, RZ ;  /* 0x00000004cc061c10 */ /* 0x000fc8000ff5e0ff */
[----:B------:R-:W-:-:S05]  /*1620*/  @P1 IADD3.X R7, R205, UR5, RZ, P2, !PT ;  /* 0x00000005cd071c10 */ /* 0x000fca00097fe4ff */
[----:B------:R0:W5:Y:S01]  /*1630*/  @P1 LDG.E R24, desc[UR38][R6.64] ;  /* 0x0000002606181981 */ /* 0x000162000c1e1900 */
[----:B--2---:R-:W-:-:S04]  /*1640*/  @P0 IMAD.IADD R25, R8, 0x1, -R3 ;  /* 0x0000000108190824 */ /* 0x004fc800078e0a03 */
[----:B------:R-:W-:-:S04]  /*1650*/  IMAD.IADD R96, R10, 0x1, R25 ;  /* 0x000000010a607824 */ /* 0x000fc800078e0219 */
[----:B------:R-:W-:-:S05]  /*1660*/  VIADD R0, R96, 0x7f ;  /* 0x0000007f60007836 */ /* 0x000fca0000000000 */
[----:B------:R-:W-:-:S04]  /*1670*/  SHF.R.S32.HI R3, RZ, 0x1f, R0 ;  /* 0x0000001fff037819 */ /* 0x000fc80000011400 */
[----:B------:R-:W-:-:S04]  /*1680*/  LEA.HI R3, R3, R0, RZ, 0x7 ;  /* 0x0000000003037211 */ /* 0x000fc800078f38ff */
[----:B------:R-:W-:Y:S02]  /*1690*/  LOP3.LUT R0, R3, 0xffffff80, RZ, 0xc0, !PT ;  /* 0xffffff8003007812 */ /* 0x000fe400078ec0ff */
[----:B------:R-:W-:Y:S02]  /*16a0*/  SHF.R.S32.HI R210, RZ, 0x7, R3 ;  /* 0x00000007ffd27819 */ /* 0x000fe40000011403 */
[----:B------:R-:W-:-:S04]  /*16b0*/  VIADDMNMX R0, R0, -R10, R25, PT ;  /* 0x8000000a00007246 */ /* 0x000fc80003800119 */
[----:B------:R-:W-:Y:S02]  /*16c0*/  ISETP.GT.AND P0, PT, R0, R27, PT ;  /* 0x0000001b0000720c */ /* 0x000fe40003f04270 */
[----:B------:R-:W-:-:S05]  /*16d0*/  SHF.R.U32.HI R27, RZ, 0x7, R27 ;  /* 0x00000007ff1b7819 */ /* 0x000fca000001161b */
[----:B------:R-:W-:-:S06]  /*16e0*/  IMAD.MOV.U32 R28, RZ, RZ, R27 ;  /* 0x000000ffff1c7224 */ /* 0x000fcc00078e001b */
[----:B------:R-:W-:-:S05]  /*16f0*/  @P0 VIADD R0, R0, 0x7f ;  /* 0x0000007f00000836 */ /* 0x000fca0000000000 */
[----:B------:R-:W-:-:S04]  /*1700*/  @P0 SHF.R.S32.HI R5, RZ, 0x1f, R0 ;  /* 0x0000001fff050819 */ /* 0x000fc80000011400 */
[----:B------:R-:W-:-:S04]  /*1710*/  @P0 LEA.HI R5, R5, R0, RZ, 0x7 ;  /* 0x0000000005050211 */ /* 0x000fc800078f38ff */
[----:B------:R-:W-:Y:S02]  /*1720*/  @P0 SHF.R.S32.HI R28, RZ, 0x7, R5 ;  /* 0x00000007ff1c0819 */ /* 0x000fe40000011405 */
[----:B------:R-:W-:Y:S02]  /*1730*/  PLOP3.LUT P0, PT, PT, PT, PT, 0x80, 0x0 ;  /* 0x000000000000781c */ /* 0x000fe40003f0f070 */
[----:B------:R-:W-:-:S13]  /*1740*/  ISETP.GT.AND P1, PT, R28, R27, PT ;  /* 0x0000001b1c00720c */ /* 0x000fda0003f24270 */
[----:B0-----:R-:W-:Y:S05]  /*1750*/  @!P1 BRA `(.L_x_484) ;  /* 0x0000006c00b89947 */ /* 0x001fea0003800000 */
[----:B------:R-:W-:Y:S01]  /*1760*/  VIADD R0, R156, 0x18400 ;  /* 0x000184009c007836 */ /* 0x000fe20000000000 */
[----:B------:R-:W-:Y:S04]  /*1770*/  BSSY B6, `(.L_x_485) ;  /* 0x0000013000067945 */ /* 0x000fe80003800000 */
[----:B------:R-:W-:-:S13]  /*1780*/  LOP3.LUT P0, RZ, R0, 0x3ff, RZ, 0xc0, !PT ;  /* 0x000003ff00ff7812 */ /* 0x000fda000780c0ff */
[----:B------:R-:W-:Y:S05]  /*1790*/  @!P0 BRA `(.L_x_486) ;  /* 0x0000000000408947 */ /* 0x000fea0003800000 */
        /* <DEDUP_REMOVED lines=16> */
.L_x_486:
[----:B------:R-:W-:Y:S05]  /*18a0*/  BSYNC B6 ;  /* 0x0000000000067941 */ /* 0x000fea0003800000 */
.L_x_485:
        /* <DEDUP_REMOVED lines=20> */
.L_x_488:
[----:B------:R-:W-:Y:S05]  /*19f0*/  BSYNC B6 ;  /* 0x0000000000067941 */ /* 0x000fea0003800000 */
.L_x_487:
[----:B------:R-:W-:Y:S01]  /*1a00*/  ULDC.64 UR4, c[0x0][0x9f8] ;  /* 0x00027e0000047ab9 */ /* 0x000fe20000000a00 */
[----:B------:R-:W0:Y:S01]  /*1a10*/  LDC R37, c[0x0][0x3f4] ;  /* 0x0000fd00ff257b82 */ /* 0x000e220000000800 */
[----:B------:R-:W-:-:S04]  /*1a20*/  ISETP.NE.U32.AND P0, PT, RZ, UR4, PT ;  /* 0x00000004ff007c0c */ /* 0x000fc8000bf05070 */
[----:B------:R-:W-:-:S03]  /*1a30*/  ISETP.NE.AND.EX P0, PT, RZ, UR5, PT, P0 ;  /* 0x00000005ff007c0c */ /* 0x000fc6000bf05300 */
[----:B------:R-:W1:Y:S08]  /*1a40*/  LDC.64 R14, c[0x0][0x3f8] ;  /* 0x0000fe00ff0e7b82 */ /* 0x000e700000000a00 */
[----:B------:R-:W2:Y:S02]  /*1a50*/  LDC.64 R34, c[0x0][0x408] ;  /* 0x00010200ff227b82 */ /* 0x000ea40000000a00 */
[----:B------:R-:W-:-:S04]  /*1a60*/  @P0 IADD3 R4, P1, R204, UR4, RZ ;  /* 0x00000004cc040c10 */ /* 0x000fc8000ff3e0ff */
[----:B------:R-:W-:-:S05]  /*1a70*/  @P0 IADD3.X R5, R205, UR5, RZ, P1, !PT ;  /* 0x00000005cd050c10 */ /* 0x000fca0008ffe4ff */
[----:B------:R3:W4:Y:S01]  /*1a80*/  @P0 LDG.E R26, desc[UR38][R4.64] ;  /* 0x00000026041a0981 */ /* 0x000722000c1e1900 */
[----:B0-----:R-:W-:Y:S01]  /*1a90*/  ISETP.GE.AND P0, PT, R16, R37, PT ;  /* 0x000000251000720c */ /* 0x001fe20003f06270 */
[----:B------:R-:W-:Y:S01]  /*1aa0*/  IMAD.IADD R0, R30, 0x1, R29 ;  /* 0x000000011e007824 */ /* 0x000fe200078e021d */
[----:B------:R-:W-:Y:S01]  /*1ab0*/  SHF.R.U32.HI R21, RZ, 0x3, R193 ;  /* 0x00000003ff157819 */ /* 0x000fe200000116c1 */
[----:B------:R-:W0:Y:S01]  /*1ac0*/  S2R R38, SR_TID.X ;  /* 0x0000000000267919 */ /* 0x000e220000002100 */
[----:B------:R-:W-:Y:S01]  /*1ad0*/  SEL R3, R37, RZ, P0 ;  /* 0x000000ff25037207 */ /* 0x000fe20000000000 */
[----:B-1----:R-:W-:Y:S01]  /*1ae0*/  IMAD.WIDE.U32 R6, R153, R14, R18 ;  /* 0x0000000e99067225 */ /* 0x002fe200078e0012 */
[----:B------:R-:W-:-:S03]  /*1af0*/  SHF.R.U32.HI R20, RZ, 0x3, R192 ;  /* 0x00000003ff147819 */ /* 0x000fc600000116c0 */
[----:B------:R-:W-:Y:S02]  /*1b00*/  IMAD.IADD R3, R16, 0x1, R3 ;  /* 0x0000000110037824 */ /* 0x000fe400078e0203 */
[----:B------:R-:W-:Y:S01]  /*1b10*/  IMAD.MOV.U32 R84, RZ, RZ, R6 ;  /* 0x000000ffff547224 */ /* 0x000fe200078e0006 */
[C---:B--2---:R-:W-:Y:S01]  /*1b20*/  SHF.L.U64.HI R29, R34.reuse, 0x5, R35 ;  /* 0x00000005221d7819 */ /* 0x044fe20000010223 */
[-C--:B------:R-:W-:Y:S01]  /*1b30*/  IMAD R10, R227, R34.reuse, RZ ;  /* 0x00000022e30a7224 */ /* 0x080fe200078e02ff */
[----:B------:R-:W-:Y:S01]  /*1b40*/  SHF.R.S32.HI R6, RZ, 0x1f, R3 ;  /* 0x0000001fff067819 */ /* 0x000fe20000011403 */
[----:B---3--:R-:W-:Y:S01]  /*1b50*/  IMAD.WIDE.U32 R4, R153, R34, R18 ;  /* 0x0000002299047225 */ /* 0x008fe200078e0012 */
[----:B------:R-:W-:Y:S02]  /*1b60*/  SHF.L.U64.HI R30, R34, 0x6, R35 ;  /* 0x00000006221e7819 */ /* 0x000fe40000010223 */
[C---:B------:R-:W-:Y:S01]  /*1b70*/  LEA.HI R12, R6.reuse, R3, RZ, 0x3 ;  /* 0x00000003060c7211 */ /* 0x040fe200078f18ff */
[----:B------:R-:W-:Y:S01]  /*1b80*/  IMAD R8, R227, R14, RZ ;  /* 0x0000000ee3087224 */ /* 0x000fe200078e02ff */
[----:B------:R-:W-:Y:S01]  /*1b90*/  MOV R88, R4 ;  /* 0x0000000400587202 */ /* 0x000fe20000000f00 */
[C---:B------:R-:W-:Y:S01]  /*1ba0*/  IMAD R91, R153.reuse, R35, R10 ;  /* 0x00000023995b7224 */ /* 0x040fe200078e020a */
[----:B------:R-:W-:Y:S01]  /*1bb0*/  LEA.HI R4, R6, R3, RZ, 0x6 ;  /* 0x0000000306047211 */ /* 0x000fe200078f30ff */
[----:B------:R-:W-:Y:S01]  /*1bc0*/  IMAD.WIDE.U32 R10, R153, R34, R16 ;  /* 0x00000022990a7225 */ /* 0x000fe200078e0010 */
[----:B------:R-:W-:-:S02]  /*1bd0*/  LOP3.LUT R3, R12, 0x38, RZ, 0xc0, !PT ;  /* 0x000000380c037812 */ /* 0x000fc400078ec0ff */
[----:B------:R-:W-:Y:S01]  /*1be0*/  LOP3.LUT R43, R12, 0xfffffff8, RZ, 0xc0, !PT ;  /* 0xfffffff80c2b7812 */ /* 0x000fe200078ec0ff */
[----:B------:R-:W-:Y:S01]  /*1bf0*/  IMAD R87, R153, R15, R8 ;  /* 0x0000000f99577224 */ /* 0x000fe200078e0208 */
[----:B------:R-:W-:Y:S01]  /*1c00*/  LOP3.LUT R3, R3, 0x1c0, R228, 0xf8, !PT ;  /* 0x000001c003037812 */ /* 0x000fe200078ef8e4 */
[----:B------:R-:W-:Y:S01]  /*1c10*/  IMAD.IADD R89, R5, 0x1, R91 ;  /* 0x0000000105597824 */ /* 0x000fe200078e025b */
[----:B------:R-:W-:Y:S01]  /*1c20*/  LOP3.LUT R5, R193, 0x38, R12, 0xf8, !PT ;  /* 0x00000038c1057812 */ /* 0x000fe200078ef80c */
[-C--:B------:R-:W-:Y:S01]  /*1c30*/  IMAD.WIDE.U32 R8, R153, R14.reuse, R16 ;  /* 0x0000000e99087225 */ /* 0x080fe200078e0010 */
[----:B------:R-:W-:Y:S02]  /*1c40*/  SHF.L.U64.HI R31, R34, 0x7, R35 ;  /* 0x00000007221f7819 */ /* 0x000fe40000010223 */
[----:B------:R-:W-:Y:S01]  /*1c50*/  LOP3.LUT R5, R5, R21, RZ, 0x3c, !PT ;  /* 0x0000001505057212 */ /* 0x000fe200078e3cff */
[----:B------:R-:W-:Y:S01]  /*1c60*/  IMAD.IADD R91, R91, 0x1, R11 ;  /* 0x000000015b5b7824 */ /* 0x000fe200078e020b */
[----:B0-----:R-:W-:Y:S01]  /*1c70*/  SHF.R.U32.HI R38, RZ, 0x7, R38 ;  /* 0x00000007ff267819 */ /* 0x001fe20000011626 */
[----:B------:R-:W-:Y:S01]  /*1c80*/  IMAD.SHL.U32 R4, R4, 0x80, RZ ;  /* 0x0000008004047824 */ /* 0x000fe200078e00ff */
[----:B-----5:R-:W-:Y:S01]  /*1c90*/  SHF.R.S32.HI R11, RZ, 0x1f, R24 ;  /* 0x0000001fff0b7819 */ /* 0x020fe20000011418 */
[----:B------:R-:W-:Y:S01]  /*1ca0*/  IMAD.IADD R85, R7, 0x1, R87 ;  /* 0x0000000107557824 */ /* 0x000fe200078e0257 */
[----:B------:R-:W-:Y:S01]  /*1cb0*/  ISETP.NE.AND P6, PT, R38, 0x1, PT ;  /* 0x000000012600780c */ /* 0x000fe20003fc5270 */
[----:B------:R-:W-:Y:S01]  /*1cc0*/  IMAD.MOV.U32 R86, RZ, RZ, R8 ;  /* 0x000000ffff567224 */ /* 0x000fe200078e0008 */
[----:B------:R-:W-:Y:S01]  /*1cd0*/  LOP3.LUT R7, R192, 0x38, R12, 0xf8, !PT ;  /* 0x00000038c0077812 */ /* 0x000fe200078ef80c */
[----:B------:R-:W-:Y:S01]  /*1ce0*/  IMAD.MOV.U32 R90, RZ, RZ, R10 ;  /* 0x000000ffff5a7224 */ /* 0x000fe200078e000a */
[----:B------:R-:W-:Y:S01]  /*1cf0*/  LOP3.LUT R8, R159, 0x38, R12, 0xf8, !PT ;  /* 0x000000389f087812 */ /* 0x000fe200078ef80c */
[----:B------:R-:W-:Y:S01]  /*1d00*/  IMAD.IADD R87, R87, 0x1, R9 ;  /* 0x0000000157577824 */ /* 0x000fe200078e0209 */
[----:B------:R-:W-:Y:S01]  /*1d10*/  LOP3.LUT R6, R4, 0xffffe000, RZ, 0xc0, !PT ;  /* 0xffffe00004067812 */ /* 0x000fe200078ec0ff */
[----:B------:R-:W-:Y:S01]  /*1d20*/  IMAD R10, R11, R14, RZ ;  /* 0x0000000e0b0a7224 */ /* 0x000fe200078e02ff */
[----:B------:R-:W-:Y:S01]  /*1d30*/  LOP3.LUT R9, R7, R20, RZ, 0x3c, !PT ;  /* 0x0000001407097212 */ /* 0x000fe200078e3cff */
[----:B------:R-:W-:Y:S01]  /*1d40*/  IMAD R11, R11, R34, RZ ;  /* 0x000000220b0b7224 */ /* 0x000fe200078e02ff */
[----:B------:R-:W-:Y:S01]  /*1d50*/  LOP3.LUT R8, R8, R229, RZ, 0x3c, !PT ;  /* 0x000000e508087212 */ /* 0x000fe200078e3cff */
[C---:B------:R-:W-:Y:S01]  /*1d60*/  IMAD R39, R24.reuse, R15, R10 ;  /* 0x0000000f18277224 */ /* 0x040fe200078e020a */
[----:B------:R-:W-:Y:S01]  /*1d70*/  LOP3.LUT R7, R3, R198, RZ, 0x3c, !PT ;  /* 0x000000c603077212 */ /* 0x000fe200078e3cff */
[----:B------:R-:W-:Y:S05]  /*1d80*/  @!P6 WARPSYNC.ALL ;  /* 0x000000000000e948 */ /* 0x000fea0003800000 */
[C---:B------:R-:W-:Y:S01]  /*1d90*/  IMAD.WIDE.U32 R84, R24.reuse, R14, R84 ;  /* 0x0000000e18547225 */ /* 0x040fe200078e0054 */
[-C--:B------:R-:W-:Y:S01]  /*1da0*/  IADD3 R3, R5, R6.reuse, R197 ;  /* 0x0000000605037210 */ /* 0x080fe20007ffe0c5 */
[----:B------:R-:W-:Y:S01]  /*1db0*/  ULDC UR4, c[0x0][0x2f4] ;  /* 0x0000bd0000047ab9 */ /* 0x000fe20000000800 */
[----:B------:R-:W-:Y:S01]  /*1dc0*/  IADD3 R4, R9, R6, R196 ;  /* 0x0000000609047210 */ /* 0x000fe20007ffe0c4 */
[----:B------:R-:W-:Y:S01]  /*1dd0*/  IMAD.WIDE.U32 R86, R24, R14, R86 ;  /* 0x0000000e18567225 */ /* 0x000fe200078e0056 */
[----:B------:R-:W-:-:S02]  /*1de0*/  IADD3 R5, R8, R6, R195 ;  /* 0x0000000608057210 */ /* 0x000fc40007ffe0c3 */
[----:B------:R-:W-:Y:S01]  /*1df0*/  IADD3 R6, R7, R6, R199 ;  /* 0x0000000607067210 */ /* 0x000fe20007ffe0c7 */
[----:B------:R-:W-:Y:S01]  /*1e00*/  IMAD R11, R24, R35, R11 ;  /* 0x00000023180b7224 */ /* 0x000fe200078e020b */
[----:B------:R-:W-:Y:S01]  /*1e10*/  SHF.L.U64.HI R7, R14, 0x5, R15 ;  /* 0x000000050e077819 */ /* 0x000fe2000001020f */
[-C--:B------:R-:W-:Y:S01]  /*1e20*/  IMAD.WIDE.U32 R88, R24, R34.reuse, R88 ;  /* 0x0000002218587225 */ /* 0x080fe200078e0058 */
[C-C-:B------:R-:W-:Y:S02]  /*1e30*/  SHF.L.U64.HI R8, R14.reuse, 0x6, R15.reuse ;  /* 0x000000060e087819 */ /* 0x140fe4000001020f */
[----:B------:R-:W-:Y:S01]  /*1e40*/  SHF.L.U64.HI R9, R14, 0x7, R15 ;  /* 0x000000070e097819 */ /* 0x000fe2000001020f */
[----:B------:R-:W-:Y:S01]  /*1e50*/  IMAD.WIDE.U32 R90, R24, R34, R90 ;  /* 0x00000022185a7225 */ /* 0x000fe200078e005a */
[----:B------:R-:W-:Y:S02]  /*1e60*/  SHF.R.S32.HI R35, RZ, 0x1f, R42 ;  /* 0x0000001fff237819 */ /* 0x000fe4000001142a */
[----:B------:R-:W-:Y:S01]  /*1e70*/  ISETP.GE.AND P1, PT, R16, UR4, PT ;  /* 0x0000000410007c0c */ /* 0x000fe2000bf26270 */
[----:B------:R-:W-:Y:S01]  /*1e80*/  VIADD R97, R38, 0x8 ;  /* 0x0000000826617836 */ /* 0x000fe20000000000 */
[----:B------:R-:W-:Y:S01]  /*1e90*/  ISETP.GE.AND P2, PT, R22, UR4, PT ;  /* 0x0000000416007c0c */ /* 0x000fe2000bf46270 */
[C---:B------:R-:W-:Y:S01]  /*1ea0*/  IMAD.SHL.U32 R32, R34.reuse, 0x20, RZ ;  /* 0x0000002022207824 */ /* 0x040fe200078e00ff */
[----:B------:R-:W-:Y:S01]  /*1eb0*/  SHF.R.S32.HI R81, RZ, 0x3, R12 ;  /* 0x00000003ff517819 */ /* 0x000fe2000001140c */
[----:B------:R-:W-:Y:S01]  /*1ec0*/  IMAD.SHL.U32 R33, R34, 0x40, RZ ;  /* 0x0000004022217824 */ /* 0x000fe200078e00ff */
[----:B------:R-:W-:Y:S01]  /*1ed0*/  SHF.R.S32.HI R83, RZ, 0x1f, R43 ;  /* 0x0000001fff537819 */ /* 0x000fe2000001142b */
[----:B------:R-:W-:Y:S01]  /*1ee0*/  IMAD.IADD R38, R85, 0x1, R39 ;  /* 0x0000000155267824 */ /* 0x000fe200078e0227 */
[----:B------:R-:W-:Y:S01]  /*1ef0*/  IADD3 R39, R39, R87, RZ ;  /* 0x0000005727277210 */ /* 0x000fe20007ffe0ff */
[----:B------:R-:W-:-:S02]  /*1f00*/  IMAD.SHL.U32 R10, R14, 0x20, RZ ;  /* 0x000000200e0a7824 */ /* 0x000fc400078e00ff */
[C---:B------:R-:W-:Y:S02]  /*1f10*/  IMAD.SHL.U32 R20, R14.reuse, 0x40, RZ ;  /* 0x000000400e147824 */ /* 0x040fe400078e00ff */
[----:B------:R-:W-:Y:S02]  /*1f20*/  IMAD.SHL.U32 R21, R14, 0x80, RZ ;  /* 0x000000800e157824 */ /* 0x000fe400078e00ff */
[----:B------:R-:W-:Y:S02]  /*1f30*/  IMAD.SHL.U32 R34, R34, 0x80, RZ ;  /* 0x0000008022227824 */ /* 0x000fe400078e00ff */
[----:B------:R-:W-:Y:S02]  /*1f40*/  IMAD R36, R202, 0x20, R153 ;  /* 0x00000020ca247824 */ /* 0x000fe400078e0299 */
[----:B------:R-:W-:Y:S02]  /*1f50*/  IMAD.SHL.U32 R37, R37, 0x2, RZ ;  /* 0x0000000225257824 */ /* 0x000fe400078e00ff */
[----:B------:R-:W-:-:S02]  /*1f60*/  IMAD.IADD R40, R89, 0x1, R11 ;  /* 0x0000000159287824 */ /* 0x000fc400078e020b */
[----:B------:R-:W-:Y:S01]  /*1f70*/  IMAD.IADD R80, R11, 0x1, R91 ;  /* 0x000000010b507824 */ /* 0x000fe200078e025b */
[----:B------:R-:W-:Y:S01]  /*1f80*/  @!P6 BAR.SYNC.DEFER_BLOCKING 0x9, 0x100 ;  /* 0x024400000000eb1d */ /* 0x000fe20000010000 */
[----:B----4-:R-:W-:-:S07]  /*1f90*/  SHF.R.S32.HI R82, RZ, 0x1f, R26 ;  /* 0x0000001fff527819 */ /* 0x010fce000001141a */
.L_x_586:
[----:B------:R-:W0:Y:S01]  /*1fa0*/  LDC R101, c[0x0][0x430] ;  /* 0x00010c00ff657b82 */ /* 0x000e220000000800 */
[----:B------:R-:W-:Y:S02]  /*1fb0*/  VIADD R28, R28, 0xffffffff ;  /* 0xffffffff1c1c7836 */ /* 0x000fe40000000000 */
[----:B------:R-:W-:Y:S02]  /*1fc0*/  IMAD.MOV.U32 R102, RZ, RZ, RZ ;  /* 0x000000ffff667224 */ /* 0x000fe400078e00ff */
[----:B------:R-:W-:-:S03]  /*1fd0*/  IMAD R11, R28, 0x80, R36 ;  /* 0x000000801c0b7824 */ /* 0x000fc600078e0224 */
[----:B-1----:R-:W1:Y:S01]  /*1fe0*/  LDC R104, c[0x0][0x3f4] ;  /* 0x0000fd00ff687b82 */ /* 0x002e620000000800 */
[----:B------:R-:W-:Y:S01]  /*1ff0*/  IMAD.IADD R45, R0, 0x1, R11 ;  /* 0x00000001002d7824 */ /* 0x000fe200078e020b */
[----:B------:R-:W-:-:S03]  /*2000*/  ISETP.GE.AND P3, PT, R11, R25, PT ;  /* 0x000000190b00720c */ /* 0x000fc60003f66270 */
[----:B------:R-:W-:Y:S01]  /*2010*/  IMAD.MOV.U32 R11, RZ, RZ, R45 ;  /* 0x000000ffff0b7224 */ /* 0x000fe200078e002d */
[----:B------:R-:W-:Y:S02]  /*2020*/  ISETP.GT.OR P3, PT, R36, 0x7f, P3 ;  /* 0x0000007f2400780c */ /* 0x000fe40001f64670 */
[----:B0-----:R-:W-:-:S11]  /*2030*/  ISETP.NE.AND P4, PT, R101, 0x1, PT ;  /* 0x000000016500780c */ /* 0x001fd60003f85270 */
[----:B------:R-:W0:Y:S08]  /*2040*/  @!P3 LDC.64 R14, c[0x0][0x428] ;  /* 0x00010a00ff0ebb82 */ /* 0x000e300000000a00 */
[----:B--2---:R-:W2:Y:S08]  /*2050*/  @!P3 LDC.64 R46, c[0x0][0x418] ;  /* 0x00010600ff2ebb82 */ /* 0x004eb00000000a00 */
[----:B---3--:R-:W3:Y:S08]  /*2060*/  @P4 LDC R12, c[0x0][0x434] ;  /* 0x00010d00ff0c4b82 */ /* 0x008ef00000000800 */
[----:B------:R-:W4:Y:S01]  /*2070*/  @P4 LDC R13, c[0x0][0x438] ;  /* 0x00010e00ff0d4b82 */ /* 0x000f220000000800 */
[----:B---3--:R-:W-:-:S05]  /*2080*/  @P4 IMAD.HI.U32 R12, R45, R12, RZ ;  /* 0x0000000c2d0c4227 */ /* 0x008fca00078e00ff */
[----:B----4-:R-:W-:Y:S01]  /*2090*/  @P4 SHF.R.U32.HI R11, RZ, R13, R12 ;  /* 0x0000000dff0b4219 */ /* 0x010fe2000001160c */
[----:B0-----:R-:W-:-:S03]  /*20a0*/  @!P3 IMAD R12, R82, R14, RZ ;  /* 0x0000000e520cb224 */ /* 0x001fc600078e02ff */
[--C-:B------:R-:W-:Y:S01]  /*20b0*/  @!P3 SHF.R.S32.HI R13, RZ, 0x1f, R11.reuse ;  /* 0x0000001fff0db819 */ /* 0x100fe2000001140b */
[----:B------:R-:W-:Y:S02]  /*20c0*/  @!P3 IMAD R15, R26, R15, R12 ;  /* 0x0000000f1a0fb224 */ /* 0x000fe400078e020c */
[----:B------:R-:W-:-:S04]  /*20d0*/  @!P3 IMAD.MOV.U32 R12, RZ, RZ, R11 ;  /* 0x000000ffff0cb224 */ /* 0x000fc800078e000b */
[----:B------:R-:W-:-:S04]  /*20e0*/  @!P3 IMAD.WIDE.U32 R12, R26, R14, R12 ;  /* 0x0000000e1a0cb225 */ /* 0x000fc800078e000c */
[----:B------:R-:W-:Y:S01]  /*20f0*/  @!P3 IMAD.IADD R13, R13, 0x1, R15 ;  /* 0x000000010d0db824 */ /* 0x000fe200078e020f */
[----:B--2---:R-:W-:-:S04]  /*2100*/  @!P3 LEA R14, P4, R12, R46, 0x2 ;  /* 0x0000002e0c0eb211 */ /* 0x004fc800078810ff */
[----:B------:R-:W-:-:S05]  /*2110*/  @!P3 LEA.HI.X R15, R12, R47, R13, 0x2, P4 ;  /* 0x0000002f0c0fb211 */ /* 0x000fca00020f140d */
[----:B------:R0:W5:Y:S01]  /*2120*/  @!P3 LDG.E R102, desc[UR38][R14.64] ;  /* 0x000000260e66b981 */ /* 0x000162000c1e1900 */
[----:B-1----:R-:W-:Y:S01]  /*2130*/  ISETP.GE.AND P3, PT, R104, 0x1, PT ;  /* 0x000000016800780c */ /* 0x002fe20003f66270 */
[----:B------:R-:W-:Y:S01]  /*2140*/  IMAD.MOV R12, RZ, RZ, -R11 ;  /* 0x000000ffff0c7224 */ /* 0x000fe200078e0a0b */
[----:B------:R-:W-:Y:S01]  /*2150*/  ISETP.GT.AND P4, PT, R28, R27, PT ;  /* 0x0000001b1c00720c */ /* 0x000fe20003f84270 */
[----:B------:R-:W-:Y:S01]  /*2160*/  IMAD R11, R155, 0x4000, R201 ;  /* 0x000040009b0b7824 */ /* 0x000fe200078e02c9 */
[----:B------:R-:W-:Y:S05]  /*2170*/  YIELD ;  /* 0x0000000000007946 */ /* 0x000fea0003800000 */
[----:B------:R-:W-:Y:S01]  /*2180*/  BSSY B0, `(.L_x_489) ;  /* 0x00005cb000007945 */ /* 0x000fe20003800000 */
[----:B------:R-:W-:Y:S01]  /*2190*/  IMAD R101, R101, R12, R45 ;  /* 0x0000000c65657224 */ /* 0x000fe200078e022d */
[----:B------:R-:W-:Y:S01]  /*21a0*/  P2R R93, PR, RZ, 0x10 ;  /* 0x00000010ff5d7803 */ /* 0x000fe20000000000 */
[----:B------:R-:W-:Y:S01]  /*21b0*/  IMAD R94, R11, 0x2, R156 ;  /* 0x000000020b5e7824 */ /* 0x000fe200078e029c */
[----:B0-----:R-:W-:Y:S06]  /*21c0*/  @!P3 BRA `(.L_x_490) ;  /* 0x000000540070b947 */ /* 0x001fec0003800000 */
[----:B------:R-:W-:Y:S01]  /*21d0*/  SHF.R.S32.HI R100, RZ, 0x1f, R101 ;  /* 0x0000001fff647819 */ /* 0x000fe20000011465 */
[----:B------:R-:W-:Y:S01]  /*21e0*/  ULDC.64 UR4, c[0x0][0x300] ;  /* 0x0000c00000047ab9 */ /* 0x000fe20000000a00 */
[----:B-----5:R-:W-:Y:S01]  /*21f0*/  SHF.R.S32.HI R99, RZ, 0x1f, R102 ;  /* 0x0000001fff637819 */ /* 0x020fe20000011466 */
[----:B------:R-:W-:Y:S01]  /*2200*/  IMAD.WIDE.U32 R12, R101, UR4, RZ ;  /* 0x00000004650c7c25 */ /* 0x000fe2000f8e00ff */
[----:B------:R-:W-:Y:S02]  /*2210*/  ULDC.U8 UR6, c[0x0][0x410] ;  /* 0x0001040000067ab9 */ /* 0x000fe40000000000 */
[----:B------:R-:W-:Y:S01]  /*2220*/  ISETP.NE.AND P3, PT, RZ, UR6, PT ;  /* 0x00000006ff007c0c */ /* 0x000fe2000bf65270 */
[----:B------:R-:W-:Y:S02]  /*2230*/  IMAD R14, R100, UR4, RZ ;  /* 0x00000004640e7c24 */ /* 0x000fe4000f8e02ff */
[-C--:B------:R-:W-:Y:S02]  /*2240*/  IMAD R44, R31, R28.reuse, RZ ;  /* 0x0000001c1f2c7224 */ /* 0x080fe400078e02ff */
[----:B------:R-:W-:Y:S01]  /*2250*/  IMAD R11, R101, UR5, R14 ;  /* 0x00000005650b7c24 */ /* 0x000fe2000f8e020e */
[----:B------:R-:W-:Y:S01]  /*2260*/  ULDC.64 UR4, c[0x0][0x310] ;  /* 0x0000c40000047ab9 */ /* 0x000fe20000000a00 */
[----:B------:R-:W-:-:S02]  /*2270*/  IMAD R14, R9, R28, RZ ;  /* 0x0000001c090e7224 */ /* 0x000fc400078e02ff */
[----:B------:R-:W-:Y:S01]  /*2280*/  IMAD R15, R99, UR4, RZ ;  /* 0x00000004630f7c24 */ /* 0x000fe2000f8e02ff */
[----:B------:R-:W-:Y:S01]  /*2290*/  IADD3 R13, R13, R11, RZ ;  /* 0x0000000b0d0d7210 */ /* 0x000fe20007ffe0ff */
[----:B------:R-:W-:Y:S01]  /*22a0*/  IMAD R98, R28, -0x80, R25 ;  /* 0xffffff801c627824 */ /* 0x000fe200078e0219 */
[----:B------:R-:W-:Y:S01]  /*22b0*/  SHF.R.S32.HI R11, RZ, 0x1f, R28 ;  /* 0x0000001fff0b7819 */ /* 0x000fe2000001141c */
[C---:B------:R-:W-:Y:S02]  /*22c0*/  IMAD R15, R102.reuse, UR5, R15 ;  /* 0x00000005660f7c24 */ /* 0x040fe4000f8e020f */
[----:B------:R-:W-:Y:S01]  /*22d0*/  IMAD.WIDE.U32 R12, R102, UR4, R12 ;  /* 0x00000004660c7c25 */ /* 0x000fe2000f8e000c */
[----:B------:R-:W-:Y:S01]  /*22e0*/  ULDC.64 UR4, c[0x0][0x308] ;  /* 0x0000c20000047ab9 */ /* 0x000fe20000000a00 */
[----:B------:R-:W-:Y:S02]  /*22f0*/  VIMNMX R98, R98, 0x80, PT ;  /* 0x0000008062627848 */ /* 0x000fe40003fe0100 */
[----:B------:R-:W-:-:S02]  /*2300*/  IMAD.IADD R13, R13, 0x1, R15 ;  /* 0x000000010d0d7824 */ /* 0x000fc400078e020f */
[----:B------:R-:W-:Y:S02]  /*2310*/  IMAD R15, R35, UR4, RZ ;  /* 0x00000004230f7c24 */ /* 0x000fe4000f8e02ff */
[C---:B------:R-:W-:Y:S02]  /*2320*/  IMAD R103, R11.reuse, R21, R14 ;  /* 0x000000150b677224 */ /* 0x040fe400078e020e */
[----:B------:R-:W-:Y:S02]  /*2330*/  IMAD R45, R11, R34, R44 ;  /* 0x000000220b2d7224 */ /* 0x000fe400078e022c */
[C---:B------:R-:W-:Y:S02]  /*2340*/  IMAD R11, R42.reuse, UR5, R15 ;  /* 0x000000052a0b7c24 */ /* 0x040fe4000f8e020f */
[----:B------:R-:W-:Y:S01]  /*2350*/  IMAD.WIDE.U32 R108, R42, UR4, R12 ;  /* 0x000000042a6c7c25 */ /* 0x000fe2000f8e000c */
[----:B------:R-:W-:-:S03]  /*2360*/  ULDC.64 UR4, c[0x0][0x2e8] ;  /* 0x0000ba0000047ab9 */ /* 0x000fc60000000a00 */
[----:B------:R-:W-:Y:S01]  /*2370*/  IMAD.IADD R11, R109, 0x1, R11 ;  /* 0x000000016d0b7824 */ /* 0x000fe200078e020b */
[----:B------:R-:W-:Y:S01]  /*2380*/  LEA R109, P4, R108, UR4, 0x1 ;  /* 0x000000046c6d7c11 */ /* 0x000fe2000f8808ff */
[----:B------:R-:W-:-:S03]  /*2390*/  IMAD.WIDE.U32 R14, R21, R28, RZ ;  /* 0x0000001c150e7225 */ /* 0x000fc600078e00ff */
[----:B------:R-:W-:Y:S01]  /*23a0*/  LEA.HI.X R108, R108, UR5, R11, 0x1, P4 ;  /* 0x000000056c6c7c11 */ /* 0x000fe2000a0f0c0b */
[----:B------:R-:W-:-:S04]  /*23b0*/  IMAD.WIDE.U32 R12, R34, R28, RZ ;  /* 0x0000001c220c7225 */ /* 0x000fc800078e00ff */
[----:B------:R-:W-:Y:S02]  /*23c0*/  IMAD.IADD R103, R15, 0x1, R103 ;  /* 0x000000010f677824 */ /* 0x000fe400078e0267 */
[----:B------:R-:W-:Y:S01]  /*23d0*/  IMAD.IADD R11, R13, 0x1, R45 ;  /* 0x000000010d0b7824 */ /* 0x000fe200078e022d */
[----:B------:R-:W-:Y:S06]  /*23e0*/  @!P3 BRA `(.L_x_491) ;  /* 0x000000280080b947 */ /* 0x000fec0003800000 */
[----:B------:R-:W-:Y:S01]  /*23f0*/  ISETP.GE.AND P3, PT, R153, R98, PT ;  /* 0x000000629900720c */ /* 0x000fe20003f66270 */
[----:B------:R-:W-:Y:S01]  /*2400*/  BSSY B1, `(.L_x_492) ;  /* 0x000001c000017945 */ /* 0x000fe20003800000 */
[----:B------:R-:W-:Y:S02]  /*2410*/  CS2R R60, SRZ ;  /* 0x00000000003c7805 */ /* 0x000fe4000001ff00 */
[----:B------:R-:W-:Y:S02]  /*2420*/  CS2R R68, SRZ ;  /* 0x0000000000447805 */ /* 0x000fe4000001ff00 */
[----:B------:R-:W-:Y:S02]  /*2430*/  CS2R R72, SRZ ;  /* 0x0000000000487805 */ /* 0x000fe4000001ff00 */
[----:B------:R-:W-:Y:S02]  /*2440*/  P2R R140, PR, RZ, 0x8 ;  /* 0x00000008ff8c7803 */ /* 0x000fe40000000000 */
[----:B------:R-:W-:-:S02]  /*2450*/  CS2R R70, SRZ ;  /* 0x0000000000467805 */ /* 0x000fc4000001ff00 */
[----:B------:R-:W-:Y:S01]  /*2460*/  CS2R R74, SRZ ;  /* 0x00000000004a7805 */ /* 0x000fe2000001ff00 */
[----:B------:R-:W-:Y:S06]  /*2470*/  @P3 BRA `(.L_x_493) ;  /* 0x0000000000503947 */ /* 0x000fec0003800000 */
[----:B------:R-:W-:Y:S01]  /*2480*/  IADD3 R45, P3, R84, R14, RZ ;  /* 0x0000000e542d7210 */ /* 0x000fe20007f7e0ff */
[----:B------:R-:W-:Y:S01]  /*2490*/  ULDC.64 UR4, c[0x0][0x3e8] ;  /* 0x0000fa0000047ab9 */ /* 0x000fe20000000a00 */
[----:B------:R-:W-:Y:S02]  /*24a0*/  CS2R R72, SRZ ;  /* 0x0000000000487805 */ /* 0x000fe4000001ff00 */
[----:B------:R-:W-:Y:S01]  /*24b0*/  CS2R R74, SRZ ;  /* 0x00000000004a7805 */ /* 0x000fe2000001ff00 */
[----:B------:R-:W-:Y:S01]  /*24c0*/  IMAD.X R46, R103, 0x1, R38, P3 ;  /* 0x00000001672e7824 */ /* 0x000fe200018e0626 */
[----:B------:R-:W-:-:S04]  /*24d0*/  LEA R44, P3, R45, UR4, 0x1 ;  /* 0x000000042d2c7c11 */ /* 0x000fc8000f8608ff */
[----:B------:R-:W-:Y:S01]  /*24e0*/  LEA.HI.X R45, R45, UR5, R46, 0x1, P3 ;  /* 0x000000052d2d7c11 */ /* 0x000fe200098f0c2e */
[----:B------:R-:W-:Y:S01]  /*24f0*/  ULDC.64 UR4, c[0x0][0x400] ;  /* 0x0001000000047ab9 */ /* 0x000fe20000000a00 */
[----:B------:R-:W-:-:S05]  /*2500*/  IADD3 R47, P3, R88, R12, RZ ;  /* 0x0000000c582f7210 */ /* 0x000fca0007f7e0ff */
[----:B------:R-:W-:Y:S01]  /*2510*/  IMAD.X R48, R11, 0x1, R40, P3 ;  /* 0x000000010b307824 */ /* 0x000fe200018e0628 */
[----:B------:R-:W-:-:S04]  /*2520*/  LEA R46, P3, R47, UR4, 0x1 ;  /* 0x000000042f2e7c11 */ /* 0x000fc8000f8608ff */
[----:B------:R-:W-:Y:S02]  /*2530*/  LEA.HI.X R47, R47, UR5, R48, 0x1, P3 ;  /* 0x000000052f2f7c11 */ /* 0x000fe400098f0c30 */
[----:B------:R-:W-:Y:S02]  /*2540*/  ISETP.GE.AND P3, PT, R18, R104, PT ;  /* 0x000000681200720c */ /* 0x000fe40003f66270 */
[----:B------:R-:W-:Y:S02]  /*2550*/  CS2R R68, SRZ ;  /* 0x0000000000447805 */ /* 0x000fe4000001ff00 */
[----:B------:R-:W-:-:S09]  /*2560*/  CS2R R70, SRZ ;  /* 0x0000000000467805 */ /* 0x000fd2000001ff00 */
[----:B------:R0:W5:Y:S04]  /*2570*/  @!P3 LDG.E.64 R72, desc[UR38][R44.64] ;  /* 0x000000262c48b981 */ /* 0x000168000c1e1b00 */
[----:B------:R0:W5:Y:S01]  /*2580*/  @!P3 LDG.E.64 R74, desc[UR38][R46.64] ;  /* 0x000000262e4ab981 */ /* 0x000162000c1e1b00 */
[----:B------:R-:W-:-:S13]  /*2590*/  ISETP.GE.AND P3, PT, R23, R104, PT ;  /* 0x000000681700720c */ /* 0x000fda0003f66270 */
[----:B------:R0:W5:Y:S04]  /*25a0*/  @!P3 LDG.E.64 R68, desc[UR38][R44.64+0x40] ;  /* 0x000040262c44b981 */ /* 0x000168000c1e1b00 */
[----:B------:R0:W5:Y:S02]  /*25b0*/  @!P3 LDG.E.64 R70, desc[UR38][R46.64+0x40] ;  /* 0x000040262e46b981 */ /* 0x000164000c1e1b00 */
.L_x_493:
[----:B------:R-:W-:Y:S05]  /*25c0*/  BSYNC B1 ;  /* 0x0000000000017941 */ /* 0x000fea0003800000 */
.L_x_492:
[----:B------:R-:W-:Y:S01]  /*25d0*/  ISETP.GE.AND P3, PT, R220, R98, PT ;  /* 0x00000062dc00720c */ /* 0x000fe20003f66270 */
[----:B0----5:R-:W-:Y:S01]  /*25e0*/  IMAD.MOV.U32 R44, RZ, RZ, R68 ;  /* 0x000000ffff2c7224 */ /* 0x021fe200078e0044 */
[----:B------:R-:W-:Y:S01]  /*25f0*/  BSSY B1, `(.L_x_494) ;  /* 0x0000029000017945 */ /* 0x000fe20003800000 */
[----:B------:R-:W-:Y:S01]  /*2600*/  IMAD.MOV.U32 R45, RZ, RZ, R69 ;  /* 0x000000ffff2d7224 */ /* 0x000fe200078e0045 */
[----:B------:R-:W-:Y:S01]  /*2610*/  P2R R137, PR, RZ, 0x8 ;  /* 0x00000008ff897803 */ /* 0x000fe20000000000 */
[----:B------:R-:W-:Y:S01]  /*2620*/  IMAD.MOV.U32 R47, RZ, RZ, R73 ;  /* 0x000000ffff2f7224 */ /* 0x000fe200078e0049 */
[----:B------:R-:W-:Y:S01]  /*2630*/  PRMT R123, R44, 0x7610, R123 ;  /* 0x000076102c7b7816 */ /* 0x000fe2000000007b */
[----:B------:R-:W-:Y:S01]  /*2640*/  IMAD.MOV.U32 R46, RZ, RZ, R72 ;  /* 0x000000ffff2e7224 */ /* 0x000fe200078e0048 */
[----:B------:R-:W-:Y:S01]  /*2650*/  PRMT R124, R45, 0x7610, R124 ;  /* 0x000076102d7c7816 */ /* 0x000fe2000000007c */
[----:B------:R-:W-:Y:S01]  /*2660*/  IMAD.MOV.U32 R44, RZ, RZ, R70 ;  /* 0x000000ffff2c7224 */ /* 0x000fe200078e0046 */
[----:B------:R-:W-:Y:S01]  /*2670*/  PRMT R138, R47, 0x7610, R138 ;  /* 0x000076102f8a7816 */ /* 0x000fe2000000008a */
[----:B------:R-:W-:Y:S01]  /*2680*/  IMAD.MOV.U32 R45, RZ, RZ, R71 ;  /* 0x000000ffff2d7224 */ /* 0x000fe200078e0047 */
[----:B------:R-:W-:Y:S01]  /*2690*/  PRMT R139, R46, 0x7610, R139 ;  /* 0x000076102e8b7816 */ /* 0x000fe2000000008b */
[----:B------:R-:W-:Y:S01]  /*26a0*/  IMAD.MOV.U32 R47, RZ, RZ, R75 ;  /* 0x000000ffff2f7224 */ /* 0x000fe200078e004b */
[----:B------:R-:W-:-:S02]  /*26b0*/  MOV R46, R74 ;  /* 0x0000004a002e7202 */ /* 0x000fc40000000f00 */
[----:B------:R-:W-:Y:S02]  /*26c0*/  CS2R R64, SRZ ;  /* 0x0000000000407805 */ /* 0x000fe4000001ff00 */
[----:B------:R-:W-:Y:S02]  /*26d0*/  PRMT R125, R44, 0x7610, R125 ;  /* 0x000076102c7d7816 */ /* 0x000fe4000000007d */
[----:B------:R-:W-:Y:S02]  /*26e0*/  CS2R R62, SRZ ;  /* 0x00000000003e7805 */ /* 0x000fe4000001ff00 */
[----:B------:R-:W-:Y:S02]  /*26f0*/  PRMT R126, R45, 0x7610, R126 ;  /* 0x000076102d7e7816 */ /* 0x000fe4000000007e */
[----:B------:R-:W-:Y:S02]  /*2700*/  CS2R R66, SRZ ;  /* 0x0000000000427805 */ /* 0x000fe4000001ff00 */
[----:B------:R-:W-:-:S02]  /*2710*/  PRMT R136, R46, 0x7610, R136 ;  /* 0x000076102e887816 */ /* 0x000fc40000000088 */
[----:B------:R-:W-:Y:S01]  /*2720*/  PRMT R135, R47, 0x7610, R135 ;  /* 0x000076102f877816 */ /* 0x000fe20000000087 */
[----:B------:R-:W-:Y:S06]  /*2730*/  @P3 BRA `(.L_x_495) ;  /* 0x0000000000503947 */ /* 0x000fec0003800000 */
[----:B------:R-:W-:Y:S01]  /*2740*/  IADD3 R45, P3, P4, R84, R14, R10 ;  /* 0x0000000e542d7210 */ /* 0x000fe20007c7e00a */
[----:B------:R-:W-:Y:S01]  /*2750*/  ULDC.64 UR4, c[0x0][0x3e8] ;  /* 0x0000fa0000047ab9 */ /* 0x000fe20000000a00 */
[----:B------:R-:W-:Y:S02]  /*2760*/  CS2R R64, SRZ ;  /* 0x0000000000407805 */ /* 0x000fe4000001ff00 */
[----:B------:R-:W-:Y:S02]  /*2770*/  CS2R R66, SRZ ;  /* 0x0000000000427805 */ /* 0x000fe4000001ff00 */
[----:B------:R-:W-:Y:S02]  /*2780*/  IADD3.X R46, R38, R103, R7, P3, P4 ;  /* 0x00000067262e7210 */ /* 0x000fe40001fe8407 */
[----:B------:R-:W-:-:S04]  /*2790*/  IADD3 R47, P3, P4, R88, R12, R32 ;  /* 0x0000000c582f7210 */ /* 0x000fc80007c7e020 */
[----:B------:R-:W-:Y:S02]  /*27a0*/  IADD3.X R48, R40, R11, R29, P3, P4 ;  /* 0x0000000b28307210 */ /* 0x000fe40001fe841d */
[----:B------:R-:W-:-:S04]  /*27b0*/  LEA R44, P3, R45, UR4, 0x1 ;  /* 0x000000042d2c7c11 */ /* 0x000fc8000f8608ff */
[----:B------:R-:W-:Y:S01]  /*27c0*/  LEA.HI.X R45, R45, UR5, R46, 0x1, P3 ;  /* 0x000000052d2d7c11 */ /* 0x000fe200098f0c2e */
[----:B------:R-:W-:Y:S02]  /*27d0*/  ULDC.64 UR4, c[0x0][0x400] ;  /* 0x0001000000047ab9 */ /* 0x000fe40000000a00 */
        /* <DEDUP_REMOVED lines=10> */
.L_x_495:
[----:B------:R-:W-:Y:S05]  /*2880*/  BSYNC B1 ;  /* 0x0000000000017941 */ /* 0x000fea0003800000 */
.L_x_494:
[----:B------:R-:W-:Y:S01]  /*2890*/  ISETP.GE.AND P3, PT, R219, R98, PT ;  /* 0x00000062db00720c */ /* 0x000fe20003f66270 */
[----:B0----5:R-:W-:Y:S01]  /*28a0*/  IMAD.MOV.U32 R44, RZ, RZ, R60 ;  /* 0x000000ffff2c7224 */ /* 0x021fe200078e003c */
[----:B------:R-:W-:Y:S01]  /*28b0*/  BSSY B1, `(.L_x_496) ;  /* 0x000002d000017945 */ /* 0x000fe20003800000 */
[----:B------:R-:W-:Y:S01]  /*28c0*/  IMAD.MOV.U32 R45, RZ, RZ, R61 ;  /* 0x000000ffff2d7224 */ /* 0x000fe200078e003d */
[----:B------:R-:W-:Y:S01]  /*28d0*/  CS2R R52, SRZ ;  /* 0x0000000000347805 */ /* 0x000fe2000001ff00 */
        /* <DEDUP_REMOVED lines=11> */
[----:B------:R-:W-:-:S02]  /*2990*/  PRMT R114, R45, 0x7610, R114 ;  /* 0x000076102d727816 */ /* 0x000fc40000000072 */
[----:B------:R-:W-:Y:S02]  /*29a0*/  CS2R R44, SRZ ;  /* 0x00000000002c7805 */ /* 0x000fe4000001ff00 */
[----:B------:R-:W-:Y:S02]  /*29b0*/  PRMT R121, R46, 0x7610, R121 ;  /* 0x000076102e797816 */ /* 0x000fe40000000079 */
[----:B------:R-:W-:Y:S02]  /*29c0*/  CS2R R56, SRZ ;  /* 0x0000000000387805 */ /* 0x000fe4000001ff00 */
[----:B------:R-:W-:Y:S02]  /*29d0*/  PRMT R122, R47, 0x7610, R122 ;  /* 0x000076102f7a7816 */ /* 0x000fe4000000007a */
[----:B------:R-:W-:Y:S02]  /*29e0*/  CS2R R54, SRZ ;  /* 0x0000000000367805 */ /* 0x000fe4000001ff00 */
[----:B------:R-:W-:-:S02]  /*29f0*/  CS2R R58, SRZ ;  /* 0x00000000003a7805 */ /* 0x000fc4000001ff00 */
[----:B------:R-:W-:Y:S02]  /*2a00*/  CS2R R48, SRZ ;  /* 0x0000000000307805 */ /* 0x000fe4000001ff00 */
[----:B------:R-:W-:Y:S02]  /*2a10*/  CS2R R46, SRZ ;  /* 0x00000000002e7805 */ /* 0x000fe4000001ff00 */
[----:B------:R-:W-:Y:S01]  /*2a20*/  CS2R R50, SRZ ;  /* 0x0000000000327805 */ /* 0x000fe2000001ff00 */
        /* <DEDUP_REMOVED lines=21> */
.L_x_497:
[----:B------:R-:W-:Y:S05]  /*2b80*/  BSYNC B1 ;  /* 0x0000000000017941 */ /* 0x000fea0003800000 */
.L_x_496:
[----:B------:R-:W-:Y:S01]  /*2b90*/  ISETP.GE.AND P4, PT, R218, R98, PT ;  /* 0x00000062da00720c */ /* 0x000fe20003f86270 */
[----:B------:R-:W-:-:S12]  /*2ba0*/  BSSY B1, `(.L_x_498) ;  /* 0x000001e000017945 */ /* 0x000fd80003800000 */
[----:B------:R-:W-:Y:S05]  /*2bb0*/  @P4 BRA `(.L_x_499) ;  /* 0x0000000000704947 */ /* 0x000fea0003800000 */
[----:B------:R-:W1:Y:S01]  /*2bc0*/  LDC.64 R44, c[0x0][0x3f8] ;  /* 0x0000fe00ff2c7b82 */ /* 0x000e620000000a00 */
[----:B------:R-:W-:Y:S01]  /*2bd0*/  IMAD.MOV.U32 R15, RZ, RZ, R103 ;  /* 0x000000ffff0f7224 */ /* 0x000fe200078e0067 */
[----:B------:R-:W-:Y:S01]  /*2be0*/  ULDC.64 UR4, c[0x0][0x3e8] ;  /* 0x0000fa0000047ab9 */ /* 0x000fe20000000a00 */
[----:B------:R-:W-:Y:S02]  /*2bf0*/  CS2R R48, SRZ ;  /* 0x0000000000307805 */ /* 0x000fe4000001ff00 */
[----:B------:R-:W-:Y:S01]  /*2c00*/  CS2R R50, SRZ ;  /* 0x0000000000327805 */ /* 0x000fe2000001ff00 */
[----:B-1----:R-:W-:-:S04]  /*2c10*/  IMAD.WIDE.U32 R14, R44, 0x60, R14 ;  /* 0x000000602c0e7825 */ /* 0x002fc800078e000e */
[----:B------:R-:W-:Y:S01]  /*2c20*/  IMAD R13, R45, 0x60, RZ ;  /* 0x000000602d0d7824 */ /* 0x000fe200078e02ff */
[----:B------:R-:W-:-:S04]  /*2c30*/  IADD3 R45, P5, R84, R14, RZ ;  /* 0x0000000e542d7210 */ /* 0x000fc80007fbe0ff */
[----:B------:R-:W-:Y:S01]  /*2c40*/  IADD3.X R46, R38, R15, R13, P5, !PT ;  /* 0x0000000f262e7210 */ /* 0x000fe20002ffe40d */
[----:B------:R-:W-:Y:S01]  /*2c50*/  IMAD.MOV.U32 R13, RZ, RZ, R11 ;  /* 0x000000ffff0d7224 */ /* 0x000fe200078e000b */
[----:B------:R-:W1:Y:S02]  /*2c60*/  LDC.64 R14, c[0x0][0x408] ;  /* 0x00010200ff0e7b82 */ /* 0x000e640000000a00 */
[----:B-1----:R-:W-:-:S04]  /*2c70*/  IMAD.WIDE.U32 R12, R14, 0x60, R12 ;  /* 0x000000600e0c7825 */ /* 0x002fc800078e000c */
[----:B------:R-:W-:Y:S01]  /*2c80*/  IMAD R15, R15, 0x60, RZ ;  /* 0x000000600f0f7824 */ /* 0x000fe200078e02ff */
[----:B------:R-:W-:-:S04]  /*2c90*/  IADD3 R11, P5, R88, R12, RZ ;  /* 0x0000000c580b7210 */ /* 0x000fc80007fbe0ff */
[----:B------:R-:W-:Y:S02]  /*2ca0*/  IADD3.X R44, R40, R13, R15, P5, !PT ;  /* 0x0000000d282c7210 */ /* 0x000fe40002ffe40f */
        /* <DEDUP_REMOVED lines=13> */
.L_x_499:
[----:B------:R-:W-:Y:S05]  /*2d80*/  BSYNC B1 ;  /* 0x0000000000017941 */ /* 0x000fea0003800000 */
.L_x_498:
[----:B-----5:R-:W-:Y:S01]  /*2d90*/  IMAD.MOV.U32 R11, RZ, RZ, R52 ;  /* 0x000000ffff0b7224 */ /* 0x020fe200078e0034 */
[----:B-1----:R-:W-:Y:S01]  /*2da0*/  MOV R12, R53 ;  /* 0x00000035000c7202 */ /* 0x002fe20000000f00 */
[----:B------:R-:W-:Y:S01]  /*2db0*/  IMAD.MOV.U32 R13, RZ, RZ, R56 ;  /* 0x000000ffff0d7224 */ /* 0x000fe200078e0038 */
[----:B------:R-:W-:Y:S01]  /*2dc0*/  ISETP.NE.AND P5, PT, R157, 0x3, PT ;  /* 0x000000039d00780c */ /* 0x000fe20003fa5270 */
        /* <DEDUP_REMOVED lines=17> */
[----:B0-----:R-:W-:Y:S01]  /*2ee0*/  PRMT R78, R11, 0x7610, R78 ;  /* 0x000076100b4e7816 */ /* 0x001fe2000000004e */
[----:B------:R-:W-:Y:S01]  /*2ef0*/  IMAD.MOV.U32 R11, RZ, RZ, R46 ;  /* 0x000000ffff0b7224 */ /* 0x000fe200078e002e */
[----:B------:R-:W-:Y:S01]  /*2f00*/  PRMT R115, R13, 0x7610, R115 ;  /* 0x000076100d737816 */ /* 0x000fe20000000073 */
[----:B------:R-:W-:Y:S01]  /*2f10*/  IMAD.MOV.U32 R13, RZ, RZ, R50 ;  /* 0x000000ffff0d7224 */ /* 0x000fe200078e0032 */
[----:B------:R-:W-:Y:S01]  /*2f20*/  PRMT R116, R14, 0x7610, R116 ;  /* 0x000076100e747816 */ /* 0x000fe20000000074 */
[----:B------:R-:W-:Y:S01]  /*2f30*/  IMAD.MOV.U32 R14, RZ, RZ, R51 ;  /* 0x000000ffff0e7224 */ /* 0x000fe200078e0033 */
[----:B------:R-:W-:-:S02]  /*2f40*/  PRMT R106, R12, 0x7610, R106 ;  /* 0x000076100c6a7816 */ /* 0x000fc4000000006a */
[----:B------:R-:W-:Y:S02]  /*2f50*/  MOV R12, R47 ;  /* 0x0000002f000c7202 */ /* 0x000fe40000000f00 */
[----:B------:R-:W-:Y:S02]  /*2f60*/  PRMT R107, R11, 0x7610, R107 ;  /* 0x000076100b6b7816 */ /* 0x000fe4000000006b */
[----:B------:R-:W-:Y:S02]  /*2f70*/  PRMT R110, R12, 0x7610, R110 ;  /* 0x000076100c6e7816 */ /* 0x000fe4000000006e */
[----:B------:R-:W-:Y:S02]  /*2f80*/  PRMT R117, R13, 0x7610, R117 ;  /* 0x000076100d757816 */ /* 0x000fe40000000075 */
[----:B------:R-:W-:Y:S01]  /*2f90*/  PRMT R118, R14, 0x7610, R118 ;  /* 0x000076100e767816 */ /* 0x000fe20000000076 */
[----:B------:R-:W-:Y:S06]  /*2fa0*/  @!P5 BRA `(.L_x_500) ;  /* 0x000000000004d947 */ /* 0x000fec0003800000 */
[----:B------:R-:W-:Y:S01]  /*2fb0*/  BPT.TRAP 0x1 ;  /* 0x000000040000795c */ /* 0x000fe20000300000 */
.L_x_500:
[----:B------:R-:W-:Y:S01]  /*2fc0*/  IMAD R92, R155, 0x8, R156 ;  /* 0x000000089b5c7824 */ /* 0x000fe200078e029c */
[----:B------:R-:W-:Y:S01]  /*2fd0*/  SHF.L.U32 R103, R154, 0x1f, RZ ;  /* 0x0000001f9a677819 */ /* 0x000fe200000006ff */
[----:B------:R-:W-:Y:S03]  /*2fe0*/  BSSY B1, `(.L_x_501) ;  /* 0x0000003000017945 */ /* 0x000fe60003800000 */
[----:B------:R-:W0:Y:S02]  /*2ff0*/  SYNCS.PHASECHK.TRANS64.TRYWAIT P6, [R92+URZ+0x28890], R103 ;  /* 0x028890675c0075a7 */ /* 0x000e2400080c017f */
[----:B0-----:R-:W-:Y:S05]  /*3000*/  @!P6 BRA `(.L_x_502) ;  /* 0x0000016c0034e947 */ /* 0x001fea0003800000 */
.L_x_797:
[----:B------:R-:W-:Y:S05]  /*3010*/  BSYNC B1 ;  /* 0x0000000000017941 */ /* 0x000fea0003800000 */
.L_x_501:
[----:B------:R-:W-:-:S03]  /*3020*/  UMOV UR4, 0xffffffff ;  /* 0xffffffff00047882 */ /* 0x000fc60000000000 */
[----:B------:R-:W-:Y:S05]  /*3030*/  BRA.DIV UR4, `(.L_x_503) ;  /* 0x0000016e043c7947 */ /* 0x000fea000b800000 */
[----:B------:R1:W2:Y:S04]  /*3040*/  SHFL.IDX PT, R79, R108, RZ, 0x181f ;  /* 0x00181fff6c4f7589 */ /* 0x0002a800000e0000 */
[----:B------:R1:W3:Y:S02]  /*3050*/  SHFL.IDX PT, R105, R109, RZ, 0x181f ;  /* 0x00181fff6d697589 */ /* 0x0002e400000e0000 */
.L_x_801:
[----:B------:R-:W-:Y:S01]  /*3060*/  ISETP.NE.AND P6, PT, R140, RZ, PT ;  /* 0x000000ff8c00720c */ /* 0x000fe20003fc5270 */
[----:B------:R-:W-:-:S12]  /*3070*/  BSSY B1, `(.L_x_504) ;  /* 0x0000072000017945 */ /* 0x000fd80003800000 */
[----:B------:R-:W-:Y:S05]  /*3080*/  @P6 BRA `(.L_x_505) ;  /* 0x0000000400c06947 */ /* 0x000fea0003800000 */
[----:B------:R-:W-:Y:S04]  /*3090*/  BSSY B2, `(.L_x_506) ;  /* 0x0000038000027945 */ /* 0x000fe80003800000 */
[----:B------:R-:W-:Y:S05]  /*30a0*/  @P1 BRA `(.L_x_507) ;  /* 0x0000000000d81947 */ /* 0x000fea0003800000 */
[----:B------:R4:W0:Y:S01]  /*30b0*/  LDS.128 R12, [R94+0x18400] ;  /* 0x018400005e0c7984 */ /* 0x0008220000000c00 */
[C---:B---3--:R-:W-:Y:S01]  /*30c0*/  LEA R76, P6, R16.reuse, R105, 0x1 ;  /* 0x00000069104c7211 */ /* 0x048fe200078c08ff */
[----:B------:R-:W-:Y:S03]  /*30d0*/  BSSY B3, `(.L_x_508) ;  /* 0x0000032000037945 */ /* 0x000fe60003800000 */
[----:B--2---:R-:W-:Y:S02]  /*30e0*/  LEA.HI.X R77, R16, R79, R17, 0x1, P6 ;  /* 0x0000004f104d7211 */ /* 0x004fe400030f0c11 */
[----:B------:R-:W-:-:S13]  /*30f0*/  ISETP.GE.AND P6, PT, R18, R104, PT ;  /* 0x000000681200720c */ /* 0x000fda0003fc6270 */
[----:B----4-:R-:W-:Y:S05]  /*3100*/  @P6 BRA `(.L_x_509) ;  /* 0x0000000000b86947 */ /* 0x010fea0003800000 */
[----:B------:R-:W-:Y:S02]  /*3110*/  SHF.R.U32.HI R141, RZ, 0x10, R73 ;  /* 0x00000010ff8d7819 */ /* 0x000fe40000011649 */
[--C-:B------:R-:W-:Y:S02]  /*3120*/  SHF.R.U64 R11, R74, 0x10, R75.reuse ;  /* 0x000000104a0b7819 */ /* 0x100fe4000000124b */
[----:B------:R-:W-:Y:S02]  /*3130*/  SHF.R.U32.HI R140, RZ, 0x10, R75 ;  /* 0x00000010ff8c7819 */ /* 0x000fe4000001164b */
[----:B------:R-:W-:Y:S01]  /*3140*/  SHF.R.U64 R142, R72, 0x10, R73 ;  /* 0x00000010488e7819 */ /* 0x000fe20000001249 */
[----:B0-----:R-:W-:Y:S01]  /*3150*/  IMAD.U32 R72, R14, 0x10000, RZ ;  /* 0x000100000e487824 */ /* 0x001fe200078e00ff */
[----:B------:R-:W-:Y:S02]  /*3160*/  PRMT R138, R138, 0x5410, R141 ;  /* 0x000054108a8a7816 */ /* 0x000fe4000000008d */
[----:B------:R-:W-:Y:S01]  /*3170*/  PRMT R136, R136, 0x5410, R11 ;  /* 0x0000541088887816 */ /* 0x000fe2000000000b */
[----:B------:R-:W-:Y:S01]  /*3180*/  IMAD.U32 R11, R12, 0x10000, RZ ;  /* 0x000100000c0b7824 */ /* 0x000fe200078e00ff */
[----:B------:R-:W-:Y:S01]  /*3190*/  PRMT R141, R135, 0x5410, R140 ;  /* 0x00005410878d7816 */ /* 0x000fe2000000008c */
[----:B------:R-:W-:Y:S01]  /*31a0*/  IMAD.U32 R135, R138, 0x10000, RZ ;  /* 0x000100008a877824 */ /* 0x000fe200078e00ff */
[----:B------:R-:W-:-:S02]  /*31b0*/  PRMT R139, R139, 0x5410, R142 ;  /* 0x000054108b8b7816 */ /* 0x000fc4000000008e */
[----:B------:R-:W-:Y:S01]  /*31c0*/  LOP3.LUT R73, R14, 0xffff0000, RZ, 0xc0, !PT ;  /* 0xffff00000e497812 */ /* 0x000fe200078ec0ff */
[C---:B------:R-:W-:Y:S01]  /*31d0*/  IMAD.U32 R14, R13.reuse, 0x10000, RZ ;  /* 0x000100000d0e7824 */ /* 0x040fe200078e00ff */
[----:B------:R-:W-:Y:S01]  /*31e0*/  LOP3.LUT R13, R13, 0xffff0000, RZ, 0xc0, !PT ;  /* 0xffff00000d0d7812 */ /* 0x000fe200078ec0ff */
[----:B------:R-:W-:Y:S01]  /*31f0*/  IMAD.U32 R142, R141, 0x10000, RZ ;  /* 0x000100008d8e7824 */ /* 0x000fe200078e00ff */
[C---:B------:R-:W-:Y:S01]  /*3200*/  LOP3.LUT R140, R136.reuse, 0xffff0000, RZ, 0xc0, !PT ;  /* 0xffff0000888c7812 */ /* 0x040fe200078ec0ff */
[----:B------:R-:W-:Y:S01]  /*3210*/  IMAD.U32 R136, R136, 0x10000, RZ ;  /* 0x0001000088887824 */ /* 0x000fe200078e00ff */
[----:B------:R-:W-:Y:S01]  /*3220*/  LOP3.LUT R75, R139, 0xffff0000, RZ, 0xc0, !PT ;  /* 0xffff00008b4b7812 */ /* 0x000fe200078ec0ff */
[----:B------:R-:W-:Y:S01]  /*3230*/  FMUL.FTZ R145, R73, R142 ;  /* 0x0000008e49917220 */ /* 0x000fe20000410000 */
[----:B------:R-:W-:Y:S01]  /*3240*/  LOP3.LUT R74, R15, 0xffff0000, RZ, 0xc0, !PT ;  /* 0xffff00000f4a7812 */ /* 0x000fe200078ec0ff */
[CC--:B------:R-:W-:Y:S01]  /*3250*/  FMUL.FTZ R143, R13.reuse, R140.reuse ;  /* 0x0000008c0d8f7220 */ /* 0x0c0fe20000410000 */
[----:B------:R-:W-:Y:S01]  /*3260*/  LOP3.LUT R12, R12, 0xffff0000, RZ, 0xc0, !PT ;  /* 0xffff00000c0c7812 */ /* 0x000fe200078ec0ff */
[----:B------:R-:W-:Y:S01]  /*3270*/  FMUL.FTZ R13, R13, R75 ;  /* 0x0000004b0d0d7220 */ /* 0x000fe20000410000 */
[-C--:B------:R-:W-:Y:S01]  /*3280*/  FMUL.FTZ R73, R73, R135.reuse ;  /* 0x0000008749497220 */ /* 0x080fe20000410000 */
[----:B------:R-:W-:Y:S01]  /*3290*/  LOP3.LUT R141, R141, 0xffff0000, RZ, 0xc0, !PT ;  /* 0xffff00008d8d7812 */ /* 0x000fe200078ec0ff */
[----:B------:R-:W-:Y:S01]  /*32a0*/  IMAD.U32 R139, R139, 0x10000, RZ ;  /* 0x000100008b8b7824 */ /* 0x000fe200078e00ff */
[----:B------:R-:W-:Y:S01]  /*32b0*/  LOP3.LUT R138, R138, 0xffff0000, RZ, 0xc0, !PT ;  /* 0xffff00008a8a7812 */ /* 0x000fe200078ec0ff */
[----:B------:R-:W-:Y:S01]  /*32c0*/  FFMA.FTZ R145, R72, R135, -R145 ;  /* 0x0000008748917223 */ /* 0x000fe20000010891 */
[C---:B------:R-:W-:Y:S01]  /*32d0*/  FFMA.FTZ R143, R14.reuse, R75, -R143 ;  /* 0x0000004b0e8f7223 */ /* 0x040fe2000001088f */
[----:B------:R-:W-:Y:S01]  /*32e0*/  FFMA.FTZ R140, R14, R140, R13 ;  /* 0x0000008c0e8c7223 */ /* 0x000fe2000001000d */
[----:B------:R-:W-:Y:S01]  /*32f0*/  FFMA.FTZ R72, R72, R142, R73 ;  /* 0x0000008e48487223 */ /* 0x000fe20000010049 */
[----:B------:R-:W-:-:S02]  /*3300*/  IMAD.U32 R15, R15, 0x10000, RZ ;  /* 0x000100000f0f7824 */ /* 0x000fc400078e00ff */
[----:B------:R-:W-:Y:S01]  /*3310*/  FMUL.FTZ R142, R74, R141 ;  /* 0x0000008d4a8e7220 */ /* 0x000fe20000410000 */
[C---:B------:R-:W-:Y:S01]  /*3320*/  FMUL.FTZ R14, R12.reuse, R136 ;  /* 0x000000880c0e7220 */ /* 0x040fe20000410000 */
[-C--:B------:R-:W-:Y:S01]  /*3330*/  FMUL.FTZ R13, R12, R139.reuse ;  /* 0x0000008b0c0d7220 */ /* 0x080fe20000410000 */
[-C--:B------:R-:W-:Y:S01]  /*3340*/  FMUL.FTZ R74, R74, R138.reuse ;  /* 0x0000008a4a4a7220 */ /* 0x080fe20000410000 */
[----:B------:R-:W-:Y:S01]  /*3350*/  FFMA.FTZ R142, R15, R138, -R142 ;  /* 0x0000008a0f8e7223 */ /* 0x000fe2000001088e */
[C---:B------:R-:W-:Y:S01]  /*3360*/  FFMA.FTZ R14, R11.reuse, R139, -R14 ;  /* 0x0000008b0b0e7223 */ /* 0x040fe2000001080e */
[----:B------:R-:W-:Y:S01]  /*3370*/  FFMA.FTZ R13, R11, R136, R13 ;  /* 0x000000880b0d7223 */ /* 0x000fe2000001000d */
[----:B------:R-:W-:Y:S01]  /*3380*/  FFMA.FTZ R15, R15, R141, R74 ;  /* 0x0000008d0f0f7223 */ /* 0x000fe2000001004a */
[----:B------:R-:W-:Y:S02]  /*3390*/  F2FP.BF16.F32.PACK_AB R140, R140, R143 ;  /* 0x0000008f8c8c723e */ /* 0x000fe400000010ff */
[----:B------:R-:W-:-:S02]  /*33a0*/  F2FP.BF16.F32.PACK_AB R72, R72, R145 ;  /* 0x000000914848723e */ /* 0x000fc400000010ff */
[----:B------:R-:W-:Y:S01]  /*33b0*/  F2FP.BF16.F32.PACK_AB R12, R13, R14 ;  /* 0x0000000e0d0c723e */ /* 0x000fe200000010ff */
[----:B------:R-:W-:Y:S01]  /*33c0*/  IMAD.MOV.U32 R13, RZ, RZ, R140 ;  /* 0x000000ffff0d7224 */ /* 0x000fe200078e008c */
[----:B------:R-:W-:Y:S02]  /*33d0*/  F2FP.BF16.F32.PACK_AB R15, R15, R142 ;  /* 0x0000008e0f0f723e */ /* 0x000fe400000010ff */
[----:B------:R-:W-:-:S07]  /*33e0*/  MOV R14, R72 ;  /* 0x00000048000e7202 */ /* 0x000fce0000000f00 */
.L_x_509:
[----:B------:R-:W-:Y:S05]  /*33f0*/  BSYNC B3 ;  /* 0x0000000000037941 */ /* 0x000fea0003800000 */
.L_x_508:
[----:B0-----:R4:W-:Y:S02]  /*3400*/  ST.E.128 desc[UR38][R76.64], R12 ;  /* 0x0000000c4c007985 */ /* 0x0019e4000c101d26 */
.L_x_507:
[----:B------:R-:W-:Y:S05]  /*3410*/  BSYNC B2 ;  /* 0x0000000000027941 */ /* 0x000fea0003800000 */
.L_x_506:
[----:B------:R-:W-:Y:S05]  /*3420*/  @P2 BRA `(.L_x_505) ;  /* 0x0000000000d82947 */ /* 0x000fea0003800000 */
[----:B----4-:R4:W0:Y:S01]  /*3430*/  LDS.128 R12, [R94+0x1c400] ;  /* 0x01c400005e0c7984 */ /* 0x0108220000000c00 */
[C---:B---3--:R-:W-:Y:S01]  /*3440*/  LEA R72, P6, R22.reuse, R105, 0x1 ;  /* 0x0000006916487211 */ /* 0x048fe200078c08ff */
[----:B------:R-:W-:Y:S03]  /*3450*/  BSSY B2, `(.L_x_510) ;  /* 0x0000032000027945 */ /* 0x000fe60003800000 */
[----:B--2---:R-:W-:Y:S02]  /*3460*/  LEA.HI.X R73, R22, R79, R2, 0x1, P6 ;  /* 0x0000004f16497211 */ /* 0x004fe400030f0c02 */
[----:B------:R-:W-:-:S13]  /*3470*/  ISETP.GE.AND P6, PT, R23, R104, PT ;  /* 0x000000681700720c */ /* 0x000fda0003fc6270 */
[----:B----4-:R-:W-:Y:S05]  /*3480*/  @P6 BRA `(.L_x_511) ;  /* 0x0000000000b86947 */ /* 0x010fea0003800000 */
[----:B------:R-:W-:Y:S01]  /*3490*/  SHF.R.U64 R76, R68, 0x10, R69 ;  /* 0x00000010444c7819 */ /* 0x000fe20000001245 */
[----:B0-----:R-:W-:Y:S01]  /*34a0*/  IMAD.U32 R68, R14, 0x10000, RZ ;  /* 0x000100000e447824 */ /* 0x001fe200078e00ff */
[--C-:B------:R-:W-:Y:S02]  /*34b0*/  SHF.R.U64 R74, R70, 0x10, R71.reuse ;  /* 0x00000010464a7819 */ /* 0x100fe40000001247 */
[----:B------:R-:W-:Y:S02]  /*34c0*/  SHF.R.U32.HI R71, RZ, 0x10, R71 ;  /* 0x00000010ff477819 */ /* 0x000fe40000011647 */
[----:B------:R-:W-:Y:S02]  /*34d0*/  SHF.R.U32.HI R11, RZ, 0x10, R69 ;  /* 0x00000010ff0b7819 */ /* 0x000fe40000011645 */
[----:B------:R-:W-:Y:S02]  /*34e0*/  PRMT R123, R123, 0x5410, R76 ;  /* 0x000054107b7b7816 */ /* 0x000fe4000000004c */
[----:B------:R-:W-:-:S02]  /*34f0*/  PRMT R125, R125, 0x5410, R74 ;  /* 0x000054107d7d7816 */ /* 0x000fc4000000004a */
[----:B------:R-:W-:Y:S02]  /*3500*/  PRMT R126, R126, 0x5410, R71 ;  /* 0x000054107e7e7816 */ /* 0x000fe40000000047 */
[----:B------:R-:W-:Y:S01]  /*3510*/  LOP3.LUT R69, R14, 0xffff0000, RZ, 0xc0, !PT ;  /* 0xffff00000e457812 */ /* 0x000fe200078ec0ff */
[C---:B------:R-:W-:Y:S01]  /*3520*/  IMAD.U32 R14, R13.reuse, 0x10000, RZ ;  /* 0x000100000d0e7824 */ /* 0x040fe200078e00ff */
[----:B------:R-:W-:Y:S01]  /*3530*/  PRMT R124, R124, 0x5410, R11 ;  /* 0x000054107c7c7816 */ /* 0x000fe2000000000b */
[----:B------:R-:W-:Y:S01]  /*3540*/  IMAD.U32 R76, R126, 0x10000, RZ ;  /* 0x000100007e4c7824 */ /* 0x000fe200078e00ff */
[----:B------:R-:W-:Y:S01]  /*3550*/  LOP3.LUT R13, R13, 0xffff0000, RZ, 0xc0, !PT ;  /* 0xffff00000d0d7812 */ /* 0x000fe200078ec0ff */
[----:B------:R-:W-:Y:S01]  /*3560*/  IMAD.U32 R11, R12, 0x10000, RZ ;  /* 0x000100000c0b7824 */ /* 0x000fe200078e00ff */
[----:B------:R-:W-:Y:S01]  /*3570*/  LOP3.LUT R75, R125, 0xffff0000, RZ, 0xc0, !PT ;  /* 0xffff00007d4b7812 */ /* 0x000fe200078ec0ff */
[----:B------:R-:W-:Y:S01]  /*3580*/  IMAD.U32 R74, R124, 0x10000, RZ ;  /* 0x000100007c4a7824 */ /* 0x000fe200078e00ff */
[----:B------:R-:W-:Y:S01]  /*3590*/  LOP3.LUT R71, R123, 0xffff0000, RZ, 0xc0, !PT ;  /* 0xffff00007b477812 */ /* 0x000fe200078ec0ff */
[----:B------:R-:W-:Y:S01]  /*35a0*/  IMAD.U32 R125, R125, 0x10000, RZ ;  /* 0x000100007d7d7824 */ /* 0x000fe200078e00ff */
[----:B------:R-:W-:Y:S01]  /*35b0*/  LOP3.LUT R12, R12, 0xffff0000, RZ, 0xc0, !PT ;  /* 0xffff00000c0c7812 */ /* 0x000fe200078ec0ff */
[----:B------:R-:W-:Y:S01]  /*35c0*/  FMUL.FTZ R77, R13, R75 ;  /* 0x0000004b0d4d7220 */ /* 0x000fe20000410000 */
[----:B------:R-:W-:Y:S01]  /*35d0*/  LOP3.LUT R70, R15, 0xffff0000, RZ, 0xc0, !PT ;  /* 0xffff00000f467812 */ /* 0x000fe200078ec0ff */
[-C--:B------:R-:W-:Y:S01]  /*35e0*/  FMUL.FTZ R136, R13, R71.reuse ;  /* 0x000000470d887220 */ /* 0x080fe20000410000 */
[C---:B------:R-:W-:Y:S01]  /*35f0*/  FMUL.FTZ R13, R69.reuse, R76 ;  /* 0x0000004c450d7220 */ /* 0x040fe20000410000 */
[-C--:B------:R-:W-:Y:S01]  /*3600*/  FMUL.FTZ R69, R69, R74.reuse ;  /* 0x0000004a45457220 */ /* 0x080fe20000410000 */
[----:B------:R-:W-:Y:S01]  /*3610*/  LOP3.LUT R126, R126, 0xffff0000, RZ, 0xc0, !PT ;  /* 0xffff00007e7e7812 */ /* 0x000fe200078ec0ff */
[----:B------:R-:W-:Y:S01]  /*3620*/  IMAD.U32 R123, R123, 0x10000, RZ ;  /* 0x000100007b7b7824 */ /* 0x000fe200078e00ff */
[----:B------:R-:W-:Y:S01]  /*3630*/  LOP3.LUT R124, R124, 0xffff0000, RZ, 0xc0, !PT ;  /* 0xffff00007c7c7812 */ /* 0x000fe200078ec0ff */
[C---:B------:R-:W-:Y:S01]  /*3640*/  FFMA.FTZ R77, R14.reuse, R71, -R77 ;  /* 0x000000470e4d7223 */ /* 0x040fe2000001084d */
[----:B------:R-:W-:Y:S01]  /*3650*/  FFMA.FTZ R136, R14, R75, R136 ;  /* 0x0000004b0e887223 */ /* 0x000fe20000010088 */
[----:B------:R-:W-:Y:S01]  /*3660*/  FFMA.FTZ R13, R68, R74, -R13 ;  /* 0x0000004a440d7223 */ /* 0x000fe2000001080d */
[----:B------:R-:W-:Y:S01]  /*3670*/  FMUL.FTZ R14, R12, R125 ;  /* 0x0000007d0c0e7220 */ /* 0x000fe20000410000 */
[----:B------:R-:W-:Y:S01]  /*3680*/  FFMA.FTZ R68, R68, R76, R69 ;  /* 0x0000004c44447223 */ /* 0x000fe20000010045 */
[----:B------:R-:W-:Y:S01]  /*3690*/  FMUL.FTZ R12, R12, R123 ;  /* 0x0000007b0c0c7220 */ /* 0x000fe20000410000 */
[----:B------:R-:W-:-:S02]  /*36a0*/  IMAD.U32 R15, R15, 0x10000, RZ ;  /* 0x000100000f0f7824 */ /* 0x000fc400078e00ff */
[C---:B------:R-:W-:Y:S01]  /*36b0*/  FMUL.FTZ R74, R70.reuse, R126 ;  /* 0x0000007e464a7220 */ /* 0x040fe20000410000 */
[-C--:B------:R-:W-:Y:S01]  /*36c0*/  FMUL.FTZ R69, R70, R124.reuse ;  /* 0x0000007c46457220 */ /* 0x080fe20000410000 */
[C---:B------:R-:W-:Y:S01]  /*36d0*/  FFMA.FTZ R14, R11.reuse, R123, -R14 ;  /* 0x0000007b0b0e7223 */ /* 0x040fe2000001080e */
[----:B------:R-:W-:Y:S01]  /*36e0*/  FFMA.FTZ R11, R11, R125, R12 ;  /* 0x0000007d0b0b7223 */ /* 0x000fe2000001000c */
[C---:B------:R-:W-:Y:S01]  /*36f0*/  FFMA.FTZ R74, R15.reuse, R124, -R74 ;  /* 0x0000007c0f4a7223 */ /* 0x040fe2000001084a */
[----:B------:R-:W-:Y:S01]  /*3700*/  FFMA.FTZ R69, R15, R126, R69 ;  /* 0x0000007e0f457223 */ /* 0x000fe20000010045 */
[----:B------:R-:W-:Y:S02]  /*3710*/  F2FP.BF16.F32.PACK_AB R77, R136, R77 ;  /* 0x0000004d884d723e */ /* 0x000fe400000010ff */
[----:B------:R-:W-:Y:S02]  /*3720*/  F2FP.BF16.F32.PACK_AB R68, R68, R13 ;  /* 0x0000000d4444723e */ /* 0x000fe400000010ff */
[----:B------:R-:W-:Y:S01]  /*3730*/  F2FP.BF16.F32.PACK_AB R12, R11, R14 ;  /* 0x0000000e0b0c723e */ /* 0x000fe200000010ff */
[----:B------:R-:W-:Y:S01]  /*3740*/  IMAD.MOV.U32 R13, RZ, RZ, R77 ;  /* 0x000000ffff0d7224 */ /* 0x000fe200078e004d */
[----:B------:R-:W-:Y:S01]  /*3750*/  F2FP.BF16.F32.PACK_AB R15, R69, R74 ;  /* 0x0000004a450f723e */ /* 0x000fe200000010ff */
[----:B------:R-:W-:-:S07]  /*3760*/  IMAD.MOV.U32 R14, RZ, RZ, R68 ;  /* 0x000000ffff0e7224 */ /* 0x000fce00078e0044 */
.L_x_511:
[----:B------:R-:W-:Y:S05]  /*3770*/  BSYNC B2 ;  /* 0x0000000000027941 */ /* 0x000fea0003800000 */
.L_x_510:
[----:B0-----:R0:W-:Y:S02]  /*3780*/  ST.E.128 desc[UR38][R72.64], R12 ;  /* 0x0000000c48007985 */ /* 0x0011e4000c101d26 */
.L_x_505:
[----:B------:R-:W-:Y:S05]  /*3790*/  BSYNC B1 ;  /* 0x0000000000017941 */ /* 0x000fea0003800000 */
.L_x_504:
[----:B------:R-:W-:-:S03]  /*37a0*/  UMOV UR4, 0xffffffff ;  /* 0xffffffff00047882 */ /* 0x000fc60000000000 */
[----:B------:R-:W-:Y:S05]  /*37b0*/  BRA.DIV UR4, `(.L_x_512) ;  /* 0x0000016604a87947 */ /* 0x000fea000b800000 */
[----:B------:R1:W1:Y:S04]  /*37c0*/  SHFL.IDX PT, R71, R108, 0x1, 0x181f ;  /* 0x00381f006c477f89 */ /* 0x00026800000e0000 */
[----:B0-----:R0:W0:Y:S02]  /*37d0*/  SHFL.IDX PT, R73, R109, 0x1, 0x181f ;  /* 0x00381f006d497f89 */ /* 0x00102400000e0000 */
.L_x_805:
[----:B------:R-:W-:Y:S01]  /*37e0*/  ISETP.NE.AND P6, PT, R137, RZ, PT ;  /* 0x000000ff8900720c */ /* 0x000fe20003fc5270 */
[----:B------:R-:W-:-:S12]  /*37f0*/  BSSY B1, `(.L_x_513) ;  /* 0x0000072000017945 */ /* 0x000fd80003800000 */
[----:B------:R-:W-:Y:S05]  /*3800*/  @P6 BRA `(.L_x_514) ;  /* 0x0000000400c06947 */ /* 0x000fea0003800000 */
[----:B------:R-:W-:Y:S04]  /*3810*/  BSSY B2, `(.L_x_515) ;  /* 0x0000038000027945 */ /* 0x000fe80003800000 */
[----:B------:R-:W-:Y:S05]  /*3820*/  @P1 BRA `(.L_x_516) ;  /* 0x0000000000d81947 */ /* 0x000fea0003800000 */
[----:B----4-:R4:W2:Y:S01]  /*3830*/  LDS.128 R12, [R94+0x19400] ;  /* 0x019400005e0c7984 */ /* 0x0108a20000000c00 */
[C---:B0-----:R-:W-:Y:S01]  /*3840*/  LEA R68, P6, R16.reuse, R73, 0x1 ;  /* 0x0000004910447211 */ /* 0x041fe200078c08ff */
[----:B------:R-:W-:Y:S03]  /*3850*/  BSSY B3, `(.L_x_517) ;  /* 0x0000032000037945 */ /* 0x000fe60003800000 */
[----:B-1----:R-:W-:Y:S02]  /*3860*/  LEA.HI.X R69, R16, R71, R17, 0x1, P6 ;  /* 0x0000004710457211 */ /* 0x002fe400030f0c11 */
[----:B------:R-:W-:-:S13]  /*3870*/  ISETP.GE.AND P6, PT, R18, R104, PT ;  /* 0x000000681200720c */ /* 0x000fda0003fc6270 */
[----:B----4-:R-:W-:Y:S05]  /*3880*/  @P6 BRA `(.L_x_518) ;  /* 0x0000000000b86947 */ /* 0x010fea0003800000 */
[----:B------:R-:W-:Y:S02]  /*3890*/  SHF.R.U64 R70, R66, 0x10, R67 ;  /* 0x0000001042467819 */ /* 0x000fe40000001243 */
[----:B------:R-:W-:Y:S02]  /*38a0*/  SHF.R.U64 R72, R64, 0x10, R65 ;  /* 0x0000001040487819 */ /* 0x000fe40000001241 */
[----:B------:R-:W-:Y:S02]  /*38b0*/  SHF.R.U32.HI R67, RZ, 0x10, R67 ;  /* 0x00000010ff437819 */ /* 0x000fe40000011643 */
[----:B------:R-:W-:Y:S02]  /*38c0*/  SHF.R.U32.HI R11, RZ, 0x10, R65 ;  /* 0x00000010ff0b7819 */ /* 0x000fe40000011641 */
[----:B------:R-:W-:Y:S02]  /*38d0*/  PRMT R121, R121, 0x5410, R70 ;  /* 0x0000541079797816 */ /* 0x000fe40000000046 */
[----:B------:R-:W-:-:S02]  /*38e0*/  PRMT R119, R119, 0x5410, R72 ;  /* 0x0000541077777816 */ /* 0x000fc40000000048 */
[C---:B--2---:R-:W-:Y:S02]  /*38f0*/  SHF.L.U32 R64, R14.reuse, 0x10, RZ ;  /* 0x000000100e407819 */ /* 0x044fe400000006ff */
[----:B------:R-:W-:Y:S01]  /*3900*/  LOP3.LUT R65, R14, 0xffff0000, RZ, 0xc0, !PT ;  /* 0xffff00000e417812 */ /* 0x000fe200078ec0ff */
[C---:B------:R-:W-:Y:S01]  /*3910*/  IMAD.U32 R14, R13.reuse, 0x10000, RZ ;  /* 0x000100000d0e7824 */ /* 0x040fe200078e00ff */
[----:B------:R-:W-:Y:S02]  /*3920*/  PRMT R122, R122, 0x5410, R67 ;  /* 0x000054107a7a7816 */ /* 0x000fe40000000043 */
[----:B------:R-:W-:Y:S01]  /*3930*/  PRMT R120, R120, 0x5410, R11 ;  /* 0x0000541078787816 */ /* 0x000fe2000000000b */
        /* <DEDUP_REMOVED lines=8> */
[----:B------:R-:W-:Y:S01]  /*39c0*/  FMUL.FTZ R75, R13, R72 ;  /* 0x000000480d4b7220 */ /* 0x000fe20000410000 */
[----:B------:R-:W-:Y:S01]  /*39d0*/  LOP3.LUT R66, R15, 0xffff0000, RZ, 0xc0, !PT ;  /* 0xffff00000f427812 */ /* 0x000fe200078ec0ff */
[----:B------:R-:W-:Y:S01]  /*39e0*/  FMUL.FTZ R13, R13, R67 ;  /* 0x000000430d0d7220 */ /* 0x000fe20000410000 */
[----:B------:R-:W-:Y:S01]  /*39f0*/  LOP3.LUT R122, R122, 0xffff0000, RZ, 0xc0, !PT ;  /* 0xffff00007a7a7812 */ /* 0x000fe200078ec0ff */
[----:B------:R-:W-:Y:S01]  /*3a00*/  IMAD.U32 R121, R121, 0x10000, RZ ;  /* 0x0001000079797824 */ /* 0x000fe200078e00ff */
[----:B------:R-:W-:Y:S01]  /*3a10*/  LOP3.LUT R120, R120, 0xffff0000, RZ, 0xc0, !PT ;  /* 0xffff000078787812 */ /* 0x000fe200078ec0ff */
[----:B------:R-:W-:Y:S01]  /*3a20*/  FMUL.FTZ R65, R65, R70 ;  /* 0x0000004641417220 */ /* 0x000fe20000410000 */
[----:B------:R-:W-:-:S02]  /*3a30*/  IMAD.U32 R119, R119, 0x10000, RZ ;  /* 0x0001000077777824 */ /* 0x000fc400078e00ff */
[C---:B------:R-:W-:Y:S01]  /*3a40*/  FFMA.FTZ R75, R14.reuse, R67, -R75 ;  /* 0x000000430e4b7223 */ /* 0x040fe2000001084b */
[----:B------:R-:W-:Y:S01]  /*3a50*/  FFMA.FTZ R72, R14, R72, R13 ;  /* 0x000000480e487223 */ /* 0x000fe2000001000d */
[----:B------:R-:W-:Y:S01]  /*3a60*/  FFMA.FTZ R77, R64, R70, -R77 ;  /* 0x00000046404d7223 */ /* 0x000fe2000001084d */
[----:B------:R-:W-:Y:S01]  /*3a70*/  FMUL.FTZ R14, R12, R121 ;  /* 0x000000790c0e7220 */ /* 0x000fe20000410000 */
[----:B------:R-:W-:Y:S02]  /*3a80*/  IMAD.U32 R15, R15, 0x10000, RZ ;  /* 0x000100000f0f7824 */ /* 0x000fe400078e00ff */
[----:B------:R-:W-:Y:S01]  /*3a90*/  FFMA.FTZ R64, R64, R74, R65 ;  /* 0x0000004a40407223 */ /* 0x000fe20000010041 */
[C---:B------:R-:W-:Y:S01]  /*3aa0*/  FMUL.FTZ R70, R66.reuse, R122 ;  /* 0x0000007a42467220 */ /* 0x040fe20000410000 */
[-C--:B------:R-:W-:Y:S01]  /*3ab0*/  FMUL.FTZ R13, R66, R120.reuse ;  /* 0x00000078420d7220 */ /* 0x080fe20000410000 */
[-C--:B------:R-:W-:Y:S01]  /*3ac0*/  FMUL.FTZ R12, R12, R119.reuse ;  /* 0x000000770c0c7220 */ /* 0x080fe20000410000 */
[----:B------:R-:W-:Y:S01]  /*3ad0*/  FFMA.FTZ R14, R11, R119, -R14 ;  /* 0x000000770b0e7223 */ /* 0x000fe2000001080e */
[C---:B------:R-:W-:Y:S01]  /*3ae0*/  FFMA.FTZ R70, R15.reuse, R120, -R70 ;  /* 0x000000780f467223 */ /* 0x040fe20000010846 */
[----:B------:R-:W-:Y:S01]  /*3af0*/  FFMA.FTZ R13, R15, R122, R13 ;  /* 0x0000007a0f0d7223 */ /* 0x000fe2000001000d */
[----:B------:R-:W-:Y:S01]  /*3b00*/  FFMA.FTZ R11, R11, R121, R12 ;  /* 0x000000790b0b7223 */ /* 0x000fe2000001000c */
[----:B------:R-:W-:-:S02]  /*3b10*/  F2FP.BF16.F32.PACK_AB R72, R72, R75 ;  /* 0x0000004b4848723e */ /* 0x000fc400000010ff */
[----:B------:R-:W-:Y:S02]  /*3b20*/  F2FP.BF16.F32.PACK_AB R64, R64, R77 ;  /* 0x0000004d4040723e */ /* 0x000fe400000010ff */
[----:B------:R-:W-:Y:S01]  /*3b30*/  F2FP.BF16.F32.PACK_AB R15, R13, R70 ;  /* 0x000000460d0f723e */ /* 0x000fe200000010ff */
[----:B------:R-:W-:Y:S01]  /*3b40*/  IMAD.MOV.U32 R13, RZ, RZ, R72 ;  /* 0x000000ffff0d7224 */ /* 0x000fe200078e0048 */
[----:B------:R-:W-:Y:S01]  /*3b50*/  F2FP.BF16.F32.PACK_AB R12, R11, R14 ;  /* 0x0000000e0b0c723e */ /* 0x000fe200000010ff */
[----:B------:R-:W-:-:S07]  /*3b60*/  IMAD.MOV.U32 R14, RZ, RZ, R64 ;  /* 0x000000ffff0e7224 */ /* 0x000fce00078e0040 */
.L_x_518:
[----:B------:R-:W-:Y:S05]  /*3b70*/  BSYNC B3 ;  /* 0x0000000000037941 */ /* 0x000fea0003800000 */
.L_x_517:
[----:B--2---:R0:W-:Y:S02]  /*3b80*/  ST.E.128 desc[UR38][R68.64], R12 ;  /* 0x0000000c44007985 */ /* 0x0041e4000c101d26 */
.L_x_516:
[----:B------:R-:W-:Y:S05]  /*3b90*/  BSYNC B2 ;  /* 0x0000000000027941 */ /* 0x000fea0003800000 */
.L_x_515:
[----:B------:R-:W-:Y:S05]  /*3ba0*/  @P2 BRA `(.L_x_514) ;  /* 0x0000000000d82947 */ /* 0x000fea0003800000 */
[----:B0---4-:R0:W4:Y:S01]  /*3bb0*/  LDS.128 R12, [R94+0x1d400] ;  /* 0x01d400005e0c7984 */ /* 0x0111220000000c00 */
[C---:B------:R-:W-:Y:S01]  /*3bc0*/  LEA R64, P6, R22.reuse, R73, 0x1 ;  /* 0x0000004916407211 */ /* 0x040fe200078c08ff */
[----:B------:R-:W-:Y:S03]  /*3bd0*/  BSSY B2, `(.L_x_519) ;  /* 0x0000032000027945 */ /* 0x000fe60003800000 */
[----:B-1----:R-:W-:Y:S02]  /*3be0*/  LEA.HI.X R65, R22, R71, R2, 0x1, P6 ;  /* 0x0000004716417211 */ /* 0x002fe400030f0c02 */
[----:B------:R-:W-:-:S13]  /*3bf0*/  ISETP.GE.AND P6, PT, R23, R104, PT ;  /* 0x000000681700720c */ /* 0x000fda0003fc6270 */
[----:B0-----:R-:W-:Y:S05]  /*3c00*/  @P6 BRA `(.L_x_520) ;  /* 0x0000000000b86947 */ /* 0x001fea0003800000 */
[----:B------:R-:W-:Y:S01]  /*3c10*/  SHF.R.U64 R68, R60, 0x10, R61 ;  /* 0x000000103c447819 */ /* 0x000fe2000000123d */
[----:B----4-:R-:W-:Y:S01]  /*3c20*/  IMAD.U32 R60, R14, 0x10000, RZ ;  /* 0x000100000e3c7824 */ /* 0x010fe200078e00ff */
[--C-:B------:R-:W-:Y:S02]  /*3c30*/  SHF.R.U64 R66, R62, 0x10, R63.reuse ;  /* 0x000000103e427819 */ /* 0x100fe4000000123f */
[----:B------:R-:W-:Y:S02]  /*3c40*/  SHF.R.U32.HI R63, RZ, 0x10, R63 ;  /* 0x00000010ff3f7819 */ /* 0x000fe4000001163f */
[----:B------:R-:W-:Y:S02]  /*3c50*/  SHF.R.U32.HI R11, RZ, 0x10, R61 ;  /* 0x00000010ff0b7819 */ /* 0x000fe4000001163d */
[----:B------:R-:W-:Y:S02]  /*3c60*/  PRMT R111, R111, 0x5410, R68 ;  /* 0x000054106f6f7816 */ /* 0x000fe40000000044 */
[----:B------:R-:W-:-:S02]  /*3c70*/  PRMT R113, R113, 0x5410, R66 ;  /* 0x0000541071717816 */ /* 0x000fc40000000042 */
[----:B------:R-:W-:Y:S02]  /*3c80*/  PRMT R114, R114, 0x5410, R63 ;  /* 0x0000541072727816 */ /* 0x000fe4000000003f */
[----:B------:R-:W-:Y:S02]  /*3c90*/  LOP3.LUT R61, R14, 0xffff0000, RZ, 0xc0, !PT ;  /* 0xffff00000e3d7812 */ /* 0x000fe400078ec0ff */
[----:B------:R-:W-:Y:S01]  /*3ca0*/  PRMT R112, R112, 0x5410, R11 ;  /* 0x0000541070707816 */ /* 0x000fe2000000000b */
[----:B------:R-:W-:Y:S01]  /*3cb0*/  IMAD.U32 R68, R114, 0x10000, RZ ;  /* 0x0001000072447824 */ /* 0x000fe200078e00ff */
[C---:B------:R-:W-:Y:S01]  /*3cc0*/  SHF.L.U32 R14, R13.reuse, 0x10, RZ ;  /* 0x000000100d0e7819 */ /* 0x040fe200000006ff */
[----:B------:R-:W-:Y:S01]  /*3cd0*/  IMAD.U32 R11, R12, 0x10000, RZ ;  /* 0x000100000c0b7824 */ /* 0x000fe200078e00ff */
[----:B------:R-:W-:Y:S01]  /*3ce0*/  LOP3.LUT R13, R13, 0xffff0000, RZ, 0xc0, !PT ;  /* 0xffff00000d0d7812 */ /* 0x000fe200078ec0ff */
[----:B------:R-:W-:Y:S01]  /*3cf0*/  IMAD.U32 R66, R112, 0x10000, RZ ;  /* 0x0001000070427824 */ /* 0x000fe200078e00ff */
[C---:B------:R-:W-:Y:S01]  /*3d00*/  LOP3.LUT R67, R113.reuse, 0xffff0000, RZ, 0xc0, !PT ;  /* 0xffff000071437812 */ /* 0x040fe200078ec0ff */
[----:B------:R-:W-:Y:S01]  /*3d10*/  IMAD.U32 R113, R113, 0x10000, RZ ;  /* 0x0001000071717824 */ /* 0x000fe200078e00ff */
[C---:B------:R-:W-:Y:S01]  /*3d20*/  LOP3.LUT R63, R111.reuse, 0xffff0000, RZ, 0xc0, !PT ;  /* 0xffff00006f3f7812 */ /* 0x040fe200078ec0ff */
        /* <DEDUP_REMOVED lines=8> */
[----:B------:R-:W-:Y:S01]  /*3db0*/  FFMA.FTZ R69, R14, R63, -R69 ;  /* 0x0000003f0e457223 */ /* 0x000fe20000010845 */
[----:B------:R-:W-:Y:S01]  /*3dc0*/  LOP3.LUT R112, R112, 0xffff0000, RZ, 0xc0, !PT ;  /* 0xffff000070707812 */ /* 0x000fe200078ec0ff */
        /* <DEDUP_REMOVED lines=18> */
.L_x_520:
[----:B------:R-:W-:Y:S05]  /*3ef0*/  BSYNC B2 ;  /* 0x0000000000027941 */ /* 0x000fea0003800000 */
.L_x_519:
[----:B----4-:R0:W-:Y:S02]  /*3f00*/  ST.E.128 desc[UR38][R64.64], R12 ;  /* 0x0000000c40007985 */ /* 0x0101e4000c101d26 */
.L_x_514:
[----:B------:R-:W-:Y:S05]  /*3f10*/  BSYNC B1 ;  /* 0x0000000000017941 */ /* 0x000fea0003800000 */
.L_x_513:
[----:B------:R-:W-:-:S03]  /*3f20*/  UMOV UR4, 0xffffffff ;  /* 0xffffffff00047882 */ /* 0x000fc60000000000 */
[----:B------:R-:W-:Y:S05]  /*3f30*/  BRA.DIV UR4, `(.L_x_521) ;  /* 0x0000016204147947 */ /* 0x000fea000b800000 */
[----:B------:R1:W1:Y:S04]  /*3f40*/  SHFL.IDX PT, R63, R108, 0x2, 0x181f ;  /* 0x00581f006c3f7f89 */ /* 0x00026800000e0000 */
[----:B0-----:R0:W0:Y:S02]  /*3f50*/  SHFL.IDX PT, R65, R109, 0x2, 0x181f ;  /* 0x00581f006d417f89 */ /* 0x00102400000e0000 */
.L_x_809:
[----:B------:R-:W-:Y:S04]  /*3f60*/  BSSY B1, `(.L_x_522) ;  /* 0x0000072000017945 */ /* 0x000fe80003800000 */
        /* <DEDUP_REMOVED lines=10> */
[----:B------:R-:W-:Y:S01]  /*4010*/  SHF.R.U64 R64, R56, 0x10, R57 ;  /* 0x0000001038407819 */ /* 0x000fe20000001239 */
[----:B--2---:R-:W-:Y:S01]  /*4020*/  IMAD.U32 R56, R14, 0x10000, RZ ;  /* 0x000100000e387824 */ /* 0x004fe200078e00ff */
[----:B------:R-:W-:Y:S02]  /*4030*/  SHF.R.U32.HI R59, RZ, 0x10, R59 ;  /* 0x00000010ff3b7819 */ /* 0x000fe4000001163b */
[----:B------:R-:W-:Y:S02]  /*4040*/  SHF.R.U32.HI R11, RZ, 0x10, R57 ;  /* 0x00000010ff0b7819 */ /* 0x000fe40000011639 */
[----:B------:R-:W-:Y:S02]  /*4050*/  PRMT R133, R133, 0x5410, R62 ;  /* 0x0000541085857816 */ /* 0x000fe4000000003e */
[----:B------:R-:W-:-:S02]  /*4060*/  PRMT R131, R131, 0x5410, R64 ;  /* 0x0000541083837816 */ /* 0x000fc40000000040 */
[----:B------:R-:W-:Y:S01]  /*4070*/  LOP3.LUT R57, R14, 0xffff0000, RZ, 0xc0, !PT ;  /* 0xffff00000e397812 */ /* 0x000fe200078ec0ff */
[C---:B------:R-:W-:Y:S01]  /*4080*/  IMAD.U32 R14, R13.reuse, 0x10000, RZ ;  /* 0x000100000d0e7824 */ /* 0x040fe200078e00ff */
[----:B------:R-:W-:Y:S02]  /*4090*/  PRMT R134, R134, 0x5410, R59 ;  /* 0x0000541086867816 */ /* 0x000fe4000000003b */
[----:B------:R-:W-:Y:S01]  /*40a0*/  PRMT R132, R132, 0x5410, R11 ;  /* 0x0000541084847816 */ /* 0x000fe2000000000b */
[----:B------:R-:W-:Y:S01]  /*40b0*/  IMAD.U32 R11, R12, 0x10000, RZ ;  /* 0x000100000c0b7824 */ /* 0x000fe200078e00ff */
[----:B------:R-:W-:Y:S02]  /*40c0*/  LOP3.LUT R13, R13, 0xffff0000, RZ, 0xc0, !PT ;  /* 0xffff00000d0d7812 */ /* 0x000fe400078ec0ff */
[----:B------:R-:W-:Y:S01]  /*40d0*/  LOP3.LUT R64, R133, 0xffff0000, RZ, 0xc0, !PT ;  /* 0xffff000085407812 */ /* 0x000fe200078ec0ff */
[----:B------:R-:W-:Y:S01]  /*40e0*/  IMAD.U32 R62, R132, 0x10000, RZ ;  /* 0x00010000843e7824 */ /* 0x000fe200078e00ff */
[----:B------:R-:W-:Y:S01]  /*40f0*/  LOP3.LUT R59, R131, 0xffff0000, RZ, 0xc0, !PT ;  /* 0xffff0000833b7812 */ /* 0x000fe200078ec0ff */
[----:B------:R-:W-:Y:S01]  /*4100*/  IMAD.U32 R133, R133, 0x10000, RZ ;  /* 0x0001000085857824 */ /* 0x000fe200078e00ff */
[----:B------:R-:W-:Y:S01]  /*4110*/  SHF.L.U32 R66, R134, 0x10, RZ ;  /* 0x0000001086427819 */ /* 0x000fe200000006ff */
[C---:B------:R-:W-:Y:S01]  /*4120*/  FMUL.FTZ R67, R13.reuse, R64 ;  /* 0x000000400d437220 */ /* 0x040fe20000410000 */
[----:B------:R-:W-:Y:S01]  /*4130*/  LOP3.LUT R12, R12, 0xffff0000, RZ, 0xc0, !PT ;  /* 0xffff00000c0c7812 */ /* 0x000fe200078ec0ff */
[----:B------:R-:W-:Y:S01]  /*4140*/  FMUL.FTZ R13, R13, R59 ;  /* 0x0000003b0d0d7220 */ /* 0x000fe20000410000 */
[----:B------:R-:W-:Y:S01]  /*4150*/  LOP3.LUT R58, R15, 0xffff0000, RZ, 0xc0, !PT ;  /* 0xffff00000f3a7812 */ /* 0x000fe200078ec0ff */
[C---:B------:R-:W-:Y:S01]  /*4160*/  FMUL.FTZ R69, R57.reuse, R66 ;  /* 0x0000004239457220 */ /* 0x040fe20000410000 */
[----:B------:R-:W-:Y:S01]  /*4170*/  LOP3.LUT R134, R134, 0xffff0000, RZ, 0xc0, !PT ;  /* 0xffff000086867812 */ /* 0x000fe200078ec0ff */
[----:B------:R-:W-:Y:S01]  /*4180*/  FMUL.FTZ R57, R57, R62 ;  /* 0x0000003e39397220 */ /* 0x000fe20000410000 */
[----:B------:R-:W-:Y:S01]  /*4190*/  LOP3.LUT R132, R132, 0xffff0000, RZ, 0xc0, !PT ;  /* 0xffff000084847812 */ /* 0x000fe200078ec0ff */
        /* <DEDUP_REMOVED lines=20> */
.L_x_527:
[----:B------:R-:W-:Y:S05]  /*42e0*/  BSYNC B3 ;  /* 0x0000000000037941 */ /* 0x000fea0003800000 */
.L_x_526:
[----:B--2---:R0:W-:Y:S02]  /*42f0*/  ST.E.128 desc[UR38][R60.64], R12 ;  /* 0x0000000c3c007985 */ /* 0x0041e4000c101d26 */
.L_x_525:
[----:B------:R-:W-:Y:S05]  /*4300*/  BSYNC B2 ;  /* 0x0000000000027941 */ /* 0x000fea0003800000 */
.L_x_524:
        /* <DEDUP_REMOVED lines=23> */
[C---:B------:R-:W-:Y:S01]  /*4480*/  LOP3.LUT R55, R127.reuse, 0xffff0000, RZ, 0xc0, !PT ;  /* 0xffff00007f377812 */ /* 0x040fe200078ec0ff */
[----:B------:R-:W-:Y:S01]  /*4490*/  IMAD.U32 R127, R127, 0x10000, RZ ;  /* 0x000100007f7f7824 */ /* 0x000fe200078e00ff */
[----:B------:R-:W-:Y:S01]  /*44a0*/  LOP3.LUT R12, R12, 0xffff0000, RZ, 0xc0, !PT ;  /* 0xffff00000c0c7812 */ /* 0x000fe200078ec0ff */
[----:B------:R-:W-:Y:S01]  /*44b0*/  FMUL.FTZ R61, R13, R59 ;  /* 0x0000003b0d3d7220 */ /* 0x000fe20000410000 */
[----:B------:R-:W-:Y:S01]  /*44c0*/  SHF.L.U32 R129, R129, 0x10, RZ ;  /* 0x0000001081817819 */ /* 0x000fe200000006ff */
[-C--:B------:R-:W-:Y:S01]  /*44d0*/  FMUL.FTZ R62, R13, R55.reuse ;  /* 0x000000370d3e7220 */ /* 0x080fe20000410000 */
[----:B------:R-:W-:Y:S01]  /*44e0*/  FMUL.FTZ R13, R53, R60 ;  /* 0x0000003c350d7220 */ /* 0x000fe20000410000 */
[----:B------:R-:W-:Y:S01]  /*44f0*/  LOP3.LUT R54, R15, 0xffff0000, RZ, 0xc0, !PT ;  /* 0xffff00000f367812 */ /* 0x000fe200078ec0ff */
        /* <DEDUP_REMOVED lines=22> */
.L_x_529:
[----:B------:R-:W-:Y:S05]  /*4660*/  BSYNC B2 ;  /* 0x0000000000027941 */ /* 0x000fea0003800000 */
.L_x_528:
[----:B----4-:R0:W-:Y:S02]  /*4670*/  ST.E.128 desc[UR38][R56.64], R12 ;  /* 0x0000000c38007985 */ /* 0x0101e4000c101d26 */
.L_x_523:
[----:B------:R-:W-:Y:S05]  /*4680*/  BSYNC B1 ;  /* 0x0000000000017941 */ /* 0x000fea0003800000 */
.L_x_522:
[----:B------:R-:W-:-:S03]  /*4690*/  UMOV UR4, 0xffffffff ;  /* 0xffffffff00047882 */ /* 0x000fc60000000000 */
[----:B------:R-:W-:Y:S05]  /*46a0*/  BRA.DIV UR4, `(.L_x_530) ;  /* 0x0000015a04847947 */ /* 0x000fea000b800000 */
[----:B------:R2:W2:Y:S04]  /*46b0*/  SHFL.IDX PT, R55, R108, 0x3, 0x181f ;  /* 0x00781f006c377f89 */ /* 0x0004a800000e0000 */
[----:B01----:R-:W0:Y:S02]  /*46c0*/  SHFL.IDX PT, R109, R109, 0x3, 0x181f ;  /* 0x00781f006d6d7f89 */ /* 0x003e2400000e0000 */
.L_x_813:
[----:B------:R-:W-:Y:S05]  /*46d0*/  @P4 BRA `(.L_x_531) ;  /* 0x0000003400d44947 */ /* 0x000fea0003800000 */
[----:B------:R-:W-:Y:S04]  /*46e0*/  BSSY B1, `(.L_x_532) ;  /* 0x0000038000017945 */ /* 0x000fe80003800000 */
[----:B------:R-:W-:Y:S05]  /*46f0*/  @P1 BRA `(.L_x_533) ;  /* 0x0000000000d81947 */ /* 0x000fea0003800000 */
[----:B----4-:R1:W4:Y:S01]  /*4700*/  LDS.128 R12, [R94+0x1b400] ;  /* 0x01b400005e0c7984 */ /* 0x0103220000000c00 */
[C---:B0-----:R-:W-:Y:S01]  /*4710*/  LEA R52, P3, R16.reuse, R109, 0x1 ;  /* 0x0000006d10347211 */ /* 0x041fe200078608ff */
[----:B------:R-:W-:Y:S03]  /*4720*/  BSSY B2, `(.L_x_534) ;  /* 0x0000032000027945 */ /* 0x000fe60003800000 */
[----:B--2---:R-:W-:Y:S02]  /*4730*/  LEA.HI.X R53, R16, R55, R17, 0x1, P3 ;  /* 0x0000003710357211 */ /* 0x004fe400018f0c11 */
[----:B------:R-:W-:-:S13]  /*4740*/  ISETP.GE.AND P3, PT, R18, R104, PT ;  /* 0x000000681200720c */ /* 0x000fda0003f66270 */
[----:B-1----:R-:W-:Y:S05]  /*4750*/  @P3 BRA `(.L_x_535) ;  /* 0x0000000000b83947 */ /* 0x002fea0003800000 */
[----:B------:R-:W-:Y:S02]  /*4760*/  SHF.R.U64 R54, R50, 0x10, R51 ;  /* 0x0000001032367819 */ /* 0x000fe40000001233 */
[----:B------:R-:W-:Y:S01]  /*4770*/  SHF.R.U64 R56, R48, 0x10, R49 ;  /* 0x0000001030387819 */ /* 0x000fe20000001231 */
[----:B----4-:R-:W-:Y:S01]  /*4780*/  IMAD.U32 R48, R14, 0x10000, RZ ;  /* 0x000100000e307824 */ /* 0x010fe200078e00ff */
        /* <DEDUP_REMOVED lines=22> */
[----:B------:R-:W-:-:S02]  /*48f0*/  IMAD.U32 R115, R115, 0x10000, RZ ;  /* 0x0001000073737824 */ /* 0x000fc400078e00ff */
[----:B------:R-:W-:Y:S01]  /*4900*/  FMUL.FTZ R49, R49, R54 ;  /* 0x0000003631317220 */ /* 0x000fe20000410000 */
[C---:B------:R-:W-:Y:S01]  /*4910*/  FFMA.FTZ R59, R14.reuse, R51, -R59 ;  /* 0x000000330e3b7223 */ /* 0x040fe2000001083b */
[----:B------:R-:W-:Y:S01]  /*4920*/  FFMA.FTZ R56, R14, R56, R13 ;  /* 0x000000380e387223 */ /* 0x000fe2000001000d */
[----:B------:R-:W-:Y:S01]  /*4930*/  FFMA.FTZ R61, R48, R54, -R61 ;  /* 0x00000036303d7223 */ /* 0x000fe2000001083d */
[----:B------:R-:W-:Y:S01]  /*4940*/  FMUL.FTZ R14, R12, R117 ;  /* 0x000000750c0e7220 */ /* 0x000fe20000410000 */
[----:B------:R-:W-:Y:S02]  /*4950*/  IMAD.U32 R15, R15, 0x10000, RZ ;  /* 0x000100000f0f7824 */ /* 0x000fe400078e00ff */
[C---:B------:R-:W-:Y:S01]  /*4960*/  FMUL.FTZ R54, R50.reuse, R118 ;  /* 0x0000007632367220 */ /* 0x040fe20000410000 */
[-C--:B------:R-:W-:Y:S01]  /*4970*/  FMUL.FTZ R13, R50, R116.reuse ;  /* 0x00000074320d7220 */ /* 0x080fe20000410000 */
[----:B------:R-:W-:Y:S01]  /*4980*/  FMUL.FTZ R12, R12, R115 ;  /* 0x000000730c0c7220 */ /* 0x000fe20000410000 */
[----:B------:R-:W-:Y:S01]  /*4990*/  FFMA.FTZ R48, R48, R57, R49 ;  /* 0x0000003930307223 */ /* 0x000fe20000010031 */
        /* <DEDUP_REMOVED lines=8> */
[----:B------:R-:W-:Y:S02]  /*4a20*/  F2FP.BF16.F32.PACK_AB R12, R11, R14 ;  /* 0x0000000e0b0c723e */ /* 0x000fe400000010ff */
[----:B------:R-:W-:-:S07]  /*4a30*/  MOV R14, R48 ;  /* 0x00000030000e7202 */ /* 0x000fce0000000f00 */
.L_x_535:
[----:B------:R-:W-:Y:S05]  /*4a40*/  BSYNC B2 ;  /* 0x0000000000027941 */ /* 0x000fea0003800000 */
.L_x_534:
[----:B----4-:R1:W-:Y:S02]  /*4a50*/  ST.E.128 desc[UR38][R52.64], R12 ;  /* 0x0000000c34007985 */ /* 0x0103e4000c101d26 */
.L_x_533:
[----:B------:R-:W-:Y:S05]  /*4a60*/  BSYNC B1 ;  /* 0x0000000000017941 */ /* 0x000fea0003800000 */
.L_x_532:
[----:B------:R-:W-:Y:S05]  /*4a70*/  @P2 BRA `(.L_x_531) ;  /* 0x0000003000ec2947 */ /* 0x000fea0003800000 */
[----:B-1--4-:R1:W4:Y:S01]  /*4a80*/  LDS.128 R12, [R94+0x1f400] ;  /* 0x01f400005e0c7984 */ /* 0x0123220000000c00 */
[C---:B0-----:R-:W-:Y:S01]  /*4a90*/  LEA R48, P3, R22.reuse, R109, 0x1 ;  /* 0x0000006d16307211 */ /* 0x041fe200078608ff */
[----:B------:R-:W-:Y:S03]  /*4aa0*/  BSSY B1, `(.L_x_536) ;  /* 0x0000032000017945 */ /* 0x000fe60003800000 */
[----:B--2---:R-:W-:Y:S02]  /*4ab0*/  LEA.HI.X R49, R22, R55, R2, 0x1, P3 ;  /* 0x0000003716317211 */ /* 0x004fe400018f0c02 */
[----:B------:R-:W-:-:S13]  /*4ac0*/  ISETP.GE.AND P3, PT, R23, R104, PT ;  /* 0x000000681700720c */ /* 0x000fda0003f66270 */
[----:B-1----:R-:W-:Y:S05]  /*4ad0*/  @P3 BRA `(.L_x_537) ;  /* 0x0000000000b83947 */ /* 0x002fea0003800000 */
        /* <DEDUP_REMOVED lines=14> */
[C---:B------:R-:W-:Y:S01]  /*4bc0*/  LOP3.LUT R51, R107.reuse, 0xffff0000, RZ, 0xc0, !PT ;  /* 0xffff00006b337812 */ /* 0x040fe200078ec0ff */
        /* <DEDUP_REMOVED lines=20> */
[----:B------:R-:W-:Y:S01]  /*4d10*/  FMUL.FTZ R45, R46, R106 ;  /* 0x0000006a2e2d7220 */ /* 0x000fe20000410000 */
        /* <DEDUP_REMOVED lines=10> */
.L_x_537:
[----:B------:R-:W-:Y:S05]  /*4dc0*/  BSYNC B1 ;  /* 0x0000000000017941 */ /* 0x000fea0003800000 */
.L_x_536:
[----:B----4-:R0:W-:Y:S01]  /*4dd0*/  ST.E.128 desc[UR38][R48.64], R12 ;  /* 0x0000000c30007985 */ /* 0x0101e2000c101d26 */
[----:B------:R-:W-:Y:S05]  /*4de0*/  BRA `(.L_x_531) ;  /* 0x0000003000107947 */ /* 0x000fea0003800000 */
.L_x_491:
[----:B------:R-:W-:Y:S02]  /*4df0*/  ISETP.GE.AND P4, PT, R220, R98, PT ;  /* 0x00000062dc00720c */ /* 0x000fe40003f86270 */
[----:B------:R-:W-:Y:S02]  /*4e00*/  CS2R R50, SRZ ;  /* 0x0000000000327805 */ /* 0x000fe4000001ff00 */
[----:B------:R-:W-:-:S13]  /*4e10*/  ISETP.GE.OR P4, PT, R16, R104, P4 ;  /* 0x000000681000720c */ /* 0x000fda0002786670 */
[----:B------:R-:W-:Y:S01]  /*4e20*/  @!P4 IADD3 R46, P3, P5, R86, R14, R10 ;  /* 0x0000000e562ec210 */ /* 0x000fe20007d7e00a */
[----:B------:R-:W0:Y:S03]  /*4e30*/  @!P4 LDC.64 R60, c[0x0][0x3e8] ;  /* 0x0000fa00ff3ccb82 */ /* 0x000e260000000a00 */
[----:B------:R-:W-:Y:S02]  /*4e40*/  @!P4 IADD3.X R47, R39, R103, R7, P3, P5 ;  /* 0x00000067272fc210 */ /* 0x000fe40001fea407 */
[----:B------:R-:W-:-:S03]  /*4e50*/  @!P4 IADD3 R44, P3, P5, R90, R12, R32 ;  /* 0x0000000c5a2cc210 */ /* 0x000fc60007d7e020 */
[----:B------:R-:W1:Y:S01]  /*4e60*/  @!P4 LDC.64 R62, c[0x0][0x400] ;  /* 0x00010000ff3ecb82 */ /* 0x000e620000000a00 */
[----:B------:R-:W-:Y:S02]  /*4e70*/  @!P4 IADD3.X R45, R80, R11, R29, P3, P5 ;  /* 0x0000000b502dc210 */ /* 0x000fe40001fea41d */
[----:B------:R-:W-:-:S04]  /*4e80*/  ISETP.GE.AND P3, PT, R219, R98, PT ;  /* 0x00000062db00720c */ /* 0x000fc80003f66270 */
[----:B------:R-:W-:-:S13]  /*4e90*/  ISETP.GE.OR P3, PT, R16, R104, P3 ;  /* 0x000000681000720c */ /* 0x000fda0001f66670 */
[----:B------:R-:W-:Y:S01]  /*4ea0*/  @!P3 IADD3 R66, P5, P6, R86, R20, R14 ;  /* 0x000000145642b210 */ /* 0x000fe20007ebe00e */
[----:B------:R-:W2:Y:S03]  /*4eb0*/  @!P3 LDC.64 R68, c[0x0][0x3e8] ;  /* 0x0000fa00ff44bb82 */ /* 0x000ea60000000a00 */
[----:B------:R-:W-:Y:S02]  /*4ec0*/  @!P3 IADD3.X R67, R39, R8, R103, P5, P6 ;  /* 0x000000082743b210 */ /* 0x000fe40002fec467 */
[----:B------:R-:W-:-:S03]  /*4ed0*/  @!P3 IADD3 R64, P5, P6, R90, R33, R12 ;  /* 0x000000215a40b210 */ /* 0x000fc60007ebe00c */
[----:B------:R-:W3:Y:S01]  /*4ee0*/  @!P3 LDC.64 R70, c[0x0][0x400] ;  /* 0x00010000ff46bb82 */ /* 0x000ee20000000a00 */
[----:B------:R-:W-:Y:S02]  /*4ef0*/  @!P3 IADD3.X R65, R80, R30, R11, P5, P6 ;  /* 0x0000001e5041b210 */ /* 0x000fe40002fec40b */
[----:B------:R-:W-:-:S04]  /*4f00*/  ISETP.GE.AND P5, PT, R153, R98, PT ;  /* 0x000000629900720c */ /* 0x000fc80003fa6270 */
[----:B------:R-:W-:-:S13]  /*4f10*/  ISETP.GE.OR P5, PT, R16, R104, P5 ;  /* 0x000000681000720c */ /* 0x000fda0002fa6670 */
[----:B------:R-:W4:Y:S01]  /*4f20*/  @!P5 LDC.64 R52, c[0x0][0x3e8] ;  /* 0x0000fa00ff34db82 */ /* 0x000f220000000a00 */
[----:B------:R-:W-:-:S04]  /*4f30*/  @!P5 IADD3 R48, P6, R86, R14, RZ ;  /* 0x0000000e5630d210 */ /* 0x000fc80007fde0ff */
[----:B------:R-:W-:-:S03]  /*4f40*/  @!P5 IADD3.X R49, R103, R39, RZ, P6, !PT ;  /* 0x000000276731d210 */ /* 0x000fc600037fe4ff */
[----:B------:R-:W0:Y:S01]  /*4f50*/  @!P5 LDC.64 R54, c[0x0][0x400] ;  /* 0x00010000ff36db82 */ /* 0x000e220000000a00 */
[----:B----4-:R-:W-:-:S04]  /*4f60*/  @!P5 LEA R52, P6, R48, R52, 0x1 ;  /* 0x000000343034d211 */ /* 0x010fc800078c08ff */
[----:B------:R-:W-:Y:S02]  /*4f70*/  @!P5 LEA.HI.X R53, R48, R53, R49, 0x1, P6 ;  /* 0x000000353035d211 */ /* 0x000fe400030f0c31 */
[----:B------:R-:W-:-:S05]  /*4f80*/  @!P5 IADD3 R48, P6, R90, R12, RZ ;  /* 0x0000000c5a30d210 */ /* 0x000fca0007fde0ff */
[----:B------:R-:W-:Y:S01]  /*4f90*/  @!P5 IMAD.X R49, R11, 0x1, R80, P6 ;  /* 0x000000010b31d824 */ /* 0x000fe200030e0650 */
[----:B0-----:R-:W-:-:S04]  /*4fa0*/  @!P5 LEA R54, P6, R48, R54, 0x1 ;  /* 0x000000363036d211 */ /* 0x001fc800078c08ff */
[----:B------:R-:W-:Y:S02]  /*4fb0*/  @!P5 LEA.HI.X R55, R48, R55, R49, 0x1, P6 ;  /* 0x000000373037d211 */ /* 0x000fe400030f0c31 */
[----:B------:R-:W-:Y:S02]  /*4fc0*/  CS2R R48, SRZ ;  /* 0x0000000000307805 */ /* 0x000fe4000001ff00 */
[----:B------:R-:W-:-:S04]  /*4fd0*/  @!P4 LEA R60, P6, R46, R60, 0x1 ;  /* 0x0000003c2e3cc211 */ /* 0x000fc800078c08ff */
[----:B------:R-:W-:Y:S02]  /*4fe0*/  @!P4 LEA.HI.X R61, R46, R61, R47, 0x1, P6 ;  /* 0x0000003d2e3dc211 */ /* 0x000fe400030f0c2f */
[----:B------:R-:W-:Y:S02]  /*4ff0*/  CS2R R46, SRZ ;  /* 0x00000000002e7805 */ /* 0x000fe4000001ff00 */
[C---:B-1----:R-:W-:Y:S01]  /*5000*/  @!P4 LEA R62, P6, R44.reuse, R62, 0x1 ;  /* 0x0000003e2c3ec211 */ /* 0x042fe200078c08ff */
[----:B------:R0:W5:Y:S03]  /*5010*/  @!P5 LDG.E.128 R48, desc[UR38][R54.64] ;  /* 0x000000263630d981 */ /* 0x000166000c1e1d00 */
[----:B------:R-:W-:Y:S02]  /*5020*/  @!P4 LEA.HI.X R63, R44, R63, R45, 0x1, P6 ;  /* 0x0000003f2c3fc211 */ /* 0x000fe400030f0c2d */
[----:B------:R-:W-:-:S02]  /*5030*/  CS2R R44, SRZ ;  /* 0x00000000002c7805 */ /* 0x000fc4000001ff00 */
[----:B------:R-:W-:Y:S02]  /*5040*/  CS2R R58, SRZ ;  /* 0x00000000003a7805 */ /* 0x000fe4000001ff00 */
[----:B------:R-:W-:Y:S02]  /*5050*/  CS2R R56, SRZ ;  /* 0x0000000000387805 */ /* 0x000fe4000001ff00 */
[----:B------:R1:W5:Y:S01]  /*5060*/  @!P5 LDG.E.128 R44, desc[UR38][R52.64] ;  /* 0x00000026342cd981 */ /* 0x000362000c1e1d00 */
[----:B0-----:R-:W-:-:S03]  /*5070*/  CS2R R54, SRZ ;  /* 0x0000000000367805 */ /* 0x001fc6000001ff00 */
[----:B------:R0:W5:Y:S01]  /*5080*/  @!P4 LDG.E.128 R56, desc[UR38][R62.64] ;  /* 0x000000263e38c981 */ /* 0x000162000c1e1d00 */
[----:B-1----:R-:W-:-:S06]  /*5090*/  CS2R R52, SRZ ;  /* 0x0000000000347805 */ /* 0x002fcc000001ff00 */
[----:B------:R1:W5:Y:S01]  /*50a0*/  @!P4 LDG.E.128 R52, desc[UR38][R60.64] ;  /* 0x000000263c34c981 */ /* 0x000362000c1e1d00 */
[----:B--2---:R-:W-:-:S04]  /*50b0*/  @!P3 LEA R68, P4, R66, R68, 0x1 ;  /* 0x000000444244b211 */ /* 0x004fc800078808ff */
[----:B------:R-:W-:Y:S02]  /*50c0*/  @!P3 LEA.HI.X R69, R66, R69, R67, 0x1, P4 ;  /* 0x000000454245b211 */ /* 0x000fe400020f0c43 */
[----:B---3--:R-:W-:-:S04]  /*50d0*/  @!P3 LEA R70, P4, R64, R70, 0x1 ;  /* 0x000000464046b211 */ /* 0x008fc800078808ff */
[----:B------:R-:W-:Y:S02]  /*50e0*/  @!P3 LEA.HI.X R71, R64, R71, R65, 0x1, P4 ;  /* 0x000000474047b211 */ /* 0x000fe400020f0c41 */
[----:B------:R-:W-:-:S04]  /*50f0*/  ISETP.GE.AND P4, PT, R218, R98, PT ;  /* 0x00000062da00720c */ /* 0x000fc80003f86270 */
[----:B------:R-:W-:Y:S02]  /*5100*/  ISETP.GE.OR P4, PT, R16, R104, P4 ;  /* 0x000000681000720c */ /* 0x000fe40002786670 */
[----:B0-----:R-:W-:Y:S02]  /*5110*/  CS2R R62, SRZ ;  /* 0x00000000003e7805 */ /* 0x001fe4000001ff00 */
[----:B-1----:R-:W-:Y:S02]  /*5120*/  CS2R R60, SRZ ;  /* 0x00000000003c7805 */ /* 0x002fe4000001ff00 */
[----:B------:R-:W-:Y:S02]  /*5130*/  CS2R R66, SRZ ;  /* 0x0000000000427805 */ /* 0x000fe4000001ff00 */
[----:B------:R-:W-:Y:S01]  /*5140*/  CS2R R64, SRZ ;  /* 0x0000000000407805 */ /* 0x000fe2000001ff00 */
[----:B------:R-:W-:Y:S01]  /*5150*/  BSSY B1, `(.L_x_538) ;  /* 0x000001d000017945 */ /* 0x000fe20003800000 */
[----:B------:R-:W-:-:S02]  /*5160*/  CS2R R74, SRZ ;  /* 0x00000000004a7805 */ /* 0x000fc4000001ff00 */
[----:B------:R-:W-:Y:S01]  /*5170*/  CS2R R72, SRZ ;  /* 0x0000000000487805 */ /* 0x000fe2000001ff00 */
[----:B------:R0:W5:Y:S04]  /*5180*/  @!P3 LDG.E.128 R60, desc[UR38][R68.64] ;  /* 0x00000026443cb981 */ /* 0x000168000c1e1d00 */
[----:B------:R1:W5:Y:S01]  /*5190*/  @!P3 LDG.E.128 R64, desc[UR38][R70.64] ;  /* 0x000000264640b981 */ /* 0x000362000c1e1d00 */
[----:B------:R-:W-:Y:S02]  /*51a0*/  ISETP.GE.AND P3, PT, R16, R104, PT ;  /* 0x000000681000720c */ /* 0x000fe40003f66270 */
[----:B0-----:R-:W-:Y:S02]  /*51b0*/  CS2R R68, SRZ ;  /* 0x0000000000447805 */ /* 0x001fe4000001ff00 */
[----:B-1----:R-:W-:Y:S01]  /*51c0*/  CS2R R70, SRZ ;  /* 0x0000000000467805 */ /* 0x002fe2000001ff00 */
[----:B------:R-:W-:Y:S08]  /*51d0*/  @P4 BRA `(.L_x_539) ;  /* 0x0000000000504947 */ /* 0x000ff00003800000 */
[----:B------:R-:W0:Y:S01]  /*51e0*/  LDC.64 R68, c[0x0][0x3f8] ;  /* 0x0000fe00ff447b82 */ /* 0x000e220000000a00 */
[----:B------:R-:W-:Y:S01]  /*51f0*/  IMAD.MOV.U32 R15, RZ, RZ, R103 ;  /* 0x000000ffff0f7224 */ /* 0x000fe200078e0067 */
[----:B------:R-:W-:Y:S01]  /*5200*/  ULDC.64 UR4, c[0x0][0x3e8] ;  /* 0x0000fa0000047ab9 */ /* 0x000fe20000000a00 */
[----:B------:R-:W-:Y:S01]  /*5210*/  IMAD.MOV.U32 R13, RZ, RZ, R11 ;  /* 0x000000ffff0d7224 */ /* 0x000fe200078e000b */
[----:B------:R-:W-:-:S04]  /*5220*/  ULDC.64 UR6, c[0x0][0x400] ;  /* 0x0001000000067ab9 */ /* 0x000fc80000000a00 */
[----:B------:R-:W1:Y:S01]  /*5230*/  LDC.64 R70, c[0x0][0x408] ;  /* 0x00010200ff467b82 */ /* 0x000e620000000a00 */
[----:B0-----:R-:W-:-:S04]  /*5240*/  IMAD.WIDE.U32 R14, R68, 0x60, R14 ;  /* 0x00000060440e7825 */ /* 0x001fc800078e000e */
[----:B------:R-:W-:Y:S01]  /*5250*/  IMAD R69, R69, 0x60, RZ ;  /* 0x0000006045457824 */ /* 0x000fe200078e02ff */
[----:B------:R-:W-:Y:S01]  /*5260*/  IADD3 R14, P4, R86, R14, RZ ;  /* 0x0000000e560e7210 */ /* 0x000fe20007f9e0ff */
[----:B-1----:R-:W-:-:S03]  /*5270*/  IMAD.WIDE.U32 R12, R70, 0x60, R12 ;  /* 0x00000060460c7825 */ /* 0x002fc600078e000c */
[----:B------:R-:W-:Y:S01]  /*5280*/  IADD3.X R15, R39, R15, R69, P4, !PT ;  /* 0x0000000f270f7210 */ /* 0x000fe200027fe445 */
[----:B------:R-:W-:Y:S01]  /*5290*/  IMAD R71, R71, 0x60, RZ ;  /* 0x0000006047477824 */ /* 0x000fe200078e02ff */
[----:B------:R-:W-:-:S04]  /*52a0*/  IADD3 R11, P4, R90, R12, RZ ;  /* 0x0000000c5a0b7210 */ /* 0x000fc80007f9e0ff */
[----:B------:R-:W-:Y:S02]  /*52b0*/  IADD3.X R12, R80, R13, R71, P4, !PT ;  /* 0x0000000d500c7210 */ /* 0x000fe400027fe447 */
[----:B------:R-:W-:-:S04]  /*52c0*/  LEA R68, P4, R14, UR4, 0x1 ;  /* 0x000000040e447c11 */ /* 0x000fc8000f8808ff */
[----:B------:R-:W-:Y:S02]  /*52d0*/  LEA.HI.X R69, R14, UR5, R15, 0x1, P4 ;  /* 0x000000050e457c11 */ /* 0x000fe4000a0f0c0f */
[----:B------:R-:W-:-:S04]  /*52e0*/  LEA R72, P4, R11, UR6, 0x1 ;  /* 0x000000060b487c11 */ /* 0x000fc8000f8808ff */
[----:B------:R-:W-:Y:S01]  /*52f0*/  LEA.HI.X R73, R11, UR7, R12, 0x1, P4 ;  /* 0x000000070b497c11 */ /* 0x000fe2000a0f0c0c */
[----:B------:R-:W5:Y:S05]  /*5300*/  LDG.E.128 R68, desc[UR38][R68.64] ;  /* 0x0000002644447981 */ /* 0x000f6a000c1e1d00 */
[----:B------:R-:W5:Y:S03]  /*5310*/  LDG.E.128 R72, desc[UR38][R72.64] ;  /* 0x0000002648487981 */ /* 0x000f66000c1e1d00 */
.L_x_539:
[----:B------:R-:W-:Y:S05]  /*5320*/  BSYNC B1 ;  /* 0x0000000000017941 */ /* 0x000fea0003800000 */
.L_x_538:
[----:B-----5:R-:W-:Y:S01]  /*5330*/  IMAD.MOV.U32 R12, RZ, RZ, R71 ;  /* 0x000000ffff0c7224 */ /* 0x020fe200078e0047 */
[----:B------:R-:W-:Y:S01]  /*5340*/  ISETP.NE.AND P5, PT, R157, 0x3, PT ;  /* 0x000000039d00780c */ /* 0x000fe20003fa5270 */
[----:B------:R-:W-:Y:S02]  /*5350*/  IMAD.MOV.U32 R13, RZ, RZ, R68 ;  /* 0x000000ffff0d7224 */ /* 0x000fe400078e0044 */
        /* <DEDUP_REMOVED lines=41> */
[----:B------:R-:W-:Y:S02]  /*55f0*/  MOV R11, R58 ;  /* 0x0000003a000b7202 */ /* 0x000fe40000000f00 */
        /* <DEDUP_REMOVED lines=17> */
[----:B------:R-:W-:Y:S02]  /*5710*/  PRMT R125, R12, 0x7610, R125 ;  /* 0x000076100c7d7816 */ /* 0x000fe4000000007d */
[----:B------:R-:W-:Y:S02]  /*5720*/  PRMT R126, R13, 0x7610, R126 ;  /* 0x000076100d7e7816 */ /* 0x000fe4000000007e */
[----:B------:R-:W-:Y:S01]  /*5730*/  PRMT R127, R14, 0x7610, R127 ;  /* 0x000076100e7f7816 */ /* 0x000fe2000000007f */
[----:B------:R-:W-:Y:S06]  /*5740*/  @!P5 BRA `(.L_x_540) ;  /* 0x000000000004d947 */ /* 0x000fec0003800000 */
[----:B------:R-:W-:Y:S01]  /*5750*/  BPT.TRAP 0x1 ;  /* 0x000000040000795c */ /* 0x000fe20000300000 */
.L_x_540:
[----:B------:R-:W-:Y:S01]  /*5760*/  LEA R92, R155, R156, 0x3 ;  /* 0x0000009c9b5c7211 */ /* 0x000fe200078e18ff */
[----:B------:R-:W0:Y:S01]  /*5770*/  LDC R110, c[0x0][0x2f4] ;  /* 0x0000bd00ff6e7b82 */ /* 0x000e220000000800 */
[----:B------:R-:W-:Y:S01]  /*5780*/  SHF.L.U32 R103, R154, 0x1f, RZ ;  /* 0x0000001f9a677819 */ /* 0x000fe200000006ff */
[----:B------:R-:W-:Y:S03]  /*5790*/  BSSY B1, `(.L_x_541) ;  /* 0x0000003000017945 */ /* 0x000fe60003800000 */
[----:B------:R-:W1:Y:S02]  /*57a0*/  SYNCS.PHASECHK.TRANS64.TRYWAIT P4, [R92+URZ+0x28890], R103 ;  /* 0x028890675c0075a7 */ /* 0x000e64000808017f */
[----:B-1----:R-:W-:Y:S05]  /*57b0*/  @!P4 BRA `(.L_x_542) ;  /* 0x00000148008cc947 */ /* 0x002fea0003800000 */
.L_x_814:
[----:B------:R-:W-:Y:S05]  /*57c0*/  BSYNC B1 ;  /* 0x0000000000017941 */ /* 0x000fea0003800000 */
.L_x_541:
[----:B------:R-:W-:Y:S01]  /*57d0*/  UMOV UR4, 0xffffffff ;  /* 0xffffffff00047882 */ /* 0x000fe20000000000 */
[----:B0-----:R-:W-:Y:S02]  /*57e0*/  IMAD.IADD R112, R110, 0x1, -R37 ;  /* 0x000000016e707824 */ /* 0x001fe400078e0a25 */
[----:B------:R-:W-:Y:S05]  /*57f0*/  BRA.DIV UR4, `(.L_x_543) ;  /* 0x0000014a04907947 */ /* 0x000fea000b800000 */
[----:B------:R0:W2:Y:S04]  /*5800*/  SHFL.IDX PT, R107, R108, RZ, 0x181f ;  /* 0x00181fff6c6b7589 */ /* 0x0000a800000e0000 */
[----:B------:R0:W3:Y:S02]  /*5810*/  SHFL.IDX PT, R106, R109, RZ, 0x181f ;  /* 0x00181fff6d6a7589 */ /* 0x0000e400000e0000 */
.L_x_818:
[----:B------:R-:W-:Y:S01]  /*5820*/  ISETP.GE.OR P4, PT, R153, R98, P1 ;  /* 0x000000629900720c */ /* 0x000fe20000f86670 */
[----:B------:R-:W-:-:S12]  /*5830*/  BSSY B1, `(.L_x_544) ;  /* 0x000007a000017945 */ /* 0x000fd80003800000 */
[----:B------:R-:W-:Y:S05]  /*5840*/  @P4 BRA `(.L_x_545) ;  /* 0x0000000400e04947 */ /* 0x000fea0003800000 */
[----:B------:R-:W-:Y:S01]  /*5850*/  SEL R11, R37, R112, !P0 ;  /* 0x00000070250b7207 */ /* 0x000fe20004000000 */
[----:B------:R-:W-:Y:S01]  /*5860*/  BSSY B2, `(.L_x_546) ;  /* 0x0000072000027945 */ /* 0x000fe20003800000 */
[C---:B---3--:R-:W-:Y:S02]  /*5870*/  LEA R104, P4, R43.reuse, R106, 0x1 ;  /* 0x0000006a2b687211 */ /* 0x048fe400078808ff */
[----:B------:R-:W-:Y:S02]  /*5880*/  SHF.R.S32.HI R12, RZ, 0x1f, R11 ;  /* 0x0000001fff0c7819 */ /* 0x000fe4000001140b */
[----:B--2---:R-:W-:Y:S02]  /*5890*/  LEA.HI.X R105, R43, R107, R83, 0x1, P4 ;  /* 0x0000006b2b697211 */ /* 0x004fe400020f0c53 */
[----:B------:R-:W-:-:S04]  /*58a0*/  LEA.HI R12, R12, R11, RZ, 0x4 ;  /* 0x0000000b0c0c7211 */ /* 0x000fc800078f20ff */
[----:B------:R-:W-:-:S04]  /*58b0*/  LEA.HI.SX32 R12, R12, R81, 0x1c ;  /* 0x000000510c0c7211 */ /* 0x000fc800078fe2ff */
[----:B------:R-:W-:Y:S01]  /*58c0*/  SHF.R.S32.HI R13, RZ, 0x1f, R12 ;  /* 0x0000001fff0d7819 */ /* 0x000fe2000001140c */
[----:B------:R-:W-:-:S03]  /*58d0*/  IMAD.SHL.U32 R11, R12, 0x8, RZ ;  /* 0x000000080c0b7824 */ /* 0x000fc600078e00ff */
[----:B------:R-:W-:Y:S02]  /*58e0*/  LEA.HI R12, R13, R12, RZ, 0x3 ;  /* 0x0000000c0d0c7211 */ /* 0x000fe400078f18ff */
[----:B------:R-:W-:-:S03]  /*58f0*/  LOP3.LUT R13, R11, 0x38, RZ, 0xc0, !PT ;  /* 0x000000380b0d7812 */ /* 0x000fc600078ec0ff */
[----:B------:R-:W-:Y:S01]  /*5900*/  IMAD.SHL.U32 R12, R12, 0x400, RZ ;  /* 0x000004000c0c7824 */ /* 0x000fe200078e00ff */
[----:B------:R-:W-:-:S04]  /*5910*/  LOP3.LUT R13, R13, 0x1c0, R228, 0xf8, !PT ;  /* 0x000001c00d0d7812 */ /* 0x000fc800078ef8e4 */
[----:B------:R-:W-:Y:S02]  /*5920*/  LOP3.LUT R12, R12, 0x7fffe000, RZ, 0xc0, !PT ;  /* 0x7fffe0000c0c7812 */ /* 0x000fe400078ec0ff */
[----:B------:R-:W-:-:S04]  /*5930*/  LOP3.LUT R13, R13, R198, RZ, 0x3c, !PT ;  /* 0x000000c60d0d7212 */ /* 0x000fc800078e3cff */
[----:B------:R-:W-:Y:S01]  /*5940*/  IADD3 R12, R13, R12, R199 ;  /* 0x0000000c0d0c7210 */ /* 0x000fe20007ffe0c7 */
[----:B------:R-:W-:-:S04]  /*5950*/  IMAD R13, R155, 0x4000, R6 ;  /* 0x000040009b0d7824 */ /* 0x000fc800078e0206 */
[----:B------:R-:W-:Y:S02]  /*5960*/  IMAD R15, R155, 0x4000, R12 ;  /* 0x000040009b0f7824 */ /* 0x000fe400078e020c */
[--C-:B------:R-:W-:Y:S02]  /*5970*/  IMAD R13, R13, 0x2, R156.reuse ;  /* 0x000000020d0d7824 */ /* 0x100fe400078e029c */
[----:B------:R-:W-:-:S04]  /*5980*/  IMAD R76, R15, 0x2, R156 ;  /* 0x000000020f4c7824 */ /* 0x000fc800078e029c */
[----:B------:R-:W2:Y:S04]  /*5990*/  LDS.128 R12, [R13+0x18400] ;  /* 0x018400000d0c7984 */ /* 0x000ea80000000c00 */
[----:B------:R-:W3:Y:S01]  /*59a0*/  LDS.128 R76, [R76+0x18400] ;  /* 0x018400004c4c7984 */ /* 0x000ee20000000c00 */
[----:B------:R-:W-:Y:S05]  /*59b0*/  @P3 BRA `(.L_x_547) ;  /* 0x0000000400703947 */ /* 0x000fea0003800000 */
[----:B------:R-:W-:Y:S01]  /*59c0*/  SHF.R.U32.HI R147, RZ, 0x10, R49 ;  /* 0x00000010ff937819 */ /* 0x000fe20000011631 */
[C---:B---3--:R-:W-:Y:S01]  /*59d0*/  IMAD.U32 R144, R79.reuse, 0x10000, RZ ;  /* 0x000100004f907824 */ /* 0x048fe200078e00ff */
[--C-:B------:R-:W-:Y:S02]  /*59e0*/  SHF.R.U64 R50, R50, 0x10, R51.reuse ;  /* 0x0000001032327819 */ /* 0x100fe40000001233 */
[----:B------:R-:W-:Y:S02]  /*59f0*/  SHF.R.U32.HI R145, RZ, 0x10, R51 ;  /* 0x00000010ff917819 */ /* 0x000fe40000011633 */
[----:B------:R-:W-:Y:S02]  /*5a00*/  SHF.R.U32.HI R146, RZ, 0x10, R45 ;  /* 0x00000010ff927819 */ /* 0x000fe4000001162d */
[----:B------:R-:W-:Y:S02]  /*5a10*/  LOP3.LUT R51, R79, 0xffff0000, RZ, 0xc0, !PT ;  /* 0xffff00004f337812 */ /* 0x000fe400078ec0ff */
[----:B------:R-:W-:-:S02]  /*5a20*/  PRMT R79, R142, 0x5410, R147 ;  /* 0x000054108e4f7816 */ /* 0x000fc40000000093 */
[----:B------:R-:W-:Y:S01]  /*5a30*/  SHF.R.U64 R149, R48, 0x10, R49 ;  /* 0x0000001030957819 */ /* 0x000fe20000001231 */
[----:B--2---:R-:W-:Y:S01]  /*5a40*/  IMAD.U32 R49, R13, 0x10000, RZ ;  /* 0x000100000d317824 */ /* 0x004fe200078e00ff */
[----:B------:R-:W-:Y:S01]  /*5a50*/  PRMT R141, R141, 0x5410, R146 ;  /* 0x000054108d8d7816 */ /* 0x000fe20000000092 */
[----:B------:R-:W-:Y:S01]  /*5a60*/  IMAD.U32 R146, R79, 0x10000, RZ ;  /* 0x000100004f927824 */ /* 0x000fe200078e00ff */
[----:B------:R-:W-:Y:S01]  /*5a70*/  SHF.R.U64 R161, R44, 0x10, R45 ;  /* 0x000000102ca17819 */ /* 0x000fe2000000122d */
[----:B------:R-:W-:Y:S01]  /*5a80*/  IMAD.U32 R45, R77, 0x10000, RZ ;  /* 0x000100004d2d7824 */ /* 0x000fe200078e00ff */
[----:B------:R-:W-:Y:S01]  /*5a90*/  SHF.R.U32.HI R151, RZ, 0x10, R47 ;  /* 0x00000010ff977819 */ /* 0x000fe2000001162f */
[----:B------:R-:W-:Y:S01]  /*5aa0*/  IMAD.U32 R44, R12, 0x10000, RZ ;  /* 0x000100000c2c7824 */ /* 0x000fe200078e00ff */
[----:B------:R-:W-:Y:S01]  /*5ab0*/  PRMT R142, R138, 0x5410, R149 ;  /* 0x000054108a8e7816 */ /* 0x000fe20000000095 */
[----:B------:R-:W-:Y:S01]  /*5ac0*/  IMAD.U32 R138, R141, 0x10000, RZ ;  /* 0x000100008d8a7824 */ /* 0x000fe200078e00ff */
[----:B------:R-:W-:Y:S01]  /*5ad0*/  LOP3.LUT R143, R77, 0xffff0000, RZ, 0xc0, !PT ;  /* 0xffff00004d8f7812 */ /* 0x000fe200078ec0ff */
[----:B------:R-:W-:Y:S01]  /*5ae0*/  FMUL.FTZ R150, R45, R146 ;  /* 0x000000922d967220 */ /* 0x000fe20000410000 */
[----:B------:R-:W-:Y:S01]  /*5af0*/  LOP3.LUT R148, R79, 0xffff0000, RZ, 0xc0, !PT ;  /* 0xffff00004f947812 */ /* 0x000fe200078ec0ff */
[-C--:B------:R-:W-:Y:S01]  /*5b00*/  FMUL.FTZ R160, R45, R138.reuse ;  /* 0x0000008a2da07220 */ /* 0x080fe20000410000 */
[----:B------:R-:W-:Y:S01]  /*5b10*/  PRMT R140, R140, 0x5410, R151 ;  /* 0x000054108c8c7816 */ /* 0x000fe20000000097 */
[----:B------:R-:W-:Y:S01]  /*5b20*/  FFMA.FTZ R45, R49, R138, -R150 ;  /* 0x0000008a312d7223 */ /* 0x000fe20000010896 */
[----:B------:R-:W-:Y:S01]  /*5b30*/  PRMT R145, R136, 0x5410, R145 ;  /* 0x0000541088917816 */ /* 0x000fe20000000091 */
[----:B------:R-:W-:Y:S01]  /*5b40*/  FMUL.FTZ R150, R143, R148 ;  /* 0x000000948f967220 */ /* 0x000fe20000410000 */
[----:B------:R-:W-:Y:S01]  /*5b50*/  LOP3.LUT R136, R141, 0xffff0000, RZ, 0xc0, !PT ;  /* 0xffff00008d887812 */ /* 0x000fe200078ec0ff */
[----:B------:R-:W-:Y:S01]  /*5b60*/  IMAD.U32 R79, R140, 0x10000, RZ ;  /* 0x000100008c4f7824 */ /* 0x000fe200078e00ff */
[----:B------:R-:W-:Y:S01]  /*5b70*/  LOP3.LUT R137, R13, 0xffff0000, RZ, 0xc0, !PT ;  /* 0xffff00000d897812 */ /* 0x000fe200078ec0ff */
[----:B------:R-:W-:-:S02]  /*5b80*/  IMAD.U32 R138, R145, 0x10000, RZ ;  /* 0x00010000918a7824 */ /* 0x000fc400078e00ff */
[----:B------:R-:W-:Y:S01]  /*5b90*/  FFMA.FTZ R49, R49, R146, R160 ;  /* 0x0000009231317223 */ /* 0x000fe200000100a0 */
[-C--:B------:R-:W-:Y:S01]  /*5ba0*/  FMUL.FTZ R146, R143, R136.reuse ;  /* 0x000000888f927220 */ /* 0x080fe20000410000 */
[----:B------:R-:W-:Y:S01]  /*5bb0*/  SHF.L.U32 R139, R15, 0x10, RZ ;  /* 0x000000100f8b7819 */ /* 0x000fe200000006ff */
[----:B------:R-:W-:Y:S01]  /*5bc0*/  FFMA.FTZ R136, R137, R136, -R150 ;  /* 0x0000008889887223 */ /* 0x000fe20000010896 */
[CC--:B------:R-:W-:Y:S01]  /*5bd0*/  FMUL.FTZ R150, R144.reuse, R138.reuse ;  /* 0x0000008a90967220 */ /* 0x0c0fe20000410000 */
[----:B------:R-:W-:Y:S01]  /*5be0*/  LOP3.LUT R145, R145, 0xffff0000, RZ, 0xc0, !PT ;  /* 0xffff000091917812 */ /* 0x000fe200078ec0ff */
[-C--:B------:R-:W-:Y:S01]  /*5bf0*/  FMUL.FTZ R141, R144, R79.reuse ;  /* 0x0000004f908d7220 */ /* 0x080fe20000410000 */
[----:B------:R-:W-:Y:S01]  /*5c00*/  LOP3.LUT R140, R140, 0xffff0000, RZ, 0xc0, !PT ;  /* 0xffff00008c8c7812 */ /* 0x000fe200078ec0ff */
[C---:B------:R-:W-:Y:S01]  /*5c10*/  FFMA.FTZ R150, R139.reuse, R79, -R150 ;  /* 0x0000004f8b967223 */ /* 0x040fe20000010896 */
[----:B------:R-:W-:Y:S01]  /*5c20*/  PRMT R77, R114, 0x5432, R161 ;  /* 0x00005432724d7816 */ /* 0x000fe200000000a1 */
[----:B------:R-:W-:Y:S01]  /*5c30*/  FFMA.FTZ R141, R139, R138, R141 ;  /* 0x0000008a8b8d7223 */ /* 0x000fe2000001008d */
[----:B------:R-:W-:Y:S01]  /*5c40*/  SHF.R.U64 R46, R46, 0x10, R47 ;  /* 0x000000102e2e7819 */ /* 0x000fe2000000122f */
[C---:B------:R-:W-:Y:S01]  /*5c50*/  IMAD.U32 R47, R76.reuse, 0x10000, RZ ;  /* 0x000100004c2f7824 */ /* 0x040fe200078e00ff */
[----:B------:R-:W-:Y:S01]  /*5c60*/  LOP3.LUT R48, R15, 0xffff0000, RZ, 0xc0, !PT ;  /* 0xffff00000f307812 */ /* 0x000fe200078ec0ff */
[----:B------:R-:W-:Y:S01]  /*5c70*/  FFMA.FTZ R146, R137, R148, R146 ;  /* 0x0000009489927223 */ /* 0x000fe20000010092 */
[C---:B------:R-:W-:Y:S01]  /*5c80*/  FMUL.FTZ R139, R51.reuse, R145 ;  /* 0x00000091338b7220 */ /* 0x040fe20000410000 */
[----:B------:R-:W-:Y:S01]  /*5c90*/  FMUL.FTZ R147, R51, R140 ;  /* 0x0000008c33937220 */ /* 0x000fe20000410000 */
[----:B------:R-:W-:Y:S01]  /*5ca0*/  LOP3.LUT R76, R76, 0xffff0000, RZ, 0xc0, !PT ;  /* 0xffff00004c4c7812 */ /* 0x000fe200078ec0ff */
[----:B------:R-:W-:Y:S01]  /*5cb0*/  IMAD.U32 R79, R77, 0x10000, RZ ;  /* 0x000100004d4f7824 */ /* 0x000fe200078e00ff */
[C---:B------:R-:W-:Y:S01]  /*5cc0*/  LOP3.LUT R51, R142.reuse, 0xffff0000, RZ, 0xc0, !PT ;  /* 0xffff00008e337812 */ /* 0x040fe200078ec0ff */
[----:B------:R-:W-:-:S02]  /*5cd0*/  IMAD.U32 R137, R142, 0x10000, RZ ;  /* 0x000100008e897824 */ /* 0x000fc400078e00ff */
[----:B------:R-:W-:Y:S01]  /*5ce0*/  FFMA.FTZ R143, R48, R140, -R139 ;  /* 0x0000008c308f7223 */ /* 0x000fe2000001088b */
[----:B------:R-:W-:Y:S01]  /*5cf0*/  LOP3.LUT R12, R12, 0xffff0000, RZ, 0xc0, !PT ;  /* 0xffff00000c0c7812 */ /* 0x000fe200078ec0ff */
[----:B------:R-:W-:Y:S01]  /*5d00*/  FMUL.FTZ R138, R47, R79 ;  /* 0x0000004f2f8a7220 */ /* 0x000fe20000410000 */
[----:B------:R-:W-:Y:S01]  /*5d10*/  LOP3.LUT R77, R77, 0xffff0000, RZ, 0xc0, !PT ;  /* 0xffff00004d4d7812 */ /* 0x000fe200078ec0ff */
[----:B------:R-:W-:Y:S01]  /*5d20*/  FMUL.FTZ R139, R47, R137 ;  /* 0x000000892f8b7220 */ /* 0x000fe20000410000 */
[----:B------:R-:W-:Y:S01]  /*5d30*/  PRMT R50, R111, 0x5432, R50 ;  /* 0x000054326f327816 */ /* 0x000fe20000000032 */
[----:B------:R-:W-:Y:S01]  /*5d40*/  FMUL.FTZ R47, R76, R51 ;  /* 0x000000334c2f7220 */ /* 0x000fe20000410000 */
[----:B------:R-:W-:Y:S01]  /*5d50*/  PRMT R46, R113, 0x5432, R46 ;  /* 0x00005432712e7816 */ /* 0x000fe2000000002e */
[----:B------:R-:W-:Y:S01]  /*5d60*/  FFMA.FTZ R140, R48, R145, R147 ;  /* 0x00000091308c7223 */ /* 0x000fe20000010093 */
[----:B------:R-:W-:Y:S01]  /*5d70*/  FFMA.FTZ R139, R44, R79, -R139 ;  /* 0x0000004f2c8b7223 */ /* 0x000fe2000001088b */
[C---:B------:R-:W-:Y:S01]  /*5d80*/  IMAD.U32 R13, R14.reuse, 0x10000, RZ ;  /* 0x000100000e0d7824 */ /* 0x040fe200078e00ff */
[----:B------:R-:W-:Y:S01]  /*5d90*/  LOP3.LUT R15, R14, 0xffff0000, RZ, 0xc0, !PT ;  /* 0xffff00000e0f7812 */ /* 0x000fe200078ec0ff */
[-C--:B------:R-:W-:Y:S01]  /*5da0*/  FMUL.FTZ R79, R76, R77.reuse ;  /* 0x0000004d4c4f7220 */ /* 0x080fe20000410000 */
[----:B------:R-:W-:Y:S01]  /*5db0*/  FFMA.FTZ R48, R12, R77, -R47 ;  /* 0x0000004d0c307223 */ /* 0x000fe2000001082f */
[----:B------:R-:W-:-:S02]  /*5dc0*/  IMAD.U32 R14, R78, 0x10000, RZ ;  /* 0x000100004e0e7824 */ /* 0x000fc400078e00ff */
[----:B------:R-:W-:Y:S01]  /*5dd0*/  FFMA.FTZ R138, R44, R137, R138 ;  /* 0x000000892c8a7223 */ /* 0x000fe2000001008a */
[----:B------:R-:W-:Y:S01]  /*5de0*/  IMAD.U32 R47, R50, 0x10000, RZ ;  /* 0x00010000322f7824 */ /* 0x000fe200078e00ff */
[----:B------:R-:W-:Y:S01]  /*5df0*/  LOP3.LUT R78, R78, 0xffff0000, RZ, 0xc0, !PT ;  /* 0xffff00004e4e7812 */ /* 0x000fe200078ec0ff */
[----:B------:R-:W-:Y:S01]  /*5e00*/  IMAD.U32 R44, R46, 0x10000, RZ ;  /* 0x000100002e2c7824 */ /* 0x000fe200078e00ff */
[----:B------:R-:W-:Y:S01]  /*5e10*/  LOP3.LUT R50, R50, 0xffff0000, RZ, 0xc0, !PT ;  /* 0xffff000032327812 */ /* 0x000fe200078ec0ff */
[----:B------:R-:W-:Y:S01]  /*5e20*/  FFMA.FTZ R79, R12, R51, R79 ;  /* 0x000000330c4f7223 */ /* 0x000fe2000001004f */
[----:B------:R-:W-:Y:S01]  /*5e30*/  FMUL.FTZ R12, R14, R47 ;  /* 0x0000002f0e0c7220 */ /* 0x000fe20000410000 */
[----:B------:R-:W-:Y:S01]  /*5e40*/  LOP3.LUT R46, R46, 0xffff0000, RZ, 0xc0, !PT ;  /* 0xffff00002e2e7812 */ /* 0x000fe200078ec0ff */
[----:B------:R-:W-:Y:S01]  /*5e50*/  FMUL.FTZ R14, R14, R44 ;  /* 0x0000002c0e0e7220 */ /* 0x000fe20000410000 */
[----:B------:R-:W-:Y:S01]  /*5e60*/  FMUL.FTZ R76, R78, R50 ;  /* 0x000000324e4c7220 */ /* 0x000fe20000410000 */
[C---:B------:R-:W-:Y:S01]  /*5e70*/  FFMA.FTZ R12, R13.reuse, R44, -R12 ;  /* 0x0000002c0d0c7223 */ /* 0x040fe2000001080c */
[----:B------:R-:W-:Y:S01]  /*5e80*/  F2FP.BF16.F32.PACK_AB R45, R136, R45 ;  /* 0x0000002d882d723e */ /* 0x000fe200000010ff */
[----:B------:R-:W-:Y:S01]  /*5e90*/  FFMA.FTZ R14, R13, R47, R14 ;  /* 0x0000002f0d0e7223 */ /* 0x000fe2000001000e */
[-C--:B------:R-:W-:Y:S01]  /*5ea0*/  FMUL.FTZ R51, R78, R46.reuse ;  /* 0x0000002e4e337220 */ /* 0x080fe20000410000 */
[----:B------:R-:W-:Y:S01]  /*5eb0*/  FFMA.FTZ R13, R15, R46, -R76 ;  /* 0x0000002e0f0d7223 */ /* 0x000fe2000001084c */
[----:B------:R-:W-:-:S02]  /*5ec0*/  F2FP.BF16.F32.PACK_AB R140, R140, R141 ;  /* 0x0000008d8c8c723e */ /* 0x000fc400000010ff */
[----:B------:R-:W-:Y:S01]  /*5ed0*/  FFMA.FTZ R51, R15, R50, R51 ;  /* 0x000000320f337223 */ /* 0x000fe20000010033 */
[----:B------:R-:W-:Y:S02]  /*5ee0*/  F2FP.BF16.F32.PACK_AB R44, R48, R139 ;  /* 0x0000008b302c723e */ /* 0x000fe400000010ff */
[----:B------:R-:W-:Y:S01]  /*5ef0*/  F2FP.BF16.F32.PACK_AB R46, R13, R12 ;  /* 0x0000000c0d2e723e */ /* 0x000fe200000010ff */
[----:B------:R-:W-:Y:S01]  /*5f00*/  IMAD.MOV.U32 R13, RZ, RZ, R45 ;  /* 0x000000ffff0d7224 */ /* 0x000fe200078e002d */
[----:B------:R-:W-:Y:S01]  /*5f10*/  F2FP.BF16.F32.PACK_AB R76, R79, R138 ;  /* 0x0000008a4f4c723e */ /* 0x000fe200000010ff */
[----:B------:R-:W-:Y:S01]  /*5f20*/  IMAD.MOV.U32 R79, RZ, RZ, R140 ;  /* 0x000000ffff4f7224 */ /* 0x000fe200078e008c */
[----:B------:R-:W-:Y:S01]  /*5f30*/  F2FP.BF16.F32.PACK_AB R78, R51, R14 ;  /* 0x0000000e334e723e */ /* 0x000fe200000010ff */
[----:B------:R-:W-:Y:S01]  /*5f40*/  IMAD.MOV.U32 R14, RZ, RZ, R46 ;  /* 0x000000ffff0e7224 */ /* 0x000fe200078e002e */
[----:B------:R-:W-:Y:S02]  /*5f50*/  F2FP.BF16.F32.PACK_AB R15, R143, R150 ;  /* 0x000000968f0f723e */ /* 0x000fe400000010ff */
[----:B------:R-:W-:-:S02]  /*5f60*/  F2FP.BF16.F32.PACK_AB R77, R146, R49 ;  /* 0x00000031924d723e */ /* 0x000fc400000010ff */
[----:B------:R-:W-:-:S07]  /*5f70*/  MOV R12, R44 ;  /* 0x0000002c000c7202 */ /* 0x000fce0000000f00 */
.L_x_547:
[----:B------:R-:W-:Y:S05]  /*5f80*/  BSYNC B2 ;  /* 0x0000000000027941 */ /* 0x000fea0003800000 */
.L_x_546:
[----:B------:R-:W-:Y:S01]  /*5f90*/  ISETP.GE.AND P4, PT, R11, R110, PT ;  /* 0x0000006e0b00720c */ /* 0x000fe20003f86270 */
[----:B--2---:R4:W-:-:S12]  /*5fa0*/  ST.E.128 desc[UR38][R104.64], R12 ;  /* 0x0000000c68007985 */ /* 0x0049d8000c101d26 */
[----:B------:R-:W-:-:S05]  /*5fb0*/  @!P4 IMAD.WIDE R106, R11, 0x2, R106 ;  /* 0x000000020b6ac825 */ /* 0x000fca00078e026a */
[----:B---3--:R4:W-:Y:S02]  /*5fc0*/  @!P4 ST.E.128 desc[UR38][R106.64], R76 ;  /* 0x0000004c6a00c985 */ /* 0x0089e4000c101d26 */
.L_x_545:
[----:B------:R-:W-:Y:S05]  /*5fd0*/  BSYNC B1 ;  /* 0x0000000000017941 */ /* 0x000fea0003800000 */
.L_x_544:
[----:B------:R-:W-:-:S03]  /*5fe0*/  UMOV UR4, 0xffffffff ;  /* 0xffffffff00047882 */ /* 0x000fc60000000000 */
[----:B------:R-:W-:Y:S05]  /*5ff0*/  BRA.DIV UR4, `(.L_x_548) ;  /* 0x0000014204dc7947 */ /* 0x000fea000b800000 */
[----:B------:R0:W0:Y:S04]  /*6000*/  SHFL.IDX PT, R51, R108, 0x1, 0x181f ;  /* 0x00381f006c337f89 */ /* 0x00002800000e0000 */
[----:B------:R0:W0:Y:S02]  /*6010*/  SHFL.IDX PT, R50, R109, 0x1, 0x181f ;  /* 0x00381f006d327f89 */ /* 0x00002400000e0000 */
.L_x_822:
[----:B------:R-:W-:Y:S01]  /*6020*/  ISETP.GE.OR P4, PT, R220, R98, P1 ;  /* 0x00000062dc00720c */ /* 0x000fe20000f86670 */
[----:B------:R-:W-:-:S12]  /*6030*/  BSSY B1, `(.L_x_549) ;  /* 0x0000078000017945 */ /* 0x000fd80003800000 */
[----:B------:R-:W-:Y:S05]  /*6040*/  @P4 BRA `(.L_x_550) ;  /* 0x0000000400d84947 */ /* 0x000fea0003800000 */
[----:B------:R-:W-:Y:S01]  /*6050*/  SEL R11, R37, R112, !P0 ;  /* 0x00000070250b7207 */ /* 0x000fe20004000000 */
[----:B------:R-:W-:Y:S01]  /*6060*/  BSSY B2, `(.L_x_551) ;  /* 0x0000070000027945 */ /* 0x000fe20003800000 */
[----:B----4-:R-:W-:Y:S02]  /*6070*/  SHF.R.U32.HI R14, RZ, 0x3, R193 ;  /* 0x00000003ff0e7819 */ /* 0x010fe400000116c1 */
[----:B------:R-:W-:Y:S02]  /*6080*/  SHF.R.S32.HI R12, RZ, 0x1f, R11 ;  /* 0x0000001fff0c7819 */ /* 0x000fe4000001140b */
[C---:B0-----:R-:W-:Y:S02]  /*6090*/  LEA R48, P4, R43.reuse, R50, 0x1 ;  /* 0x000000322b307211 */ /* 0x041fe400078808ff */
[----:B------:R-:W-:Y:S02]  /*60a0*/  LEA.HI R12, R12, R11, RZ, 0x4 ;  /* 0x0000000b0c0c7211 */ /* 0x000fe400078f20ff */
[----:B------:R-:W-:-:S02]  /*60b0*/  LEA.HI.X R49, R43, R51, R83, 0x1, P4 ;  /* 0x000000332b317211 */ /* 0x000fc400020f0c53 */
[----:B------:R-:W-:-:S04]  /*60c0*/  LEA.HI.SX32 R12, R12, R81, 0x1c ;  /* 0x000000510c0c7211 */ /* 0x000fc800078fe2ff */
[----:B------:R-:W-:Y:S01]  /*60d0*/  SHF.R.S32.HI R13, RZ, 0x1f, R12 ;  /* 0x0000001fff0d7819 */ /* 0x000fe2000001140c */
[----:B------:R-:W-:-:S03]  /*60e0*/  IMAD.SHL.U32 R11, R12, 0x8, RZ ;  /* 0x000000080c0b7824 */ /* 0x000fc600078e00ff */
[----:B------:R-:W-:Y:S02]  /*60f0*/  LEA.HI R13, R13, R12, RZ, 0x3 ;  /* 0x0000000c0d0d7211 */ /* 0x000fe400078f18ff */
[----:B------:R-:W-:-:S03]  /*6100*/  LOP3.LUT R12, R193, 0x38, R11, 0xf8, !PT ;  /* 0x00000038c10c7812 */ /* 0x000fc600078ef80b */
[----:B------:R-:W-:Y:S01]  /*6110*/  IMAD.SHL.U32 R13, R13, 0x400, RZ ;  /* 0x000004000d0d7824 */ /* 0x000fe200078e00ff */
[----:B------:R-:W-:-:S04]  /*6120*/  LOP3.LUT R12, R12, R14, RZ, 0x3c, !PT ;  /* 0x0000000e0c0c7212 */ /* 0x000fc800078e3cff */
[----:B------:R-:W-:-:S04]  /*6130*/  LOP3.LUT R13, R13, 0x7fffe000, RZ, 0xc0, !PT ;  /* 0x7fffe0000d0d7812 */ /* 0x000fc800078ec0ff */
[----:B------:R-:W-:Y:S01]  /*6140*/  IADD3 R12, R12, R13, R197 ;  /* 0x0000000d0c0c7210 */ /* 0x000fe20007ffe0c5 */
[----:B------:R-:W-:-:S04]  /*6150*/  IMAD R13, R155, 0x4000, R3 ;  /* 0x000040009b0d7824 */ /* 0x000fc800078e0203 */
[----:B------:R-:W-:Y:S02]  /*6160*/  IMAD R15, R155, 0x4000, R12 ;  /* 0x000040009b0f7824 */ /* 0x000fe400078e020c */
[--C-:B------:R-:W-:Y:S02]  /*6170*/  IMAD R13, R13, 0x2, R156.reuse ;  /* 0x000000020d0d7824 */ /* 0x100fe400078e029c */
[----:B------:R-:W-:-:S04]  /*6180*/  IMAD R44, R15, 0x2, R156 ;  /* 0x000000020f2c7824 */ /* 0x000fc800078e029c */
[----:B------:R-:W0:Y:S04]  /*6190*/  LDS.128 R12, [R13+0x18400] ;  /* 0x018400000d0c7984 */ /* 0x000e280000000c00 */
[----:B------:R-:W4:Y:S01]  /*61a0*/  LDS.128 R44, [R44+0x18400] ;  /* 0x018400002c2c7984 */ /* 0x000f220000000c00 */
[----:B------:R-:W-:Y:S05]  /*61b0*/  @P3 BRA `(.L_x_552) ;  /* 0x0000000400683947 */ /* 0x000fea0003800000 */
[----:B------:R-:W-:Y:S02]  /*61c0*/  SHF.R.U32.HI R76, RZ, 0x10, R57 ;  /* 0x00000010ff4c7819 */ /* 0x000fe40000011639 */
[----:B------:R-:W-:Y:S02]  /*61d0*/  SHF.R.U32.HI R78, RZ, 0x10, R53 ;  /* 0x00000010ff4e7819 */ /* 0x000fe40000011635 */
[----:B------:R-:W-:Y:S02]  /*61e0*/  PRMT R135, R135, 0x5410, R76 ;  /* 0x0000541087877816 */ /* 0x000fe4000000004c */
[----:B------:R-:W-:Y:S02]  /*61f0*/  PRMT R131, R131, 0x5410, R78 ;  /* 0x0000541083837816 */ /* 0x000fe4000000004e */
[----:B------:R-:W-:Y:S01]  /*6200*/  SHF.R.U64 R79, R56, 0x10, R57 ;  /* 0x00000010384f7819 */ /* 0x000fe20000001239 */
[----:B------:R-:W-:Y:S01]  /*6210*/  IMAD.U32 R78, R135, 0x10000, RZ ;  /* 0x00010000874e7824 */ /* 0x000fe200078e00ff */
[----:B------:R-:W-:Y:S01]  /*6220*/  SHF.R.U32.HI R104, RZ, 0x10, R55 ;  /* 0x00000010ff687819 */ /* 0x000fe20000011637 */
[----:B------:R-:W-:Y:S01]  /*6230*/  IMAD.U32 R76, R131, 0x10000, RZ ;  /* 0x00010000834c7824 */ /* 0x000fe200078e00ff */
[----:B----4-:R-:W-:Y:S01]  /*6240*/  SHF.L.U32 R57, R45, 0x10, RZ ;  /* 0x000000102d397819 */ /* 0x010fe200000006ff */
[----:B------:R-:W-:Y:S01]  /*6250*/  IMAD.U32 R56, R44, 0x10000, RZ ;  /* 0x000100002c387824 */ /* 0x000fe200078e00ff */
[----:B---3--:R-:W-:-:S02]  /*6260*/  SHF.R.U32.HI R106, RZ, 0x10, R59 ;  /* 0x00000010ff6a7819 */ /* 0x008fc4000001163b */
[----:B--2---:R-:W-:Y:S01]  /*6270*/  SHF.R.U64 R107, R52, 0x10, R53 ;  /* 0x00000010346b7819 */ /* 0x004fe20000001235 */
[----:B0-----:R-:W-:Y:S01]  /*6280*/  IMAD.U32 R53, R13, 0x10000, RZ ;  /* 0x000100000d357824 */ /* 0x001fe200078e00ff */
[----:B------:R-:W-:Y:S01]  /*6290*/  PRMT R129, R129, 0x5410, R104 ;  /* 0x0000541081817816 */ /* 0x000fe20000000068 */
[----:B------:R-:W-:Y:S01]  /*62a0*/  FMUL.FTZ R104, R57, R78 ;  /* 0x0000004e39687220 */ /* 0x000fe20000410000 */
[----:B------:R-:W-:Y:S01]  /*62b0*/  PRMT R133, R133, 0x5410, R106 ;  /* 0x0000541085857816 */ /* 0x000fe2000000006a */
[-C--:B------:R-:W-:Y:S01]  /*62c0*/  FMUL.FTZ R106, R57, R76.reuse ;  /* 0x0000004c396a7220 */ /* 0x080fe20000410000 */
[----:B------:R-:W-:Y:S01]  /*62d0*/  SHF.R.U64 R77, R58, 0x10, R59 ;  /* 0x000000103a4d7819 */ /* 0x000fe2000000123b */
[----:B------:R-:W-:Y:S01]  /*62e0*/  FFMA.FTZ R57, R53, R76, -R104 ;  /* 0x0000004c35397223 */ /* 0x000fe20000010868 */
[----:B------:R-:W-:Y:S01]  /*62f0*/  LOP3.LUT R58, R45, 0xffff0000, RZ, 0xc0, !PT ;  /* 0xffff00002d3a7812 */ /* 0x000fe200078ec0ff */
[----:B------:R-:W-:Y:S01]  /*6300*/  IMAD.U32 R59, R47, 0x10000, RZ ;  /* 0x000100002f3b7824 */ /* 0x000fe200078e00ff */
[----:B------:R-:W-:Y:S01]  /*6310*/  LOP3.LUT R135, R135, 0xffff0000, RZ, 0xc0, !PT ;  /* 0xffff000087877812 */ /* 0x000fe200078ec0ff */
[----:B------:R-:W-:Y:S01]  /*6320*/  IMAD.U32 R104, R133, 0x10000, RZ ;  /* 0x0001000085687824 */ /* 0x000fe200078e00ff */
[----:B------:R-:W-:Y:S01]  /*6330*/  LOP3.LUT R131, R131, 0xffff0000, RZ, 0xc0, !PT ;  /* 0xffff000083837812 */ /* 0x000fe200078ec0ff */
[----:B------:R-:W-:Y:S01]  /*6340*/  FFMA.FTZ R106, R53, R78, R106 ;  /* 0x0000004e356a7223 */ /* 0x000fe2000001006a */
[----:B------:R-:W-:Y:S01]  /*6350*/  SHF.R.U64 R105, R54, 0x10, R55 ;  /* 0x0000001036697819 */ /* 0x000fe20000001237 */
[----:B------:R-:W-:Y:S01]  /*6360*/  IMAD.U32 R76, R129, 0x10000, RZ ;  /* 0x00010000814c7824 */ /* 0x000fe200078e00ff */
[----:B------:R-:W-:Y:S01]  /*6370*/  LOP3.LUT R54, R13, 0xffff0000, RZ, 0xc0, !PT ;  /* 0xffff00000d367812 */ /* 0x000fe200078ec0ff */
[----:B------:R-:W-:Y:S01]  /*6380*/  FMUL.FTZ R53, R58, R131 ;  /* 0x000000833a357220 */ /* 0x000fe20000410000 */
[----:B------:R-:W-:Y:S01]  /*6390*/  PRMT R132, R132, 0x5410, R77 ;  /* 0x0000541084847816 */ /* 0x000fe2000000004d */
[----:B------:R-:W-:Y:S01]  /*63a0*/  FMUL.FTZ R77, R58, R135 ;  /* 0x000000873a4d7220 */ /* 0x000fe20000410000 */
[----:B------:R-:W-:Y:S01]  /*63b0*/  PRMT R134, R134, 0x5410, R79 ;  /* 0x0000541086867816 */ /* 0x000fe2000000004f */
[----:B------:R-:W-:Y:S01]  /*63c0*/  FMUL.FTZ R136, R59, R104 ;  /* 0x000000683b887220 */ /* 0x000fe20000410000 */
[----:B------:R-:W-:Y:S01]  /*63d0*/  IMAD.U32 R45, R15, 0x10000, RZ ;  /* 0x000100000f2d7824 */ /* 0x000fe200078e00ff */
[----:B------:R-:W-:Y:S01]  /*63e0*/  PRMT R130, R130, 0x5410, R107 ;  /* 0x0000541082827816 */ /* 0x000fe2000000006b */
[-C--:B------:R-:W-:Y:S01]  /*63f0*/  FMUL.FTZ R59, R59, R76.reuse ;  /* 0x0000004c3b3b7220 */ /* 0x080fe20000410000 */
[C---:B------:R-:W-:Y:S01]  /*6400*/  FFMA.FTZ R78, R54.reuse, R131, -R77 ;  /* 0x00000083364e7223 */ /* 0x040fe2000001084d */
[----:B------:R-:W-:Y:S01]  /*6410*/  FFMA.FTZ R135, R54, R135, R53 ;  /* 0x0000008736877223 */ /* 0x000fe20000010035 */
[----:B------:R-:W-:Y:S01]  /*6420*/  LOP3.LUT R47, R47, 0xffff0000, RZ, 0xc0, !PT ;  /* 0xffff00002f2f7812 */ /* 0x000fe200078ec0ff */
[----:B------:R-:W-:Y:S01]  /*6430*/  FFMA.FTZ R136, R45, R76, -R136 ;  /* 0x0000004c2d887223 */ /* 0x000fe20000010888 */
[----:B------:R-:W-:Y:S01]  /*6440*/  LOP3.LUT R58, R133, 0xffff0000, RZ, 0xc0, !PT ;  /* 0xffff0000853a7812 */ /* 0x000fe200078ec0ff */
[----:B------:R-:W-:Y:S01]  /*6450*/  FFMA.FTZ R104, R45, R104, R59 ;  /* 0x000000682d687223 */ /* 0x000fe2000001003b */
[----:B------:R-:W-:Y:S01]  /*6460*/  LOP3.LUT R54, R129, 0xffff0000, RZ, 0xc0, !PT ;  /* 0xffff000081367812 */ /* 0x000fe200078ec0ff */
[----:B------:R-:W-:Y:S01]  /*6470*/  IMAD.U32 R53, R134, 0x10000, RZ ;  /* 0x0001000086357824 */ /* 0x000fe200078e00ff */
[----:B------:R-:W-:Y:S01]  /*6480*/  LOP3.LUT R55, R15, 0xffff0000, RZ, 0xc0, !PT ;  /* 0xffff00000f377812 */ /* 0x000fe200078ec0ff */
[----:B------:R-:W-:-:S02]  /*6490*/  IMAD.U32 R45, R130, 0x10000, RZ ;  /* 0x00010000822d7824 */ /* 0x000fc400078e00ff */
[C---:B------:R-:W-:Y:S01]  /*64a0*/  FMUL.FTZ R76, R47.reuse, R58 ;  /* 0x0000003a2f4c7220 */ /* 0x040fe20000410000 */
[-C--:B------:R-:W-:Y:S01]  /*64b0*/  FMUL.FTZ R138, R47, R54.reuse ;  /* 0x000000362f8a7220 */ /* 0x080fe20000410000 */
[----:B------:R-:W-:Y:S01]  /*64c0*/  LOP3.LUT R44, R44, 0xffff0000, RZ, 0xc0, !PT ;  /* 0xffff00002c2c7812 */ /* 0x000fe200078ec0ff */
[----:B------:R-:W-:Y:S01]  /*64d0*/  FMUL.FTZ R47, R56, R53 ;  /* 0x00000035382f7220 */ /* 0x000fe20000410000 */
[----:B------:R-:W-:Y:S01]  /*64e0*/  LOP3.LUT R134, R134, 0xffff0000, RZ, 0xc0, !PT ;  /* 0xffff000086867812 */ /* 0x000fe200078ec0ff */
[----:B------:R-:W-:Y:S01]  /*64f0*/  IMAD.U32 R52, R12, 0x10000, RZ ;  /* 0x000100000c347824 */ /* 0x000fe200078e00ff */
[----:B------:R-:W-:Y:S01]  /*6500*/  LOP3.LUT R130, R130, 0xffff0000, RZ, 0xc0, !PT ;  /* 0xffff000082827812 */ /* 0x000fe200078ec0ff */
[-C--:B------:R-:W-:Y:S01]  /*6510*/  FMUL.FTZ R56, R56, R45.reuse ;  /* 0x0000002d38387220 */ /* 0x080fe20000410000 */
[----:B------:R-:W-:Y:S01]  /*6520*/  PRMT R128, R128, 0x5410, R105 ;  /* 0x0000541080807816 */ /* 0x000fe20000000069 */
[C---:B------:R-:W-:Y:S01]  /*6530*/  FFMA.FTZ R77, R55.reuse, R54, -R76 ;  /* 0x00000036374d7223 */ /* 0x040fe2000001084c */
[----:B------:R-:W-:Y:S01]  /*6540*/  LOP3.LUT R13, R12, 0xffff0000, RZ, 0xc0, !PT ;  /* 0xffff00000c0d7812 */ /* 0x000fe200078ec0ff */
[----:B------:R-:W-:Y:S01]  /*6550*/  FFMA.FTZ R79, R55, R58, R138 ;  /* 0x0000003a374f7223 */ /* 0x000fe2000001008a */
[----:B------:R-:W-:Y:S01]  /*6560*/  FMUL.FTZ R58, R44, R134 ;  /* 0x000000862c3a7220 */ /* 0x000fe20000410000 */
[C---:B------:R-:W-:Y:S01]  /*6570*/  FFMA.FTZ R54, R52.reuse, R45, -R47 ;  /* 0x0000002d34367223 */ /* 0x040fe2000001082f */
[----:B------:R-:W-:Y:S01]  /*6580*/  FFMA.FTZ R56, R52, R53, R56 ;  /* 0x0000003534387223 */ /* 0x000fe20000010038 */
[----:B------:R-:W-:-:S02]  /*6590*/  IMAD.U32 R15, R46, 0x10000, RZ ;  /* 0x000100002e0f7824 */ /* 0x000fc400078e00ff */
[-C--:B------:R-:W-:Y:S01]  /*65a0*/  FMUL.FTZ R52, R44, R130.reuse ;  /* 0x000000822c347220 */ /* 0x080fe20000410000 */
[----:B------:R-:W-:Y:S01]  /*65b0*/  SHF.L.U32 R47, R132, 0x10, RZ ;  /* 0x00000010842f7819 */ /* 0x000fe200000006ff */
[----:B------:R-:W-:Y:S01]  /*65c0*/  IMAD.U32 R44, R128, 0x10000, RZ ;  /* 0x00010000802c7824 */ /* 0x000fe200078e00ff */
[----:B------:R-:W-:Y:S01]  /*65d0*/  LOP3.LUT R46, R46, 0xffff0000, RZ, 0xc0, !PT ;  /* 0xffff00002e2e7812 */ /* 0x000fe200078ec0ff */
[C---:B------:R-:W-:Y:S01]  /*65e0*/  FFMA.FTZ R55, R13.reuse, R130, -R58 ;  /* 0x000000820d377223 */ /* 0x040fe2000001083a */
[----:B------:R-:W-:Y:S01]  /*65f0*/  LOP3.LUT R53, R132, 0xffff0000, RZ, 0xc0, !PT ;  /* 0xffff000084357812 */ /* 0x000fe200078ec0ff */
[----:B------:R-:W-:Y:S01]  /*6600*/  IMAD.U32 R12, R14, 0x10000, RZ ;  /* 0x000100000e0c7824 */ /* 0x000fe200078e00ff */
[----:B------:R-:W-:Y:S01]  /*6610*/  LOP3.LUT R45, R128, 0xffff0000, RZ, 0xc0, !PT ;  /* 0xffff0000802d7812 */ /* 0x000fe200078ec0ff */
[----:B------:R-:W-:Y:S01]  /*6620*/  FFMA.FTZ R13, R13, R134, R52 ;  /* 0x000000860d0d7223 */ /* 0x000fe20000010034 */
[----:B------:R-:W-:Y:S01]  /*6630*/  LOP3.LUT R14, R14, 0xffff0000, RZ, 0xc0, !PT ;  /* 0xffff00000e0e7812 */ /* 0x000fe200078ec0ff */
[C---:B------:R-:W-:Y:S01]  /*6640*/  FMUL.FTZ R59, R15.reuse, R47 ;  /* 0x0000002f0f3b7220 */ /* 0x040fe20000410000 */
[-C--:B------:R-:W-:Y:S01]  /*6650*/  FMUL.FTZ R52, R15, R44.reuse ;  /* 0x0000002c0f347220 */ /* 0x080fe20000410000 */
[C---:B------:R-:W-:Y:S01]  /*6660*/  FMUL.FTZ R15, R46.reuse, R53 ;  /* 0x000000352e0f7220 */ /* 0x040fe20000410000 */
[----:B------:R-:W-:Y:S01]  /*6670*/  FMUL.FTZ R46, R46, R45 ;  /* 0x0000002d2e2e7220 */ /* 0x000fe20000410000 */
[C---:B------:R-:W-:Y:S01]  /*6680*/  FFMA.FTZ R59, R12.reuse, R44, -R59 ;  /* 0x0000002c0c3b7223 */ /* 0x040fe2000001083b */
[----:B------:R-:W-:Y:S01]  /*6690*/  FFMA.FTZ R52, R12, R47, R52 ;  /* 0x0000002f0c347223 */ /* 0x000fe20000010034 */
[C---:B------:R-:W-:Y:S01]  /*66a0*/  FFMA.FTZ R12, R14.reuse, R45, -R15 ;  /* 0x0000002d0e0c7223 */ /* 0x040fe2000001080f */
[----:B------:R-:W-:Y:S01]  /*66b0*/  FFMA.FTZ R53, R14, R53, R46 ;  /* 0x000000350e357223 */ /* 0x000fe2000001002e */
[----:B------:R-:W-:-:S02]  /*66c0*/  F2FP.BF16.F32.PACK_AB R57, R78, R57 ;  /* 0x000000394e39723e */ /* 0x000fc400000010ff */
[----:B------:R-:W-:Y:S02]  /*66d0*/  F2FP.BF16.F32.PACK_AB R54, R55, R54 ;  /* 0x000000363736723e */ /* 0x000fe400000010ff */
[----:B------:R-:W-:Y:S01]  /*66e0*/  F2FP.BF16.F32.PACK_AB R44, R13, R56 ;  /* 0x000000380d2c723e */ /* 0x000fe200000010ff */
[----:B------:R-:W-:Y:S01]  /*66f0*/  IMAD.MOV.U32 R13, RZ, RZ, R57 ;  /* 0x000000ffff0d7224 */ /* 0x000fe200078e0039 */
[----:B------:R-:W-:Y:S01]  /*6700*/  F2FP.BF16.F32.PACK_AB R14, R12, R59 ;  /* 0x0000003b0c0e723e */ /* 0x000fe200000010ff */
[----:B------:R-:W-:Y:S01]  /*6710*/  IMAD.MOV.U32 R12, RZ, RZ, R54 ;  /* 0x000000ffff0c7224 */ /* 0x000fe200078e0036 */
[----:B------:R-:W-:Y:S02]  /*6720*/  F2FP.BF16.F32.PACK_AB R15, R77, R136 ;  /* 0x000000884d0f723e */ /* 0x000fe400000010ff */
[----:B------:R-:W-:Y:S02]  /*6730*/  F2FP.BF16.F32.PACK_AB R45, R135, R106 ;  /* 0x0000006a872d723e */ /* 0x000fe400000010ff */
[----:B------:R-:W-:-:S02]  /*6740*/  F2FP.BF16.F32.PACK_AB R47, R79, R104 ;  /* 0x000000684f2f723e */ /* 0x000fc400000010ff */
[----:B------:R-:W-:-:S07]  /*6750*/  F2FP.BF16.F32.PACK_AB R46, R53, R52 ;  /* 0x00000034352e723e */ /* 0x000fce00000010ff */
.L_x_552:
[----:B------:R-:W-:Y:S05]  /*6760*/  BSYNC B2 ;  /* 0x0000000000027941 */ /* 0x000fea0003800000 */
.L_x_551:
[----:B------:R-:W-:Y:S01]  /*6770*/  ISETP.GE.AND P4, PT, R11, R110, PT ;  /* 0x0000006e0b00720c */ /* 0x000fe20003f86270 */
[----:B0-----:R0:W-:-:S12]  /*6780*/  ST.E.128 desc[UR38][R48.64], R12 ;  /* 0x0000000c30007985 */ /* 0x0011d8000c101d26 */
[----:B------:R-:W-:-:S05]  /*6790*/  @!P4 IMAD.WIDE R50, R11, 0x2, R50 ;  /* 0x000000020b32c825 */ /* 0x000fca00078e0232 */
[----:B----4-:R0:W-:Y:S02]  /*67a0*/  @!P4 ST.E.128 desc[UR38][R50.64], R44 ;  /* 0x0000002c3200c985 */ /* 0x0101e4000c101d26 */
.L_x_550:
[----:B------:R-:W-:Y:S05]  /*67b0*/  BSYNC B1 ;  /* 0x0000000000017941 */ /* 0x000fea0003800000 */
.L_x_549:
[----:B------:R-:W-:-:S03]  /*67c0*/  UMOV UR4, 0xffffffff ;  /* 0xffffffff00047882 */ /* 0x000fc60000000000 */
[----:B------:R-:W-:Y:S05]  /*67d0*/  BRA.DIV UR4, `(.L_x_553) ;  /* 0x0000013e04307947 */ /* 0x000fea000b800000 */
[----:B0-----:R0:W0:Y:S04]  /*67e0*/  SHFL.IDX PT, R51, R108, 0x2, 0x181f ;  /* 0x00581f006c337f89 */ /* 0x00102800000e0000 */
[----:B------:R0:W0:Y:S02]  /*67f0*/  SHFL.IDX PT, R50, R109, 0x2, 0x181f ;  /* 0x00581f006d327f89 */ /* 0x00002400000e0000 */
.L_x_826:
        /* <DEDUP_REMOVED lines=26> */
[--C-:B------:R-:W-:Y:S01]  /*69a0*/  SHF.R.U64 R79, R60, 0x10, R61.reuse ;  /* 0x000000103c4f7819 */ /* 0x100fe2000000123d */
[----:B0-----:R-:W-:Y:S01]  /*69b0*/  IMAD.U32 R52, R13, 0x10000, RZ ;  /* 0x000100000d347824 */ /* 0x001fe200078e00ff */
[----:B------:R-:W-:Y:S01]  /*69c0*/  SHF.R.U32.HI R60, RZ, 0x10, R61 ;  /* 0x00000010ff3c7819 */ /* 0x000fe2000001163d */
[----:B----4-:R-:W-:Y:S01]  /*69d0*/  IMAD.U32 R58, R47, 0x10000, RZ ;  /* 0x000100002f3a7824 */ /* 0x010fe200078e00ff */
[--C-:B------:R-:W-:Y:S01]  /*69e0*/  SHF.R.U64 R61, R64, 0x10, R65.reuse ;  /* 0x00000010403d7819 */ /* 0x100fe20000001241 */
[----:B------:R-:W-:Y:S01]  /*69f0*/  IMAD.U32 R54, R44, 0x10000, RZ ;  /* 0x000100002c367824 */ /* 0x000fe200078e00ff */
[----:B------:R-:W-:Y:S02]  /*6a00*/  SHF.R.U32.HI R64, RZ, 0x10, R65 ;  /* 0x00000010ff407819 */ /* 0x000fe40000011641 */
[----:B------:R-:W-:Y:S02]  /*6a10*/  PRMT R123, R123, 0x5410, R60 ;  /* 0x000054107b7b7816 */ /* 0x000fe4000000003c */
[----:B------:R-:W-:-:S02]  /*6a20*/  PRMT R127, R127, 0x5410, R64 ;  /* 0x000054107f7f7816 */ /* 0x000fc40000000040 */
[--C-:B------:R-:W-:Y:S02]  /*6a30*/  SHF.R.U64 R77, R62, 0x10, R63.reuse ;  /* 0x000000103e4d7819 */ /* 0x100fe4000000123f */
[----:B------:R-:W-:Y:S01]  /*6a40*/  SHF.R.U32.HI R62, RZ, 0x10, R63 ;  /* 0x00000010ff3e7819 */ /* 0x000fe2000001163f */
[----:B------:R-:W-:Y:S01]  /*6a50*/  IMAD.U32 R63, R127, 0x10000, RZ ;  /* 0x000100007f3f7824 */ /* 0x000fe200078e00ff */
[----:B------:R-:W-:Y:S02]  /*6a60*/  SHF.R.U64 R65, R66, 0x10, R67 ;  /* 0x0000001042417819 */ /* 0x000fe40000001243 */
[----:B------:R-:W-:Y:S02]  /*6a70*/  SHF.L.U32 R56, R45, 0x10, RZ ;  /* 0x000000102d387819 */ /* 0x000fe400000006ff */
[----:B------:R-:W-:Y:S01]  /*6a80*/  PRMT R126, R126, 0x5410, R61 ;  /* 0x000054107e7e7816 */ /* 0x000fe2000000003d */
[----:B------:R-:W-:Y:S01]  /*6a90*/  IMAD.U32 R61, R123, 0x10000, RZ ;  /* 0x000100007b3d7824 */ /* 0x000fe200078e00ff */
[----:B------:R-:W-:-:S02]  /*6aa0*/  SHF.R.U32.HI R66, RZ, 0x10, R67 ;  /* 0x00000010ff427819 */ /* 0x000fc40000011643 */
[----:B------:R-:W-:Y:S01]  /*6ab0*/  PRMT R124, R124, 0x5410, R65 ;  /* 0x000054107c7c7816 */ /* 0x000fe20000000041 */
[C---:B------:R-:W-:Y:S01]  /*6ac0*/  FMUL.FTZ R65, R56.reuse, R63 ;  /* 0x0000003f38417220 */ /* 0x040fe20000410000 */
[----:B------:R-:W-:Y:S01]  /*6ad0*/  LOP3.LUT R57, R45, 0xffff0000, RZ, 0xc0, !PT ;  /* 0xffff00002d397812 */ /* 0x000fe200078ec0ff */
[----:B------:R-:W-:Y:S01]  /*6ae0*/  FMUL.FTZ R67, R56, R61 ;  /* 0x0000003d38437220 */ /* 0x000fe20000410000 */
[----:B------:R-:W-:Y:S02]  /*6af0*/  PRMT R125, R125, 0x5410, R66 ;  /* 0x000054107d7d7816 */ /* 0x000fe40000000042 */
[----:B------:R-:W-:Y:S01]  /*6b00*/  LOP3.LUT R60, R127, 0xffff0000, RZ, 0xc0, !PT ;  /* 0xffff00007f3c7812 */ /* 0x000fe200078ec0ff */
[C---:B------:R-:W-:Y:S01]  /*6b10*/  FFMA.FTZ R67, R52.reuse, R63, R67 ;  /* 0x0000003f34437223 */ /* 0x040fe20000010043 */
[----:B------:R-:W-:Y:S01]  /*6b20*/  PRMT R121, R121, 0x5410, R62 ;  /* 0x0000541079797816 */ /* 0x000fe2000000003e */
[----:B------:R-:W-:Y:S01]  /*6b30*/  FFMA.FTZ R62, R52, R61, -R65 ;  /* 0x0000003d343e7223 */ /* 0x000fe20000010841 */
[----:B------:R-:W-:Y:S01]  /*6b40*/  LOP3.LUT R56, R123, 0xffff0000, RZ, 0xc0, !PT ;  /* 0xffff00007b387812 */ /* 0x000fe200078ec0ff */
[----:B------:R-:W-:Y:S01]  /*6b50*/  IMAD.U32 R65, R125, 0x10000, RZ ;  /* 0x000100007d417824 */ /* 0x000fe200078e00ff */
[----:B------:R-:W-:Y:S01]  /*6b60*/  LOP3.LUT R53, R13, 0xffff0000, RZ, 0xc0, !PT ;  /* 0xffff00000d357812 */ /* 0x000fe200078ec0ff */
[----:B------:R-:W-:Y:S01]  /*6b70*/  FMUL.FTZ R64, R57, R60 ;  /* 0x0000003c39407220 */ /* 0x000fe20000410000 */
[----:B------:R-:W-:-:S02]  /*6b80*/  IMAD.U32 R61, R121, 0x10000, RZ ;  /* 0x00010000793d7824 */ /* 0x000fc400078e00ff */
[-C--:B------:R-:W-:Y:S01]  /*6b90*/  FMUL.FTZ R52, R57, R56.reuse ;  /* 0x0000003839347220 */ /* 0x080fe20000410000 */
[----:B------:R-:W-:Y:S01]  /*6ba0*/  LOP3.LUT R55, R44, 0xffff0000, RZ, 0xc0, !PT ;  /* 0xffff00002c377812 */ /* 0x000fe200078ec0ff */
[----:B------:R-:W-:Y:S01]  /*6bb0*/  FFMA.FTZ R57, R53, R56, -R64 ;  /* 0x0000003835397223 */ /* 0x000fe20000010840 */
[C---:B------:R-:W-:Y:S01]  /*6bc0*/  FMUL.FTZ R63, R58.reuse, R65 ;  /* 0x000000413a3f7220 */ /* 0x040fe20000410000 */
[----:B------:R-:W-:Y:S01]  /*6bd0*/  IMAD.U32 R44, R15, 0x10000, RZ ;  /* 0x000100000f2c7824 */ /* 0x000fe200078e00ff */
[----:B------:R-:W-:Y:S01]  /*6be0*/  LOP3.LUT R59, R47, 0xffff0000, RZ, 0xc0, !PT ;  /* 0xffff00002f3b7812 */ /* 0x000fe200078ec0ff */
[----:B------:R-:W-:Y:S01]  /*6bf0*/  FMUL.FTZ R58, R58, R61 ;  /* 0x0000003d3a3a7220 */ /* 0x000fe20000410000 */
[----:B------:R-:W-:Y:S01]  /*6c00*/  LOP3.LUT R56, R125, 0xffff0000, RZ, 0xc0, !PT ;  /* 0xffff00007d387812 */ /* 0x000fe200078ec0ff */
[----:B------:R-:W-:Y:S01]  /*6c10*/  FFMA.FTZ R60, R53, R60, R52 ;  /* 0x0000003c353c7223 */ /* 0x000fe20000010034 */
[----:B------:R-:W-:Y:S01]  /*6c20*/  PRMT R122, R122, 0x5410, R79 ;  /* 0x000054107a7a7816 */ /* 0x000fe2000000004f */
[C---:B------:R-:W-:Y:S01]  /*6c30*/  FFMA.FTZ R65, R44.reuse, R65, R58 ;  /* 0x000000412c417223 */ /* 0x040fe2000001003a */
[----:B------:R-:W-:Y:S01]  /*6c40*/  LOP3.LUT R52, R121, 0xffff0000, RZ, 0xc0, !PT ;  /* 0xffff000079347812 */ /* 0x000fe200078ec0ff */
[----:B------:R-:W-:Y:S01]  /*6c50*/  FFMA.FTZ R63, R44, R61, -R63 ;  /* 0x0000003d2c3f7223 */ /* 0x000fe2000001083f */
[----:B------:R-:W-:Y:S01]  /*6c60*/  LOP3.LUT R45, R15, 0xffff0000, RZ, 0xc0, !PT ;  /* 0xffff00000f2d7812 */ /* 0x000fe200078ec0ff */
[----:B------:R-:W-:Y:S01]  /*6c70*/  FMUL.FTZ R58, R59, R56 ;  /* 0x000000383b3a7220 */ /* 0x000fe20000410000 */
[----:B------:R-:W-:-:S02]  /*6c80*/  IMAD.U32 R53, R126, 0x10000, RZ ;  /* 0x000100007e357824 */ /* 0x000fc400078e00ff */
[-C--:B------:R-:W-:Y:S01]  /*6c90*/  FMUL.FTZ R66, R59, R52.reuse ;  /* 0x000000343b427220 */ /* 0x080fe20000410000 */
[----:B------:R-:W-:Y:S01]  /*6ca0*/  IMAD.U32 R44, R122, 0x10000, RZ ;  /* 0x000100007a2c7824 */ /* 0x000fe200078e00ff */
[----:B------:R-:W-:Y:S01]  /*6cb0*/  LOP3.LUT R126, R126, 0xffff0000, RZ, 0xc0, !PT ;  /* 0xffff00007e7e7812 */ /* 0x000fe200078ec0ff */
[C---:B------:R-:W-:Y:S02]  /*6cc0*/  IMAD.U32 R13, R12.reuse, 0x10000, RZ ;  /* 0x000100000c0d7824 */ /* 0x040fe400078e00ff */
[C---:B------:R-:W-:Y:S01]  /*6cd0*/  FFMA.FTZ R64, R45.reuse, R52, -R58 ;  /* 0x000000342d407223 */ /* 0x040fe2000001083a */
[----:B------:R-:W-:Y:S01]  /*6ce0*/  LOP3.LUT R12, R12, 0xffff0000, RZ, 0xc0, !PT ;  /* 0xffff00000c0c7812 */ /* 0x000fe200078ec0ff */
[----:B------:R-:W-:Y:S01]  /*6cf0*/  FMUL.FTZ R58, R54, R44 ;  /* 0x0000002c363a7220 */ /* 0x000fe20000410000 */
[----:B------:R-:W-:Y:S01]  /*6d00*/  LOP3.LUT R122, R122, 0xffff0000, RZ, 0xc0, !PT ;  /* 0xffff00007a7a7812 */ /* 0x000fe200078ec0ff */
[----:B------:R-:W-:Y:S01]  /*6d10*/  FFMA.FTZ R66, R45, R56, R66 ;  /* 0x000000382d427223 */ /* 0x000fe20000010042 */
[-C--:B------:R-:W-:Y:S01]  /*6d20*/  FMUL.FTZ R52, R54, R53.reuse ;  /* 0x0000003536347220 */ /* 0x080fe20000410000 */
[----:B------:R-:W-:Y:S01]  /*6d30*/  FMUL.FTZ R45, R55, R126 ;  /* 0x0000007e372d7220 */ /* 0x000fe20000410000 */
[----:B------:R-:W-:Y:S01]  /*6d40*/  PRMT R120, R120, 0x5410, R77 ;  /* 0x0000541078787816 */ /* 0x000fe2000000004d */
[----:B------:R-:W-:Y:S01]  /*6d50*/  FFMA.FTZ R58, R13, R53, R58 ;  /* 0x000000350d3a7223 */ /* 0x000fe2000001003a */
[----:B------:R-:W-:-:S02]  /*6d60*/  IMAD.U32 R47, R46, 0x10000, RZ ;  /* 0x000100002e2f7824 */ /* 0x000fc400078e00ff */
[----:B------:R-:W-:Y:S01]  /*6d70*/  FFMA.FTZ R54, R13, R44, -R52 ;  /* 0x0000002c0d367223 */ /* 0x000fe20000010834 */
[-C--:B------:R-:W-:Y:S01]  /*6d80*/  FFMA.FTZ R53, R12, R122.reuse, -R45 ;  /* 0x0000007a0c357223 */ /* 0x080fe2000001082d */
[----:B------:R-:W-:Y:S01]  /*6d90*/  LOP3.LUT R46, R46, 0xffff0000, RZ, 0xc0, !PT ;  /* 0xffff00002e2e7812 */ /* 0x000fe200078ec0ff */
[----:B------:R-:W-:Y:S01]  /*6da0*/  FMUL.FTZ R55, R55, R122 ;  /* 0x0000007a37377220 */ /* 0x000fe20000410000 */
[----:B------:R-:W-:Y:S01]  /*6db0*/  SHF.L.U32 R52, R124, 0x10, RZ ;  /* 0x000000107c347819 */ /* 0x000fe200000006ff */
[----:B------:R-:W-:Y:S01]  /*6dc0*/  IMAD.U32 R44, R120, 0x10000, RZ ;  /* 0x00010000782c7824 */ /* 0x000fe200078e00ff */
[----:B------:R-:W-:Y:S01]  /*6dd0*/  LOP3.LUT R45, R124, 0xffff0000, RZ, 0xc0, !PT ;  /* 0xffff00007c2d7812 */ /* 0x000fe200078ec0ff */
[----:B------:R-:W-:Y:S01]  /*6de0*/  IMAD.U32 R15, R14, 0x10000, RZ ;  /* 0x000100000e0f7824 */ /* 0x000fe200078e00ff */
[----:B------:R-:W-:Y:S01]  /*6df0*/  LOP3.LUT R13, R120, 0xffff0000, RZ, 0xc0, !PT ;  /* 0xffff0000780d7812 */ /* 0x000fe200078ec0ff */
[----:B------:R-:W-:Y:S01]  /*6e00*/  FFMA.FTZ R55, R12, R126, R55 ;  /* 0x0000007e0c377223 */ /* 0x000fe20000010037 */
[----:B------:R-:W-:Y:S01]  /*6e10*/  LOP3.LUT R14, R14, 0xffff0000, RZ, 0xc0, !PT ;  /* 0xffff00000e0e7812 */ /* 0x000fe200078ec0ff */
[C---:B------:R-:W-:Y:S01]  /*6e20*/  FMUL.FTZ R12, R47.reuse, R52 ;  /* 0x000000342f0c7220 */ /* 0x040fe20000410000 */
[C---:B------:R-:W-:Y:S01]  /*6e30*/  FMUL.FTZ R59, R46.reuse, R45 ;  /* 0x0000002d2e3b7220 */ /* 0x040fe20000410000 */
[-C--:B------:R-:W-:Y:S01]  /*6e40*/  FMUL.FTZ R47, R47, R44.reuse ;  /* 0x0000002c2f2f7220 */ /* 0x080fe20000410000 */
[-C--:B------:R-:W-:Y:S01]  /*6e50*/  FMUL.FTZ R46, R46, R13.reuse ;  /* 0x0000000d2e2e7220 */ /* 0x080fe20000410000 */
[C---:B------:R-:W-:Y:S01]  /*6e60*/  FFMA.FTZ R12, R15.reuse, R44, -R12 ;  /* 0x0000002c0f0c7223 */ /* 0x040fe2000001080c */
[C---:B------:R-:W-:Y:S01]  /*6e70*/  FFMA.FTZ R59, R14.reuse, R13, -R59 ;  /* 0x0000000d0e3b7223 */ /* 0x040fe2000001083b */
[----:B------:R-:W-:Y:S01]  /*6e80*/  FFMA.FTZ R47, R15, R52, R47 ;  /* 0x000000340f2f7223 */ /* 0x000fe2000001002f */
[----:B------:R-:W-:Y:S01]  /*6e90*/  FFMA.FTZ R46, R14, R45, R46 ;  /* 0x0000002d0e2e7223 */ /* 0x000fe2000001002e */
[----:B------:R-:W-:-:S02]  /*6ea0*/  F2FP.BF16.F32.PACK_AB R65, R66, R65 ;  /* 0x000000414241723e */ /* 0x000fc400000010ff */
[----:B------:R-:W-:Y:S02]  /*6eb0*/  F2FP.BF16.F32.PACK_AB R54, R53, R54 ;  /* 0x000000363536723e */ /* 0x000fe400000010ff */
[----:B------:R-:W-:Y:S02]  /*6ec0*/  F2FP.BF16.F32.PACK_AB R14, R59, R12 ;  /* 0x0000000c3b0e723e */ /* 0x000fe400000010ff */
[----:B------:R-:W-:Y:S01]  /*6ed0*/  F2FP.BF16.F32.PACK_AB R46, R46, R47 ;  /* 0x0000002f2e2e723e */ /* 0x000fe200000010ff */
[----:B------:R-:W-:Y:S01]  /*6ee0*/  IMAD.MOV.U32 R12, RZ, RZ, R54 ;  /* 0x000000ffff0c7224 */ /* 0x000fe200078e0036 */
[----:B------:R-:W-:Y:S01]  /*6ef0*/  F2FP.BF16.F32.PACK_AB R13, R57, R62 ;  /* 0x0000003e390d723e */ /* 0x000fe200000010ff */
[----:B------:R-:W-:Y:S01]  /*6f00*/  IMAD.MOV.U32 R47, RZ, RZ, R65 ;  /* 0x000000ffff2f7224 */ /* 0x000fe200078e0041 */
[----:B------:R-:W-:Y:S02]  /*6f10*/  F2FP.BF16.F32.PACK_AB R15, R64, R63 ;  /* 0x0000003f400f723e */ /* 0x000fe400000010ff */
[----:B------:R-:W-:-:S02]  /*6f20*/  F2FP.BF16.F32.PACK_AB R45, R60, R67 ;  /* 0x000000433c2d723e */ /* 0x000fc400000010ff */
[----:B------:R-:W-:-:S07]  /*6f30*/  F2FP.BF16.F32.PACK_AB R44, R55, R58 ;  /* 0x0000003a372c723e */ /* 0x000fce00000010ff */
.L_x_557:
[----:B------:R-:W-:Y:S05]  /*6f40*/  BSYNC B2 ;  /* 0x0000000000027941 */ /* 0x000fea0003800000 */
.L_x_556:
[----:B------:R-:W-:Y:S01]  /*6f50*/  ISETP.GE.AND P4, PT, R11, R110, PT ;  /* 0x0000006e0b00720c */ /* 0x000fe20003f86270 */
[----:B0-----:R0:W-:-:S12]  /*6f60*/  ST.E.128 desc[UR38][R48.64], R12 ;  /* 0x0000000c30007985 */ /* 0x0011d8000c101d26 */
[----:B------:R-:W-:-:S05]  /*6f70*/  @!P4 IMAD.WIDE R50, R11, 0x2, R50 ;  /* 0x000000020b32c825 */ /* 0x000fca00078e0232 */
[----:B----4-:R0:W-:Y:S02]  /*6f80*/  @!P4 ST.E.128 desc[UR38][R50.64], R44 ;  /* 0x0000002c3200c985 */ /* 0x0101e4000c101d26 */
.L_x_555:
[----:B------:R-:W-:Y:S05]  /*6f90*/  BSYNC B1 ;  /* 0x0000000000017941 */ /* 0x000fea0003800000 */
.L_x_554:
[----:B------:R-:W-:-:S03]  /*6fa0*/  UMOV UR4, 0xffffffff ;  /* 0xffffffff00047882 */ /* 0x000fc60000000000 */
[----:B------:R-:W-:Y:S05]  /*6fb0*/  BRA.DIV UR4, `(.L_x_558) ;  /* 0x0000013604847947 */ /* 0x000fea000b800000 */
[----:B0-----:R-:W0:Y:S04]  /*6fc0*/  SHFL.IDX PT, R108, R108, 0x3, 0x181f ;  /* 0x00781f006c6c7f89 */ /* 0x001e2800000e0000 */
[----:B------:R0:W0:Y:S02]  /*6fd0*/  SHFL.IDX PT, R50, R109, 0x3, 0x181f ;  /* 0x00781f006d327f89 */ /* 0x00002400000e0000 */
.L_x_830:
[----:B------:R-:W-:-:S13]  /*6fe0*/  ISETP.GE.OR P4, PT, R218, R98, P1 ;  /* 0x00000062da00720c */ /* 0x000fda0000f86670 */
[----:B------:R-:W-:Y:S05]  /*6ff0*/  @P4 BRA `(.L_x_531) ;  /* 0x0000000c008c4947 */ /* 0x000fea0003800000 */
[----:B------:R-:W-:Y:S01]  /*7000*/  SEL R112, R37, R112, !P0 ;  /* 0x0000007025707207 */ /* 0x000fe20004000000 */
[----:B------:R-:W-:Y:S01]  /*7010*/  BSSY B1, `(.L_x_559) ;  /* 0x0000070000017945 */ /* 0x000fe20003800000 */
[C---:B0-----:R-:W-:Y:S02]  /*7020*/  LEA R48, P4, R43.reuse, R50, 0x1 ;  /* 0x000000322b307211 */ /* 0x041fe400078808ff */
[----:B------:R-:W-:Y:S02]  /*7030*/  SHF.R.S32.HI R11, RZ, 0x1f, R112 ;  /* 0x0000001fff0b7819 */ /* 0x000fe40000011470 */
[----:B------:R-:W-:Y:S02]  /*7040*/  LEA.HI.X R49, R43, R108, R83, 0x1, P4 ;  /* 0x0000006c2b317211 */ /* 0x000fe400020f0c53 */
[----:B------:R-:W-:-:S04]  /*7050*/  LEA.HI R112, R11, R112, RZ, 0x4 ;  /* 0x000000700b707211 */ /* 0x000fc800078f20ff */
[----:B------:R-:W-:-:S04]  /*7060*/  LEA.HI.SX32 R112, R112, R81, 0x1c ;  /* 0x0000005170707211 */ /* 0x000fc800078fe2ff */
[----:B----4-:R-:W-:Y:S01]  /*7070*/  SHF.R.S32.HI R13, RZ, 0x1f, R112 ;  /* 0x0000001fff0d7819 */ /* 0x010fe20000011470 */
        /* <DEDUP_REMOVED lines=14> */
[----:B------:R-:W-:Y:S01]  /*7160*/  SHF.R.U64 R63, R68, 0x10, R69 ;  /* 0x00000010443f7819 */ /* 0x000fe20000001245 */
[----:B0-----:R-:W-:Y:S01]  /*7170*/  IMAD.U32 R51, R13, 0x10000, RZ ;  /* 0x000100000d337824 */ /* 0x001fe200078e00ff */
[----:B------:R-:W-:Y:S01]  /*7180*/  SHF.R.U64 R61, R72, 0x10, R73 ;  /* 0x00000010483d7819 */ /* 0x000fe20000001249 */
[----:B----4-:R-:W-:Y:S01]  /*7190*/  IMAD.U32 R57, R47, 0x10000, RZ ;  /* 0x000100002f397824 */ /* 0x010fe200078e00ff */
[----:B------:R-:W-:Y:S01]  /*71a0*/  SHF.R.U32.HI R68, RZ, 0x10, R69 ;  /* 0x00000010ff447819 */ /* 0x000fe20000011645 */
[----:B------:R-:W-:Y:S01]  /*71b0*/  IMAD.U32 R53, R44, 0x10000, RZ ;  /* 0x000100002c357824 */ /* 0x000fe200078e00ff */
[----:B------:R-:W-:Y:S02]  /*71c0*/  SHF.R.U32.HI R72, RZ, 0x10, R73 ;  /* 0x00000010ff487819 */ /* 0x000fe40000011649 */
[----:B------:R-:W-:Y:S02]  /*71d0*/  SHF.R.U64 R60, R70, 0x10, R71 ;  /* 0x00000010463c7819 */ /* 0x000fe40000001247 */
[----:B------:R-:W-:-:S02]  /*71e0*/  PRMT R115, R115, 0x5410, R68 ;  /* 0x0000541073737816 */ /* 0x000fc40000000044 */
[----:B------:R-:W-:Y:S02]  /*71f0*/  PRMT R119, R119, 0x5410, R72 ;  /* 0x0000541077777816 */ /* 0x000fe40000000048 */
[----:B------:R-:W-:Y:S02]  /*7200*/  SHF.L.U32 R55, R45, 0x10, RZ ;  /* 0x000000102d377819 */ /* 0x000fe400000006ff */
[----:B------:R-:W-:Y:S01]  /*7210*/  PRMT R111, R111, 0x5410, R60 ;  /* 0x000054106f6f7816 */ /* 0x000fe2000000003c */
[----:B------:R-:W-:Y:S01]  /*7220*/  IMAD.U32 R62, R119, 0x10000, RZ ;  /* 0x00010000773e7824 */ /* 0x000fe200078e00ff */
[----:B------:R-:W-:Y:S01]  /*7230*/  SHF.R.U32.HI R70, RZ, 0x10, R71 ;  /* 0x00000010ff467819 */ /* 0x000fe20000011647 */
[----:B------:R-:W-:Y:S01]  /*7240*/  IMAD.U32 R60, R115, 0x10000, RZ ;  /* 0x00010000733c7824 */ /* 0x000fe200078e00ff */
[--C-:B------:R-:W-:Y:S01]  /*7250*/  SHF.R.U64 R59, R74, 0x10, R75.reuse ;  /* 0x000000104a3b7819 */ /* 0x100fe2000000124b */
[C---:B------:R-:W-:Y:S01]  /*7260*/  FMUL.FTZ R64, R55.reuse, R62 ;  /* 0x0000003e37407220 */ /* 0x040fe20000410000 */
[----:B------:R-:W-:Y:S01]  /*7270*/  SHF.R.U32.HI R74, RZ, 0x10, R75 ;  /* 0x00000010ff4a7819 */ /* 0x000fe2000001164b */
[-C--:B------:R-:W-:Y:S01]  /*7280*/  FMUL.FTZ R66, R55, R60.reuse ;  /* 0x0000003c37427220 */ /* 0x080fe20000410000 */
[----:B------:R-:W-:Y:S01]  /*7290*/  PRMT R113, R113, 0x5410, R70 ;  /* 0x0000541071717816 */ /* 0x000fe20000000046 */
[----:B------:R-:W-:Y:S01]  /*72a0*/  FFMA.FTZ R64, R51, R60, -R64 ;  /* 0x0000003c33407223 */ /* 0x000fe20000010840 */
[----:B------:R-:W-:Y:S01]  /*72b0*/  PRMT R117, R117, 0x5410, R74 ;  /* 0x0000541075757816 */ /* 0x000fe2000000004a */
[----:B------:R-:W-:Y:S01]  /*72c0*/  FFMA.FTZ R66, R51, R62, R66 ;  /* 0x0000003e33427223 */ /* 0x000fe20000010042 */
[----:B------:R-:W-:Y:S01]  /*72d0*/  LOP3.LUT R56, R45, 0xffff0000, RZ, 0xc0, !PT ;  /* 0xffff00002d387812 */ /* 0x000fe200078ec0ff */
[----:B------:R-:W-:Y:S01]  /*72e0*/  IMAD.U32 R51, R113, 0x10000, RZ ;  /* 0x0001000071337824 */ /* 0x000fe200078e00ff */
[----:B------:R-:W-:Y:S01]  /*72f0*/  LOP3.LUT R119, R119, 0xffff0000, RZ, 0xc0, !PT ;  /* 0xffff000077777812 */ /* 0x000fe200078ec0ff */
[----:B------:R-:W-:Y:S01]  /*7300*/  IMAD.U32 R55, R117, 0x10000, RZ ;  /* 0x0001000075377824 */ /* 0x000fe200078e00ff */
[----:B------:R-:W-:-:S02]  /*7310*/  LOP3.LUT R115, R115, 0xffff0000, RZ, 0xc0, !PT ;  /* 0xffff000073737812 */ /* 0x000fc400078ec0ff */
[----:B------:R-:W-:Y:S02]  /*7320*/  PRMT R118, R118, 0x5410, R61 ;  /* 0x0000541076767816 */ /* 0x000fe4000000003d */
[----:B------:R-:W-:Y:S01]  /*7330*/  PRMT R116, R116, 0x5410, R59 ;  /* 0x0000541074747816 */ /* 0x000fe2000000003b */
[----:B------:R-:W-:Y:S01]  /*7340*/  FMUL.FTZ R59, R56, R119 ;  /* 0x00000077383b7220 */ /* 0x000fe20000410000 */
[----:B------:R-:W-:Y:S01]  /*7350*/  LOP3.LUT R54, R44, 0xffff0000, RZ, 0xc0, !PT ;  /* 0xffff00002c367812 */ /* 0x000fe200078ec0ff */
[----:B------:R-:W-:Y:S01]  /*7360*/  FMUL.FTZ R61, R56, R115 ;  /* 0x00000073383d7220 */ /* 0x000fe20000410000 */
[----:B------:R-:W-:Y:S01]  /*7370*/  LOP3.LUT R52, R13, 0xffff0000, RZ, 0xc0, !PT ;  /* 0xffff00000d347812 */ /* 0x000fe200078ec0ff */
[----:B------:R-:W-:Y:S01]  /*7380*/  IMAD.U32 R44, R15, 0x10000, RZ ;  /* 0x000100000f2c7824 */ /* 0x000fe200078e00ff */
[----:B------:R-:W-:Y:S01]  /*7390*/  LOP3.LUT R58, R47, 0xffff0000, RZ, 0xc0, !PT ;  /* 0xffff00002f3a7812 */ /* 0x000fe200078ec0ff */
[----:B------:R-:W-:Y:S01]  /*73a0*/  FMUL.FTZ R56, R57, R51 ;  /* 0x0000003339387220 */ /* 0x000fe20000410000 */
[----:B------:R-:W-:Y:S01]  /*73b0*/  LOP3.LUT R117, R117, 0xffff0000, RZ, 0xc0, !PT ;  /* 0xffff000075757812 */ /* 0x000fe200078ec0ff */
[----:B------:R-:W-:Y:S01]  /*73c0*/  FFMA.FTZ R59, R52, R115, -R59 ;  /* 0x00000073343b7223 */ /* 0x000fe2000001083b */
[----:B------:R-:W-:Y:S01]  /*73d0*/  PRMT R114, R114, 0x5410, R63 ;  /* 0x0000541072727816 */ /* 0x000fe2000000003f */
[-C--:B------:R-:W-:Y:S01]  /*73e0*/  FMUL.FTZ R63, R57, R55.reuse ;  /* 0x00000037393f7220 */ /* 0x080fe20000410000 */
[----:B------:R-:W-:Y:S01]  /*73f0*/  LOP3.LUT R113, R113, 0xffff0000, RZ, 0xc0, !PT ;  /* 0xffff000071717812 */ /* 0x000fe200078ec0ff */
[----:B------:R-:W-:Y:S01]  /*7400*/  FFMA.FTZ R60, R44, R55, R56 ;  /* 0x000000372c3c7223 */ /* 0x000fe20000010038 */
[----:B------:R-:W-:Y:S01]  /*7410*/  LOP3.LUT R45, R15, 0xffff0000, RZ, 0xc0, !PT ;  /* 0xffff00000f2d7812 */ /* 0x000fe200078ec0ff */
[----:B------:R-:W-:Y:S01]  /*7420*/  FFMA.FTZ R61, R52, R119, R61 ;  /* 0x00000077343d7223 */ /* 0x000fe2000001003d */
[----:B------:R-:W-:Y:S01]  /*7430*/  FMUL.FTZ R56, R58, R117 ;  /* 0x000000753a387220 */ /* 0x000fe20000410000 */
[----:B------:R-:W-:Y:S01]  /*7440*/  FFMA.FTZ R63, R44, R51, -R63 ;  /* 0x000000332c3f7223 */ /* 0x000fe2000001083f */
[----:B------:R-:W-:-:S02]  /*7450*/  IMAD.U32 R52, R118, 0x10000, RZ ;  /* 0x0001000076347824 */ /* 0x000fc400078e00ff */
[-C--:B------:R-:W-:Y:S01]  /*7460*/  FMUL.FTZ R62, R58, R113.reuse ;  /* 0x000000713a3e7220 */ /* 0x080fe20000410000 */
[----:B------:R-:W-:Y:S02]  /*7470*/  IMAD.U32 R44, R114, 0x10000, RZ ;  /* 0x00010000722c7824 */ /* 0x000fe400078e00ff */
[----:B------:R-:W-:Y:S01]  /*7480*/  FFMA.FTZ R58, R45, R113, -R56 ;  /* 0x000000712d3a7223 */ /* 0x000fe20000010838 */
[C---:B------:R-:W-:Y:S01]  /*7490*/  FMUL.FTZ R56, R53.reuse, R52 ;  /* 0x0000003435387220 */ /* 0x040fe20000410000 */
[----:B------:R-:W-:Y:S01]  /*74a0*/  IMAD.U32 R13, R12, 0x10000, RZ ;  /* 0x000100000c0d7824 */ /* 0x000fe200078e00ff */
[----:B------:R-:W-:Y:S01]  /*74b0*/  LOP3.LUT R55, R118, 0xffff0000, RZ, 0xc0, !PT ;  /* 0xffff000076377812 */ /* 0x000fe200078ec0ff */
[-C--:B------:R-:W-:Y:S01]  /*74c0*/  FMUL.FTZ R53, R53, R44.reuse ;  /* 0x0000002c35357220 */ /* 0x080fe20000410000 */
[----:B------:R-:W-:Y:S01]  /*74d0*/  LOP3.LUT R12, R12, 0xffff0000, RZ, 0xc0, !PT ;  /* 0xffff00000c0c7812 */ /* 0x000fe200078ec0ff */
[----:B------:R-:W-:Y:S01]  /*74e0*/  IMAD.U32 R47, R46, 0x10000, RZ ;  /* 0x000100002e2f7824 */ /* 0x000fe200078e00ff */
[----:B------:R-:W-:Y:S01]  /*74f0*/  LOP3.LUT R51, R114, 0xffff0000, RZ, 0xc0, !PT ;  /* 0xffff000072337812 */ /* 0x000fe200078ec0ff */
[----:B------:R-:W-:Y:S01]  /*7500*/  FFMA.FTZ R117, R45, R117, R62 ;  /* 0x000000752d757223 */ /* 0x000fe2000001003e */
[C---:B------:R-:W-:Y:S01]  /*7510*/  FFMA.FTZ R56, R13.reuse, R44, -R56 ;  /* 0x0000002c0d387223 */ /* 0x040fe20000010838 */
[----:B------:R-:W-:Y:S01]  /*7520*/  FFMA.FTZ R53, R13, R52, R53 ;  /* 0x000000340d357223 */ /* 0x000fe20000010035 */
[----:B------:R-:W-:Y:S01]  /*7530*/  LOP3.LUT R46, R46, 0xffff0000, RZ, 0xc0, !PT ;  /* 0xffff00002e2e7812 */ /* 0x000fe200078ec0ff */
[----:B------:R-:W-:Y:S01]  /*7540*/  FMUL.FTZ R45, R54, R55 ;  /* 0x00000037362d7220 */ /* 0x000fe20000410000 */
[C---:B------:R-:W-:Y:S01]  /*7550*/  SHF.L.U32 R52, R116.reuse, 0x10, RZ ;  /* 0x0000001074347819 */ /* 0x040fe200000006ff */
[C---:B------:R-:W-:Y:S01]  /*7560*/  IMAD.U32 R44, R111.reuse, 0x10000, RZ ;  /* 0x000100006f2c7824 */ /* 0x040fe200078e00ff */
[----:B------:R-:W-:Y:S01]  /*7570*/  LOP3.LUT R13, R116, 0xffff0000, RZ, 0xc0, !PT ;  /* 0xffff0000740d7812 */ /* 0x000fe200078ec0ff */
[----:B------:R-:W-:Y:S01]  /*7580*/  IMAD.U32 R15, R14, 0x10000, RZ ;  /* 0x000100000e0f7824 */ /* 0x000fe200078e00ff */
[----:B------:R-:W-:Y:S01]  /*7590*/  LOP3.LUT R111, R111, 0xffff0000, RZ, 0xc0, !PT ;  /* 0xffff00006f6f7812 */ /* 0x000fe200078ec0ff */
[-C--:B------:R-:W-:Y:S01]  /*75a0*/  FMUL.FTZ R57, R54, R51.reuse ;  /* 0x0000003336397220 */ /* 0x080fe20000410000 */
[----:B------:R-:W-:Y:S01]  /*75b0*/  FFMA.FTZ R45, R12, R51, -R45 ;  /* 0x000000330c2d7223 */ /* 0x000fe2000001082d */
[----:B------:R-:W-:Y:S01]  /*75c0*/  LOP3.LUT R14, R14, 0xffff0000, RZ, 0xc0, !PT ;  /* 0xffff00000e0e7812 */ /* 0x000fe200078ec0ff */
[C---:B------:R-:W-:Y:S01]  /*75d0*/  FMUL.FTZ R54, R47.reuse, R52 ;  /* 0x000000342f367220 */ /* 0x040fe20000410000 */
[C---:B------:R-:W-:Y:S01]  /*75e0*/  FMUL.FTZ R51, R46.reuse, R13 ;  /* 0x0000000d2e337220 */ /* 0x040fe20000410000 */
[-C--:B------:R-:W-:Y:S01]  /*75f0*/  FMUL.FTZ R47, R47, R44.reuse ;  /* 0x0000002c2f2f7220 */ /* 0x080fe20000410000 */
[----:B------:R-:W-:Y:S01]  /*7600*/  FMUL.FTZ R46, R46, R111 ;  /* 0x0000006f2e2e7220 */ /* 0x000fe20000410000 */
[----:B------:R-:W-:Y:S01]  /*7610*/  FFMA.FTZ R12, R12, R55, R57 ;  /* 0x000000370c0c7223 */ /* 0x000fe20000010039 */
[C---:B------:R-:W-:Y:S01]  /*7620*/  FFMA.FTZ R54, R15.reuse, R44, -R54 ;  /* 0x0000002c0f367223 */ /* 0x040fe20000010836 */
[----:B------:R-:W-:Y:S01]  /*7630*/  FFMA.FTZ R47, R15, R52, R47 ;  /* 0x000000340f2f7223 */ /* 0x000fe2000001002f */
[C---:B------:R-:W-:Y:S01]  /*7640*/  FFMA.FTZ R46, R14.reuse, R13, R46 ;  /* 0x0000000d0e2e7223 */ /* 0x040fe2000001002e */
[----:B------:R-:W-:Y:S01]  /*7650*/  FFMA.FTZ R51, R14, R111, -R51 ;  /* 0x0000006f0e337223 */ /* 0x000fe20000010833 */
[----:B------:R-:W-:-:S02]  /*7660*/  F2FP.BF16.F32.PACK_AB R61, R61, R66 ;  /* 0x000000423d3d723e */ /* 0x000fc400000010ff */
[----:B------:R-:W-:Y:S02]  /*7670*/  F2FP.BF16.F32.PACK_AB R60, R117, R60 ;  /* 0x0000003c753c723e */ /* 0x000fe400000010ff */
[----:B------:R-:W-:Y:S01]  /*7680*/  F2FP.BF16.F32.PACK_AB R56, R45, R56 ;  /* 0x000000382d38723e */ /* 0x000fe200000010ff */
[----:B------:R-:W-:Y:S01]  /*7690*/  IMAD.MOV.U32 R45, RZ, RZ, R61 ;  /* 0x000000ffff2d7224 */ /* 0x000fe200078e003d */
[----:B------:R-:W-:Y:S02]  /*76a0*/  F2FP.BF16.F32.PACK_AB R44, R12, R53 ;  /* 0x000000350c2c723e */ /* 0x000fe400000010ff */
[----:B------:R-:W-:Y:S01]  /*76b0*/  F2FP.BF16.F32.PACK_AB R46, R46, R47 ;  /* 0x0000002f2e2e723e */ /* 0x000fe200000010ff */
[----:B------:R-:W-:Y:S01]  /*76c0*/  IMAD.MOV.U32 R12, RZ, RZ, R56 ;  /* 0x000000ffff0c7224 */ /* 0x000fe200078e0038 */
[----:B------:R-:W-:Y:S01]  /*76d0*/  F2FP.BF16.F32.PACK_AB R13, R59, R64 ;  /* 0x000000403b0d723e */ /* 0x000fe200000010ff */
[----:B------:R-:W-:Y:S01]  /*76e0*/  IMAD.MOV.U32 R47, RZ, RZ, R60 ;  /* 0x000000ffff2f7224 */ /* 0x000fe200078e003c */
[----:B------:R-:W-:-:S02]  /*76f0*/  F2FP.BF16.F32.PACK_AB R15, R58, R63 ;  /* 0x0000003f3a0f723e */ /* 0x000fc400000010ff */
[----:B------:R-:W-:-:S07]  /*7700*/  F2FP.BF16.F32.PACK_AB R14, R51, R54 ;  /* 0x00000036330e723e */ /* 0x000fce00000010ff */
.L_x_560:
[----:B------:R-:W-:Y:S05]  /*7710*/  BSYNC B1 ;  /* 0x0000000000017941 */ /* 0x000fea0003800000 */
.L_x_559:
[----:B0-----:R0:W-:Y:S01]  /*7720*/  ST.E.128 desc[UR38][R48.64], R12 ;  /* 0x0000000c30007985 */ /* 0x0011e2000c101d26 */
[----:B------:R-:W-:Y:S01]  /*7730*/  ISETP.GE.AND P3, PT, R11, R110, PT ;  /* 0x0000006e0b00720c */ /* 0x000fe20003f66270 */
[----:B------:R-:W-:-:S12]  /*7740*/  IMAD.MOV.U32 R51, RZ, RZ, R108 ;  /* 0x000000ffff337224 */ /* 0x000fd800078e006c */
[----:B------:R-:W-:Y:S05]  /*7750*/  @P3 BRA `(.L_x_531) ;  /* 0x0000000400b43947 */ /* 0x000fea0003800000 */
[----:B0-----:R-:W-:-:S05]  /*7760*/  IMAD.WIDE R12, R11, 0x2, R50 ;  /* 0x000000020b0c7825 */ /* 0x001fca00078e0232 */
[----:B----4-:R0:W-:Y:S01]  /*7770*/  ST.E.128 desc[UR38][R12.64], R44 ;  /* 0x0000002c0c007985 */ /* 0x0101e2000c101d26 */
[----:B------:R-:W-:Y:S05]  /*7780*/  BRA `(.L_x_531) ;  /* 0x0000000400a87947 */ /* 0x000fea0003800000 */
.L_x_490:
[----:B------:R-:W-:-:S13]  /*7790*/  ISETP.NE.AND P5, PT, R157, 0x3, PT ;  /* 0x000000039d00780c */ /* 0x000fda0003fa5270 */
[----:B------:R-:W-:Y:S05]  /*77a0*/  @!P5 BRA `(.L_x_561) ;  /* 0x000000000004d947 */ /* 0x000fea0003800000 */
[----:B------:R-:W-:Y:S01]  /*77b0*/  BPT.TRAP 0x1 ;  /* 0x000000040000795c */ /* 0x000fe20000300000 */
.L_x_561:
[----:B------:R-:W-:Y:S01]  /*77c0*/  IMAD R92, R155, 0x8, R156 ;  /* 0x000000089b5c7824 */ /* 0x000fe200078e029c */
[----:B------:R-:W-:Y:S01]  /*77d0*/  SHF.L.U32 R103, R154, 0x1f, RZ ;  /* 0x0000001f9a677819 */ /* 0x000fe200000006ff */
[----:B------:R-:W-:Y:S01]  /*77e0*/  BSSY B1, `(.L_x_562) ;  /* 0x0000004000017945 */ /* 0x000fe20003800000 */
[----:B------:R-:W-:Y:S02]  /*77f0*/  SHF.R.S32.HI R100, RZ, 0x1f, R101 ;  /* 0x0000001fff647819 */ /* 0x000fe40000011465 */
[----:B------:R-:W0:Y:S02]  /*7800*/  SYNCS.PHASECHK.TRANS64.TRYWAIT P3, [R92+URZ+0x28890], R103 ;  /* 0x028890675c0075a7 */ /* 0x000e24000806017f */
[----:B0-----:R-:W-:Y:S05]  /*7810*/  @!P3 BRA `(.L_x_563) ;  /* 0x0000012c00b8b947 */ /* 0x001fea0003800000 */
.L_x_831:
[----:B------:R-:W-:Y:S05]  /*7820*/  BSYNC B1 ;  /* 0x0000000000017941 */ /* 0x000fea0003800000 */
.L_x_562:
[----:B------:R-:W-:Y:S01]  /*7830*/  ULDC.64 UR4, c[0x0][0x300] ;  /* 0x0000c00000047ab9 */ /* 0x000fe20000000a00 */
[----:B-----5:R-:W-:Y:S01]  /*7840*/  SHF.R.S32.HI R99, RZ, 0x1f, R102 ;  /* 0x0000001fff637819 */ /* 0x020fe20000011466 */
[----:B------:R-:W-:Y:S02]  /*7850*/  IMAD R14, R100, UR4, RZ ;  /* 0x00000004640e7c24 */ /* 0x000fe4000f8e02ff */
[----:B------:R-:W-:-:S04]  /*7860*/  IMAD.WIDE.U32 R12, R101, UR4, RZ ;  /* 0x00000004650c7c25 */ /* 0x000fc8000f8e00ff */
[----:B------:R-:W-:Y:S01]  /*7870*/  IMAD R11, R101, UR5, R14 ;  /* 0x00000005650b7c24 */ /* 0x000fe2000f8e020e */
[----:B------:R-:W-:Y:S01]  /*7880*/  ULDC.64 UR4, c[0x0][0x310] ;  /* 0x0000c40000047ab9 */ /* 0x000fe20000000a00 */
[----:B------:R-:W-:Y:S02]  /*7890*/  IMAD R98, R28, -0x80, R25 ;  /* 0xffffff801c627824 */ /* 0x000fe400078e0219 */
[----:B------:R-:W-:Y:S02]  /*78a0*/  IMAD R15, R99, UR4, RZ ;  /* 0x00000004630f7c24 */ /* 0x000fe4000f8e02ff */
[----:B------:R-:W-:Y:S01]  /*78b0*/  IMAD.IADD R13, R13, 0x1, R11 ;  /* 0x000000010d0d7824 */ /* 0x000fe200078e020b */
[----:B------:R-:W-:Y:S01]  /*78c0*/  VIMNMX R98, R98, 0x80, PT ;  /* 0x0000008062627848 */ /* 0x000fe20003fe0100 */
[C---:B------:R-:W-:Y:S02]  /*78d0*/  IMAD R15, R102.reuse, UR5, R15 ;  /* 0x00000005660f7c24 */ /* 0x040fe4000f8e020f */
[----:B------:R-:W-:Y:S01]  /*78e0*/  IMAD.WIDE.U32 R12, R102, UR4, R12 ;  /* 0x00000004660c7c25 */ /* 0x000fe2000f8e000c */
[----:B------:R-:W-:-:S03]  /*78f0*/  ULDC.64 UR4, c[0x0][0x308] ;  /* 0x0000c20000047ab9 */ /* 0x000fc60000000a00 */
[----:B------:R-:W-:Y:S02]  /*7900*/  IMAD R11, R35, UR4, RZ ;  /* 0x00000004230b7c24 */ /* 0x000fe4000f8e02ff */
[----:B------:R-:W-:Y:S02]  /*7910*/  IMAD.IADD R13, R13, 0x1, R15 ;  /* 0x000000010d0d7824 */ /* 0x000fe400078e020f */
[C---:B------:R-:W-:Y:S02]  /*7920*/  IMAD R11, R42.reuse, UR5, R11 ;  /* 0x000000052a0b7c24 */ /* 0x040fe4000f8e020b */
[----:B------:R-:W-:Y:S01]  /*7930*/  IMAD.WIDE.U32 R12, R42, UR4, R12 ;  /* 0x000000042a0c7c25 */ /* 0x000fe2000f8e000c */
[----:B------:R-:W-:-:S03]  /*7940*/  ULDC.64 UR4, c[0x0][0x2e8] ;  /* 0x0000ba0000047ab9 */ /* 0x000fc60000000a00 */
[----:B------:R-:W-:Y:S01]  /*7950*/  IMAD.IADD R11, R13, 0x1, R11 ;  /* 0x000000010d0b7824 */ /* 0x000fe200078e020b */
[----:B------:R-:W-:Y:S01]  /*7960*/  LEA R44, P3, R12, UR4, 0x1 ;  /* 0x000000040c2c7c11 */ /* 0x000fe2000f8608ff */
[----:B------:R-:W-:Y:S01]  /*7970*/  IMAD.IADD R47, R98, 0x1, -R153 ;  /* 0x00000001622f7824 */ /* 0x000fe200078e0a99 */
[----:B------:R-:W-:Y:S02]  /*7980*/  UMOV UR4, 0xffffffff ;  /* 0xffffffff00047882 */ /* 0x000fe40000000000 */
[----:B------:R-:W-:Y:S02]  /*7990*/  LEA.HI.X R46, R12, UR5, R11, 0x1, P3 ;  /* 0x000000050c2e7c11 */ /* 0x000fe400098f0c0b */
[----:B------:R-:W-:Y:S01]  /*79a0*/  ISETP.GE.AND P3, PT, R47, 0x1, PT ;  /* 0x000000012f00780c */ /* 0x000fe20003f66270 */
[----:B------:R-:W-:-:S12]  /*79b0*/  BRA.DIV UR4, `(.L_x_564) ;  /* 0x0000012e04647947 */ /* 0x000fd8000b800000 */
[----:B------:R1:W2:Y:S04]  /*79c0*/  SHFL.IDX PT, R45, R46, RZ, 0x181f ;  /* 0x00181fff2e2d7589 */ /* 0x0002a800000e0000 */
[----:B------:R1:W3:Y:S02]  /*79d0*/  SHFL.IDX PT, R14, R44, RZ, 0x181f ;  /* 0x00181fff2c0e7589 */ /* 0x0002e400000e0000 */
.L_x_835:
[----:B------:R-:W-:Y:S04]  /*79e0*/  BSSY B1, `(.L_x_565) ;  /* 0x000000d000017945 */ /* 0x000fe80003800000 */
[----:B------:R-:W-:Y:S05]  /*79f0*/  @!P3 BRA `(.L_x_566) ;  /* 0x00000000002cb947 */ /* 0x000fea0003800000 */
[----:B------:R-:W-:Y:S02]  /*7a00*/  ULDC UR4, c[0x0][0x2f4] ;  /* 0x0000bd0000047ab9 */ /* 0x000fe40000000800 */
[----:B------:R-:W-:-:S13]  /*7a10*/  ISETP.GE.AND P3, PT, R16, UR4, PT ;  /* 0x0000000410007c0c */ /* 0x000fda000bf66270 */
[----:B---3--:R-:W-:-:S04]  /*7a20*/  @!P3 LEA R50, P4, R16, R14, 0x1 ;  /* 0x0000000e1032b211 */ /* 0x008fc800078808ff */
[----:B--2---:R-:W-:Y:S02]  /*7a30*/  @!P3 LEA.HI.X R51, R16, R45, R17, 0x1, P4 ;  /* 0x0000002d1033b211 */ /* 0x004fe400020f0c11 */
[----:B------:R-:W-:-:S13]  /*7a40*/  ISETP.GE.AND P4, PT, R22, UR4, PT ;  /* 0x0000000416007c0c */ /* 0x000fda000bf86270 */
[C---:B------:R-:W-:Y:S02]  /*7a50*/  @!P4 LEA R48, P6, R22.reuse, R14, 0x1 ;  /* 0x0000000e1630c211 */ /* 0x040fe400078c08ff */
[----:B------:R-:W2:Y:S02]  /*7a60*/  @!P3 LDS.128 R12, [R94+0x18400] ;  /* 0x018400005e0cb984 */ /* 0x000ea40000000c00 */
[----:B------:R-:W-:Y:S02]  /*7a70*/  @!P4 LEA.HI.X R49, R22, R45, R2, 0x1, P6 ;  /* 0x0000002d1631c211 */ /* 0x000fe400030f0c02 */
[----:B--2---:R-:W-:Y:S04]  /*7a80*/  @!P3 ST.E.128 desc[UR38][R50.64], R12 ;  /* 0x0000000c3200b985 */ /* 0x004fe8000c101d26 */
[----:B------:R-:W2:Y:S04]  /*7a90*/  @!P4 LDS.128 R12, [R94+0x1c400] ;  /* 0x01c400005e0cc984 */ /* 0x000ea80000000c00 */
[----:B--2---:R4:W-:Y:S02]  /*7aa0*/  @!P4 ST.E.128 desc[UR38][R48.64], R12 ;  /* 0x0000000c3000c985 */ /* 0x0049e4000c101d26 */
.L_x_566:
[----:B------:R-:W-:Y:S05]  /*7ab0*/  BSYNC B1 ;  /* 0x0000000000017941 */ /* 0x000fea0003800000 */
.L_x_565:
[----:B------:R-:W-:-:S03]  /*7ac0*/  UMOV UR4, 0xffffffff ;  /* 0xffffffff00047882 */ /* 0x000fc60000000000 */
[----:B------:R-:W-:Y:S05]  /*7ad0*/  BRA.DIV UR4, `(.L_x_567) ;  /* 0x0000012e04647947 */ /* 0x000fea000b800000 */
[----:B--2---:R2:W0:Y:S04]  /*7ae0*/  SHFL.IDX PT, R45, R46, 0x1, 0x181f ;  /* 0x00381f002e2d7f89 */ /* 0x00442800000e0000 */
[----:B---34-:R2:W3:Y:S02]  /*7af0*/  SHFL.IDX PT, R14, R44, 0x1, 0x181f ;  /* 0x00381f002c0e7f89 */ /* 0x0184e400000e0000 */
.L_x_839:
[----:B------:R-:W-:Y:S01]  /*7b00*/  ISETP.GE.AND P3, PT, R47, 0x21, PT ;  /* 0x000000212f00780c */ /* 0x000fe20003f66270 */
[----:B------:R-:W-:-:S12]  /*7b10*/  BSSY B1, `(.L_x_568) ;  /* 0x000000d000017945 */ /* 0x000fd80003800000 */
[----:B------:R-:W-:Y:S05]  /*7b20*/  @!P3 BRA `(.L_x_569) ;  /* 0x00000000002cb947 */ /* 0x000fea0003800000 */
[----:B------:R-:W-:Y:S02]  /*7b30*/  ULDC UR4, c[0x0][0x2f4] ;  /* 0x0000bd0000047ab9 */ /* 0x000fe40000000800 */
[----:B------:R-:W-:-:S13]  /*7b40*/  ISETP.GE.AND P3, PT, R16, UR4, PT ;  /* 0x0000000410007c0c */ /* 0x000fda000bf66270 */
[----:B---3--:R-:W-:-:S04]  /*7b50*/  @!P3 LEA R50, P4, R16, R14, 0x1 ;  /* 0x0000000e1032b211 */ /* 0x008fc800078808ff */
[----:B0-----:R-:W-:Y:S02]  /*7b60*/  @!P3 LEA.HI.X R51, R16, R45, R17, 0x1, P4 ;  /* 0x0000002d1033b211 */ /* 0x001fe400020f0c11 */
[----:B------:R-:W-:-:S13]  /*7b70*/  ISETP.GE.AND P4, PT, R22, UR4, PT ;  /* 0x0000000416007c0c */ /* 0x000fda000bf86270 */
[C---:B------:R-:W-:Y:S02]  /*7b80*/  @!P4 LEA R48, P6, R22.reuse, R14, 0x1 ;  /* 0x0000000e1630c211 */ /* 0x040fe400078c08ff */
[----:B------:R-:W0:Y:S02]  /*7b90*/  @!P3 LDS.128 R12, [R94+0x19400] ;  /* 0x019400005e0cb984 */ /* 0x000e240000000c00 */
[----:B------:R-:W-:Y:S02]  /*7ba0*/  @!P4 LEA.HI.X R49, R22, R45, R2, 0x1, P6 ;  /* 0x0000002d1631c211 */ /* 0x000fe400030f0c02 */
[----:B0-----:R-:W-:Y:S04]  /*7bb0*/  @!P3 ST.E.128 desc[UR38][R50.64], R12 ;  /* 0x0000000c3200b985 */ /* 0x001fe8000c101d26 */
[----:B------:R-:W0:Y:S04]  /*7bc0*/  @!P4 LDS.128 R12, [R94+0x1d400] ;  /* 0x01d400005e0cc984 */ /* 0x000e280000000c00 */
[----:B0-----:R4:W-:Y:S02]  /*7bd0*/  @!P4 ST.E.128 desc[UR38][R48.64], R12 ;  /* 0x0000000c3000c985 */ /* 0x0019e4000c101d26 */
.L_x_569:
[----:B------:R-:W-:Y:S05]  /*7be0*/  BSYNC B1 ;  /* 0x0000000000017941 */ /* 0x000fea0003800000 */
.L_x_568:
[----:B------:R-:W-:-:S03]  /*7bf0*/  UMOV UR4, 0xffffffff ;  /* 0xffffffff00047882 */ /* 0x000fc60000000000 */
[----:B------:R-:W-:Y:S05]  /*7c00*/  BRA.DIV UR4, `(.L_x_570) ;  /* 0x0000012e04607947 */ /* 0x000fea000b800000 */
[----:B0-----:R0:W0:Y:S04]  /*7c10*/  SHFL.IDX PT, R45, R46, 0x2, 0x181f ;  /* 0x00581f002e2d7f89 */ /* 0x00102800000e0000 */
[----:B---34-:R3:W4:Y:S02]  /*7c20*/  SHFL.IDX PT, R14, R44, 0x2, 0x181f ;  /* 0x00581f002c0e7f89 */ /* 0x01872400000e0000 */
.L_x_843:
[----:B------:R-:W-:Y:S01]  /*7c30*/  ISETP.GE.AND P3, PT, R47, 0x41, PT ;  /* 0x000000412f00780c */ /* 0x000fe20003f66270 */
[----:B------:R-:W-:-:S12]  /*7c40*/  BSSY B1, `(.L_x_571) ;  /* 0x000000d000017945 */ /* 0x000fd80003800000 */
[----:B------:R-:W-:Y:S05]  /*7c50*/  @!P3 BRA `(.L_x_572) ;  /* 0x00000000002cb947 */ /* 0x000fea0003800000 */
[----:B------:R-:W-:Y:S02]  /*7c60*/  ULDC UR4, c[0x0][0x2f4] ;  /* 0x0000bd0000047ab9 */ /* 0x000fe40000000800 */
[----:B------:R-:W-:-:S13]  /*7c70*/  ISETP.GE.AND P3, PT, R16, UR4, PT ;  /* 0x0000000410007c0c */ /* 0x000fda000bf66270 */
[----:B----4-:R-:W-:-:S04]  /*7c80*/  @!P3 LEA R50, P4, R16, R14, 0x1 ;  /* 0x0000000e1032b211 */ /* 0x010fc800078808ff */
        /* <DEDUP_REMOVED lines=8> */
.L_x_572:
[----:B------:R-:W-:Y:S05]  /*7d10*/  BSYNC B1 ;  /* 0x0000000000017941 */ /* 0x000fea0003800000 */
.L_x_571:
[----:B------:R-:W-:-:S03]  /*7d20*/  UMOV UR4, 0xffffffff ;  /* 0xffffffff00047882 */ /* 0x000fc60000000000 */
[----:B------:R-:W-:Y:S05]  /*7d30*/  BRA.DIV UR4, `(.L_x_573) ;  /* 0x0000012e045c7947 */ /* 0x000fea000b800000 */
[----:B0-----:R0:W0:Y:S04]  /*7d40*/  SHFL.IDX PT, R45, R46, 0x3, 0x181f ;  /* 0x00781f002e2d7f89 */ /* 0x00102800000e0000 */
[----:B----4-:R4:W0:Y:S02]  /*7d50*/  SHFL.IDX PT, R14, R44, 0x3, 0x181f ;  /* 0x00781f002c0e7f89 */ /* 0x01082400000e0000 */
.L_x_847:
[----:B------:R-:W-:-:S13]  /*7d60*/  ISETP.GE.AND P3, PT, R47, 0x61, PT ;  /* 0x000000612f00780c */ /* 0x000fda0003f66270 */
[----:B------:R-:W-:Y:S05]  /*7d70*/  @!P3 BRA `(.L_x_531) ;  /* 0x00000000002cb947 */ /* 0x000fea0003800000 */
[----:B------:R-:W-:Y:S02]  /*7d80*/  ULDC UR4, c[0x0][0x2f4] ;  /* 0x0000bd0000047ab9 */ /* 0x000fe40000000800 */
[----:B------:R-:W-:-:S13]  /*7d90*/  ISETP.GE.AND P3, PT, R16, UR4, PT ;  /* 0x0000000410007c0c */ /* 0x000fda000bf66270 */
[----:B012---:R-:W-:-:S04]  /*7da0*/  @!P3 LEA R46, P4, R16, R14, 0x1 ;  /* 0x0000000e102eb211 */ /* 0x007fc800078808ff */
[----:B------:R-:W-:Y:S02]  /*7db0*/  @!P3 LEA.HI.X R47, R16, R45, R17, 0x1, P4 ;  /* 0x0000002d102fb211 */ /* 0x000fe400020f0c11 */
[----:B------:R-:W-:-:S13]  /*7dc0*/  ISETP.GE.AND P4, PT, R22, UR4, PT ;  /* 0x0000000416007c0c */ /* 0x000fda000bf86270 */
[C---:B---34-:R-:W-:Y:S02]  /*7dd0*/  @!P4 LEA R44, P6, R22.reuse, R14, 0x1 ;  /* 0x0000000e162cc211 */ /* 0x058fe400078c08ff */
[----:B------:R-:W0:Y:S02]  /*7de0*/  @!P3 LDS.128 R12, [R94+0x1b400] ;  /* 0x01b400005e0cb984 */ /* 0x000e240000000c00 */
[----:B------:R-:W-:Y:S02]  /*7df0*/  @!P4 LEA.HI.X R45, R22, R45, R2, 0x1, P6 ;  /* 0x0000002d162dc211 */ /* 0x000fe400030f0c02 */
[----:B0-----:R-:W-:Y:S04]  /*7e00*/  @!P3 ST.E.128 desc[UR38][R46.64], R12 ;  /* 0x0000000c2e00b985 */ /* 0x001fe8000c101d26 */
[----:B------:R-:W0:Y:S04]  /*7e10*/  @!P4 LDS.128 R12, [R94+0x1f400] ;  /* 0x01f400005e0cc984 */ /* 0x000e280000000c00 */
[----:B0-----:R0:W-:Y:S02]  /*7e20*/  @!P4 ST.E.128 desc[UR38][R44.64], R12 ;  /* 0x0000000c2c00c985 */ /* 0x0011e4000c101d26 */
.L_x_531:
[----:B------:R-:W-:Y:S05]  /*7e30*/  BSYNC B0 ;  /* 0x0000000000007941 */ /* 0x000fea0003800000 */
.L_x_489:
[----:B------:R-:W5:Y:S01]  /*7e40*/  S2R R11, SR_TID.X ;  /* 0x00000000000b7919 */ /* 0x000f620000002100 */
[----:B------:R-:W-:Y:S01]  /*7e50*/  @!PT LDS RZ, [RZ] ;  /* 0x00000000fffff984 */ /* 0x000fe20000000800 */
[----:B------:R-:W-:Y:S01]  /*7e60*/  @!PT LDS RZ, [RZ] ;  /* 0x00000000fffff984 */ /* 0x000fe20000000800 */
[----:B------:R-:W-:Y:S01]  /*7e70*/  @!PT LDS RZ, [RZ] ;  /* 0x00000000fffff984 */ /* 0x000fe20000000800 */
[----:B------:R-:W-:Y:S01]  /*7e80*/  @!PT LDS RZ, [RZ] ;  /* 0x00000000fffff984 */ /* 0x000fe20000000800 */
[----:B------:R3:W-:Y:S06]  /*7e90*/  MEMBAR.ALL.CTA ;  /* 0x0000000000007992 */ /* 0x0007ec0000008000 */
[----:B---3--:R-:W3:Y:S01]  /*7ea0*/  FENCE.VIEW.ASYNC.S ;  /* 0x00000000000073c6 */ /* 0x008ee20000000000 */
[----:B------:R-:W-:Y:S05]  /*7eb0*/  WARPSYNC.ALL ;  /* 0x0000000000007948 */ /* 0x000fea0003800000 */
[----:B------:R-:W-:Y:S01]  /*7ec0*/  BSSY B0, `(.L_x_574) ;  /* 0x0000009000007945 */ /* 0x000fe20003800000 */
[----:B-----5:R-:W-:Y:S01]  /*7ed0*/  LOP3.LUT R11, R11, 0x7f, RZ, 0xc0, !PT ;  /* 0x0000007f0b0b7812 */ /* 0x020fe200078ec0ff */
[----:B---3--:R3:W-:Y:S03]  /*7ee0*/  BAR.SYNC.DEFER_BLOCKING R97, 0x80 ;  /* 0x000200610000751d */ /* 0x0087e60000010000 */
[----:B------:R-:W-:-:S13]  /*7ef0*/  ISETP.NE.AND P3, PT, R11, RZ, PT ;  /* 0x000000ff0b00720c */ /* 0x000fda0003f65270 */
[----:B------:R-:W-:-:S05]  /*7f00*/  @!P3 VIADD R11, R92, 0x288a0 ;  /* 0x000288a05c0bb836 */ /* 0x000fca0000000000 */
[----:B------:R-:W-:-:S04]  /*7f10*/  @!P3 PRMT R11, RZ, 0x654, R11 ;  /* 0x00000654ff0bb816 */ /* 0x000fc8000000000b */
[----:B------:R3:W-:Y:S01]  /*7f20*/  @!P3 SYNCS.ARRIVE.TRANS64.RED.A1T0 RZ, [R11+URZ], RZ ;  /* 0x000000ff0bffb9a7 */ /* 0x0007e2000810043f */
[----:B------:R-:W-:Y:S05]  /*7f30*/  @!P5 BRA `(.L_x_575) ;  /* 0x000000000004d947 */ /* 0x000fea0003800000 */
[----:B------:R-:W-:Y:S01]  /*7f40*/  BPT.TRAP 0x1 ;  /* 0x000000040000795c */ /* 0x000fe20000300000 */
.L_x_575:
[----:B------:R-:W-:Y:S05]  /*7f50*/  BSYNC B0 ;  /* 0x0000000000007941 */ /* 0x000fea0003800000 */
.L_x_574:
[----:B------:R-:W5:Y:S01]  /*7f60*/  SYNCS.PHASECHK.TRANS64.TRYWAIT P4, [R92+URZ+0x288b0], R103 ;  /* 0x0288b0675c0075a7 */ /* 0x000f62000808017f */
[----:B------:R-:W-:Y:S01]  /*7f70*/  ULDC UR36, c[0x0][0x2f4] ;  /* 0x0000bd0000247ab9 */ /* 0x000fe20000000800 */
[----:B------:R-:W-:Y:S04]  /*7f80*/  BSSY B0, `(.L_x_576) ;  /* 0x0000002000007945 */ /* 0x000fe80003800000 */
[----:B-----5:R-:W-:Y:S05]  /*7f90*/  @!P4 BRA `(.L_x_577) ;  /* 0x0000012c000cc947 */ /* 0x020fea0003800000 */
.L_x_848:
[----:B------:R-:W-:Y:S05]  /*7fa0*/  BSYNC B0 ;  /* 0x0000000000007941 */ /* 0x000fea0003800000 */
.L_x_576:
[----:B------:R-:W-:Y:S01]  /*7fb0*/  ULDC.64 UR4, c[0x0][0x328] ;  /* 0x0000ca0000047ab9 */ /* 0x000fe20000000a00 */
[----:B------:R-:W-:Y:S01]  /*7fc0*/  IMAD.IADD R98, R98, 0x1, -R153 ;  /* 0x0000000162627824 */ /* 0x000fe200078e0a99 */
[----:B------:R-:W-:Y:S01]  /*7fd0*/  BSSY B0, `(.L_x_578) ;  /* 0x0000020000007945 */ /* 0x000fe20003800000 */
[----:B------:R-:W-:Y:S02]  /*7fe0*/  IMAD R100, R100, UR4, RZ ;  /* 0x0000000464647c24 */ /* 0x000fe4000f8e02ff */
[----:B01--4-:R-:W-:-:S04]  /*7ff0*/  IMAD.WIDE.U32 R12, R101, UR4, RZ ;  /* 0x00000004650c7c25 */ /* 0x013fc8000f8e00ff */
[----:B------:R-:W-:Y:S01]  /*8000*/  IMAD R101, R101, UR5, R100 ;  /* 0x0000000565657c24 */ /* 0x000fe2000f8e0264 */
[----:B------:R-:W-:Y:S02]  /*8010*/  ULDC.64 UR4, c[0x0][0x338] ;  /* 0x0000ce0000047ab9 */ /* 0x000fe40000000a00 */
[----:B------:R-:W-:Y:S02]  /*8020*/  IMAD R99, R99, UR4, RZ ;  /* 0x0000000463637c24 */ /* 0x000fe4000f8e02ff */
[----:B------:R-:W-:Y:S02]  /*8030*/  IADD3 R13, R13, R101, RZ ;  /* 0x000000650d0d7210 */ /* 0x000fe40007ffe0ff */
[C---:B------:R-:W-:Y:S02]  /*8040*/  IMAD R99, R102.reuse, UR5, R99 ;  /* 0x0000000566637c24 */ /* 0x040fe4000f8e0263 */
[----:B------:R-:W-:Y:S01]  /*8050*/  IMAD.WIDE.U32 R102, R102, UR4, R12 ;  /* 0x0000000466667c25 */ /* 0x000fe2000f8e000c */
[----:B------:R-:W-:-:S03]  /*8060*/  ULDC.64 UR4, c[0x0][0x330] ;  /* 0x0000cc0000047ab9 */ /* 0x000fc60000000a00 */
[----:B---3--:R-:W-:Y:S02]  /*8070*/  IMAD R11, R35, UR4, RZ ;  /* 0x00000004230b7c24 */ /* 0x008fe4000f8e02ff */
[----:B------:R-:W-:Y:S02]  /*8080*/  IMAD.IADD R103, R103, 0x1, R99 ;  /* 0x0000000167677824 */ /* 0x000fe400078e0263 */
[C---:B------:R-:W-:Y:S02]  /*8090*/  IMAD R11, R42.reuse, UR5, R11 ;  /* 0x000000052a0b7c24 */ /* 0x040fe4000f8e020b */
[----:B------:R-:W-:Y:S01]  /*80a0*/  IMAD.WIDE.U32 R12, R42, UR4, R102 ;  /* 0x000000042a0c7c25 */ /* 0x000fe2000f8e0066 */
[----:B------:R-:W-:-:S03]  /*80b0*/  ULDC.64 UR4, c[0x0][0x318] ;  /* 0x0000c60000047ab9 */ /* 0x000fc60000000a00 */
[----:B------:R-:W-:Y:S01]  /*80c0*/  IMAD.IADD R11, R13, 0x1, R11 ;  /* 0x000000010d0b7824 */ /* 0x000fe200078e020b */
[----:B------:R-:W-:-:S04]  /*80d0*/  LEA R48, P4, R12, UR4, 0x1 ;  /* 0x000000040c307c11 */ /* 0x000fc8000f8808ff */
[----:B------:R-:W-:Y:S01]  /*80e0*/  LEA.HI.X R11, R12, UR5, R11, 0x1, P4 ;  /* 0x000000050c0b7c11 */ /* 0x000fe2000a0f0c0b */
[----:B------:R0:W1:Y:S01]  /*80f0*/  SHFL.IDX PT, R47, R48, RZ, 0x181f ;  /* 0x00181fff302f7589 */ /* 0x00006200000e0000 */
[----:B------:R-:W-:-:S03]  /*8100*/  ISETP.GE.AND P4, PT, R98, 0x1, PT ;  /* 0x000000016200780c */ /* 0x000fc60003f86270 */
[----:B------:R0:W3:Y:S10]  /*8110*/  SHFL.IDX PT, R13, R11, RZ, 0x181f ;  /* 0x00181fff0b0d7589 */ /* 0x0000f400000e0000 */
[----:B0-----:R-:W-:Y:S05]  /*8120*/  @!P4 BRA `(.L_x_579) ;  /* 0x000000000028c947 */ /* 0x001fea0003800000 */
[----:B------:R-:W-:-:S13]  /*8130*/  ISETP.GE.AND P4, PT, R16, UR36, PT ;  /* 0x0000002410007c0c */ /* 0x000fda000bf86270 */
[----:B-12---:R-:W-:-:S04]  /*8140*/  @!P4 LEA R44, P5, R16, R47, 0x1 ;  /* 0x0000002f102cc211 */ /* 0x006fc800078a08ff */
[----:B---3--:R-:W-:Y:S02]  /*8150*/  @!P4 LEA.HI.X R45, R16, R13, R17, 0x1, P5 ;  /* 0x0000000d102dc211 */ /* 0x008fe400028f0c11 */
[----:B------:R-:W-:-:S13]  /*8160*/  ISETP.GE.AND P5, PT, R22, UR36, PT ;  /* 0x0000002416007c0c */ /* 0x000fda000bfa6270 */
[----:B------:R-:W-:-:S04]  /*8170*/  @!P5 LEA R46, P6, R22, R47, 0x1 ;  /* 0x0000002f162ed211 */ /* 0x000fc800078c08ff */
[----:B------:R-:W-:Y:S02]  /*8180*/  @!P5 LEA.HI.X R47, R22, R13, R2, 0x1, P6 ;  /* 0x0000000d162fd211 */ /* 0x000fe400030f0c02 */
[----:B------:R-:W0:Y:S04]  /*8190*/  @!P4 LDS.128 R12, [R94+0x400] ;  /* 0x000400005e0cc984 */ /* 0x000e280000000c00 */
[----:B0-----:R-:W-:Y:S04]  /*81a0*/  @!P4 ST.E.128 desc[UR38][R44.64], R12 ;  /* 0x0000000c2c00c985 */ /* 0x001fe8000c101d26 */
[----:B------:R-:W0:Y:S04]  /*81b0*/  @!P5 LDS.128 R12, [R94+0x4400] ;  /* 0x004400005e0cd984 */ /* 0x000e280000000c00 */
[----:B0-----:R0:W-:Y:S02]  /*81c0*/  @!P5 ST.E.128 desc[UR38][R46.64], R12 ;  /* 0x0000000c2e00d985 */ /* 0x0011e4000c101d26 */
.L_x_579:
[----:B------:R-:W-:Y:S05]  /*81d0*/  BSYNC B0 ;  /* 0x0000000000007941 */ /* 0x000fea0003800000 */
.L_x_578:
[----:B------:R-:W-:Y:S01]  /*81e0*/  ISETP.GE.AND P4, PT, R98, 0x21, PT ;  /* 0x000000216200780c */ /* 0x000fe20003f86270 */
[----:B0--3--:R0:W3:Y:S01]  /*81f0*/  SHFL.IDX PT, R13, R11, 0x1, 0x181f ;  /* 0x00381f000b0d7f89 */ /* 0x0090e200000e0000 */
[----:B------:R-:W-:Y:S03]  /*8200*/  BSSY B0, `(.L_x_580) ;  /* 0x000000d000007945 */ /* 0x000fe60003800000 */
[----:B-1----:R0:W1:Y:S08]  /*8210*/  SHFL.IDX PT, R47, R48, 0x1, 0x181f ;  /* 0x00381f00302f7f89 */ /* 0x00207000000e0000 */
        /* <DEDUP_REMOVED lines=11> */
.L_x_581:
[----:B------:R-:W-:Y:S05]  /*82d0*/  BSYNC B0 ;  /* 0x0000000000007941 */ /* 0x000fea0003800000 */
.L_x_580:
        /* <DEDUP_REMOVED lines=15> */
.L_x_583:
[----:B------:R-:W-:Y:S05]  /*83d0*/  BSYNC B0 ;  /* 0x0000000000007941 */ /* 0x000fea0003800000 */
.L_x_582:
[----:B------:R-:W-:Y:S01]  /*83e0*/  ISETP.GE.AND P4, PT, R98, 0x61, PT ;  /* 0x000000616200780c */ /* 0x000fe20003f86270 */
[----:B------:R-:W4:Y:S01]  /*83f0*/  SHFL.IDX PT, R11, R11, 0x3, 0x181f ;  /* 0x00781f000b0b7f89 */ /* 0x000f2200000e0000 */
[----:B------:R-:W-:Y:S03]  /*8400*/  BSSY B0, `(.L_x_584) ;  /* 0x000000d000007945 */ /* 0x000fe60003800000 */
[----:B01----:R0:W1:Y:S08]  /*8410*/  SHFL.IDX PT, R47, R48, 0x3, 0x181f ;  /* 0x00781f00302f7f89 */ /* 0x00307000000e0000 */
[----:B0-----:R-:W-:Y:S05]  /*8420*/  @!P4 BRA `(.L_x_585) ;  /* 0x000000000028c947 */ /* 0x001fea0003800000 */
[----:B------:R-:W-:-:S13]  /*8430*/  ISETP.GE.AND P4, PT, R16, UR36, PT ;  /* 0x0000002410007c0c */ /* 0x000fda000bf86270 */
[----:B---3--:R-:W0:Y:S01]  /*8440*/  @!P4 LDS.128 R12, [R94+0x3400] ;  /* 0x003400005e0cc984 */ /* 0x008e220000000c00 */
[----:B-12---:R-:W-:-:S04]  /*8450*/  @!P4 LEA R44, P5, R16, R47, 0x1 ;  /* 0x0000002f102cc211 */ /* 0x006fc800078a08ff */
[----:B----4-:R-:W-:Y:S02]  /*8460*/  @!P4 LEA.HI.X R45, R16, R11, R17, 0x1, P5 ;  /* 0x0000000b102dc211 */ /* 0x010fe400028f0c11 */
[----:B------:R-:W-:-:S13]  /*8470*/  ISETP.GE.AND P5, PT, R22, UR36, PT ;  /* 0x0000002416007c0c */ /* 0x000fda000bfa6270 */
[----:B------:R-:W-:-:S04]  /*8480*/  @!P5 LEA R46, P6, R22, R47, 0x1 ;  /* 0x0000002f162ed211 */ /* 0x000fc800078c08ff */
[----:B------:R-:W-:Y:S01]  /*8490*/  @!P5 LEA.HI.X R47, R22, R11, R2, 0x1, P6 ;  /* 0x0000000b162fd211 */ /* 0x000fe200030f0c02 */
[----:B0-----:R-:W-:Y:S04]  /*84a0*/  @!P4 ST.E.128 desc[UR38][R44.64], R12 ;  /* 0x0000000c2c00c985 */ /* 0x001fe8000c101d26 */
[----:B------:R-:W0:Y:S04]  /*84b0*/  @!P5 LDS.128 R12, [R94+0x7400] ;  /* 0x007400005e0cd984 */ /* 0x000e280000000c00 */
[----:B0-----:R0:W-:Y:S02]  /*84c0*/  @!P5 ST.E.128 desc[UR38][R46.64], R12 ;  /* 0x0000000c2e00d985 */ /* 0x0011e4000c101d26 */
.L_x_585:
[----:B------:R-:W-:Y:S05]  /*84d0*/  BSYNC B0 ;  /* 0x0000000000007941 */ /* 0x000fea0003800000 */
.L_x_584:
[----:B------:R-:W-:Y:S01]  /*84e0*/  @!PT LDS RZ, [RZ] ;  /* 0x00000000fffff984 */ /* 0x000fe20000000800 */
[----:B------:R-:W-:Y:S01]  /*84f0*/  @!PT LDS RZ, [RZ] ;  /* 0x00000000fffff984 */ /* 0x000fe20000000800 */
[----:B------:R-:W-:Y:S01]  /*8500*/  @!PT LDS RZ, [RZ] ;  /* 0x00000000fffff984 */ /* 0x000fe20000000800 */
[----:B------:R-:W-:Y:S01]  /*8510*/  @!PT LDS RZ, [RZ] ;  /* 0x00000000fffff984 */ /* 0x000fe20000000800 */
[----:B------:R5:W-:Y:S06]  /*8520*/  MEMBAR.ALL.CTA ;  /* 0x0000000000007992 */ /* 0x000bec0000008000 */
[----:B-----5:R-:W5:Y:S01]  /*8530*/  FENCE.VIEW.ASYNC.S ;  /* 0x00000000000073c6 */ /* 0x020f620000000000 */
[----:B------:R-:W-:Y:S01]  /*8540*/  @!P3 VIADD R92, R92, 0x288c0 ;  /* 0x000288c05c5cb836 */ /* 0x000fe20000000000 */
[----:B-----5:R0:W-:Y:S01]  /*8550*/  BAR.SYNC.DEFER_BLOCKING R97, 0x80 ;  /* 0x000200610000751d */ /* 0x0201e20000010000 */
[----:B------:R-:W-:Y:S01]  /*8560*/  ISETP.NE.AND P4, PT, R93, RZ, PT ;  /* 0x000000ff5d00720c */ /* 0x000fe20003f85270 */
[----:B------:R-:W-:-:S02]  /*8570*/  VIADD R155, R155, 0x1 ;  /* 0x000000019b9b7836 */ /* 0x000fc40000000000 */
[----:B------:R-:W-:-:S04]  /*8580*/  @!P3 PRMT R92, RZ, 0x654, R92 ;  /* 0x00000654ff5cb816 */ /* 0x000fc8000000005c */
[----:B------:R0:W-:Y:S01]  /*8590*/  @!P3 SYNCS.ARRIVE.TRANS64.RED.A1T0 RZ, [R92+URZ], RZ ;  /* 0x000000ff5cffb9a7 */ /* 0x0001e2000810043f */
[----:B------:R-:W-:-:S04]  /*85a0*/  ISETP.NE.AND P3, PT, R155, 0x2, PT ;  /* 0x000000029b00780c */ /* 0x000fc80003f65270 */
[----:B----4-:R-:W-:Y:S02]  /*85b0*/  SEL R11, RZ, 0x1, P3 ;  /* 0x00000001ff0b7807 */ /* 0x010fe40001800000 */
[----:B------:R-:W-:Y:S02]  /*85c0*/  SEL R155, R155, RZ, P3 ;  /* 0x000000ff9b9b7207 */ /* 0x000fe40001800000 */
[----:B------:R-:W-:Y:S01]  /*85d0*/  LOP3.LUT R154, R154, R11, RZ, 0x3c, !PT ;  /* 0x0000000b9a9a7212 */ /* 0x000fe200078e3cff */
[----:B0-----:R-:W-:Y:S06]  /*85e0*/  @P4 BRA `(.L_x_586) ;  /* 0xffffff98006c4947 */ /* 0x001fec000383ffff */
[----:B------:R-:W0:Y:S01]  /*85f0*/  S2R R12, SR_TID.X ;  /* 0x00000000000c7919 */ /* 0x000e220000002100 */
[----:B------:R-:W-:Y:S02]  /*8600*/  PLOP3.LUT P0, PT, PT, PT, PT, 0x8, 0x0 ;  /* 0x000000000000781c */ /* 0x000fe40003f0e170 */
[----:B0-----:R-:W-:-:S04]  /*8610*/  SHF.R.U32.HI R12, RZ, 0x7, R12 ;  /* 0x00000007ff0c7819 */ /* 0x001fc8000001160c */
[----:B------:R-:W-:-:S13]  /*8620*/  ISETP.NE.AND P4, PT, R12, 0x1, PT ;  /* 0x000000010c00780c */ /* 0x000fda0003f85270 */
[----:B------:R-:W-:Y:S06]  /*8630*/  @!P4 BAR.ARV 0x9, 0x100 ;  /* 0x024400000000cb1d */ /* 0x000fec0000002000 */
.L_x_484:
[----:B------:R-:W-:Y:S01]  /*8640*/  ISETP.GE.AND P2, PT, R96, 0x1, PT ;  /* 0x000000016000780c */ /* 0x000fe20003f46270 */
[----:B------:R-:W-:Y:S01]  /*8650*/  IMAD.MOV.U32 R3, RZ, RZ, RZ ;  /* 0x000000ffff037224 */ /* 0x000fe200078e00ff */
[----:B------:R-:W-:Y:S01]  /*8660*/  PLOP3.LUT P1, PT, PT, PT, PT, 0x80, 0x0 ;  /* 0x000000000000781c */ /* 0x000fe20003f2f070 */
[----:B------:R-:W-:Y:S01]  /*8670*/  IMAD.MOV.U32 R0, RZ, RZ, RZ ;  /* 0x000000ffff007224 */ /* 0x000fe200078e00ff */
[----:B------:R-:W-:Y:S01]  /*8680*/  CS2R R64, SRZ ;  /* 0x0000000000407805 */ /* 0x000fe2000001ff00 */
[----:B------:R-:W-:Y:S01]  /*8690*/  IMAD.MOV.U32 R151, RZ, RZ, RZ ;  /* 0x000000ffff977224 */ /* 0x000fe200078e00ff */
[----:B------:R-:W-:Y:S02]  /*86a0*/  CS2R R36, SRZ ;  /* 0x0000000000247805 */ /* 0x000fe4000001ff00 */
[----:B------:R-:W-:Y:S02]  /*86b0*/  CS2R R66, SRZ ;  /* 0x0000000000427805 */ /* 0x000fe4000001ff00 */
[----:B------:R-:W-:-:S02]  /*86c0*/  CS2R R38, SRZ ;  /* 0x0000000000267805 */ /* 0x000fc4000001ff00 */
[----:B------:R-:W-:Y:S02]  /*86d0*/  CS2R R68, SRZ ;  /* 0x0000000000447805 */ /* 0x000fe4000001ff00 */
[----:B------:R-:W-:Y:S02]  /*86e0*/  CS2R R34, SRZ ;  /* 0x0000000000227805 */ /* 0x000fe4000001ff00 */
[----:B------:R-:W-:Y:S02]  /*86f0*/  CS2R R70, SRZ ;  /* 0x0000000000467805 */ /* 0x000fe4000001ff00 */
[----:B--2---:R-:W-:Y:S02]  /*8700*/  CS2R R44, SRZ ;  /* 0x00000000002c7805 */ /* 0x004fe4000001ff00 */
[----:B------:R-:W-:Y:S02]  /*8710*/  CS2R R32, SRZ ;  /* 0x0000000000207805 */ /* 0x000fe4000001ff00 */
[----:B------:R-:W-:-:S02]  /*8720*/  CS2R R72, SRZ ;  /* 0x0000000000487805 */ /* 0x000fc4000001ff00 */
[----:B------:R-:W-:Y:S02]  /*8730*/  CS2R R30, SRZ ;  /* 0x00000000001e7805 */ /* 0x000fe4000001ff00 */
[----:B------:R-:W-:Y:S02]  /*8740*/  CS2R R74, SRZ ;  /* 0x00000000004a7805 */ /* 0x000fe4000001ff00 */
[----:B------:R-:W-:Y:S02]  /*8750*/  CS2R R76, SRZ ;  /* 0x00000000004c7805 */ /* 0x000fe4000001ff00 */
[----:B------:R-:W-:Y:S02]  /*8760*/  CS2R R54, SRZ ;  /* 0x0000000000367805 */ /* 0x000fe4000001ff00 */
[----:B-1----:R-:W-:Y:S02]  /*8770*/  CS2R R46, SRZ ;  /* 0x00000000002e7805 */ /* 0x002fe4000001ff00 */
        /* <DEDUP_REMOVED lines=15> */
[----:B------:R-:W-:Y:S01]  /*8870*/  IMAD.MOV.U32 R100, RZ, RZ, RZ ;  /* 0x000000ffff647224 */ /* 0x000fe200078e00ff */
[----:B------:R-:W-:Y:S06]  /*8880*/  @P0 BRA `(.L_x_587) ;  /* 0x00000000000c0947 */ /* 0x000fec0003800000 */
[----:B------:R-:W0:Y:S01]  /*8890*/  FENCE.VIEW.ASYNC.G ;  /* 0x00000000000073c6 */ /* 0x000e220000000100 */
[----:B------:R-:W-:Y:S05]  /*88a0*/  WARPSYNC.ALL ;  /* 0x0000000000007948 */ /* 0x000fea0003800000 */
[----:B0-----:R-:W-:Y:S06]  /*88b0*/  BAR.ARV 0xc, 0x180 ;  /* 0x0306000000007b1d */ /* 0x001fec0000002000 */
.L_x_587:
[----:B------:R-:W-:Y:S01]  /*88c0*/  CS2R R10, SRZ ;  /* 0x00000000000a7805 */ /* 0x000fe2000001ff00 */
[----:B------:R-:W-:Y:S06]  /*88d0*/  @!P2 BRA `(.L_x_588) ;  /* 0x0000008c0054a947 */ /* 0x000fec0003800000 */
[----:B------:R-:W-:-:S03]  /*88e0*/  UMOV UR4, 0xffffffff ;  /* 0xffffffff00047882 */ /* 0x000fc60000000000 */
[----:B------:R-:W-:Y:S05]  /*88f0*/  BRA.DIV UR4, `(.L_x_589) ;  /* 0x0000012204c87947 */ /* 0x000fea000b800000 */
[----:B------:R0:W1:Y:S02]  /*8900*/  SHFL.IDX PT, R194, R221, RZ, 0x1f ;  /* 0x00001fffddc27589 */ /* 0x00006400000e0000 */
.L_x_851:
[----:B-1----:R-:W-:Y:S02]  /*8910*/  LEA.HI R0, R194, R194, RZ, 0x1 ;  /* 0x000000c2c2007211 */ /* 0x002fe400078f08ff */
[----:B------:R-:W-:Y:S02]  /*8920*/  LOP3.LUT P0, RZ, R211, 0x3ff, RZ, 0xc0, !PT ;  /* 0x000003ffd3ff7812 */ /* 0x000fe4000780c0ff */
[----:B------:R-:W-:Y:S02]  /*8930*/  LOP3.LUT R3, R0, 0x1e, RZ, 0xc0, !PT ;  /* 0x0000001e00037812 */ /* 0x000fe400078ec0ff */
[----:B------:R-:W-:-:S03]  /*8940*/  P2R R25, PR, RZ, 0x1 ;  /* 0x00000001ff197803 */ /* 0x000fc60000000000 */
[----:B------:R-:W-:-:S04]  /*8950*/  IMAD.IADD R0, R194, 0x1, -R3 ;  /* 0x00000001c2007824 */ /* 0x000fc800078e0a03 */
[----:B------:R-:W-:-:S05]  /*8960*/  IMAD R0, R0, 0x2000, R211 ;  /* 0x0000200000007824 */ /* 0x000fca00078e02d3 */
[----:B------:R-:W-:-:S04]  /*8970*/  SHF.R.U32.HI R0, RZ, 0x4, R0 ;  /* 0x00000004ff007819 */ /* 0x000fc80000011600 */
[----:B------:R-:W-:Y:S01]  /*8980*/  LOP3.LUT R26, R0, 0x3fff, RZ, 0xc0, !PT ;  /* 0x00003fff001a7812 */ /* 0x000fe200078ec0ff */
[----:B------:R-:W-:Y:S06]  /*8990*/  @!P0 BRA `(.L_x_590) ;  /* 0x0000000000408947 */ /* 0x000fec0003800000 */
[----:B------:R-:W-:Y:S01]  /*89a0*/  MOV R0, 0x0 ;  /* 0x0000000000007802 */ /* 0x000fe20000000f00 */
[----:B------:R-:W-:Y:S01]  /*89b0*/  ULDC.64 UR4, c[0x4][0x80] ;  /* 0x0100200000047ab9 */ /* 0x000fe20000000a00 */
[----:B------:R-:W-:Y:S01]  /*89c0*/  ULDC.64 UR6, c[0x4][0x88] ;  /* 0x0100220000067ab9 */ /* 0x000fe20000000a00 */
[----:B------:R-:W-:Y:S01]  /*89d0*/  MOV R4, UR4 ;  /* 0x0000000400047c02 */ /* 0x000fe20008000f00 */
[----:B------:R1:W2:Y:S01]  /*89e0*/  LDC.64 R14, c[0x4][R0] ;  /* 0x01000000000e7b82 */ /* 0x0002a20000000a00 */
[----:B------:R-:W-:Y:S01]  /*89f0*/  IMAD.U32 R5, RZ, RZ, UR5 ;  /* 0x00000005ff057e24 */ /* 0x000fe2000f8e00ff */
[----:B------:R-:W-:Y:S01]  /*8a00*/  ULDC.64 UR4, c[0x4][0x20] ;  /* 0x0100080000047ab9 */ /* 0x000fe20000000a00 */
[----:B------:R-:W-:Y:S02]  /*8a10*/  IMAD.U32 R6, RZ, RZ, UR6 ;  /* 0x00000006ff067e24 */ /* 0x000fe4000f8e00ff */
[----:B------:R-:W-:Y:S02]  /*8a20*/  IMAD.U32 R7, RZ, RZ, UR7 ;  /* 0x00000007ff077e24 */ /* 0x000fe4000f8e00ff */
[----:B------:R-:W-:-:S02]  /*8a30*/  IMAD.U32 R10, RZ, RZ, UR4 ;  /* 0x00000004ff0a7e24 */ /* 0x000fc4000f8e00ff */
[----:B------:R-:W-:Y:S02]  /*8a40*/  IMAD.U32 R11, RZ, RZ, UR5 ;  /* 0x00000005ff0b7e24 */ /* 0x000fe4000f8e00ff */
[----:B------:R-:W-:Y:S02]  /*8a50*/  IMAD.MOV.U32 R8, RZ, RZ, 0x70 ;  /* 0x00000070ff087424 */ /* 0x000fe400078e00ff */
[----:B------:R-:W-:Y:S02]  /*8a60*/  IMAD.MOV.U32 R12, RZ, RZ, 0x1 ;  /* 0x00000001ff0c7424 */ /* 0x000fe400078e00ff */
[----:B-1-3--:R-:W-:-:S07]  /*8a70*/  IMAD.MOV.U32 R13, RZ, RZ, RZ ;  /* 0x000000ffff0d7224 */ /* 0x00afce00078e00ff */
[----:B------:R-:W-:-:S07]  /*8a80*/  LEPC R20, `(.L_x_590) ;  /* 0x000000001014794e */ /* 0x000fce0000000000 */
[----:B0-2--5:R-:W-:Y:S05]  /*8a90*/  CALL.ABS.NOINC R14 ;  /* 0x000000000e007343 */ /* 0x025fea0003c00000 */
.L_x_590:
[----:B------:R-:W-:Y:S02]  /*8aa0*/  ULDC UR4, c[0x0][0x3f4] ;  /* 0x0000fd0000047ab9 */ /* 0x000fe40000000800 */
[----:B------:R-:W-:-:S13]  /*8ab0*/  ISETP.LT.AND P0, PT, RZ, UR4, PT ;  /* 0x00000004ff007c0c */ /* 0x000fda000bf01270 */
[----:B------:R-:W-:Y:S05]  /*8ac0*/  @P0 BRA `(.L_x_591) ;  /* 0x00000000003c0947 */ /* 0x000fea0003800000 */
[----:B------:R-:W-:-:S04]  /*8ad0*/  LEA.HI R0, R207, R207, RZ, 0x1 ;  /* 0x000000cfcf007211 */ /* 0x000fc800078f08ff */
[----:B------:R-:W-:-:S05]  /*8ae0*/  LOP3.LUT R0, R0, 0xfffffffe, RZ, 0xc0, !PT ;  /* 0xfffffffe00007812 */ /* 0x000fca00078ec0ff */
[----:B------:R-:W-:-:S05]  /*8af0*/  IMAD.IADD R0, R207, 0x1, -R0 ;  /* 0x00000001cf007824 */ /* 0x000fca00078e0a00 */
[----:B------:R-:W-:-:S04]  /*8b00*/  SHF.L.U32 R3, R0, 0x1f, RZ ;  /* 0x0000001f00037819 */ /* 0x000fc800000006ff */
[----:B------:R1:W2:Y:S03]  /*8b10*/  SYNCS.PHASECHK.TRANS64.TRYWAIT P0, [R156+URZ+0x28800], R3 ;  /* 0x028800039c0075a7 */ /* 0x0002a6000800017f */
[----:B--2---:R-:W-:Y:S05]  /*8b20*/  @!P0 NANOSLEEP.SYNCS 0x989680 ;  /* 0x009896800000895d */ /* 0x004fea0003900000 */
[----:B------:R-:W2:Y:S01]  /*8b30*/  @!P0 SYNCS.PHASECHK.TRANS64 P0, [R156+URZ+0x28800], R3 ;  /* 0x028800039c0085a7 */ /* 0x000ea2000800007f */
[----:B------:R-:W-:Y:S04]  /*8b40*/  BSSY B0, `(.L_x_592) ;  /* 0x0000006000007945 */ /* 0x000fe80003800000 */
[----:B--2---:R-:W-:Y:S05]  /*8b50*/  @P0 BRA `(.L_x_593) ;  /* 0x0000000000100947 */ /* 0x004fea0003800000 */
.L_x_594:
[----:B--2---:R2:W4:Y:S02]  /*8b60*/  SYNCS.PHASECHK.TRANS64.TRYWAIT P0, [R156+URZ+0x28800], R3 ;  /* 0x028800039c0075a7 */ /* 0x004524000800017f */
[----:B----4-:R-:W-:Y:S05]  /*8b70*/  @!P0 NANOSLEEP.SYNCS 0x989680 ;  /* 0x009896800000895d */ /* 0x010fea0003900000 */
[----:B------:R-:W4:Y:S02]  /*8b80*/  @!P0 SYNCS.PHASECHK.TRANS64 P0, [R156+URZ+0x28800], R3 ;  /* 0x028800039c0085a7 */ /* 0x000f24000800007f */
[----:B----4-:R-:W-:Y:S05]  /*8b90*/  @!P0 BRA `(.L_x_594) ;  /* 0xfffffffc00f08947 */ /* 0x010fea000383ffff */
.L_x_593:
[----:B------:R-:W-:Y:S05]  /*8ba0*/  BSYNC B0 ;  /* 0x0000000000007941 */ /* 0x000fea0003800000 */
.L_x_592:
[----:B------:R-:W-:Y:S05]  /*8bb0*/  BRA `(.L_x_595) ;  /* 0x0000003400f07947 */ /* 0x000fea0003800000 */
.L_x_591:
[----:B-----5:R-:W-:Y:S01]  /*8bc0*/  SHF.R.S32.HI R0, RZ, 0x1f, R24 ;  /* 0x0000001fff007819 */ /* 0x020fe20000011418 */
[----:B------:R-:W-:Y:S01]  /*8bd0*/  ULDC.64 UR4, c[0x0][0x3f8] ;  /* 0x0000fe0000047ab9 */ /* 0x000fe20000000a00 */
[----:B------:R-:W-:Y:S01]  /*8be0*/  ULDC.64 UR6, c[0x0][0x408] ;  /* 0x0001020000067ab9 */ /* 0x000fe20000000a00 */
[----:B------:R-:W-:Y:S01]  /*8bf0*/  ISETP.NE.AND P2, PT, R25, RZ, PT ;  /* 0x000000ff1900720c */ /* 0x000fe20003f45270 */
[----:B------:R-:W-:-:S04]  /*8c00*/  IMAD.WIDE.U32 R4, R24, UR4, RZ ;  /* 0x0000000418047c25 */ /* 0x000fc8000f8e00ff */
[C---:B------:R-:W-:Y:S02]  /*8c10*/  IMAD R3, R0.reuse, UR4, RZ ;  /* 0x0000000400037c24 */ /* 0x040fe4000f8e02ff */
[----:B------:R-:W-:Y:S02]  /*8c20*/  IMAD R7, R0, UR6, RZ ;  /* 0x0000000600077c24 */ /* 0x000fe4000f8e02ff */
[C---:B------:R-:W-:Y:S01]  /*8c30*/  IMAD R3, R24.reuse, UR5, R3 ;  /* 0x0000000518037c24 */ /* 0x040fe2000f8e0203 */
[----:B------:R-:W-:Y:S01]  /*8c40*/  ULDC.64 UR4, c[0x0][0x3e8] ;  /* 0x0000fa0000047ab9 */ /* 0x000fe20000000a00 */
[----:B------:R-:W-:-:S04]  /*8c50*/  IMAD.WIDE.U32 R28, R24, UR6, RZ ;  /* 0x00000006181c7c25 */ /* 0x000fc8000f8e00ff */
[----:B------:R-:W-:Y:S01]  /*8c60*/  IMAD R7, R24, UR7, R7 ;  /* 0x0000000718077c24 */ /* 0x000fe2000f8e0207 */
[----:B------:R-:W-:Y:S01]  /*8c70*/  ULDC.64 UR6, c[0x0][0x400] ;  /* 0x0001000000067ab9 */ /* 0x000fe20000000a00 */
[----:B------:R-:W-:Y:S01]  /*8c80*/  IMAD.IADD R25, R3, 0x1, R5 ;  /* 0x0000000103197824 */ /* 0x000fe200078e0205 */
[----:B------:R-:W-:Y:S01]  /*8c90*/  LEA R24, P0, R4, UR4, 0x1 ;  /* 0x0000000404187c11 */ /* 0x000fe2000f8008ff */
[----:B------:R-:W-:Y:S01]  /*8ca0*/  IMAD.IADD R3, R7, 0x1, R29 ;  /* 0x0000000107037824 */ /* 0x000fe200078e021d */
[----:B------:R-:W-:Y:S02]  /*8cb0*/  LEA R27, P1, R28, UR6, 0x1 ;  /* 0x000000061c1b7c11 */ /* 0x000fe4000f8208ff */
[----:B------:R-:W-:Y:S02]  /*8cc0*/  LEA.HI.X R25, R4, UR5, R25, 0x1, P0 ;  /* 0x0000000504197c11 */ /* 0x000fe400080f0c19 */
[----:B------:R-:W-:Y:S01]  /*8cd0*/  LEA.HI.X R28, R28, UR7, R3, 0x1, P1 ;  /* 0x000000071c1c7c11 */ /* 0x000fe200088f0c03 */
[----:B------:R-:W-:Y:S08]  /*8ce0*/  @!P2 BRA `(.L_x_596) ;  /* 0x000000000040a947 */ /* 0x000ff00003800000 */
        /* <DEDUP_REMOVED lines=15> */
[----:B0-2---:R-:W-:Y:S05]  /*8de0*/  CALL.ABS.NOINC R14 ;  /* 0x000000000e007343 */ /* 0x005fea0003c00000 */
.L_x_596:
[----:B------:R-:W-:Y:S01]  /*8df0*/  ULDC.U8 UR4, c[0x0][0x410] ;  /* 0x0001040000047ab9 */ /* 0x000fe20000000000 */
[----:B------:R-:W-:Y:S01]  /*8e00*/  BSSY B0, `(.L_x_597) ;  /* 0x000034f000007945 */ /* 0x000fe20003800000 */
[----:B------:R-:W-:Y:S01]  /*8e10*/  ISETP.NE.AND P0, PT, RZ, UR4, PT ;  /* 0x00000004ff007c0c */ /* 0x000fe2000bf05270 */
[----:B------:R-:W-:-:S12]  /*8e20*/  IMAD R5, R41, 0x80, R153 ;  /* 0x0000008029057824 */ /* 0x000fd800078e0299 */
[----:B------:R-:W-:Y:S05]  /*8e30*/  @!P0 BRA `(.L_x_598) ;  /* 0x0000001800888947 */ /* 0x000fea0003800000 */
[----:B------:R-:W-:-:S03]  /*8e40*/  UMOV UR4, 0xffffffff ;  /* 0xffffffff00047882 */ /* 0x000fc60000000000 */
[----:B------:R-:W-:Y:S05]  /*8e50*/  BRA.DIV UR4, `(.L_x_599) ;  /* 0x0000011e049c7947 */ /* 0x000fea000b800000 */
[----:B------:R1:W2:Y:S04]  /*8e60*/  SHFL.IDX PT, R0, R25, RZ, 0x181f ;  /* 0x00181fff19007589 */ /* 0x0002a800000e0000 */
[----:B------:R1:W4:Y:S04]  /*8e70*/  SHFL.IDX PT, R3, R24, RZ, 0x181f ;  /* 0x00181fff18037589 */ /* 0x00032800000e0000 */
[----:B------:R1:W0:Y:S04]  /*8e80*/  SHFL.IDX PT, R4, R28, RZ, 0x181f ;  /* 0x00181fff1c047589 */ /* 0x00022800000e0000 */
[----:B------:R1:W0:Y:S02]  /*8e90*/  SHFL.IDX PT, R14, R27, RZ, 0x181f ;  /* 0x00181fff1b0e7589 */ /* 0x00022400000e0000 */
.L_x_857:
[----:B------:R-:W-:Y:S01]  /*8ea0*/  ULDC UR4, c[0x0][0x448] ;  /* 0x0001120000047ab9 */ /* 0x000fe20000000800 */
[----:B------:R-:W-:Y:S01]  /*8eb0*/  LEA.HI R6, R207, R207, RZ, 0x1 ;  /* 0x000000cfcf067211 */ /* 0x000fe200078f08ff */
[----:B------:R-:W-:Y:S01]  /*8ec0*/  IMAD R30, R95, UR4, RZ ;  /* 0x000000045f1e7c24 */ /* 0x000fe2000f8e02ff */
[----:B------:R-:W-:Y:S01]  /*8ed0*/  BSSY B1, `(.L_x_600) ;  /* 0x000001f000017945 */ /* 0x000fe20003800000 */
[----:B------:R-:W-:Y:S02]  /*8ee0*/  CS2R R8, SRZ ;  /* 0x0000000000087805 */ /* 0x000fe4000001ff00 */
[----:B------:R-:W-:Y:S02]  /*8ef0*/  LOP3.LUT R6, R6, 0xfffffffe, RZ, 0xc0, !PT ;  /* 0xfffffffe06067812 */ /* 0x000fe400078ec0ff */
[----:B------:R-:W-:Y:S02]  /*8f00*/  CS2R R10, SRZ ;  /* 0x00000000000a7805 */ /* 0x000fe4000001ff00 */
[----:B------:R-:W-:-:S02]  /*8f10*/  ISETP.GE.AND P0, PT, R5, R30, PT ;  /* 0x0000001e0500720c */ /* 0x000fc40003f06270 */
[----:B---3--:R-:W-:Y:S01]  /*8f20*/  CS2R R12, SRZ ;  /* 0x00000000000c7805 */ /* 0x008fe2000001ff00 */
[----:B------:R-:W-:Y:S01]  /*8f30*/  IMAD.IADD R5, R207, 0x1, -R6 ;  /* 0x00000001cf057824 */ /* 0x000fe200078e0a06 */
[----:B------:R-:W-:-:S04]  /*8f40*/  CS2R R6, SRZ ;  /* 0x0000000000067805 */ /* 0x000fc8000001ff00 */
[----:B------:R-:W-:-:S05]  /*8f50*/  SHF.L.U32 R5, R5, 0x1f, RZ ;  /* 0x0000001f05057819 */ /* 0x000fca00000006ff */
[----:B------:R-:W-:Y:S05]  /*8f60*/  @P0 BRA `(.L_x_601) ;  /* 0x0000000000540947 */ /* 0x000fea0003800000 */
[----:B------:R-:W-:Y:S01]  /*8f70*/  ULDC UR4, c[0x0][0x3f4] ;  /* 0x0000fd0000047ab9 */ /* 0x000fe20000000800 */
[----:B------:R-:W-:Y:S02]  /*8f80*/  CS2R R12, SRZ ;  /* 0x00000000000c7805 */ /* 0x000fe4000001ff00 */
[----:B------:R-:W-:Y:S02]  /*8f90*/  ISETP.GE.AND P4, PT, R18, UR4, PT ;  /* 0x0000000412007c0c */ /* 0x000fe4000bf86270 */
[----:B------:R-:W-:Y:S02]  /*8fa0*/  CS2R R8, SRZ ;  /* 0x0000000000087805 */ /* 0x000fe4000001ff00 */
[----:B------:R-:W-:-:S09]  /*8fb0*/  ISETP.GE.AND P5, PT, R23, UR4, PT ;  /* 0x0000000417007c0c */ /* 0x000fd2000bfa6270 */
[C---:B-1----:R-:W-:Y:S01]  /*8fc0*/  @!P4 IMAD.SHL.U32 R24, R18.reuse, 0x2, RZ ;  /* 0x000000021218c824 */ /* 0x042fe200078e00ff */
[----:B------:R-:W-:-:S03]  /*8fd0*/  @!P4 SHF.L.U64.HI R7, R18, 0x1, R19 ;  /* 0x000000011207c819 */ /* 0x000fc60000010213 */
[C---:B----4-:R-:W-:Y:S02]  /*8fe0*/  @!P5 IADD3 R28, P2, R3.reuse, R214, RZ ;  /* 0x000000d6031cd210 */ /* 0x050fe40007f5e0ff */
[-C--:B------:R-:W-:Y:S02]  /*8ff0*/  @!P4 IADD3 R20, P0, R3, R24.reuse, RZ ;  /* 0x000000180314c210 */ /* 0x080fe40007f1e0ff */
[C---:B0-----:R-:W-:Y:S02]  /*9000*/  @!P4 IADD3 R24, P1, R14.reuse, R24, RZ ;  /* 0x000000180e18c210 */ /* 0x041fe40007f3e0ff */
[----:B------:R-:W-:Y:S01]  /*9010*/  @!P5 IADD3 R14, P3, R14, R214, RZ ;  /* 0x000000d60e0ed210 */ /* 0x000fe20007f7e0ff */
[--C-:B--2---:R-:W-:Y:S01]  /*9020*/  @!P4 IMAD.X R21, R0, 0x1, R7.reuse, P0 ;  /* 0x000000010015c824 */ /* 0x104fe200000e0607 */
[----:B------:R-:W-:Y:S01]  /*9030*/  CS2R R10, SRZ ;  /* 0x00000000000a7805 */ /* 0x000fe2000001ff00 */
[----:B------:R-:W-:Y:S01]  /*9040*/  @!P4 IMAD.X R25, R4, 0x1, R7, P1 ;  /* 0x000000010419c824 */ /* 0x000fe200008e0607 */
[----:B------:R-:W-:-:S02]  /*9050*/  CS2R R6, SRZ ;  /* 0x0000000000067805 */ /* 0x000fc4000001ff00 */
[----:B------:R-:W-:Y:S01]  /*9060*/  @!P5 IADD3.X R29, R0, R213, RZ, P2, !PT ;  /* 0x000000d5001dd210 */ /* 0x000fe200017fe4ff */
[----:B------:R-:W-:Y:S01]  /*9070*/  @!P5 IMAD.X R15, R4, 0x1, R213, P3 ;  /* 0x00000001040fd824 */ /* 0x000fe200018e06d5 */
[----:B------:R3:W5:Y:S04]  /*9080*/  @!P4 LD.E.64 R10, desc[UR38][R20.64] ;  /* 0x00000026140ac980 */ /* 0x000768000c101b00 */
[----:B------:R3:W5:Y:S04]  /*9090*/  @!P5 LD.E.64 R12, desc[UR38][R28.64] ;  /* 0x000000261c0cd980 */ /* 0x000768000c101b00 */
[----:B------:R3:W5:Y:S04]  /*90a0*/  @!P5 LD.E.64 R8, desc[UR38][R14.64] ;  /* 0x000000260e08d980 */ /* 0x000768000c101b00 */
[----:B------:R3:W5:Y:S02]  /*90b0*/  @!P4 LD.E.64 R6, desc[UR38][R24.64] ;  /* 0x000000261806c980 */ /* 0x000764000c101b00 */
.L_x_601:
[----:B------:R-:W-:Y:S05]  /*90c0*/  BSYNC B1 ;  /* 0x0000000000017941 */ /* 0x000fea0003800000 */
.L_x_600:
[----:B------:R-:W0:Y:S01]  /*90d0*/  SYNCS.PHASECHK.TRANS64.TRYWAIT P0, [R156+URZ+0x28800], R5 ;  /* 0x028800059c0075a7 */ /* 0x000e22000800017f */
[----:B--2---:R-:W-:Y:S01]  /*90e0*/  IMAD R0, R41, -0x80, R30 ;  /* 0xffffff8029007824 */ /* 0x004fe200078e021e */
[--C-:B-----5:R-:W-:Y:S01]  /*90f0*/  SHF.R.U64 R32, R10, 0x10, R11.reuse ;  /* 0x000000100a207819 */ /* 0x120fe2000000120b */
[----:B----4-:R-:W-:Y:S01]  /*9100*/  IMAD.MOV.U32 R3, RZ, RZ, R10 ;  /* 0x000000ffff037224 */ /* 0x010fe200078e000a */
[--C-:B------:R-:W-:Y:S01]  /*9110*/  SHF.R.U32.HI R30, RZ, 0x10, R11.reuse ;  /* 0x00000010ff1e7819 */ /* 0x100fe2000001160b */
[----:B---3--:R-:W-:Y:S01]  /*9120*/  IMAD.MOV.U32 R15, RZ, RZ, R11 ;  /* 0x000000ffff0f7224 */ /* 0x008fe200078e000b */
[--C-:B-1----:R-:W-:Y:S01]  /*9130*/  SHF.R.U64 R27, R12, 0x10, R13.reuse ;  /* 0x000000100c1b7819 */ /* 0x102fe2000000120d */
[----:B------:R-:W-:Y:S01]  /*9140*/  IMAD.MOV.U32 R20, RZ, RZ, R12 ;  /* 0x000000ffff147224 */ /* 0x000fe200078e000c */
[--C-:B------:R-:W-:Y:S01]  /*9150*/  SHF.R.U32.HI R28, RZ, 0x10, R13.reuse ;  /* 0x00000010ff1c7819 */ /* 0x100fe2000001160d */
[----:B------:R-:W-:Y:S01]  /*9160*/  IMAD.MOV.U32 R21, RZ, RZ, R13 ;  /* 0x000000ffff157224 */ /* 0x000fe200078e000d */
[----:B------:R-:W-:Y:S01]  /*9170*/  VIMNMX R10, R0, 0x80, PT ;  /* 0x00000080000a7848 */ /* 0x000fe20003fe0100 */
[----:B------:R-:W-:Y:S01]  /*9180*/  BSSY B1, `(.L_x_602) ;  /* 0x000000f000017945 */ /* 0x000fe20003800000 */
[----:B------:R-:W-:Y:S01]  /*9190*/  IMAD.MOV.U32 R13, RZ, RZ, R6 ;  /* 0x000000ffff0d7224 */ /* 0x000fe200078e0006 */
[--C-:B------:R-:W-:Y:S01]  /*91a0*/  SHF.R.U64 R24, R6, 0x10, R7.reuse ;  /* 0x0000001006187819 */ /* 0x100fe20000001207 */
[--C-:B0-----:R-:W-:Y:S01]  /*91b0*/  IMAD.MOV.U32 R14, RZ, RZ, R7.reuse ;  /* 0x000000ffff0e7224 */ /* 0x101fe200078e0007 */
[----:B------:R-:W-:Y:S01]  /*91c0*/  SHF.R.U32.HI R25, RZ, 0x10, R7 ;  /* 0x00000010ff197819 */ /* 0x000fe20000011607 */
[--C-:B------:R-:W-:Y:S01]  /*91d0*/  IMAD.MOV.U32 R6, RZ, RZ, R9.reuse ;  /* 0x000000ffff067224 */ /* 0x100fe200078e0009 */
[----:B------:R-:W-:Y:S01]  /*91e0*/  SHF.R.U64 R7, R8, 0x10, R9 ;  /* 0x0000001008077819 */ /* 0x000fe20000001209 */
[----:B------:R-:W-:Y:S01]  /*91f0*/  IMAD.MOV.U32 R4, RZ, RZ, R8 ;  /* 0x000000ffff047224 */ /* 0x000fe200078e0008 */
[----:B------:R-:W-:-:S02]  /*9200*/  PRMT R11, R3, 0x5410, R32 ;  /* 0x00005410030b7816 */ /* 0x000fc40000000020 */
[----:B------:R-:W-:Y:S02]  /*9210*/  ISETP.GE.AND P1, PT, R153, R10, PT ;  /* 0x0000000a9900720c */ /* 0x000fe40003f26270 */
[----:B------:R-:W-:Y:S02]  /*9220*/  SHF.R.U32.HI R9, RZ, 0x10, R9 ;  /* 0x00000010ff097819 */ /* 0x000fe40000011609 */
[----:B------:R-:W-:Y:S02]  /*9230*/  PRMT R12, R15, 0x5410, R30 ;  /* 0x000054100f0c7816 */ /* 0x000fe4000000001e */
[----:B------:R-:W-:Y:S02]  /*9240*/  PRMT R0, R20, 0x5410, R27 ;  /* 0x0000541014007816 */ /* 0x000fe4000000001b */
[----:B------:R-:W-:Y:S01]  /*9250*/  PRMT R3, R21, 0x5410, R28 ;  /* 0x0000541015037816 */ /* 0x000fe2000000001c */
[----:B------:R-:W-:Y:S06]  /*9260*/  @!P0 BRA `(.L_x_603) ;  /* 0x0000011c00088947 */ /* 0x000fec0003800000 */
.L_x_858:
[----:B------:R-:W-:Y:S05]  /*9270*/  BSYNC B1 ;  /* 0x0000000000017941 */ /* 0x000fea0003800000 */
.L_x_602:
[----:B------:R-:W-:Y:S01]  /*9280*/  BSSY B1, `(.L_x_604) ;  /* 0x0000059000017945 */ /* 0x000fe20003800000 */
[----:B------:R-:W-:Y:S02]  /*9290*/  PRMT R13, R13, 0x5410, R24 ;  /* 0x000054100d0d7816 */ /* 0x000fe40000000018 */
[----:B------:R-:W-:Y:S02]  /*92a0*/  PRMT R14, R14, 0x5410, R25 ;  /* 0x000054100e0e7816 */ /* 0x000fe40000000019 */
[----:B------:R-:W-:Y:S02]  /*92b0*/  PRMT R8, R4, 0x5410, R7 ;  /* 0x0000541004087816 */ /* 0x000fe40000000007 */
[----:B------:R-:W-:Y:S01]  /*92c0*/  PRMT R9, R6, 0x5410, R9 ;  /* 0x0000541006097816 */ /* 0x000fe20000000009 */
[----:B------:R-:W-:Y:S06]  /*92d0*/  @P1 BRA `(.L_x_605) ;  /* 0x00000004004c1947 */ /* 0x000fec0003800000 */
[----:B------:R-:W1:Y:S01]  /*92e0*/  LDC R4, c[0x0][0x3f4] ;  /* 0x0000fd00ff047b82 */ /* 0x000e620000000800 */
[----:B------:R-:W-:Y:S01]  /*92f0*/  BSSY B2, `(.L_x_606) ;  /* 0x000002a000027945 */ /* 0x000fe20003800000 */
[-C--:B-1----:R-:W-:Y:S02]  /*9300*/  ISETP.GE.AND P0, PT, R18, R4.reuse, PT ;  /* 0x000000041200720c */ /* 0x082fe40003f06270 */
[----:B------:R-:W-:-:S11]  /*9310*/  ISETP.GE.AND P1, PT, R23, R4, PT ;  /* 0x000000041700720c */ /* 0x000fd60003f26270 */
[----:B------:R-:W-:Y:S05]  /*9320*/  @P0 BRA `(.L_x_607) ;  /* 0x0000000000980947 */ /* 0x000fea0003800000 */
[----:B0-----:R-:W0:Y:S01]  /*9330*/  LDS.128 R4, [R200] ;  /* 0x00000000c8047984 */ /* 0x001e220000000c00 */
[----:B------:R-:W-:Y:S01]  /*9340*/  IMAD.U32 R28, R13, 0x10000, RZ ;  /* 0x000100000d1c7824 */ /* 0x000fe200078e00ff */
[C---:B------:R-:W-:Y:S01]  /*9350*/  LOP3.LUT R27, R11.reuse, 0xffff0000, RZ, 0xc0, !PT ;  /* 0xffff00000b1b7812 */ /* 0x040fe200078ec0ff */
[----:B------:R-:W-:Y:S01]  /*9360*/  IMAD.U32 R25, R11, 0x10000, RZ ;  /* 0x000100000b197824 */ /* 0x000fe200078e00ff */
[----:B------:R-:W-:Y:S02]  /*9370*/  LOP3.LUT R29, R13, 0xffff0000, RZ, 0xc0, !PT ;  /* 0xffff00000d1d7812 */ /* 0x000fe400078ec0ff */
[C---:B0-----:R-:W-:Y:S01]  /*9380*/  SHF.L.U32 R15, R4.reuse, 0x10, RZ ;  /* 0x00000010040f7819 */ /* 0x041fe200000006ff */
[C---:B------:R-:W-:Y:S01]  /*9390*/  IMAD.U32 R20, R5.reuse, 0x10000, RZ ;  /* 0x0001000005147824 */ /* 0x040fe200078e00ff */
[----:B------:R-:W-:Y:S01]  /*93a0*/  LOP3.LUT R4, R4, 0xffff0000, RZ, 0xc0, !PT ;  /* 0xffff000004047812 */ /* 0x000fe200078ec0ff */
[C---:B------:R-:W-:Y:S01]  /*93b0*/  IMAD.U32 R21, R6.reuse, 0x10000, RZ ;  /* 0x0001000006157824 */ /* 0x040fe200078e00ff */
[----:B------:R-:W-:Y:S01]  /*93c0*/  LOP3.LUT R5, R5, 0xffff0000, RZ, 0xc0, !PT ;  /* 0xffff000005057812 */ /* 0x000fe200078ec0ff */
[----:B------:R-:W-:Y:S01]  /*93d0*/  IMAD.U32 R24, R7, 0x10000, RZ ;  /* 0x0001000007187824 */ /* 0x000fe200078e00ff */
[----:B------:R-:W-:Y:S01]  /*93e0*/  LOP3.LUT R6, R6, 0xffff0000, RZ, 0xc0, !PT ;  /* 0xffff000006067812 */ /* 0x000fe200078ec0ff */
[CC--:B------:R-:W-:Y:S01]  /*93f0*/  FMUL.FTZ R30, R4.reuse, R28.reuse ;  /* 0x0000001c041e7220 */ /* 0x0c0fe20000410000 */
[----:B------:R-:W-:Y:S01]  /*9400*/  FMUL.FTZ R31, R4, R25 ;  /* 0x00000019041f7220 */ /* 0x000fe20000410000 */
[C---:B------:R-:W-:Y:S01]  /*9410*/  FMUL.FTZ R33, R5.reuse, R29 ;  /* 0x0000001d05217220 */ /* 0x040fe20000410000 */
[----:B------:R-:W-:Y:S01]  /*9420*/  FMUL.FTZ R35, R5, R27 ;  /* 0x0000001b05237220 */ /* 0x000fe20000410000 */
[----:B------:R-:W-:Y:S01]  /*9430*/  FFMA.FTZ R30, R15, R25, -R30 ;  /* 0x000000190f1e7223 */ /* 0x000fe2000001081e */
[----:B------:R-:W-:Y:S01]  /*9440*/  LOP3.LUT R7, R7, 0xffff0000, RZ, 0xc0, !PT ;  /* 0xffff000007077812 */ /* 0x000fe200078ec0ff */
[----:B------:R-:W-:Y:S01]  /*9450*/  FFMA.FTZ R31, R15, R28, R31 ;  /* 0x0000001c0f1f7223 */ /* 0x000fe2000001001f */
[C---:B------:R-:W-:Y:S01]  /*9460*/  LOP3.LUT R25, R14.reuse, 0xffff0000, RZ, 0xc0, !PT ;  /* 0xffff00000e197812 */ /* 0x040fe200078ec0ff */
[----:B------:R-:W-:Y:S01]  /*9470*/  IMAD.U32 R15, R14, 0x10000, RZ ;  /* 0x000100000e0f7824 */ /* 0x000fe200078e00ff */
[C---:B------:R-:W-:Y:S01]  /*9480*/  LOP3.LUT R5, R12.reuse, 0xffff0000, RZ, 0xc0, !PT ;  /* 0xffff00000c057812 */ /* 0x040fe200078ec0ff */
[----:B------:R-:W-:-:S02]  /*9490*/  IMAD.U32 R4, R12, 0x10000, RZ ;  /* 0x000100000c047824 */ /* 0x000fc400078e00ff */
[----:B------:R-:W-:Y:S01]  /*94a0*/  FFMA.FTZ R33, R20, R27, -R33 ;  /* 0x0000001b14217223 */ /* 0x000fe20000010821 */
[C---:B------:R-:W-:Y:S01]  /*94b0*/  FMUL.FTZ R28, R6.reuse, R15 ;  /* 0x0000000f061c7220 */ /* 0x040fe20000410000 */
[C---:B------:R-:W-:Y:S01]  /*94c0*/  FMUL.FTZ R27, R7.reuse, R25 ;  /* 0x00000019071b7220 */ /* 0x040fe20000410000 */
[-C--:B------:R-:W-:Y:S01]  /*94d0*/  FMUL.FTZ R32, R6, R4.reuse ;  /* 0x0000000406207220 */ /* 0x080fe20000410000 */
[----:B------:R-:W-:Y:S01]  /*94e0*/  FMUL.FTZ R34, R7, R5 ;  /* 0x0000000507227220 */ /* 0x000fe20000410000 */
[----:B------:R-:W-:Y:S01]  /*94f0*/  FFMA.FTZ R20, R20, R29, R35 ;  /* 0x0000001d14147223 */ /* 0x000fe20000010023 */
[C---:B------:R-:W-:Y:S01]  /*9500*/  FFMA.FTZ R6, R21.reuse, R4, -R28 ;  /* 0x0000000415067223 */ /* 0x040fe2000001081c */
[----:B------:R-:W-:Y:S01]  /*9510*/  FFMA.FTZ R15, R21, R15, R32 ;  /* 0x0000000f150f7223 */ /* 0x000fe20000010020 */
[C---:B------:R-:W-:Y:S01]  /*9520*/  FFMA.FTZ R7, R24.reuse, R5, -R27 ;  /* 0x0000000518077223 */ /* 0x040fe2000001081b */
[----:B------:R-:W-:Y:S01]  /*9530*/  FFMA.FTZ R34, R24, R25, R34 ;  /* 0x0000001918227223 */ /* 0x000fe20000010022 */
[----:B------:R-:W-:-:S02]  /*9540*/  F2FP.BF16.F32.PACK_AB R4, R31, R30 ;  /* 0x0000001e1f04723e */ /* 0x000fc400000010ff */
[----:B------:R-:W-:Y:S02]  /*9550*/  F2FP.BF16.F32.PACK_AB R5, R20, R33 ;  /* 0x000000211405723e */ /* 0x000fe400000010ff */
[----:B------:R-:W-:Y:S02]  /*9560*/  F2FP.BF16.F32.PACK_AB R6, R15, R6 ;  /* 0x000000060f06723e */ /* 0x000fe400000010ff */
[----:B------:R-:W-:-:S05]  /*9570*/  F2FP.BF16.F32.PACK_AB R7, R34, R7 ;  /* 0x000000072207723e */ /* 0x000fca00000010ff */
[----:B------:R1:W-:Y:S02]  /*9580*/  STS.128 [R200], R4 ;  /* 0x00000004c8007388 */ /* 0x0003e40000000c00 */
.L_x_607:
[----:B------:R-:W-:Y:S05]  /*9590*/  BSYNC B2 ;  /* 0x0000000000027941 */ /* 0x000fea0003800000 */
.L_x_606:
[----:B------:R-:W-:Y:S05]  /*95a0*/  @P1 BRA `(.L_x_605) ;  /* 0x0000000000981947 */ /* 0x000fea0003800000 */
[----:B01----:R-:W0:Y:S01]  /*95b0*/  LDS.128 R4, [R200+0x4000] ;  /* 0x00400000c8047984 */ /* 0x003e220000000c00 */
[----:B------:R-:W-:Y:S01]  /*95c0*/  IMAD.U32 R28, R8, 0x10000, RZ ;  /* 0x00010000081c7824 */ /* 0x000fe200078e00ff */
[C---:B------:R-:W-:Y:S01]  /*95d0*/  LOP3.LUT R27, R0.reuse, 0xffff0000, RZ, 0xc0, !PT ;  /* 0xffff0000001b7812 */ /* 0x040fe200078ec0ff */
[----:B------:R-:W-:Y:S01]  /*95e0*/  IMAD.U32 R25, R0, 0x10000, RZ ;  /* 0x0001000000197824 */ /* 0x000fe200078e00ff */
[----:B------:R-:W-:Y:S01]  /*95f0*/  LOP3.LUT R29, R8, 0xffff0000, RZ, 0xc0, !PT ;  /* 0xffff0000081d7812 */ /* 0x000fe200078ec0ff */
[C---:B0-----:R-:W-:Y:S01]  /*9600*/  IMAD.U32 R15, R4.reuse, 0x10000, RZ ;  /* 0x00010000040f7824 */ /* 0x041fe200078e00ff */
[----:B------:R-:W-:Y:S01]  /*9610*/  LOP3.LUT R4, R4, 0xffff0000, RZ, 0xc0, !PT ;  /* 0xffff000004047812 */ /* 0x000fe200078ec0ff */
[C---:B------:R-:W-:Y:S01]  /*9620*/  IMAD.U32 R20, R5.reuse, 0x10000, RZ ;  /* 0x0001000005147824 */ /* 0x040fe200078e00ff */
[----:B------:R-:W-:Y:S01]  /*9630*/  LOP3.LUT R5, R5, 0xffff0000, RZ, 0xc0, !PT ;  /* 0xffff000005057812 */ /* 0x000fe200078ec0ff */
[----:B------:R-:W-:Y:S01]  /*9640*/  IMAD.U32 R24, R7, 0x10000, RZ ;  /* 0x0001000007187824 */ /* 0x000fe200078e00ff */
[----:B------:R-:W-:Y:S01]  /*9650*/  SHF.L.U32 R21, R6, 0x10, RZ ;  /* 0x0000001006157819 */ /* 0x000fe200000006ff */
[CC--:B------:R-:W-:Y:S01]  /*9660*/  FMUL.FTZ R30, R4.reuse, R28.reuse ;  /* 0x0000001c041e7220 */ /* 0x0c0fe20000410000 */
[----:B------:R-:W-:Y:S01]  /*9670*/  FMUL.FTZ R31, R4, R25 ;  /* 0x00000019041f7220 */ /* 0x000fe20000410000 */
[C---:B------:R-:W-:Y:S01]  /*9680*/  FMUL.FTZ R33, R5.reuse, R29 ;  /* 0x0000001d05217220 */ /* 0x040fe20000410000 */
[----:B------:R-:W-:Y:S01]  /*9690*/  FMUL.FTZ R35, R5, R27 ;  /* 0x0000001b05237220 */ /* 0x000fe20000410000 */
[C---:B------:R-:W-:Y:S01]  /*96a0*/  FFMA.FTZ R30, R15.reuse, R25, -R30 ;  /* 0x000000190f1e7223 */ /* 0x040fe2000001081e */
[----:B------:R-:W-:Y:S01]  /*96b0*/  LOP3.LUT R6, R6, 0xffff0000, RZ, 0xc0, !PT ;  /* 0xffff000006067812 */ /* 0x000fe200078ec0ff */
[----:B------:R-:W-:Y:S01]  /*96c0*/  FFMA.FTZ R31, R15, R28, R31 ;  /* 0x0000001c0f1f7223 */ /* 0x000fe2000001001f */
[----:B------:R-:W-:Y:S01]  /*96d0*/  LOP3.LUT R7, R7, 0xffff0000, RZ, 0xc0, !PT ;  /* 0xffff000007077812 */ /* 0x000fe200078ec0ff */
[C---:B------:R-:W-:Y:S01]  /*96e0*/  IMAD.U32 R15, R9.reuse, 0x10000, RZ ;  /* 0x00010000090f7824 */ /* 0x040fe200078e00ff */
[----:B------:R-:W-:Y:S01]  /*96f0*/  LOP3.LUT R25, R9, 0xffff0000, RZ, 0xc0, !PT ;  /* 0xffff000009197812 */ /* 0x000fe200078ec0ff */
[C---:B------:R-:W-:Y:S01]  /*9700*/  IMAD.U32 R4, R3.reuse, 0x10000, RZ ;  /* 0x0001000003047824 */ /* 0x040fe200078e00ff */
[----:B------:R-:W-:Y:S01]  /*9710*/  LOP3.LUT R5, R3, 0xffff0000, RZ, 0xc0, !PT ;  /* 0xffff000003057812 */ /* 0x000fe200078ec0ff */
[----:B------:R-:W-:Y:S01]  /*9720*/  FFMA.FTZ R33, R20, R27, -R33 ;  /* 0x0000001b14217223 */ /* 0x000fe20000010821 */
[C---:B------:R-:W-:Y:S01]  /*9730*/  FMUL.FTZ R28, R6.reuse, R15 ;  /* 0x0000000f061c7220 */ /* 0x040fe20000410000 */
[-C--:B------:R-:W-:Y:S01]  /*9740*/  FMUL.FTZ R32, R6, R4.reuse ;  /* 0x0000000406207220 */ /* 0x080fe20000410000 */
[C---:B------:R-:W-:Y:S01]  /*9750*/  FMUL.FTZ R27, R7.reuse, R25 ;  /* 0x00000019071b7220 */ /* 0x040fe20000410000 */
        /* <DEDUP_REMOVED lines=10> */
[----:B------:R2:W-:Y:S02]  /*9800*/  STS.128 [R200+0x4000], R4 ;  /* 0x00400004c8007388 */ /* 0x0005e40000000c00 */
.L_x_605:
[----:B------:R-:W-:Y:S05]  /*9810*/  BSYNC B1 ;  /* 0x0000000000017941 */ /* 0x000fea0003800000 */
.L_x_604:
[----:B------:R-:W-:Y:S01]  /*9820*/  ISETP.GE.AND P0, PT, R220, R10, PT ;  /* 0x0000000adc00720c */ /* 0x000fe20003f06270 */
[----:B------:R-:W-:-:S12]  /*9830*/  BSSY B1, `(.L_x_608) ;  /* 0x0000055000017945 */ /* 0x000fd80003800000 */
[----:B------:R-:W-:Y:S05]  /*9840*/  @P0 BRA `(.L_x_609) ;  /* 0x00000004004c0947 */ /* 0x000fea0003800000 */
[----:B-12---:R-:W1:Y:S01]  /*9850*/  LDC R4, c[0x0][0x3f4] ;  /* 0x0000fd00ff047b82 */ /* 0x006e620000000800 */
[----:B------:R-:W-:Y:S01]  /*9860*/  BSSY B2, `(.L_x_610) ;  /* 0x000002a000027945 */ /* 0x000fe20003800000 */
[-C--:B-1----:R-:W-:Y:S02]  /*9870*/  ISETP.GE.AND P0, PT, R18, R4.reuse, PT ;  /* 0x000000041200720c */ /* 0x082fe40003f06270 */
[----:B------:R-:W-:-:S11]  /*9880*/  ISETP.GE.AND P1, PT, R23, R4, PT ;  /* 0x000000041700720c */ /* 0x000fd60003f26270 */
[----:B------:R-:W-:Y:S05]  /*9890*/  @P0 BRA `(.L_x_611) ;  /* 0x0000000000980947 */ /* 0x000fea0003800000 */
[----:B0-----:R-:W0:Y:S01]  /*98a0*/  LDS.128 R4, [R200+0x1000] ;  /* 0x00100000c8047984 */ /* 0x001e220000000c00 */
[C---:B------:R-:W-:Y:S01]  /*98b0*/  IMAD.U32 R29, R13.reuse, 0x10000, RZ ;  /* 0x000100000d1d7824 */ /* 0x040fe200078e00ff */
[----:B------:R-:W-:Y:S01]  /*98c0*/  LOP3.LUT R34, R13, 0xffff0000, RZ, 0xc0, !PT ;  /* 0xffff00000d227812 */ /* 0x000fe200078ec0ff */
[C---:B------:R-:W-:Y:S01]  /*98d0*/  IMAD.U32 R27, R11.reuse, 0x10000, RZ ;  /* 0x000100000b1b7824 */ /* 0x040fe200078e00ff */
[----:B------:R-:W-:Y:S01]  /*98e0*/  LOP3.LUT R32, R11, 0xffff0000, RZ, 0xc0, !PT ;  /* 0xffff00000b207812 */ /* 0x000fe200078ec0ff */
[C---:B------:R-:W-:Y:S01]  /*98f0*/  IMAD.U32 R31, R14.reuse, 0x10000, RZ ;  /* 0x000100000e1f7824 */ /* 0x040fe200078e00ff */
[----:B------:R-:W-:Y:S01]  /*9900*/  LOP3.LUT R36, R14, 0xffff0000, RZ, 0xc0, !PT ;  /* 0xffff00000e247812 */ /* 0x000fe200078ec0ff */
[C---:B0-----:R-:W-:Y:S01]  /*9910*/  IMAD.U32 R15, R4.reuse, 0x10000, RZ ;  /* 0x00010000040f7824 */ /* 0x041fe200078e00ff */
[----:B------:R-:W-:Y:S01]  /*9920*/  LOP3.LUT R4, R4, 0xffff0000, RZ, 0xc0, !PT ;  /* 0xffff000004047812 */ /* 0x000fe200078ec0ff */
[C---:B------:R-:W-:Y:S01]  /*9930*/  IMAD.U32 R20, R5.reuse, 0x10000, RZ ;  /* 0x0001000005147824 */ /* 0x040fe200078e00ff */
[----:B------:R-:W-:Y:S01]  /*9940*/  LOP3.LUT R5, R5, 0xffff0000, RZ, 0xc0, !PT ;  /* 0xffff000005057812 */ /* 0x000fe200078ec0ff */
[C---:B------:R-:W-:Y:S01]  /*9950*/  IMAD.U32 R21, R6.reuse, 0x10000, RZ ;  /* 0x0001000006157824 */ /* 0x040fe200078e00ff */
[----:B------:R-:W-:Y:S01]  /*9960*/  LOP3.LUT R6, R6, 0xffff0000, RZ, 0xc0, !PT ;  /* 0xffff000006067812 */ /* 0x000fe200078ec0ff */
[-C--:B------:R-:W-:Y:S01]  /*9970*/  FMUL.FTZ R28, R29, R4.reuse ;  /* 0x000000041d1c7220 */ /* 0x080fe20000410000 */
[----:B------:R-:W-:Y:S01]  /*9980*/  FMUL.FTZ R30, R27, R4 ;  /* 0x000000041b1e7220 */ /* 0x000fe20000410000 */
[----:B------:R-:W-:Y:S01]  /*9990*/  FMUL.FTZ R25, R34, R5 ;  /* 0x0000000522197220 */ /* 0x000fe20000410000 */
[----:B------:R-:W-:-:S02]  /*99a0*/  IMAD.U32 R24, R7, 0x10000, RZ ;  /* 0x0001000007187824 */ /* 0x000fc400078e00ff */
[----:B------:R-:W-:Y:S01]  /*99b0*/  FFMA.FTZ R4, R27, R15, -R28 ;  /* 0x0000000f1b047223 */ /* 0x000fe2000001081c */
[C---:B------:R-:W-:Y:S01]  /*99c0*/  FMUL.FTZ R27, R32.reuse, R5 ;  /* 0x00000005201b7220 */ /* 0x040fe20000410000 */
[----:B------:R-:W-:Y:S01]  /*99d0*/  LOP3.LUT R7, R7, 0xffff0000, RZ, 0xc0, !PT ;  /* 0xffff000007077812 */ /* 0x000fe200078ec0ff */
[-C--:B------:R-:W-:Y:S01]  /*99e0*/  FFMA.FTZ R5, R32, R20.reuse, -R25 ;  /* 0x0000001420057223 */ /* 0x080fe20000010819 */
[----:B------:R-:W-:Y:S01]  /*99f0*/  FFMA.FTZ R15, R29, R15, R30 ;  /* 0x0000000f1d0f7223 */ /* 0x000fe2000001001e */
[C---:B------:R-:W-:Y:S01]  /*9a00*/  LOP3.LUT R32, R12.reuse, 0xffff0000, RZ, 0xc0, !PT ;  /* 0xffff00000c207812 */ /* 0x040fe200078ec0ff */
[----:B------:R-:W-:Y:S02]  /*9a10*/  IMAD.U32 R29, R12, 0x10000, RZ ;  /* 0x000100000c1d7824 */ /* 0x000fe400078e00ff */
[----:B------:R-:W-:Y:S01]  /*9a20*/  FFMA.FTZ R20, R34, R20, R27 ;  /* 0x0000001422147223 */ /* 0x000fe2000001001b */
[-C--:B------:R-:W-:Y:S01]  /*9a30*/  FMUL.FTZ R28, R31, R6.reuse ;  /* 0x000000061f1c7220 */ /* 0x080fe20000410000 */
[-C--:B------:R-:W-:Y:S01]  /*9a40*/  FMUL.FTZ R25, R36, R7.reuse ;  /* 0x0000000724197220 */ /* 0x080fe20000410000 */
[C---:B------:R-:W-:Y:S01]  /*9a50*/  FMUL.FTZ R30, R29.reuse, R6 ;  /* 0x000000061d1e7220 */ /* 0x040fe20000410000 */
[C---:B------:R-:W-:Y:S01]  /*9a60*/  FMUL.FTZ R27, R32.reuse, R7 ;  /* 0x00000007201b7220 */ /* 0x040fe20000410000 */
[-C--:B------:R-:W-:Y:S01]  /*9a70*/  FFMA.FTZ R6, R29, R21.reuse, -R28 ;  /* 0x000000151d067223 */ /* 0x080fe2000001081c */
[-C--:B------:R-:W-:Y:S01]  /*9a80*/  FFMA.FTZ R7, R32, R24.reuse, -R25 ;  /* 0x0000001820077223 */ /* 0x080fe20000010819 */
[----:B------:R-:W-:Y:S01]  /*9a90*/  FFMA.FTZ R21, R31, R21, R30 ;  /* 0x000000151f157223 */ /* 0x000fe2000001001e */
[----:B------:R-:W-:Y:S01]  /*9aa0*/  FFMA.FTZ R24, R36, R24, R27 ;  /* 0x0000001824187223 */ /* 0x000fe2000001001b */
[----:B------:R-:W-:-:S02]  /*9ab0*/  F2FP.BF16.F32.PACK_AB R4, R15, R4 ;  /* 0x000000040f04723e */ /* 0x000fc400000010ff */
[----:B------:R-:W-:Y:S02]  /*9ac0*/  F2FP.BF16.F32.PACK_AB R5, R20, R5 ;  /* 0x000000051405723e */ /* 0x000fe400000010ff */
[----:B------:R-:W-:Y:S02]  /*9ad0*/  F2FP.BF16.F32.PACK_AB R6, R21, R6 ;  /* 0x000000061506723e */ /* 0x000fe400000010ff */
[----:B------:R-:W-:-:S05]  /*9ae0*/  F2FP.BF16.F32.PACK_AB R7, R24, R7 ;  /* 0x000000071807723e */ /* 0x000fca00000010ff */
[----:B------:R1:W-:Y:S02]  /*9af0*/  STS.128 [R200+0x1000], R4 ;  /* 0x00100004c8007388 */ /* 0x0003e40000000c00 */
.L_x_611:
[----:B------:R-:W-:Y:S05]  /*9b00*/  BSYNC B2 ;  /* 0x0000000000027941 */ /* 0x000fea0003800000 */
.L_x_610:
[----:B------:R-:W-:Y:S05]  /*9b10*/  @P1 BRA `(.L_x_609) ;  /* 0x0000000000981947 */ /* 0x000fea0003800000 */
[----:B01----:R-:W0:Y:S01]  /*9b20*/  LDS.128 R4, [R200+0x5000] ;  /* 0x00500000c8047984 */ /* 0x003e220000000c00 */
[C---:B------:R-:W-:Y:S01]  /*9b30*/  IMAD.U32 R29, R8.reuse, 0x10000, RZ ;  /* 0x00010000081d7824 */ /* 0x040fe200078e00ff */
[----:B------:R-:W-:Y:S01]  /*9b40*/  LOP3.LUT R34, R8, 0xffff0000, RZ, 0xc0, !PT ;  /* 0xffff000008227812 */ /* 0x000fe200078ec0ff */
[C---:B------:R-:W-:Y:S01]  /*9b50*/  IMAD.U32 R27, R0.reuse, 0x10000, RZ ;  /* 0x00010000001b7824 */ /* 0x040fe200078e00ff */
[----:B------:R-:W-:Y:S01]  /*9b60*/  LOP3.LUT R32, R0, 0xffff0000, RZ, 0xc0, !PT ;  /* 0xffff000000207812 */ /* 0x000fe200078ec0ff */
[C---:B------:R-:W-:Y:S01]  /*9b70*/  IMAD.U32 R31, R9.reuse, 0x10000, RZ ;  /* 0x00010000091f7824 */ /* 0x040fe200078e00ff */
        /* <DEDUP_REMOVED lines=8> */
[-C--:B------:R-:W-:Y:S01]  /*9c00*/  FMUL.FTZ R28, R29, R4.reuse ;  /* 0x000000041d1c7220 */ /* 0x080fe20000410000 */
[----:B------:R-:W-:Y:S01]  /*9c10*/  FMUL.FTZ R30, R27, R4 ;  /* 0x000000041b1e7220 */ /* 0x000fe20000410000 */
[----:B------:R-:W-:Y:S01]  /*9c20*/  FMUL.FTZ R25, R34, R5 ;  /* 0x0000000522197220 */ /* 0x000fe20000410000 */
[----:B------:R-:W-:Y:S01]  /*9c30*/  LOP3.LUT R7, R7, 0xffff0000, RZ, 0xc0, !PT ;  /* 0xffff000007077812 */ /* 0x000fe200078ec0ff */
[----:B------:R-:W-:Y:S01]  /*9c40*/  FFMA.FTZ R4, R27, R15, -R28 ;  /* 0x0000000f1b047223 */ /* 0x000fe2000001081c */
[C---:B------:R-:W-:Y:S01]  /*9c50*/  FMUL.FTZ R27, R32.reuse, R5 ;  /* 0x00000005201b7220 */ /* 0x040fe20000410000 */
[----:B------:R-:W-:Y:S01]  /*9c60*/  FFMA.FTZ R5, R32, R20, -R25 ;  /* 0x0000001420057223 */ /* 0x000fe20000010819 */
[----:B------:R-:W-:Y:S01]  /*9c70*/  FFMA.FTZ R15, R29, R15, R30 ;  /* 0x0000000f1d0f7223 */ /* 0x000fe2000001001e */
[C---:B------:R-:W-:Y:S01]  /*9c80*/  LOP3.LUT R32, R3.reuse, 0xffff0000, RZ, 0xc0, !PT ;  /* 0xffff000003207812 */ /* 0x040fe200078ec0ff */
[----:B------:R-:W-:-:S02]  /*9c90*/  IMAD.U32 R29, R3, 0x10000, RZ ;  /* 0x00010000031d7824 */ /* 0x000fc400078e00ff */
        /* <DEDUP_REMOVED lines=9> */
[----:B------:R-:W-:Y:S02]  /*9d30*/  F2FP.BF16.F32.PACK_AB R4, R15, R4 ;  /* 0x000000040f04723e */ /* 0x000fe400000010ff */
[----:B------:R-:W-:-:S02]  /*9d40*/  F2FP.BF16.F32.PACK_AB R5, R20, R5 ;  /* 0x000000051405723e */ /* 0x000fc400000010ff */
[----:B------:R-:W-:Y:S02]  /*9d50*/  F2FP.BF16.F32.PACK_AB R6, R21, R6 ;  /* 0x000000061506723e */ /* 0x000fe400000010ff */
[----:B------:R-:W-:-:S05]  /*9d60*/  F2FP.BF16.F32.PACK_AB R7, R24, R7 ;  /* 0x000000071807723e */ /* 0x000fca00000010ff */
[----:B------:R3:W-:Y:S02]  /*9d70*/  STS.128 [R200+0x5000], R4 ;  /* 0x00500004c8007388 */ /* 0x0007e40000000c00 */
.L_x_609:
[----:B------:R-:W-:Y:S05]  /*9d80*/  BSYNC B1 ;  /* 0x0000000000017941 */ /* 0x000fea0003800000 */
.L_x_608:
[----:B------:R-:W-:Y:S01]  /*9d90*/  ISETP.GE.AND P0, PT, R219, R10, PT ;  /* 0x0000000adb00720c */ /* 0x000fe20003f06270 */
[----:B------:R-:W-:-:S12]  /*9da0*/  BSSY B1, `(.L_x_612) ;  /* 0x0000055000017945 */ /* 0x000fd80003800000 */
[----:B------:R-:W-:Y:S05]  /*9db0*/  @P0 BRA `(.L_x_613) ;  /* 0x00000004004c0947 */ /* 0x000fea0003800000 */
[----:B-123--:R-:W1:Y:S01]  /*9dc0*/  LDC R4, c[0x0][0x3f4] ;  /* 0x0000fd00ff047b82 */ /* 0x00ee620000000800 */
        /* <DEDUP_REMOVED lines=15> */
[----:B------:R-:W-:Y:S01]  /*9ec0*/  IMAD.U32 R24, R7, 0x10000, RZ ;  /* 0x0001000007187824 */ /* 0x000fe200078e00ff */
[----:B------:R-:W-:Y:S01]  /*9ed0*/  SHF.L.U32 R21, R6, 0x10, RZ ;  /* 0x0000001006157819 */ /* 0x000fe200000006ff */
[-C--:B------:R-:W-:Y:S01]  /*9ee0*/  FMUL.FTZ R28, R29, R4.reuse ;  /* 0x000000041d1c7220 */ /* 0x080fe20000410000 */
[C---:B------:R-:W-:Y:S01]  /*9ef0*/  FMUL.FTZ R30, R27.reuse, R4 ;  /* 0x000000041b1e7220 */ /* 0x040fe20000410000 */
[----:B------:R-:W-:Y:S01]  /*9f00*/  FMUL.FTZ R25, R34, R5 ;  /* 0x0000000522197220 */ /* 0x000fe20000410000 */
[----:B------:R-:W-:Y:S01]  /*9f10*/  LOP3.LUT R6, R6, 0xffff0000, RZ, 0xc0, !PT ;  /* 0xffff000006067812 */ /* 0x000fe200078ec0ff */
[----:B------:R-:W-:Y:S01]  /*9f20*/  FFMA.FTZ R4, R27, R15, -R28 ;  /* 0x0000000f1b047223 */ /* 0x000fe2000001081c */
[C---:B------:R-:W-:Y:S01]  /*9f30*/  FMUL.FTZ R27, R32.reuse, R5 ;  /* 0x00000005201b7220 */ /* 0x040fe20000410000 */
[----:B------:R-:W-:Y:S01]  /*9f40*/  LOP3.LUT R7, R7, 0xffff0000, RZ, 0xc0, !PT ;  /* 0xffff000007077812 */ /* 0x000fe200078ec0ff */
        /* <DEDUP_REMOVED lines=18> */
.L_x_615:
[----:B------:R-:W-:Y:S05]  /*a070*/  BSYNC B2 ;  /* 0x0000000000027941 */ /* 0x000fea0003800000 */
.L_x_614:
[----:B------:R-:W-:Y:S05]  /*a080*/  @P1 BRA `(.L_x_613) ;  /* 0x0000000000981947 */ /* 0x000fea0003800000 */
[----:B01----:R-:W0:Y:S01]  /*a090*/  LDS.128 R4, [R200+0x6000] ;  /* 0x00600000c8047984 */ /* 0x003e220000000c00 */
        /* <DEDUP_REMOVED lines=37> */
.L_x_613:
[----:B------:R-:W-:Y:S05]  /*a2f0*/  BSYNC B1 ;  /* 0x0000000000017941 */ /* 0x000fea0003800000 */
.L_x_612:
[----:B------:R-:W-:-:S13]  /*a300*/  ISETP.GE.AND P0, PT, R218, R10, PT ;  /* 0x0000000ada00720c */ /* 0x000fda0003f06270 */
[----:B------:R-:W-:Y:S05]  /*a310*/  @P0 BRA `(.L_x_616) ;  /* 0x0000001c00f40947 */ /* 0x000fea0003800000 */
[----:B-1234-:R-:W1:Y:S01]  /*a320*/  LDC R4, c[0x0][0x3f4] ;  /* 0x0000fd00ff047b82 */ /* 0x01ee620000000800 */
[----:B------:R-:W-:Y:S01]  /*a330*/  BSSY B1, `(.L_x_617) ;  /* 0x000002a000017945 */ /* 0x000fe20003800000 */
[-C--:B-1----:R-:W-:Y:S02]  /*a340*/  ISETP.GE.AND P0, PT, R18, R4.reuse, PT ;  /* 0x000000041200720c */ /* 0x082fe40003f06270 */
[----:B------:R-:W-:-:S11]  /*a350*/  ISETP.GE.AND P1, PT, R23, R4, PT ;  /* 0x000000041700720c */ /* 0x000fd60003f26270 */
[----:B------:R-:W-:Y:S05]  /*a360*/  @P0 BRA `(.L_x_618) ;  /* 0x0000000000980947 */ /* 0x000fea0003800000 */
[----:B0-----:R-:W0:Y:S01]  /*a370*/  LDS.128 R4, [R200+0x3000] ;  /* 0x00300000c8047984 */ /* 0x001e220000000c00 */
[----:B------:R-:W-:Y:S01]  /*a380*/  IMAD.U32 R24, R11, 0x10000, RZ ;  /* 0x000100000b187824 */ /* 0x000fe200078e00ff */
[C---:B------:R-:W-:Y:S01]  /*a390*/  LOP3.LUT R29, R13.reuse, 0xffff0000, RZ, 0xc0, !PT ;  /* 0xffff00000d1d7812 */ /* 0x040fe200078ec0ff */
[----:B------:R-:W-:Y:S01]  /*a3a0*/  IMAD.U32 R28, R13, 0x10000, RZ ;  /* 0x000100000d1c7824 */ /* 0x000fe200078e00ff */
        /* <DEDUP_REMOVED lines=11> */
[C---:B------:R-:W-:Y:S01]  /*a460*/  FMUL.FTZ R25, R24.reuse, R4 ;  /* 0x0000000418197220 */ /* 0x040fe20000410000 */
[-C--:B------:R-:W-:Y:S01]  /*a470*/  FMUL.FTZ R20, R29, R5.reuse ;  /* 0x000000051d147220 */ /* 0x080fe20000410000 */
[----:B------:R-:W-:Y:S01]  /*a480*/  LOP3.LUT R7, R7, 0xffff0000, RZ, 0xc0, !PT ;  /* 0xffff000007077812 */ /* 0x000fe200078ec0ff */
[-C--:B------:R-:W-:Y:S01]  /*a490*/  FFMA.FTZ R4, R24, R10.reuse, -R21 ;  /* 0x0000000a18047223 */ /* 0x080fe20000010815 */
[----:B------:R-:W-:Y:S01]  /*a4a0*/  FFMA.FTZ R25, R28, R10, R25 ;  /* 0x0000000a1c197223 */ /* 0x000fe20000010019 */
[C---:B------:R-:W-:Y:S01]  /*a4b0*/  FMUL.FTZ R10, R27.reuse, R5 ;  /* 0x000000051b0a7220 */ /* 0x040fe20000410000 */
[----:B------:R-:W-:Y:S01]  /*a4c0*/  FFMA.FTZ R5, R27, R15, -R20 ;  /* 0x0000000f1b057223 */ /* 0x000fe20000010814 */
[C---:B------:R-:W-:Y:S01]  /*a4d0*/  LOP3.LUT R27, R12.reuse, 0xffff0000, RZ, 0xc0, !PT ;  /* 0xffff00000c1b7812 */ /* 0x040fe200078ec0ff */
[----:B------:R-:W-:-:S02]  /*a4e0*/  IMAD.U32 R21, R12, 0x10000, RZ ;  /* 0x000100000c157824 */ /* 0x000fc400078e00ff */
[-C--:B------:R-:W-:Y:S01]  /*a4f0*/  FMUL.FTZ R12, R31, R6.reuse ;  /* 0x000000061f0c7220 */ /* 0x080fe20000410000 */
[----:B------:R-:W-:Y:S01]  /*a500*/  FMUL.FTZ R20, R33, R7 ;  /* 0x0000000721147220 */ /* 0x000fe20000410000 */
[----:B------:R-:W-:Y:S01]  /*a510*/  FFMA.FTZ R10, R29, R15, R10 ;  /* 0x0000000f1d0a7223 */ /* 0x000fe2000001000a */
[----:B------:R-:W-:Y:S01]  /*a520*/  FMUL.FTZ R14, R21, R6 ;  /* 0x00000006150e7220 */ /* 0x000fe20000410000 */
[----:B------:R-:W-:Y:S01]  /*a530*/  FMUL.FTZ R24, R27, R7 ;  /* 0x000000071b187220 */ /* 0x000fe20000410000 */
[----:B------:R-:W-:Y:S01]  /*a540*/  FFMA.FTZ R6, R21, R11, -R12 ;  /* 0x0000000b15067223 */ /* 0x000fe2000001080c */
[----:B------:R-:W-:Y:S01]  /*a550*/  FFMA.FTZ R7, R27, R13, -R20 ;  /* 0x0000000d1b077223 */ /* 0x000fe20000010814 */
[----:B------:R-:W-:Y:S01]  /*a560*/  FFMA.FTZ R11, R31, R11, R14 ;  /* 0x0000000b1f0b7223 */ /* 0x000fe2000001000e */
[----:B------:R-:W-:Y:S01]  /*a570*/  FFMA.FTZ R24, R33, R13, R24 ;  /* 0x0000000d21187223 */ /* 0x000fe20000010018 */
[----:B------:R-:W-:Y:S02]  /*a580*/  F2FP.BF16.F32.PACK_AB R4, R25, R4 ;  /* 0x000000041904723e */ /* 0x000fe400000010ff */
[----:B------:R-:W-:-:S02]  /*a590*/  F2FP.BF16.F32.PACK_AB R5, R10, R5 ;  /* 0x000000050a05723e */ /* 0x000fc400000010ff */
[----:B------:R-:W-:Y:S02]  /*a5a0*/  F2FP.BF16.F32.PACK_AB R6, R11, R6 ;  /* 0x000000060b06723e */ /* 0x000fe400000010ff */
[----:B------:R-:W-:-:S05]  /*a5b0*/  F2FP.BF16.F32.PACK_AB R7, R24, R7 ;  /* 0x000000071807723e */ /* 0x000fca00000010ff */
[----:B------:R1:W-:Y:S02]  /*a5c0*/  STS.128 [R200+0x3000], R4 ;  /* 0x00300004c8007388 */ /* 0x0003e40000000c00 */
.L_x_618:
[----:B------:R-:W-:Y:S05]  /*a5d0*/  BSYNC B1 ;  /* 0x0000000000017941 */ /* 0x000fea0003800000 */
.L_x_617:
[----:B------:R-:W-:Y:S05]  /*a5e0*/  @P1 BRA `(.L_x_616) ;  /* 0x0000001c00401947 */ /* 0x000fea0003800000 */
[----:B01----:R-:W0:Y:S01]  /*a5f0*/  LDS.128 R4, [R200+0x7000] ;  /* 0x00700000c8047984 */ /* 0x003e220000000c00 */
[----:B------:R-:W-:Y:S01]  /*a600*/  IMAD.U32 R14, R0, 0x10000, RZ ;  /* 0x00010000000e7824 */ /* 0x000fe200078e00ff */
[C---:B------:R-:W-:Y:S01]  /*a610*/  LOP3.LUT R25, R8.reuse, 0xffff0000, RZ, 0xc0, !PT ;  /* 0xffff000008197812 */ /* 0x040fe200078ec0ff */
[----:B------:R-:W-:Y:S01]  /*a620*/  IMAD.U32 R20, R8, 0x10000, RZ ;  /* 0x0001000008147824 */ /* 0x000fe200078e00ff */
[----:B------:R-:W-:Y:S02]  /*a630*/  LOP3.LUT R21, R0, 0xffff0000, RZ, 0xc0, !PT ;  /* 0xffff000000157812 */ /* 0x000fe400078ec0ff */
        /* <DEDUP_REMOVED lines=9> */
[-C--:B------:R-:W-:Y:S01]  /*a6d0*/  FMUL.FTZ R12, R25, R5.reuse ;  /* 0x00000005190c7220 */ /* 0x080fe20000410000 */
[----:B------:R-:W-:Y:S01]  /*a6e0*/  LOP3.LUT R7, R7, 0xffff0000, RZ, 0xc0, !PT ;  /* 0xffff000007077812 */ /* 0x000fe200078ec0ff */
[-C--:B------:R-:W-:Y:S01]  /*a6f0*/  FFMA.FTZ R4, R14, R10.reuse, -R13 ;  /* 0x0000000a0e047223 */ /* 0x080fe2000001080d */
[----:B------:R-:W-:Y:S01]  /*a700*/  FFMA.FTZ R15, R20, R10, R15 ;  /* 0x0000000a140f7223 */ /* 0x000fe2000001000f */
[C---:B------:R-:W-:Y:S01]  /*a710*/  FMUL.FTZ R10, R21.reuse, R5 ;  /* 0x00000005150a7220 */ /* 0x040fe20000410000 */
[----:B------:R-:W-:Y:S01]  /*a720*/  LOP3.LUT R6, R6, 0xffff0000, RZ, 0xc0, !PT ;  /* 0xffff000006067812 */ /* 0x000fe200078ec0ff */
[----:B------:R-:W-:Y:S01]  /*a730*/  FFMA.FTZ R5, R21, R11, -R12 ;  /* 0x0000000b15057223 */ /* 0x000fe2000001080c */
[----:B------:R-:W-:Y:S01]  /*a740*/  LOP3.LUT R14, R3, 0xffff0000, RZ, 0xc0, !PT ;  /* 0xffff0000030e7812 */ /* 0x000fe200078ec0ff */
[----:B------:R-:W-:-:S02]  /*a750*/  IMAD.U32 R20, R9, 0x10000, RZ ;  /* 0x0001000009147824 */ /* 0x000fc400078e00ff */
[----:B------:R-:W-:Y:S01]  /*a760*/  FFMA.FTZ R10, R25, R11, R10 ;  /* 0x0000000b190a7223 */ /* 0x000fe2000001000a */
[----:B------:R-:W-:Y:S02]  /*a770*/  IMAD.U32 R12, R3, 0x10000, RZ ;  /* 0x00010000030c7824 */ /* 0x000fe400078e00ff */
[-C--:B------:R-:W-:Y:S01]  /*a780*/  FMUL.FTZ R11, R24, R7.reuse ;  /* 0x00000007180b7220 */ /* 0x080fe20000410000 */
[-C--:B------:R-:W-:Y:S01]  /*a790*/  FMUL.FTZ R3, R20, R6.reuse ;  /* 0x0000000614037220 */ /* 0x080fe20000410000 */
[----:B------:R-:W-:Y:S01]  /*a7a0*/  FMUL.FTZ R13, R14, R7 ;  /* 0x000000070e0d7220 */ /* 0x000fe20000410000 */
[----:B------:R-:W-:Y:S01]  /*a7b0*/  FMUL.FTZ R9, R12, R6 ;  /* 0x000000060c097220 */ /* 0x000fe20000410000 */
[----:B------:R-:W-:Y:S01]  /*a7c0*/  FFMA.FTZ R7, R14, R8, -R11 ;  /* 0x000000080e077223 */ /* 0x000fe2000001080b */
[----:B------:R-:W-:Y:S01]  /*a7d0*/  FFMA.FTZ R3, R12, R0, -R3 ;  /* 0x000000000c037223 */ /* 0x000fe20000010803 */
[----:B------:R-:W-:Y:S01]  /*a7e0*/  FFMA.FTZ R8, R24, R8, R13 ;  /* 0x0000000818087223 */ /* 0x000fe2000001000d */
[----:B------:R-:W-:Y:S01]  /*a7f0*/  FFMA.FTZ R6, R20, R0, R9 ;  /* 0x0000000014067223 */ /* 0x000fe20000010009 */
[----:B------:R-:W-:-:S02]  /*a800*/  F2FP.BF16.F32.PACK_AB R4, R15, R4 ;  /* 0x000000040f04723e */ /* 0x000fc400000010ff */
[----:B------:R-:W-:Y:S02]  /*a810*/  F2FP.BF16.F32.PACK_AB R5, R10, R5 ;  /* 0x000000050a05723e */ /* 0x000fe400000010ff */
[----:B------:R-:W-:Y:S02]  /*a820*/  F2FP.BF16.F32.PACK_AB R6, R6, R3 ;  /* 0x000000030606723e */ /* 0x000fe400000010ff */
[----:B------:R-:W-:-:S05]  /*a830*/  F2FP.BF16.F32.PACK_AB R7, R8, R7 ;  /* 0x000000070807723e */ /* 0x000fca00000010ff */
[----:B------:R0:W-:Y:S01]  /*a840*/  STS.128 [R200+0x7000], R4 ;  /* 0x00700004c8007388 */ /* 0x0001e20000000c00 */
[----:B------:R-:W-:Y:S05]  /*a850*/  BRA `(.L_x_616) ;  /* 0x0000001800a47947 */ /* 0x000fea0003800000 */
.L_x_598:
[----:B------:R-:W-:-:S03]  /*a860*/  UMOV UR4, 0xffffffff ;  /* 0xffffffff00047882 */ /* 0x000fc60000000000 */
[----:B------:R-:W-:Y:S05]  /*a870*/  BRA.DIV UR4, `(.L_x_619) ;  /* 0x0000010604987947 */ /* 0x000fea000b800000 */
[----:B------:R1:W2:Y:S04]  /*a880*/  SHFL.IDX PT, R0, R25, RZ, 0x181f ;  /* 0x00181fff19007589 */ /* 0x0002a800000e0000 */
[----:B------:R1:W4:Y:S04]  /*a890*/  SHFL.IDX PT, R3, R24, RZ, 0x181f ;  /* 0x00181fff18037589 */ /* 0x00032800000e0000 */
[----:B------:R1:W0:Y:S04]  /*a8a0*/  SHFL.IDX PT, R20, R28, RZ, 0x181f ;  /* 0x00181fff1c147589 */ /* 0x00022800000e0000 */
[----:B------:R1:W0:Y:S02]  /*a8b0*/  SHFL.IDX PT, R14, R27, RZ, 0x181f ;  /* 0x00181fff1b0e7589 */ /* 0x00022400000e0000 */
.L_x_864:
[----:B------:R-:W-:Y:S01]  /*a8c0*/  ULDC UR4, c[0x0][0x448] ;  /* 0x0001120000047ab9 */ /* 0x000fe20000000800 */
[----:B---3--:R-:W3:Y:S01]  /*a8d0*/  LDC R13, c[0x0][0x3f4] ;  /* 0x0000fd00ff0d7b82 */ /* 0x008ee20000000800 */
[----:B------:R-:W-:Y:S01]  /*a8e0*/  IMAD R12, R95, UR4, RZ ;  /* 0x000000045f0c7c24 */ /* 0x000fe2000f8e02ff */
[----:B------:R-:W-:Y:S01]  /*a8f0*/  LEA.HI R4, R207, R207, RZ, 0x1 ;  /* 0x000000cfcf047211 */ /* 0x000fe200078f08ff */
[----:B------:R-:W-:Y:S01]  /*a900*/  BSSY B1, `(.L_x_620) ;  /* 0x0000016000017945 */ /* 0x000fe20003800000 */
[----:B------:R-:W-:Y:S02]  /*a910*/  CS2R R8, SRZ ;  /* 0x0000000000087805 */ /* 0x000fe4000001ff00 */
[----:B------:R-:W-:Y:S02]  /*a920*/  CS2R R6, SRZ ;  /* 0x0000000000067805 */ /* 0x000fe4000001ff00 */
[----:B------:R-:W-:Y:S02]  /*a930*/  ISETP.GE.AND P0, PT, R5, R12, PT ;  /* 0x0000000c0500720c */ /* 0x000fe40003f06270 */
[----:B------:R-:W-:-:S02]  /*a940*/  CS2R R10, SRZ ;  /* 0x00000000000a7805 */ /* 0x000fc4000001ff00 */
[----:B------:R-:W-:-:S05]  /*a950*/  LOP3.LUT R4, R4, 0xfffffffe, RZ, 0xc0, !PT ;  /* 0xfffffffe04047812 */ /* 0x000fca00078ec0ff */
[----:B-1----:R-:W-:Y:S01]  /*a960*/  IMAD.IADD R27, R207, 0x1, -R4 ;  /* 0x00000001cf1b7824 */ /* 0x002fe200078e0a04 */
[----:B------:R-:W-:-:S04]  /*a970*/  CS2R R4, SRZ ;  /* 0x0000000000047805 */ /* 0x000fc8000001ff00 */
[----:B------:R-:W-:Y:S01]  /*a980*/  SHF.L.U32 R27, R27, 0x1f, RZ ;  /* 0x0000001f1b1b7819 */ /* 0x000fe200000006ff */
[----:B------:R-:W-:Y:S06]  /*a990*/  @P0 BRA `(.L_x_621) ;  /* 0x0000000000300947 */ /* 0x000fec0003800000 */
[----:B------:R-:W-:Y:S01]  /*a9a0*/  ULDC UR4, c[0x0][0x3f4] ;  /* 0x0000fd0000047ab9 */ /* 0x000fe20000000800 */
[C---:B------:R-:W-:Y:S01]  /*a9b0*/  IMAD.SHL.U32 R15, R16.reuse, 0x2, RZ ;  /* 0x00000002100f7824 */ /* 0x040fe200078e00ff */
[C---:B------:R-:W-:Y:S02]  /*a9c0*/  ISETP.GE.AND P2, PT, R16.reuse, UR4, PT ;  /* 0x0000000410007c0c */ /* 0x040fe4000bf46270 */
[----:B------:R-:W-:Y:S02]  /*a9d0*/  SHF.L.U64.HI R9, R16, 0x1, R17 ;  /* 0x0000000110097819 */ /* 0x000fe40000010211 */
[-C--:B----4-:R-:W-:Y:S02]  /*a9e0*/  IADD3 R24, P0, R3, R15.reuse, RZ ;  /* 0x0000000f03187210 */ /* 0x090fe40007f1e0ff */
[----:B0-----:R-:W-:-:S03]  /*a9f0*/  IADD3 R14, P1, R14, R15, RZ ;  /* 0x0000000f0e0e7210 */ /* 0x001fc60007f3e0ff */
[--C-:B--2---:R-:W-:Y:S02]  /*aa00*/  IMAD.X R25, R0, 0x1, R9.reuse, P0 ;  /* 0x0000000100197824 */ /* 0x104fe400000e0609 */
[----:B------:R-:W-:Y:S01]  /*aa10*/  IMAD.X R15, R20, 0x1, R9, P1 ;  /* 0x00000001140f7824 */ /* 0x000fe200008e0609 */
[----:B------:R-:W-:Y:S01]  /*aa20*/  CS2R R8, SRZ ;  /* 0x0000000000087805 */ /* 0x000fe2000001ff00 */
[----:B------:R-:W-:Y:S06]  /*aa30*/  @P2 BRA `(.L_x_621) ;  /* 0x0000000000082947 */ /* 0x000fec0003800000 */
[----:B------:R1:W5:Y:S04]  /*aa40*/  LD.E.128 R4, desc[UR38][R24.64] ;  /* 0x0000002618047980 */ /* 0x000368000c101d00 */
[----:B------:R1:W5:Y:S02]  /*aa50*/  LD.E.128 R8, desc[UR38][R14.64] ;  /* 0x000000260e087980 */ /* 0x000364000c101d00 */
.L_x_621:
[----:B------:R-:W-:Y:S05]  /*aa60*/  BSYNC B1 ;  /* 0x0000000000017941 */ /* 0x000fea0003800000 */
.L_x_620:
[----:B------:R-:W3:Y:S01]  /*aa70*/  SYNCS.PHASECHK.TRANS64.TRYWAIT P4, [R156+URZ+0x28800], R27 ;  /* 0x0288001b9c0075a7 */ /* 0x000ee2000808017f */
[----:B--2---:R-:W-:Y:S01]  /*aa80*/  IMAD R0, R41, -0x80, R12 ;  /* 0xffffff8029007824 */ /* 0x004fe200078e020c */
[----:B-----5:R-:W-:Y:S01]  /*aa90*/  SHF.R.U64 R29, R6, 0x10, R7 ;  /* 0x00000010061d7819 */ /* 0x020fe20000001207 */
[----:B----4-:R-:W-:Y:S01]  /*aaa0*/  IMAD.MOV.U32 R3, RZ, RZ, R4 ;  /* 0x000000ffff037224 */ /* 0x010fe200078e0004 */
[--C-:B------:R-:W-:Y:S01]  /*aab0*/  SHF.R.U64 R30, R4, 0x10, R5.reuse ;  /* 0x00000010041e7819 */ /* 0x100fe20000001205 */
[----:B------:R-:W-:Y:S01]  /*aac0*/  IMAD.MOV.U32 R12, RZ, RZ, R6 ;  /* 0x000000ffff0c7224 */ /* 0x000fe200078e0006 */
[----:B-1----:R-:W-:Y:S01]  /*aad0*/  MOV R15, R8 ;  /* 0x00000008000f7202 */ /* 0x002fe20000000f00 */
[----:B------:R-:W-:Y:S01]  /*aae0*/  IMAD.MOV.U32 R21, RZ, RZ, R5 ;  /* 0x000000ffff157224 */ /* 0x000fe200078e0005 */
[----:B------:R-:W-:Y:S01]  /*aaf0*/  SHF.R.U64 R6, R8, 0x10, R9 ;  /* 0x0000001008067819 */ /* 0x000fe20000001209 */
[----:B0-----:R-:W-:Y:S01]  /*ab00*/  IMAD.MOV.U32 R14, RZ, RZ, R7 ;  /* 0x000000ffff0e7224 */ /* 0x001fe200078e0007 */
[----:B------:R-:W-:Y:S01]  /*ab10*/  SHF.R.U32.HI R28, RZ, 0x10, R5 ;  /* 0x00000010ff1c7819 */ /* 0x000fe20000011605 */
[----:B------:R-:W-:Y:S01]  /*ab20*/  IMAD.MOV.U32 R20, RZ, RZ, R9 ;  /* 0x000000ffff147224 */ /* 0x000fe200078e0009 */
[----:B------:R-:W-:Y:S01]  /*ab30*/  SHF.R.U32.HI R25, RZ, 0x10, R7 ;  /* 0x00000010ff197819 */ /* 0x000fe20000011607 */
[----:B------:R-:W-:Y:S01]  /*ab40*/  IMAD.MOV.U32 R4, RZ, RZ, R10 ;  /* 0x000000ffff047224 */ /* 0x000fe200078e000a */
[----:B---3--:R-:W-:Y:S01]  /*ab50*/  ISETP.GE.AND P0, PT, R16, R13, PT ;  /* 0x0000000d1000720c */ /* 0x008fe20003f06270 */
[----:B------:R-:W-:Y:S01]  /*ab60*/  IMAD.MOV.U32 R24, RZ, RZ, R11 ;  /* 0x000000ffff187224 */ /* 0x000fe200078e000b */
[----:B------:R-:W-:Y:S01]  /*ab70*/  VIMNMX R8, R0, 0x80, PT ;  /* 0x0000008000087848 */ /* 0x000fe20003fe0100 */
[----:B------:R-:W-:Y:S01]  /*ab80*/  BSSY B1, `(.L_x_622) ;  /* 0x0000011000017945 */ /* 0x000fe20003800000 */
[----:B------:R-:W-:-:S02]  /*ab90*/  SHF.R.U32.HI R9, RZ, 0x10, R9 ;  /* 0x00000010ff097819 */ /* 0x000fc40000011609 */
[--C-:B------:R-:W-:Y:S02]  /*aba0*/  SHF.R.U64 R7, R10, 0x10, R11.reuse ;  /* 0x000000100a077819 */ /* 0x100fe4000000120b */
[----:B------:R-:W-:Y:S02]  /*abb0*/  SHF.R.U32.HI R5, RZ, 0x10, R11 ;  /* 0x00000010ff057819 */ /* 0x000fe4000001160b */
[----:B------:R-:W-:Y:S02]  /*abc0*/  PRMT R0, R3, 0x5410, R30 ;  /* 0x0000541003007816 */ /* 0x000fe4000000001e */
[-C--:B------:R-:W-:Y:S02]  /*abd0*/  ISETP.GE.OR P3, PT, R153, R8.reuse, P0 ;  /* 0x000000089900720c */ /* 0x080fe40000766670 */
[-C--:B------:R-:W-:Y:S02]  /*abe0*/  ISETP.GE.OR P2, PT, R220, R8.reuse, P0 ;  /* 0x00000008dc00720c */ /* 0x080fe40000746670 */
[----:B------:R-:W-:-:S02]  /*abf0*/  ISETP.GE.OR P1, PT, R219, R8, P0 ;  /* 0x00000008db00720c */ /* 0x000fc40000726670 */
[----:B------:R-:W-:Y:S02]  /*ac00*/  PRMT R3, R21, 0x5410, R28 ;  /* 0x0000541015037816 */ /* 0x000fe4000000001c */
[----:B------:R-:W-:Y:S02]  /*ac10*/  ISETP.GE.OR P0, PT, R218, R8, P0 ;  /* 0x00000008da00720c */ /* 0x000fe40000706670 */
[----:B------:R-:W-:Y:S02]  /*ac20*/  PRMT R12, R12, 0x5410, R29 ;  /* 0x000054100c0c7816 */ /* 0x000fe4000000001d */
[----:B------:R-:W-:Y:S02]  /*ac30*/  PRMT R14, R14, 0x5410, R25 ;  /* 0x000054100e0e7816 */ /* 0x000fe40000000019 */
[----:B------:R-:W-:Y:S02]  /*ac40*/  PRMT R15, R15, 0x5410, R6 ;  /* 0x000054100f0f7816 */ /* 0x000fe40000000006 */
[----:B------:R-:W-:-:S02]  /*ac50*/  PRMT R20, R20, 0x5410, R9 ;  /* 0x0000541014147816 */ /* 0x000fc40000000009 */
[----:B------:R-:W-:Y:S02]  /*ac60*/  PRMT R21, R4, 0x5410, R7 ;  /* 0x0000541004157816 */ /* 0x000fe40000000007 */
[----:B------:R-:W-:Y:S01]  /*ac70*/  PRMT R24, R24, 0x5410, R5 ;  /* 0x0000541018187816 */ /* 0x000fe20000000005 */
[----:B------:R-:W-:Y:S06]  /*ac80*/  @!P4 BRA `(.L_x_623) ;  /* 0x000001040004c947 */ /* 0x000fec0003800000 */
.L_x_865:
[----:B------:R-:W-:Y:S05]  /*ac90*/  BSYNC B1 ;  /* 0x0000000000017941 */ /* 0x000fea0003800000 */
.L_x_622:
[----:B------:R-:W-:Y:S04]  /*aca0*/  BSSY B1, `(.L_x_624) ;  /* 0x0000059000017945 */ /* 0x000fe80003800000 */
[----:B------:R-:W-:Y:S05]  /*acb0*/  @P3 BRA `(.L_x_625) ;  /* 0x00000004005c3947 */ /* 0x000fea0003800000 */
[----:B------:R-:W-:Y:S01]  /*acc0*/  LEA.HI R4, R13, R202, RZ, 0x1d ;  /* 0x000000ca0d047211 */ /* 0x000fe200078fe8ff */
[C---:B------:R-:W-:Y:S01]  /*acd0*/  IMAD.U32 R38, R15.reuse, 0x10000, RZ ;  /* 0x000100000f267824 */ /* 0x040fe200078e00ff */
[----:B------:R-:W-:Y:S01]  /*ace0*/  LOP3.LUT R35, R15, 0xffff0000, RZ, 0xc0, !PT ;  /* 0xffff00000f237812 */ /* 0x000fe200078ec0ff */
[----:B------:R-:W-:Y:S01]  /*acf0*/  IMAD.U32 R36, R0, 0x10000, RZ ;  /* 0x0001000000247824 */ /* 0x000fe200078e00ff */
[----:B------:R-:W-:Y:S01]  /*ad00*/  SHF.R.S32.HI R7, RZ, 0x1f, R4 ;  /* 0x0000001fff077819 */ /* 0x000fe20000011404 */
[----:B------:R-:W-:Y:S02]  /*ad10*/  IMAD.SHL.U32 R5, R4, 0x8, RZ ;  /* 0x0000000804057824 */ /* 0x000fe400078e00ff */
[----:B------:R-:W-:Y:S01]  /*ad20*/  IMAD.U32 R37, R20, 0x10000, RZ ;  /* 0x0001000014257824 */ /* 0x000fe200078e00ff */
[----:B------:R-:W-:Y:S02]  /*ad30*/  LEA.HI R7, R7, R4, RZ, 0x3 ;  /* 0x0000000407077211 */ /* 0x000fe400078f18ff */
[----:B------:R-:W-:-:S03]  /*ad40*/  LOP3.LUT R5, R5, 0x38, RZ, 0xc0, !PT ;  /* 0x0000003805057812 */ /* 0x000fc600078ec0ff */
[----:B------:R-:W-:Y:S01]  /*ad50*/  IMAD.SHL.U32 R7, R7, 0x400, RZ ;  /* 0x0000040007077824 */ /* 0x000fe200078e00ff */
[----:B------:R-:W-:-:S04]  /*ad60*/  LOP3.LUT R5, R5, 0x1c0, R228, 0xf8, !PT ;  /* 0x000001c005057812 */ /* 0x000fc800078ef8e4 */
[----:B------:R-:W-:Y:S02]  /*ad70*/  LOP3.LUT R5, R5, R198, RZ, 0x3c, !PT ;  /* 0x000000c605057212 */ /* 0x000fe400078e3cff */
[----:B------:R-:W-:-:S04]  /*ad80*/  LOP3.LUT R4, R7, 0x7fffe000, RZ, 0xc0, !PT ;  /* 0x7fffe00007047812 */ /* 0x000fc800078ec0ff */
[----:B------:R-:W-:Y:S02]  /*ad90*/  IADD3 R9, R5, R4, R199 ;  /* 0x0000000405097210 */ /* 0x000fe40007ffe0c7 */
[----:B------:R-:W0:Y:S03]  /*ada0*/  LDS.128 R4, [R200] ;  /* 0x00000000c8047984 */ /* 0x000e260000000c00 */
[----:B------:R-:W-:-:S05]  /*adb0*/  IMAD R25, R9, 0x2, R156 ;  /* 0x0000000209197824 */ /* 0x000fca00078e029c */
[----:B------:R-:W1:Y:S01]  /*adc0*/  LDS.128 R8, [R25+0x10400] ;  /* 0x0104000019087984 */ /* 0x000e620000000c00 */
[C---:B0-----:R-:W-:Y:S01]  /*add0*/  IMAD.U32 R27, R4.reuse, 0x10000, RZ ;  /* 0x00010000041b7824 */ /* 0x041fe200078e00ff */
[----:B------:R-:W-:Y:S01]  /*ade0*/  LOP3.LUT R4, R4, 0xffff0000, RZ, 0xc0, !PT ;  /* 0xffff000004047812 */ /* 0x000fe200078ec0ff */
[C---:B------:R-:W-:Y:S01]  /*adf0*/  IMAD.U32 R28, R5.reuse, 0x10000, RZ ;  /* 0x00010000051c7824 */ /* 0x040fe200078e00ff */
[----:B------:R-:W-:Y:S01]  /*ae00*/  LOP3.LUT R5, R5, 0xffff0000, RZ, 0xc0, !PT ;  /* 0xffff000005057812 */ /* 0x000fe200078ec0ff */
[C---:B------:R-:W-:Y:S01]  /*ae10*/  IMAD.U32 R29, R6.reuse, 0x10000, RZ ;  /* 0x00010000061d7824 */ /* 0x040fe200078e00ff */
[----:B------:R-:W-:Y:S01]  /*ae20*/  LOP3.LUT R6, R6, 0xffff0000, RZ, 0xc0, !PT ;  /* 0xffff000006067812 */ /* 0x000fe200078ec0ff */
[C---:B------:R-:W-:Y:S01]  /*ae30*/  IMAD.U32 R30, R7.reuse, 0x10000, RZ ;  /* 0x00010000071e7824 */ /* 0x040fe200078e00ff */
[----:B------:R-:W-:Y:S01]  /*ae40*/  LOP3.LUT R7, R7, 0xffff0000, RZ, 0xc0, !PT ;  /* 0xffff000007077812 */ /* 0x000fe200078ec0ff */
[C---:B-1----:R-:W-:Y:S01]  /*ae50*/  IMAD.U32 R31, R8.reuse, 0x10000, RZ ;  /* 0x00010000081f7824 */ /* 0x042fe200078e00ff */
[----:B------:R-:W-:Y:S01]  /*ae60*/  LOP3.LUT R8, R8, 0xffff0000, RZ, 0xc0, !PT ;  /* 0xffff000008087812 */ /* 0x000fe200078ec0ff */
[----:B------:R-:W-:Y:S01]  /*ae70*/  IMAD.U32 R33, R10, 0x10000, RZ ;  /* 0x000100000a217824 */ /* 0x000fe200078e00ff */
[----:B------:R-:W-:Y:S01]  /*ae80*/  SHF.L.U32 R32, R9, 0x10, RZ ;  /* 0x0000001009207819 */ /* 0x000fe200000006ff */
[C---:B------:R-:W-:Y:S01]  /*ae90*/  FMUL.FTZ R40, R31.reuse, R38 ;  /* 0x000000261f287220 */ /* 0x040fe20000410000 */
[-C--:B------:R-:W-:Y:S01]  /*aea0*/  FMUL.FTZ R42, R31, R36.reuse ;  /* 0x000000241f2a7220 */ /* 0x080fe20000410000 */
[----:B------:R-:W-:Y:S01]  /*aeb0*/  LOP3.LUT R31, R0, 0xffff0000, RZ, 0xc0, !PT ;  /* 0xffff0000001f7812 */ /* 0x000fe200078ec0ff */
[----:B------:R-:W-:Y:S01]  /*aec0*/  FMUL.FTZ R39, R8, R35 ;  /* 0x0000002308277220 */ /* 0x000fe20000410000 */
[C---:B------:R-:W-:Y:S01]  /*aed0*/  FFMA.FTZ R40, R27.reuse, R36, -R40 ;  /* 0x000000241b287223 */ /* 0x040fe20000010828 */
[----:B------:R-:W-:Y:S01]  /*aee0*/  FFMA.FTZ R42, R27, R38, R42 ;  /* 0x000000261b2a7223 */ /* 0x000fe2000001002a */
[----:B------:R-:W-:-:S02]  /*aef0*/  IMAD.U32 R27, R3, 0x10000, RZ ;  /* 0x00010000031b7824 */ /* 0x000fc400078e00ff */
[-C--:B------:R-:W-:Y:S01]  /*af00*/  FMUL.FTZ R41, R8, R31.reuse ;  /* 0x0000001f08297220 */ /* 0x080fe20000410000 */
[----:B------:R-:W-:Y:S01]  /*af10*/  FFMA.FTZ R39, R4, R31, -R39 ;  /* 0x0000001f04277223 */ /* 0x000fe20000010827 */
[C---:B------:R-:W-:Y:S01]  /*af20*/  FMUL.FTZ R31, R32.reuse, R37 ;  /* 0x00000025201f7220 */ /* 0x040fe20000410000 */
[----:B------:R-:W-:Y:S01]  /*af30*/  FMUL.FTZ R36, R32, R27 ;  /* 0x0000001b20247220 */ /* 0x000fe20000410000 */
[----:B------:R-:W-:Y:S01]  /*af40*/  FFMA.FTZ R41, R4, R35, R41 ;  /* 0x0000002304297223 */ /* 0x000fe20000010029 */
[----:B------:R-:W-:Y:S01]  /*af50*/  LOP3.LUT R10, R10, 0xffff0000, RZ, 0xc0, !PT ;  /* 0xffff00000a0a7812 */ /* 0x000fe200078ec0ff */
[----:B------:R-:W-:Y:S01]  /*af60*/  FFMA.FTZ R32, R28, R27, -R31 ;  /* 0x0000001b1c207223 */ /* 0x000fe2000001081f */
[C---:B------:R-:W-:Y:S01]  /*af70*/  LOP3.LUT R35, R21.reuse, 0xffff0000, RZ, 0xc0, !PT ;  /* 0xffff000015237812 */ /* 0x040fe200078ec0ff */
[----:B------:R-:W-:Y:S01]  /*af80*/  IMAD.U32 R8, R21, 0x10000, RZ ;  /* 0x0001000015087824 */ /* 0x000fe200078e00ff */
[C---:B------:R-:W-:Y:S01]  /*af90*/  LOP3.LUT R27, R12.reuse, 0xffff0000, RZ, 0xc0, !PT ;  /* 0xffff00000c1b7812 */ /* 0x040fe200078ec0ff */
[----:B------:R-:W-:-:S02]  /*afa0*/  IMAD.U32 R4, R12, 0x10000, RZ ;  /* 0x000100000c047824 */ /* 0x000fc400078e00ff */
[----:B------:R-:W-:Y:S01]  /*afb0*/  FFMA.FTZ R36, R28, R37, R36 ;  /* 0x000000251c247223 */ /* 0x000fe20000010024 */
[C---:B------:R-:W-:Y:S01]  /*afc0*/  FMUL.FTZ R43, R10.reuse, R35 ;  /* 0x000000230a2b7220 */ /* 0x040fe20000410000 */
[C---:B------:R-:W-:Y:S01]  /*afd0*/  FMUL.FTZ R28, R33.reuse, R8 ;  /* 0x00000008211c7220 */ /* 0x040fe20000410000 */
[-C--:B------:R-:W-:Y:S01]  /*afe0*/  FMUL.FTZ R38, R33, R4.reuse ;  /* 0x0000000421267220 */ /* 0x080fe20000410000 */
[----:B------:R-:W-:Y:S01]  /*aff0*/  FMUL.FTZ R10, R10, R27 ;  /* 0x0000001b0a0a7220 */ /* 0x000fe20000410000 */
[----:B------:R-:W-:Y:S02]  /*b000*/  IMAD.U32 R34, R11, 0x10000, RZ ;  /* 0x000100000b227824 */ /* 0x000fe400078e00ff */
[C---:B------:R-:W-:Y:S01]  /*b010*/  FFMA.FTZ R37, R29.reuse, R4, -R28 ;  /* 0x000000041d257223 */ /* 0x040fe2000001081c */
[----:B------:R-:W-:Y:S02]  /*b020*/  IMAD.U32 R33, R24, 0x10000, RZ ;  /* 0x0001000018217824 */ /* 0x000fe400078e00ff */
[----:B------:R-:W-:Y:S01]  /*b030*/  FFMA.FTZ R38, R29, R8, R38 ;  /* 0x000000081d267223 */ /* 0x000fe20000010026 */
[----:B------:R-:W-:-:S02]  /*b040*/  IMAD.U32 R31, R14, 0x10000, RZ ;  /* 0x000100000e1f7824 */ /* 0x000fc400078e00ff */
[----:B------:R-:W-:Y:S01]  /*b050*/  FFMA.FTZ R35, R6, R35, R10 ;  /* 0x0000002306237223 */ /* 0x000fe2000001000a */
[----:B------:R-:W-:Y:S01]  /*b060*/  LOP3.LUT R9, R9, 0xffff0000, RZ, 0xc0, !PT ;  /* 0xffff000009097812 */ /* 0x000fe200078ec0ff */
[----:B------:R-:W-:Y:S01]  /*b070*/  FMUL.FTZ R29, R34, R33 ;  /* 0x00000021221d7220 */ /* 0x000fe20000410000 */
[----:B------:R-:W-:Y:S01]  /*b080*/  LOP3.LUT R11, R11, 0xffff0000, RZ, 0xc0, !PT ;  /* 0xffff00000b0b7812 */ /* 0x000fe200078ec0ff */
[----:B------:R-:W-:Y:S01]  /*b090*/  FFMA.FTZ R44, R6, R27, -R43 ;  /* 0x0000001b062c7223 */ /* 0x000fe2000001082b */
[----:B------:R-:W-:Y:S01]  /*b0a0*/  LOP3.LUT R8, R20, 0xffff0000, RZ, 0xc0, !PT ;  /* 0xffff000014087812 */ /* 0x000fe200078ec0ff */
[-C--:B------:R-:W-:Y:S01]  /*b0b0*/  FMUL.FTZ R27, R34, R31.reuse ;  /* 0x0000001f221b7220 */ /* 0x080fe20000410000 */
[----:B------:R-:W-:Y:S01]  /*b0c0*/  LOP3.LUT R10, R24, 0xffff0000, RZ, 0xc0, !PT ;  /* 0xffff0000180a7812 */ /* 0x000fe200078ec0ff */
[C---:B------:R-:W-:Y:S01]  /*b0d0*/  FFMA.FTZ R29, R30.reuse, R31, -R29 ;  /* 0x0000001f1e1d7223 */ /* 0x040fe2000001081d */
[----:B------:R-:W-:Y:S01]  /*b0e0*/  LOP3.LUT R4, R3, 0xffff0000, RZ, 0xc0, !PT ;  /* 0xffff000003047812 */ /* 0x000fe200078ec0ff */
[----:B------:R-:W-:Y:S01]  /*b0f0*/  FFMA.FTZ R30, R30, R33, R27 ;  /* 0x000000211e1e7223 */ /* 0x000fe2000001001b */
[----:B------:R-:W-:Y:S01]  /*b100*/  LOP3.LUT R6, R14, 0xffff0000, RZ, 0xc0, !PT ;  /* 0xffff00000e067812 */ /* 0x000fe200078ec0ff */
[----:B------:R-:W-:Y:S01]  /*b110*/  FMUL.FTZ R28, R9, R8 ;  /* 0x00000008091c7220 */ /* 0x000fe20000410000 */
[----:B------:R-:W-:Y:S01]  /*b120*/  FMUL.FTZ R34, R11, R10 ;  /* 0x0000000a0b227220 */ /* 0x000fe20000410000 */
[----:B------:R-:W-:-:S02]  /*b130*/  FMUL.FTZ R27, R9, R4 ;  /* 0x00000004091b7220 */ /* 0x000fc40000410000 */
[----:B------:R-:W-:Y:S01]  /*b140*/  FMUL.FTZ R11, R11, R6 ;  /* 0x000000060b0b7220 */ /* 0x000fe20000410000 */
[----:B------:R-:W-:Y:S01]  /*b150*/  FFMA.FTZ R9, R5, R4, -R28 ;  /* 0x0000000405097223 */ /* 0x000fe2000001081c */
[----:B------:R-:W-:Y:S01]  /*b160*/  FFMA.FTZ R34, R7, R6, -R34 ;  /* 0x0000000607227223 */ /* 0x000fe20000010822 */
[----:B------:R-:W-:Y:S01]  /*b170*/  FFMA.FTZ R27, R5, R8, R27 ;  /* 0x00000008051b7223 */ /* 0x000fe2000001001b */
[----:B------:R-:W-:Y:S01]  /*b180*/  FFMA.FTZ R11, R7, R10, R11 ;  /* 0x0000000a070b7223 */ /* 0x000fe2000001000b */
[----:B------:R-:W-:Y:S02]  /*b190*/  F2FP.BF16.F32.PACK_AB R6, R44, R37 ;  /* 0x000000252c06723e */ /* 0x000fe400000010ff */
[----:B------:R-:W-:Y:S02]  /*b1a0*/  F2FP.BF16.F32.PACK_AB R4, R39, R40 ;  /* 0x000000282704723e */ /* 0x000fe400000010ff */
[----:B------:R-:W-:Y:S02]  /*b1b0*/  F2FP.BF16.F32.PACK_AB R5, R9, R32 ;  /* 0x000000200905723e */ /* 0x000fe400000010ff */
[----:B------:R-:W-:-:S02]  /*b1c0*/  F2FP.BF16.F32.PACK_AB R7, R34, R29 ;  /* 0x0000001d2207723e */ /* 0x000fc400000010ff */
[----:B------:R-:W-:Y:S02]  /*b1d0*/  F2FP.BF16.F32.PACK_AB R10, R35, R38 ;  /* 0x00000026230a723e */ /* 0x000fe400000010ff */
[----:B------:R-:W-:Y:S01]  /*b1e0*/  F2FP.BF16.F32.PACK_AB R8, R41, R42 ;  /* 0x0000002a2908723e */ /* 0x000fe200000010ff */
[----:B------:R1:W-:Y:S01]  /*b1f0*/  STS.128 [R200], R4 ;  /* 0x00000004c8007388 */ /* 0x0003e20000000c00 */
[----:B------:R-:W-:Y:S02]  /*b200*/  F2FP.BF16.F32.PACK_AB R9, R27, R36 ;  /* 0x000000241b09723e */ /* 0x000fe400000010ff */
[----:B------:R-:W-:-:S05]  /*b210*/  F2FP.BF16.F32.PACK_AB R11, R11, R30 ;  /* 0x0000001e0b0b723e */ /* 0x000fca00000010ff */
[----:B------:R1:W-:Y:S02]  /*b220*/  STS.128 [R25+0x10400], R8 ;  /* 0x0104000819007388 */ /* 0x0003e40000000c00 */
.L_x_625:
[----:B------:R-:W-:Y:S05]  /*b230*/  BSYNC B1 ;  /* 0x0000000000017941 */ /* 0x000fea0003800000 */
.L_x_624:
[----:B------:R-:W-:Y:S04]  /*b240*/  BSSY B1, `(.L_x_626) ;  /* 0x0000059000017945 */ /* 0x000fe80003800000 */
[----:B------:R-:W-:Y:S05]  /*b250*/  @P2 BRA `(.L_x_627) ;  /* 0x00000004005c2947 */ /* 0x000fea0003800000 */
[----:B-1----:R-:W-:Y:S01]  /*b260*/  LEA.HI R4, R13, R202, RZ, 0x1d ;  /* 0x000000ca0d047211 */ /* 0x002fe200078fe8ff */
[C---:B------:R-:W-:Y:S01]  /*b270*/  IMAD.U32 R37, R15.reuse, 0x10000, RZ ;  /* 0x000100000f257824 */ /* 0x040fe200078e00ff */
[----:B------:R-:W-:Y:S01]  /*b280*/  SHF.R.U32.HI R7, RZ, 0x3, R193 ;  /* 0x00000003ff077819 */ /* 0x000fe200000116c1 */
[----:B------:R-:W-:Y:S01]  /*b290*/  IMAD.U32 R35, R0, 0x10000, RZ ;  /* 0x0001000000237824 */ /* 0x000fe200078e00ff */
[----:B------:R-:W-:Y:S01]  /*b2a0*/  SHF.R.S32.HI R5, RZ, 0x1f, R4 ;  /* 0x0000001fff057819 */ /* 0x000fe20000011404 */
[----:B------:R-:W-:Y:S01]  /*b2b0*/  IMAD.SHL.U32 R6, R4, 0x8, RZ ;  /* 0x0000000804067824 */ /* 0x000fe200078e00ff */
[----:B------:R-:W-:Y:S01]  /*b2c0*/  LOP3.LUT R44, R15, 0xffff0000, RZ, 0xc0, !PT ;  /* 0xffff00000f2c7812 */ /* 0x000fe200078ec0ff */
[----:B------:R-:W-:Y:S01]  /*b2d0*/  IMAD.U32 R42, R3, 0x10000, RZ ;  /* 0x00010000032a7824 */ /* 0x000fe200078e00ff */
[----:B------:R-:W-:Y:S01]  /*b2e0*/  LEA.HI R5, R5, R4, RZ, 0x3 ;  /* 0x0000000405057211 */ /* 0x000fe200078f18ff */
[----:B------:R-:W-:Y:S01]  /*b2f0*/  IMAD.U32 R41, R21, 0x10000, RZ ;  /* 0x0001000015297824 */ /* 0x000fe200078e00ff */
[----:B------:R-:W-:Y:S01]  /*b300*/  LOP3.LUT R4, R193, 0x38, R6, 0xf8, !PT ;  /* 0x00000038c1047812 */ /* 0x000fe200078ef806 */
[----:B------:R-:W-:Y:S01]  /*b310*/  IMAD.U32 R39, R12, 0x10000, RZ ;  /* 0x000100000c277824 */ /* 0x000fe200078e00ff */
[----:B------:R-:W-:-:S02]  /*b320*/  SHF.L.U32 R5, R5, 0xa, RZ ;  /* 0x0000000a05057819 */ /* 0x000fc400000006ff */
[----:B------:R-:W-:Y:S02]  /*b330*/  LOP3.LUT R4, R4, R7, RZ, 0x3c, !PT ;  /* 0x0000000704047212 */ /* 0x000fe400078e3cff */
[----:B------:R-:W-:Y:S02]  /*b340*/  LOP3.LUT R5, R5, 0x7fffe000, RZ, 0xc0, !PT ;  /* 0x7fffe00005057812 */ /* 0x000fe400078ec0ff */
[----:B------:R-:W-:Y:S02]  /*b350*/  LOP3.LUT R40, R0, 0xffff0000, RZ, 0xc0, !PT ;  /* 0xffff000000287812 */ /* 0x000fe400078ec0ff */
[----:B------:R-:W-:Y:S02]  /*b360*/  IADD3 R9, R4, R5, R197 ;  /* 0x0000000504097210 */ /* 0x000fe40007ffe0c5 */
[----:B------:R-:W0:Y:S01]  /*b370*/  LDS.128 R4, [R217] ;  /* 0x00000000d9047984 */ /* 0x000e220000000c00 */
[C---:B------:R-:W-:Y:S02]  /*b380*/  SHF.L.U32 R46, R20.reuse, 0x10, RZ ;  /* 0x00000010142e7819 */ /* 0x040fe400000006ff */
[----:B------:R-:W-:Y:S01]  /*b390*/  IMAD R25, R9, 0x2, R156 ;  /* 0x0000000209197824 */ /* 0x000fe200078e029c */
[----:B------:R-:W-:-:S02]  /*b3a0*/  LOP3.LUT R47, R20, 0xffff0000, RZ, 0xc0, !PT ;  /* 0xffff0000142f7812 */ /* 0x000fc400078ec0ff */
[----:B------:R-:W-:Y:S02]  /*b3b0*/  LOP3.LUT R49, R24, 0xffff0000, RZ, 0xc0, !PT ;  /* 0xffff000018317812 */ /* 0x000fe400078ec0ff */
[----:B------:R-:W1:Y:S01]  /*b3c0*/  LDS.128 R8, [R25+0x10400] ;  /* 0x0104000019087984 */ /* 0x000e620000000c00 */
[----:B------:R-:W-:Y:S02]  /*b3d0*/  LOP3.LUT R43, R3, 0xffff0000, RZ, 0xc0, !PT ;  /* 0xffff0000032b7812 */ /* 0x000fe400078ec0ff */
[----:B------:R-:W-:Y:S01]  /*b3e0*/  LOP3.LUT R45, R14, 0xffff0000, RZ, 0xc0, !PT ;  /* 0xffff00000e2d7812 */ /* 0x000fe200078ec0ff */
        /* <DEDUP_REMOVED lines=10> */
[C---:B------:R-:W-:Y:S01]  /*b490*/  IMAD.U32 R32, R9.reuse, 0x10000, RZ ;  /* 0x0001000009207824 */ /* 0x040fe200078e00ff */
[----:B------:R-:W-:Y:S01]  /*b4a0*/  LOP3.LUT R9, R9, 0xffff0000, RZ, 0xc0, !PT ;  /* 0xffff000009097812 */ /* 0x000fe200078ec0ff */
[-C--:B------:R-:W-:Y:S01]  /*b4b0*/  FMUL.FTZ R36, R37, R31.reuse ;  /* 0x0000001f25247220 */ /* 0x080fe20000410000 */
[----:B------:R-:W-:Y:S01]  /*b4c0*/  FMUL.FTZ R38, R35, R31 ;  /* 0x0000001f23267220 */ /* 0x000fe20000410000 */
[----:B------:R-:W-:Y:S01]  /*b4d0*/  FMUL.FTZ R31, R44, R8 ;  /* 0x000000082c1f7220 */ /* 0x000fe20000410000 */
[----:B------:R-:W-:-:S02]  /*b4e0*/  IMAD.U32 R33, R10, 0x10000, RZ ;  /* 0x000100000a217824 */ /* 0x000fc400078e00ff */
[-C--:B------:R-:W-:Y:S01]  /*b4f0*/  FFMA.FTZ R36, R35, R27.reuse, -R36 ;  /* 0x0000001b23247223 */ /* 0x080fe20000010824 */
[----:B------:R-:W-:Y:S01]  /*b500*/  FFMA.FTZ R38, R37, R27, R38 ;  /* 0x0000001b25267223 */ /* 0x000fe20000010026 */
[----:B------:R-:W-:Y:S01]  /*b510*/  FMUL.FTZ R27, R40, R8 ;  /* 0x00000008281b7220 */ /* 0x000fe20000410000 */
[-C--:B------:R-:W-:Y:S01]  /*b520*/  FMUL.FTZ R35, R46, R32.reuse ;  /* 0x000000202e237220 */ /* 0x080fe20000410000 */
[----:B------:R-:W-:Y:S01]  /*b530*/  FMUL.FTZ R37, R42, R32 ;  /* 0x000000202a257220 */ /* 0x000fe20000410000 */
[-C--:B------:R-:W-:Y:S01]  /*b540*/  FFMA.FTZ R31, R40, R4.reuse, -R31 ;  /* 0x00000004281f7223 */ /* 0x080fe2000001081f */
[----:B------:R-:W-:Y:S01]  /*b550*/  FFMA.FTZ R27, R44, R4, R27 ;  /* 0x000000042c1b7223 */ /* 0x000fe2000001001b */
[----:B------:R-:W-:Y:S01]  /*b560*/  LOP3.LUT R10, R10, 0xffff0000, RZ, 0xc0, !PT ;  /* 0xffff00000a0a7812 */ /* 0x000fe200078ec0ff */
[-C--:B------:R-:W-:Y:S01]  /*b570*/  FMUL.FTZ R4, R41, R33.reuse ;  /* 0x0000002129047220 */ /* 0x080fe20000410000 */
[----:B------:R-:W-:Y:S01]  /*b580*/  LOP3.LUT R32, R12, 0xffff0000, RZ, 0xc0, !PT ;  /* 0xffff00000c207812 */ /* 0x000fe200078ec0ff */
[-C--:B------:R-:W-:Y:S01]  /*b590*/  FFMA.FTZ R35, R42, R28.reuse, -R35 ;  /* 0x0000001c2a237223 */ /* 0x080fe20000010823 */
[----:B------:R-:W-:Y:S01]  /*b5a0*/  LOP3.LUT R40, R21, 0xffff0000, RZ, 0xc0, !PT ;  /* 0xffff000015287812 */ /* 0x000fe200078ec0ff */
[----:B------:R-:W-:Y:S01]  /*b5b0*/  FFMA.FTZ R37, R46, R28, R37 ;  /* 0x0000001c2e257223 */ /* 0x000fe20000010025 */
[----:B------:R-:W-:Y:S01]  /*b5c0*/  FMUL.FTZ R28, R39, R33 ;  /* 0x00000021271c7220 */ /* 0x000fe20000410000 */
[----:B------:R-:W-:-:S02]  /*b5d0*/  IMAD.U32 R34, R11, 0x10000, RZ ;  /* 0x000100000b227824 */ /* 0x000fc400078e00ff */
[-C--:B------:R-:W-:Y:S01]  /*b5e0*/  FFMA.FTZ R8, R39, R29.reuse, -R4 ;  /* 0x0000001d27087223 */ /* 0x080fe20000010804 */
[----:B------:R-:W-:Y:S02]  /*b5f0*/  IMAD.U32 R42, R24, 0x10000, RZ ;  /* 0x00010000182a7824 */ /* 0x000fe400078e00ff */
[-C--:B------:R-:W-:Y:S01]  /*b600*/  FMUL.FTZ R33, R40, R10.reuse ;  /* 0x0000000a28217220 */ /* 0x080fe20000410000 */
[----:B------:R-:W-:Y:S01]  /*b610*/  FMUL.FTZ R39, R32, R10 ;  /* 0x0000000a20277220 */ /* 0x000fe20000410000 */
[----:B------:R-:W-:Y:S01]  /*b620*/  FFMA.FTZ R10, R41, R29, R28 ;  /* 0x0000001d290a7223 */ /* 0x000fe2000001001c */
[----:B------:R-:W-:Y:S01]  /*b630*/  LOP3.LUT R11, R11, 0xffff0000, RZ, 0xc0, !PT ;  /* 0xffff00000b0b7812 */ /* 0x000fe200078ec0ff */
[----:B------:R-:W-:Y:S02]  /*b640*/  IMAD.U32 R4, R14, 0x10000, RZ ;  /* 0x000100000e047824 */ /* 0x000fe400078e00ff */
[----:B------:R-:W-:Y:S01]  /*b650*/  FMUL.FTZ R29, R42, R34 ;  /* 0x000000222a1d7220 */ /* 0x000fe20000410000 */
[-C--:B------:R-:W-:Y:S01]  /*b660*/  FFMA.FTZ R33, R32, R6.reuse, -R33 ;  /* 0x0000000620217223 */ /* 0x080fe20000010821 */
[----:B------:R-:W-:Y:S01]  /*b670*/  FFMA.FTZ R39, R40, R6, R39 ;  /* 0x0000000628277223 */ /* 0x000fe20000010027 */
[C---:B------:R-:W-:Y:S01]  /*b680*/  FMUL.FTZ R41, R4.reuse, R34 ;  /* 0x0000002204297220 */ /* 0x040fe20000410000 */
[-C--:B------:R-:W-:Y:S01]  /*b690*/  FFMA.FTZ R29, R4, R30.reuse, -R29 ;  /* 0x0000001e041d7223 */ /* 0x080fe2000001081d */
[----:B------:R-:W-:Y:S01]  /*b6a0*/  FMUL.FTZ R4, R47, R9 ;  /* 0x000000092f047220 */ /* 0x000fe20000410000 */
[----:B------:R-:W-:Y:S01]  /*b6b0*/  FMUL.FTZ R32, R49, R11 ;  /* 0x0000000b31207220 */ /* 0x000fe20000410000 */
[----:B------:R-:W-:Y:S01]  /*b6c0*/  FMUL.FTZ R6, R43, R9 ;  /* 0x000000092b067220 */ /* 0x000fe20000410000 */
[----:B------:R-:W-:Y:S01]  /*b6d0*/  FMUL.FTZ R34, R45, R11 ;  /* 0x0000000b2d227220 */ /* 0x000fe20000410000 */
[----:B------:R-:W-:Y:S01]  /*b6e0*/  FFMA.FTZ R41, R42, R30, R41 ;  /* 0x0000001e2a297223 */ /* 0x000fe20000010029 */
[----:B------:R-:W-:Y:S01]  /*b6f0*/  FFMA.FTZ R28, R43, R5, -R4 ;  /* 0x000000052b1c7223 */ /* 0x000fe20000010804 */
[----:B------:R-:W-:Y:S01]  /*b700*/  FFMA.FTZ R32, R45, R7, -R32 ;  /* 0x000000072d207223 */ /* 0x000fe20000010820 */
[----:B------:R-:W-:Y:S01]  /*b710*/  FFMA.FTZ R30, R47, R5, R6 ;  /* 0x000000052f1e7223 */ /* 0x000fe20000010006 */
[----:B------:R-:W-:Y:S01]  /*b720*/  FFMA.FTZ R34, R49, R7, R34 ;  /* 0x0000000731227223 */ /* 0x000fe20000010022 */
[----:B------:R-:W-:-:S02]  /*b730*/  F2FP.BF16.F32.PACK_AB R6, R33, R8 ;  /* 0x000000082106723e */ /* 0x000fc400000010ff */
[----:B------:R-:W-:Y:S02]  /*b740*/  F2FP.BF16.F32.PACK_AB R4, R31, R36 ;  /* 0x000000241f04723e */ /* 0x000fe400000010ff */
[----:B------:R-:W-:Y:S02]  /*b750*/  F2FP.BF16.F32.PACK_AB R5, R28, R35 ;  /* 0x000000231c05723e */ /* 0x000fe400000010ff */
[----:B------:R-:W-:Y:S02]  /*b760*/  F2FP.BF16.F32.PACK_AB R7, R32, R29 ;  /* 0x0000001d2007723e */ /* 0x000fe400000010ff */
[----:B------:R-:W-:Y:S02]  /*b770*/  F2FP.BF16.F32.PACK_AB R10, R39, R10 ;  /* 0x0000000a270a723e */ /* 0x000fe400000010ff */
[----:B------:R-:W-:Y:S01]  /*b780*/  F2FP.BF16.F32.PACK_AB R8, R27, R38 ;  /* 0x000000261b08723e */ /* 0x000fe200000010ff */
[----:B------:R2:W-:Y:S01]  /*b790*/  STS.128 [R217], R4 ;  /* 0x00000004d9007388 */ /* 0x0005e20000000c00 */
[----:B------:R-:W-:-:S02]  /*b7a0*/  F2FP.BF16.F32.PACK_AB R9, R30, R37 ;  /* 0x000000251e09723e */ /* 0x000fc400000010ff */
[----:B------:R-:W-:-:S05]  /*b7b0*/  F2FP.BF16.F32.PACK_AB R11, R34, R41 ;  /* 0x00000029220b723e */ /* 0x000fca00000010ff */
[----:B------:R2:W-:Y:S02]  /*b7c0*/  STS.128 [R25+0x10400], R8 ;  /* 0x0104000819007388 */ /* 0x0005e40000000c00 */
.L_x_627:
[----:B------:R-:W-:Y:S05]  /*b7d0*/  BSYNC B1 ;  /* 0x0000000000017941 */ /* 0x000fea0003800000 */
.L_x_626:
[----:B------:R-:W-:Y:S04]  /*b7e0*/  BSSY B1, `(.L_x_628) ;  /* 0x0000059000017945 */ /* 0x000fe80003800000 */
[----:B------:R-:W-:Y:S05]  /*b7f0*/  @P1 BRA `(.L_x_629) ;  /* 0x00000004005c1947 */ /* 0x000fea0003800000 */
[----:B-12---:R-:W-:Y:S01]  /*b800*/  LEA.HI R4, R13, R202, RZ, 0x1d ;  /* 0x000000ca0d047211 */ /* 0x006fe200078fe8ff */
        /* <DEDUP_REMOVED lines=11> */
[----:B------:R-:W-:Y:S01]  /*b8c0*/  LOP3.LUT R40, R0, 0xffff0000, RZ, 0xc0, !PT ;  /* 0xffff000000287812 */ /* 0x000fe200078ec0ff */
[----:B------:R-:W-:Y:S01]  /*b8d0*/  IMAD.SHL.U32 R7, R7, 0x400, RZ ;  /* 0x0000040007077824 */ /* 0x000fe200078e00ff */
[----:B------:R-:W-:Y:S01]  /*b8e0*/  LOP3.LUT R5, R4, R6, RZ, 0x3c, !PT ;  /* 0x0000000604057212 */ /* 0x000fe200078e3cff */
[----:B------:R-:W-:Y:S01]  /*b8f0*/  IMAD.U32 R39, R12, 0x10000, RZ ;  /* 0x000100000c277824 */ /* 0x000fe200078e00ff */
[----:B------:R-:W-:-:S02]  /*b900*/  LOP3.LUT R47, R20, 0xffff0000, RZ, 0xc0, !PT ;  /* 0xffff0000142f7812 */ /* 0x000fc400078ec0ff */
[----:B------:R-:W-:Y:S02]  /*b910*/  LOP3.LUT R7, R7, 0x7fffe000, RZ, 0xc0, !PT ;  /* 0x7fffe00007077812 */ /* 0x000fe400078ec0ff */
[----:B------:R-:W-:Y:S02]  /*b920*/  LOP3.LUT R49, R24, 0xffff0000, RZ, 0xc0, !PT ;  /* 0xffff000018317812 */ /* 0x000fe400078ec0ff */
[----:B------:R-:W-:Y:S02]  /*b930*/  IADD3 R9, R5, R7, R196 ;  /* 0x0000000705097210 */ /* 0x000fe40007ffe0c4 */
[----:B------:R-:W0:Y:S01]  /*b940*/  LDS.128 R4, [R216] ;  /* 0x00000000d8047984 */ /* 0x000e220000000c00 */
[----:B------:R-:W-:Y:S02]  /*b950*/  LOP3.LUT R43, R3, 0xffff0000, RZ, 0xc0, !PT ;  /* 0xffff0000032b7812 */ /* 0x000fe400078ec0ff */
[----:B------:R-:W-:Y:S01]  /*b960*/  IMAD R25, R9, 0x2, R156 ;  /* 0x0000000209197824 */ /* 0x000fe200078e029c */
[----:B------:R-:W-:-:S04]  /*b970*/  LOP3.LUT R45, R14, 0xffff0000, RZ, 0xc0, !PT ;  /* 0xffff00000e2d7812 */ /* 0x000fc800078ec0ff */
[----:B------:R-:W1:Y:S01]  /*b980*/  LDS.128 R8, [R25+0x10400] ;  /* 0x0104000019087984 */ /* 0x000e620000000c00 */
[C---:B0-----:R-:W-:Y:S01]  /*b990*/  IMAD.U32 R27, R4.reuse, 0x10000, RZ ;  /* 0x00010000041b7824 */ /* 0x041fe200078e00ff */
[----:B------:R-:W-:Y:S01]  /*b9a0*/  LOP3.LUT R4, R4, 0xffff0000, RZ, 0xc0, !PT ;  /* 0xffff000004047812 */ /* 0x000fe200078ec0ff */
[----:B------:R-:W-:Y:S01]  /*b9b0*/  IMAD.U32 R28, R5, 0x10000, RZ ;  /* 0x00010000051c7824 */ /* 0x000fe200078e00ff */
[----:B------:R-:W-:Y:S01]  /*b9c0*/  SHF.L.U32 R30, R7, 0x10, RZ ;  /* 0x00000010071e7819 */ /* 0x000fe200000006ff */
[C---:B------:R-:W-:Y:S01]  /*b9d0*/  IMAD.U32 R29, R6.reuse, 0x10000, RZ ;  /* 0x00010000061d7824 */ /* 0x040fe200078e00ff */
[----:B------:R-:W-:Y:S02]  /*b9e0*/  LOP3.LUT R6, R6, 0xffff0000, RZ, 0xc0, !PT ;  /* 0xffff000006067812 */ /* 0x000fe400078ec0ff */
        /* <DEDUP_REMOVED lines=28> */
[----:B------:R-:W-:Y:S01]  /*bbb0*/  SHF.L.U32 R4, R14, 0x10, RZ ;  /* 0x000000100e047819 */ /* 0x000fe200000006ff */
[----:B------:R-:W-:Y:S01]  /*bbc0*/  FFMA.FTZ R10, R41, R29, R28 ;  /* 0x0000001d290a7223 */ /* 0x000fe2000001001c */
[----:B------:R-:W-:Y:S01]  /*bbd0*/  LOP3.LUT R11, R11, 0xffff0000, RZ, 0xc0, !PT ;  /* 0xffff00000b0b7812 */ /* 0x000fe200078ec0ff */
[----:B------:R-:W-:Y:S01]  /*bbe0*/  FMUL.FTZ R29, R42, R34 ;  /* 0x000000222a1d7220 */ /* 0x000fe20000410000 */
[----:B------:R-:W-:Y:S01]  /*bbf0*/  LOP3.LUT R7, R7, 0xffff0000, RZ, 0xc0, !PT ;  /* 0xffff000007077812 */ /* 0x000fe200078ec0ff */
[----:B------:R-:W-:Y:S01]  /*bc00*/  FFMA.FTZ R33, R32, R6, -R33 ;  /* 0x0000000620217223 */ /* 0x000fe20000010821 */
[C---:B------:R-:W-:Y:S01]  /*bc10*/  FMUL.FTZ R41, R4.reuse, R34 ;  /* 0x0000002204297220 */ /* 0x040fe20000410000 */
[----:B------:R-:W-:Y:S01]  /*bc20*/  FFMA.FTZ R29, R4, R30, -R29 ;  /* 0x0000001e041d7223 */ /* 0x000fe2000001081d */
[----:B------:R-:W-:Y:S01]  /*bc30*/  FFMA.FTZ R39, R40, R6, R39 ;  /* 0x0000000628277223 */ /* 0x000fe20000010027 */
        /* <DEDUP_REMOVED lines=19> */
.L_x_629:
[----:B------:R-:W-:Y:S05]  /*bd70*/  BSYNC B1 ;  /* 0x0000000000017941 */ /* 0x000fea0003800000 */
.L_x_628:
[----:B------:R-:W-:Y:S05]  /*bd80*/  @P0 BRA `(.L_x_616) ;  /* 0x0000000400580947 */ /* 0x000fea0003800000 */
[----:B------:R-:W-:Y:S01]  /*bd90*/  LEA.HI R13, R13, R202, RZ, 0x1d ;  /* 0x000000ca0d0d7211 */ /* 0x000fe200078fe8ff */
[C---:B------:R-:W-:Y:S01]  /*bda0*/  IMAD.U32 R37, R15.reuse, 0x10000, RZ ;  /* 0x000100000f257824 */ /* 0x040fe200078e00ff */
[----:B------:R-:W-:Y:S01]  /*bdb0*/  LOP3.LUT R36, R15, 0xffff0000, RZ, 0xc0, !PT ;  /* 0xffff00000f247812 */ /* 0x000fe200078ec0ff */
[C---:B------:R-:W-:Y:S01]  /*bdc0*/  IMAD.U32 R35, R0.reuse, 0x10000, RZ ;  /* 0x0001000000237824 */ /* 0x040fe200078e00ff */
[----:B-123--:R-:W-:Y:S01]  /*bdd0*/  SHF.R.S32.HI R6, RZ, 0x1f, R13 ;  /* 0x0000001fff067819 */ /* 0x00efe2000001140d */
[----:B------:R-:W-:Y:S01]  /*bde0*/  IMAD.SHL.U32 R4, R13, 0x8, RZ ;  /* 0x000000080d047824 */ /* 0x000fe200078e00ff */
[----:B------:R-:W-:Y:S01]  /*bdf0*/  LOP3.LUT R0, R0, 0xffff0000, RZ, 0xc0, !PT ;  /* 0xffff000000007812 */ /* 0x000fe200078ec0ff */
[----:B------:R-:W-:Y:S01]  /*be00*/  IMAD.U32 R39, R20, 0x10000, RZ ;  /* 0x0001000014277824 */ /* 0x000fe200078e00ff */
[----:B------:R-:W-:Y:S01]  /*be10*/  LEA.HI R6, R6, R13, RZ, 0x3 ;  /* 0x0000000d06067211 */ /* 0x000fe200078f18ff */
[----:B------:R-:W-:Y:S01]  /*be20*/  IMAD.U32 R38, R21, 0x10000, RZ ;  /* 0x0001000015267824 */ /* 0x000fe200078e00ff */
[----:B------:R-:W-:Y:S01]  /*be30*/  LOP3.LUT R4, R159, 0x38, R4, 0xf8, !PT ;  /* 0x000000389f047812 */ /* 0x000fe200078ef804 */
[----:B------:R-:W-:-:S02]  /*be40*/  IMAD.U32 R41, R24, 0x10000, RZ ;  /* 0x0001000018297824 */ /* 0x000fc400078e00ff */
[----:B------:R-:W-:Y:S01]  /*be50*/  IMAD.SHL.U32 R6, R6, 0x400, RZ ;  /* 0x0000040006067824 */ /* 0x000fe200078e00ff */
[----:B------:R-:W-:-:S04]  /*be60*/  LOP3.LUT R4, R4, R229, RZ, 0x3c, !PT ;  /* 0x000000e504047212 */ /* 0x000fc800078e3cff */
[----:B------:R-:W-:-:S04]  /*be70*/  LOP3.LUT R6, R6, 0x7fffe000, RZ, 0xc0, !PT ;  /* 0x7fffe00006067812 */ /* 0x000fc800078ec0ff */
[----:B------:R-:W-:Y:S02]  /*be80*/  IADD3 R9, R4, R6, R195 ;  /* 0x0000000604097210 */ /* 0x000fe40007ffe0c3 */
[----:B------:R-:W1:Y:S03]  /*be90*/  LDS.128 R4, [R215] ;  /* 0x00000000d7047984 */ /* 0x000e660000000c00 */
[----:B------:R-:W-:-:S05]  /*bea0*/  IMAD R13, R9, 0x2, R156 ;  /* 0x00000002090d7824 */ /* 0x000fca00078e029c */
[----:B------:R-:W2:Y:S01]  /*beb0*/  LDS.128 R8, [R13+0x10400] ;  /* 0x010400000d087984 */ /* 0x000ea20000000c00 */
[C---:B-1----:R-:W-:Y:S01]  /*bec0*/  IMAD.U32 R25, R4.reuse, 0x10000, RZ ;  /* 0x0001000004197824 */ /* 0x042fe200078e00ff */
[----:B------:R-:W-:Y:S01]  /*bed0*/  LOP3.LUT R4, R4, 0xffff0000, RZ, 0xc0, !PT ;  /* 0xffff000004047812 */ /* 0x000fe200078ec0ff */
[C---:B0-----:R-:W-:Y:S01]  /*bee0*/  IMAD.U32 R27, R5.reuse, 0x10000, RZ ;  /* 0x00010000051b7824 */ /* 0x041fe200078e00ff */
[----:B------:R-:W-:Y:S01]  /*bef0*/  LOP3.LUT R5, R5, 0xffff0000, RZ, 0xc0, !PT ;  /* 0xffff000005057812 */ /* 0x000fe200078ec0ff */
[C---:B------:R-:W-:Y:S01]  /*bf00*/  IMAD.U32 R28, R6.reuse, 0x10000, RZ ;  /* 0x00010000061c7824 */ /* 0x040fe200078e00ff */
[----:B------:R-:W-:Y:S01]  /*bf10*/  LOP3.LUT R6, R6, 0xffff0000, RZ, 0xc0, !PT ;  /* 0xffff000006067812 */ /* 0x000fe200078ec0ff */
[C---:B------:R-:W-:Y:S01]  /*bf20*/  IMAD.U32 R29, R7.reuse, 0x10000, RZ ;  /* 0x00010000071d7824 */ /* 0x040fe200078e00ff */
[----:B------:R-:W-:Y:S01]  /*bf30*/  LOP3.LUT R7, R7, 0xffff0000, RZ, 0xc0, !PT ;  /* 0xffff000007077812 */ /* 0x000fe200078ec0ff */
[C---:B--2---:R-:W-:Y:S01]  /*bf40*/  IMAD.U32 R30, R8.reuse, 0x10000, RZ ;  /* 0x00010000081e7824 */ /* 0x044fe200078e00ff */
        /* <DEDUP_REMOVED lines=8> */
[----:B------:R-:W-:-:S02]  /*bfd0*/  IMAD.U32 R35, R3, 0x10000, RZ ;  /* 0x0001000003237824 */ /* 0x000fc400078e00ff */
[----:B------:R-:W-:Y:S01]  /*bfe0*/  FFMA.FTZ R30, R37, R25, R30 ;  /* 0x00000019251e7223 */ /* 0x000fe2000001001e */
[C---:B------:R-:W-:Y:S01]  /*bff0*/  FMUL.FTZ R25, R0.reuse, R8 ;  /* 0x0000000800197220 */ /* 0x040fe20000410000 */
[-C--:B------:R-:W-:Y:S01]  /*c000*/  FFMA.FTZ R15, R0, R4.reuse, -R15 ;  /* 0x00000004000f7223 */ /* 0x080fe2000001080f */
[-C--:B------:R-:W-:Y:S01]  /*c010*/  FMUL.FTZ R0, R39, R31.reuse ;  /* 0x0000001f27007220 */ /* 0x080fe20000410000 */
[C---:B------:R-:W-:Y:S01]  /*c020*/  FMUL.FTZ R8, R35.reuse, R31 ;  /* 0x0000001f23087220 */ /* 0x040fe20000410000 */
[----:B------:R-:W-:Y:S01]  /*c030*/  FFMA.FTZ R25, R36, R4, R25 ;  /* 0x0000000424197223 */ /* 0x000fe20000010019 */
[C---:B------:R-:W-:Y:S02]  /*c040*/  IMAD.U32 R4, R12.reuse, 0x10000, RZ ;  /* 0x000100000c047824 */ /* 0x040fe400078e00ff */
[-C--:B------:R-:W-:Y:S01]  /*c050*/  FFMA.FTZ R0, R35, R27.reuse, -R0 ;  /* 0x0000001b23007223 */ /* 0x080fe20000010800 */
[----:B------:R-:W-:Y:S01]  /*c060*/  FFMA.FTZ R27, R39, R27, R8 ;  /* 0x0000001b271b7223 */ /* 0x000fe20000010008 */
[----:B------:R-:W-:Y:S01]  /*c070*/  LOP3.LUT R8, R12, 0xffff0000, RZ, 0xc0, !PT ;  /* 0xffff00000c087812 */ /* 0x000fe200078ec0ff */
[----:B------:R-:W-:Y:S01]  /*c080*/  FMUL.FTZ R31, R38, R32 ;  /* 0x00000020261f7220 */ /* 0x000fe20000410000 */
[----:B------:R-:W-:Y:S01]  /*c090*/  LOP3.LUT R12, R21, 0xffff0000, RZ, 0xc0, !PT ;  /* 0xffff0000150c7812 */ /* 0x000fe200078ec0ff */
[----:B------:R-:W-:-:S02]  /*c0a0*/  IMAD.U32 R33, R11, 0x10000, RZ ;  /* 0x000100000b217824 */ /* 0x000fc400078e00ff */
[C---:B------:R-:W-:Y:S01]  /*c0b0*/  FMUL.FTZ R21, R4.reuse, R32 ;  /* 0x0000002004157220 */ /* 0x040fe20000410000 */
[----:B------:R-:W-:Y:S01]  /*c0c0*/  FFMA.FTZ R31, R4, R28, -R31 ;  /* 0x0000001c041f7223 */ /* 0x000fe2000001081f */
[-C--:B------:R-:W-:Y:S01]  /*c0d0*/  FMUL.FTZ R37, R8, R10.reuse ;  /* 0x0000000a08257220 */ /* 0x080fe20000410000 */
[----:B------:R-:W-:Y:S01]  /*c0e0*/  FMUL.FTZ R35, R12, R10 ;  /* 0x0000000a0c237220 */ /* 0x000fe20000410000 */
[----:B------:R-:W-:Y:S02]  /*c0f0*/  IMAD.U32 R39, R14, 0x10000, RZ ;  /* 0x000100000e277824 */ /* 0x000fe400078e00ff */
[-C--:B------:R-:W-:Y:S01]  /*c100*/  FMUL.FTZ R4, R41, R33.reuse ;  /* 0x0000002129047220 */ /* 0x080fe20000410000 */
[----:B------:R-:W-:Y:S01]  /*c110*/  FFMA.FTZ R10, R38, R28, R21 ;  /* 0x0000001c260a7223 */ /* 0x000fe20000010015 */
[-C--:B------:R-:W-:Y:S01]  /*c120*/  FFMA.FTZ R8, R8, R6.reuse, -R35 ;  /* 0x0000000608087223 */ /* 0x080fe20000010823 */
[----:B------:R-:W-:Y:S01]  /*c130*/  FFMA.FTZ R37, R12, R6, R37 ;  /* 0x000000060c257223 */ /* 0x000fe20000010025 */
[C---:B------:R-:W-:Y:S01]  /*c140*/  FMUL.FTZ R6, R39.reuse, R33 ;  /* 0x0000002127067220 */ /* 0x040fe20000410000 */
[----:B------:R-:W-:Y:S01]  /*c150*/  FFMA.FTZ R21, R39, R29, -R4 ;  /* 0x0000001d27157223 */ /* 0x000fe20000010804 */
[----:B------:R-:W-:-:S02]  /*c160*/  LOP3.LUT R9, R9, 0xffff0000, RZ, 0xc0, !PT ;  /* 0xffff000009097812 */ /* 0x000fc400078ec0ff */
[----:B------:R-:W-:Y:S01]  /*c170*/  LOP3.LUT R11, R11, 0xffff0000, RZ, 0xc0, !PT ;  /* 0xffff00000b0b7812 */ /* 0x000fe200078ec0ff */
[----:B------:R-:W-:Y:S01]  /*c180*/  FFMA.FTZ R29, R41, R29, R6 ;  /* 0x0000001d291d7223 */ /* 0x000fe20000010006 */
[----:B------:R-:W-:Y:S02]  /*c190*/  LOP3.LUT R35, R20, 0xffff0000, RZ, 0xc0, !PT ;  /* 0xffff000014237812 */ /* 0x000fe400078ec0ff */
[----:B------:R-:W-:Y:S02]  /*c1a0*/  LOP3.LUT R39, R24, 0xffff0000, RZ, 0xc0, !PT ;  /* 0xffff000018277812 */ /* 0x000fe400078ec0ff */
[----:B------:R-:W-:Y:S01]  /*c1b0*/  LOP3.LUT R3, R3, 0xffff0000, RZ, 0xc0, !PT ;  /* 0xffff000003037812 */ /* 0x000fe200078ec0ff */
[----:B------:R-:W-:Y:S01]  /*c1c0*/  FMUL.FTZ R4, R35, R9 ;  /* 0x0000000923047220 */ /* 0x000fe20000410000 */
[----:B------:R-:W-:Y:S01]  /*c1d0*/  LOP3.LUT R33, R14, 0xffff0000, RZ, 0xc0, !PT ;  /* 0xffff00000e217812 */ /* 0x000fe200078ec0ff */
[----:B------:R-:W-:Y:S01]  /*c1e0*/  FMUL.FTZ R14, R39, R11 ;  /* 0x0000000b270e7220 */ /* 0x000fe20000410000 */
[----:B------:R-:W-:Y:S01]  /*c1f0*/  F2FP.BF16.F32.PACK_AB R10, R37, R10 ;  /* 0x0000000a250a723e */ /* 0x000fe200000010ff */
[C---:B------:R-:W-:Y:S01]  /*c200*/  FMUL.FTZ R6, R3.reuse, R9 ;  /* 0x0000000903067220 */ /* 0x040fe20000410000 */
[----:B------:R-:W-:Y:S01]  /*c210*/  FFMA.FTZ R3, R3, R5, -R4 ;  /* 0x0000000503037223 */ /* 0x000fe20000010804 */
[C---:B------:R-:W-:Y:S01]  /*c220*/  FMUL.FTZ R20, R33.reuse, R11 ;  /* 0x0000000b21147220 */ /* 0x040fe20000410000 */
[----:B------:R-:W-:Y:S01]  /*c230*/  FFMA.FTZ R14, R33, R7, -R14 ;  /* 0x00000007210e7223 */ /* 0x000fe2000001080e */
[----:B------:R-:W-:Y:S01]  /*c240*/  FFMA.FTZ R12, R35, R5, R6 ;  /* 0x00000005230c7223 */ /* 0x000fe20000010006 */
[----:B------:R-:W-:Y:S01]  /*c250*/  F2FP.BF16.F32.PACK_AB R6, R8, R31 ;  /* 0x0000001f0806723e */ /* 0x000fe200000010ff */
[----:B------:R-:W-:Y:S01]  /*c260*/  FFMA.FTZ R20, R39, R7, R20 ;  /* 0x0000000727147223 */ /* 0x000fe20000010014 */
[----:B------:R-:W-:-:S02]  /*c270*/  F2FP.BF16.F32.PACK_AB R4, R15, R34 ;  /* 0x000000220f04723e */ /* 0x000fc400000010ff */
[----:B------:R-:W-:Y:S02]  /*c280*/  F2FP.BF16.F32.PACK_AB R5, R3, R0 ;  /* 0x000000000305723e */ /* 0x000fe400000010ff */
[----:B------:R-:W-:Y:S02]  /*c290*/  F2FP.BF16.F32.PACK_AB R7, R14, R21 ;  /* 0x000000150e07723e */ /* 0x000fe400000010ff */
[----:B------:R-:W-:Y:S02]  /*c2a0*/  F2FP.BF16.F32.PACK_AB R8, R25, R30 ;  /* 0x0000001e1908723e */ /* 0x000fe400000010ff */
[----:B------:R-:W-:Y:S01]  /*c2b0*/  F2FP.BF16.F32.PACK_AB R9, R12, R27 ;  /* 0x0000001b0c09723e */ /* 0x000fe200000010ff */
[----:B------:R4:W-:Y:S01]  /*c2c0*/  STS.128 [R215], R4 ;  /* 0x00000004d7007388 */ /* 0x0009e20000000c00 */
[----:B------:R-:W-:-:S05]  /*c2d0*/  F2FP.BF16.F32.PACK_AB R11, R20, R29 ;  /* 0x0000001d140b723e */ /* 0x000fca00000010ff */
[----:B------:R4:W-:Y:S02]  /*c2e0*/  STS.128 [R13+0x10400], R8 ;  /* 0x010400080d007388 */ /* 0x0009e40000000c00 */
.L_x_616:
[----:B------:R-:W-:Y:S05]  /*c2f0*/  BSYNC B0 ;  /* 0x0000000000007941 */ /* 0x000fea0003800000 */
.L_x_597:
[----:B------:R-:W-:Y:S01]  /*c300*/  @!PT LDS RZ, [RZ] ;  /* 0x00000000fffff984 */ /* 0x000fe20000000800 */
[----:B------:R-:W-:Y:S01]  /*c310*/  @!PT LDS RZ, [RZ] ;  /* 0x00000000fffff984 */ /* 0x000fe20000000800 */
[----:B------:R-:W-:Y:S01]  /*c320*/  @!PT LDS RZ, [RZ] ;  /* 0x00000000fffff984 */ /* 0x000fe20000000800 */
[----:B------:R-:W-:Y:S01]  /*c330*/  @!PT LDS RZ, [RZ] ;  /* 0x00000000fffff984 */ /* 0x000fe20000000800 */
[----:B------:R5:W-:Y:S06]  /*c340*/  MEMBAR.ALL.CTA ;  /* 0x0000000000007992 */ /* 0x000bec0000008000 */
[----:B-----5:R-:W5:Y:S01]  /*c350*/  FENCE.VIEW.ASYNC.S ;  /* 0x00000000000073c6 */ /* 0x020f620000000000 */
[----:B------:R-:W-:Y:S05]  /*c360*/  WARPSYNC.ALL ;  /* 0x0000000000007948 */ /* 0x000fea0003800000 */
[----:B-----5:R-:W-:Y:S06]  /*c370*/  BAR.SYNC.DEFER_BLOCKING 0xd, 0x100 ;  /* 0x0344000000007b1d */ /* 0x020fec0000010000 */
.L_x_595:
[----:B------:R-:W-:-:S13]  /*c380*/  ISETP.NE.AND P0, PT, R157, 0x3, PT ;  /* 0x000000039d00780c */ /* 0x000fda0003f05270 */
[----:B------:R-:W-:Y:S05]  /*c390*/  @!P0 BRA `(.L_x_630) ;  /* 0x0000000000048947 */ /* 0x000fea0003800000 */
[----:B------:R-:W-:Y:S01]  /*c3a0*/  BPT.TRAP 0x1 ;  /* 0x000000040000795c */ /* 0x000fe20000300000 */
.L_x_630:
[----:B-12---:R-:W-:Y:S01]  /*c3b0*/  IMAD R3, R152, 0x8, R156 ;  /* 0x0000000898037824 */ /* 0x006fe200078e029c */
[----:B------:R-:W-:-:S04]  /*c3c0*/  SHF.L.U32 R0, R158, 0x1f, RZ ;  /* 0x0000001f9e007819 */ /* 0x000fc800000006ff */
[----:B------:R1:W2:Y:S01]  /*c3d0*/  SYNCS.PHASECHK.TRANS64.TRYWAIT P1, [R3+URZ+0x28830], R0 ;  /* 0x02883000030075a7 */ /* 0x0002a2000802017f */
[----:B------:R-:W-:Y:S05]  /*c3e0*/  @!P0 BRA `(.L_x_631) ;  /* 0x0000000000048947 */ /* 0x000fea0003800000 */
[----:B------:R-:W-:Y:S01]  /*c3f0*/  BPT.TRAP 0x1 ;  /* 0x000000040000795c */ /* 0x000fe20000300000 */
.L_x_631:
[----:B------:R-:W-:Y:S01]  /*c400*/  IMAD.MOV.U32 R151, RZ, RZ, RZ ;  /* 0x000000ffff977224 */ /* 0x000fe200078e00ff */
[----:B--2---:R-:W-:Y:S06]  /*c410*/  @P1 BRA `(.L_x_632) ;  /* 0x0000000000081947 */ /* 0x004fec0003800000 */
[----:B------:R-:W2:Y:S02]  /*c420*/  SYNCS.PHASECHK.TRANS64.TRYWAIT P1, [R3+URZ+0x28830], R0 ;  /* 0x02883000030075a7 */ /* 0x000ea4000802017f */
[----:B--2---:R-:W-:Y:S05]  /*c430*/  @!P1 BRA `(.L_x_633) ;  /* 0x000000ec002c9947 */ /* 0x004fea0003800000 */
.L_x_632:
[----:B------:R-:W-:Y:S05]  /*c440*/  WARPSYNC.ALL ;  /* 0x0000000000007948 */ /* 0x000fea0003800000 */
[----:B-12---:R-:W-:Y:S01]  /*c450*/  VIADD R0, R156, 0x18400 ;  /* 0x000184009c007836 */ /* 0x006fe20000000000 */
[----:B------:R-:W-:Y:S01]  /*c460*/  R2UR UR4, R26 ;  /* 0x000000001a0472ca */ /* 0x000fe200000e0000 */
[----:B------:R-:W-:Y:S01]  /*c470*/  UMOV UR5, 0x40000040 ;  /* 0x4000004000057882 */ /* 0x000fe20000000000 */
[----:B0--34-:R-:W-:Y:S01]  /*c480*/  MOV R5, 0x40000040 ;  /* 0x4000004000057802 */ /* 0x019fe20000000f00 */
[----:B-----5:R-:W-:Y:S01]  /*c490*/  WARPGROUP.ARRIVE ;  /* 0x00000000000079c5 */ /* 0x020fe20000000000 */
[----:B------:R-:W-:Y:S01]  /*c4a0*/  SHF.R.U32.HI R0, RZ, 0x4, R0 ;  /* 0x00000004ff007819 */ /* 0x000fe20000011600 */
[----:B------:R-:W-:Y:S01]  /*c4b0*/  IMAD.MOV.U32 R7, RZ, RZ, 0x40000040 ;  /* 0x40000040ff077424 */ /* 0x000fe200078e00ff */
[----:B------:R-:W-:Y:S01]  /*c4c0*/  R2UR UR7, R5 ;  /* 0x00000000050772ca */ /* 0x000fe200000e0000 */
[----:B------:R-:W-:Y:S01]  /*c4d0*/  UMOV UR9, 0x40000040 ;  /* 0x4000004000097882 */ /* 0x000fe20000000000 */
[----:B------:R-:W-:Y:S01]  /*c4e0*/  LOP3.LUT R0, R0, 0x3fff, RZ, 0xc0, !PT ;  /* 0x00003fff00007812 */ /* 0x000fe200078ec0ff */
[----:B------:R-:W-:Y:S01]  /*c4f0*/  UMOV UR13, 0x40000040 ;  /* 0x40000040000d7882 */ /* 0x000fe20000000000 */
[----:B------:R-:W-:Y:S01]  /*c500*/  R2UR UR11, R7 ;  /* 0x00000000070b72ca */ /* 0x000fe200000e0000 */
[----:B------:R-:W-:Y:S01]  /*c510*/  IMAD.MOV.U32 R7, RZ, RZ, 0x40000040 ;  /* 0x40000040ff077424 */ /* 0x000fe200078e00ff */
[----:B------:R-:W-:Y:S01]  /*c520*/  LOP3.LUT R0, R0, 0x10000, RZ, 0xfc, !PT ;  /* 0x0001000000007812 */ /* 0x000fe200078efcff */
[----:B------:R-:W-:Y:S01]  /*c530*/  ULOP3.LUT UR4, UR4, 0x10000, URZ, 0xfc, !UPT ;  /* 0x0001000004047892 */ /* 0x000fe2000f8efc3f */
[----:B------:R-:W-:Y:S01]  /*c540*/  IMAD.MOV.U32 R5, RZ, RZ, 0x40000040 ;  /* 0x40000040ff057424 */ /* 0x000fe200078e00ff */
[----:B------:R-:W-:Y:S01]  /*c550*/  UMOV UR17, 0x40000040 ;  /* 0x4000004000117882 */ /* 0x000fe20000000000 */
[----:B------:R-:W-:Y:S01]  /*c560*/  R2UR UR15, R7 ;  /* 0x00000000070f72ca */ /* 0x000fe200000e0000 */
[----:B------:R-:W-:Y:S01]  /*c570*/  IMAD R4, R152, 0x800, R0 ;  /* 0x0000080098047824 */ /* 0x000fe200078e0200 */
[----:B------:R-:W-:Y:S01]  /*c580*/  UIADD3 UR8, UR4, 0x2, URZ ;  /* 0x0000000204087890 */ /* 0x000fe2000fffe03f */
[----:B------:R-:W-:Y:S01]  /*c590*/  IMAD.MOV.U32 R7, RZ, RZ, 0x40000040 ;  /* 0x40000040ff077424 */ /* 0x000fe200078e00ff */
[----:B------:R-:W-:Y:S01]  /*c5a0*/  UIADD3 UR12, UR4, 0x4, URZ ;  /* 0x00000004040c7890 */ /* 0x000fe2000fffe03f */
[C---:B------:R-:W-:Y:S01]  /*c5b0*/  VIADD R6, R4.reuse, 0x2 ;  /* 0x0000000204067836 */ /* 0x040fe20000000000 */
[----:B------:R-:W-:Y:S01]  /*c5c0*/  R2UR UR6, R4 ;  /* 0x00000000040672ca */ /* 0x000fe200000e0000 */
[----:B------:R-:W-:Y:S01]  /*c5d0*/  UIADD3 UR16, UR4, 0x6, URZ ;  /* 0x0000000604107890 */ /* 0x000fe2000fffe03f */
[----:B------:R-:W-:Y:S01]  /*c5e0*/  R2UR UR19, R7 ;  /* 0x00000000071372ca */ /* 0x000fe200000e0000 */
[----:B------:R-:W-:Y:S01]  /*c5f0*/  IMAD.MOV.U32 R7, RZ, RZ, 0x40000040 ;  /* 0x40000040ff077424 */ /* 0x000fe200078e00ff */
[----:B------:R-:W-:Y:S01]  /*c600*/  R2UR UR10, R6 ;  /* 0x00000000060a72ca */ /* 0x000fe200000e0000 */
[----:B------:R-:W-:Y:S01]  /*c610*/  VIADD R6, R4, 0x4 ;  /* 0x0000000404067836 */ /* 0x000fe20000000000 */
[----:B------:R-:W-:Y:S01]  /*c620*/  UIADD3 UR20, UR4, 0x400, URZ ;  /* 0x0000040004147890 */ /* 0x000fe2000fffe03f */
[----:B------:R-:W-:Y:S01]  /*c630*/  R2UR UR35, R5 ;  /* 0x00000000052372ca */ /* 0x000fe200000e0000 */
[----:B------:R-:W-:Y:S01]  /*c640*/  UMOV UR21, 0x40000040 ;  /* 0x4000004000157882 */ /* 0x000fe20000000000 */
[----:B------:R-:W-:Y:S01]  /*c650*/  R2UR UR23, R7 ;  /* 0x00000000071772ca */ /* 0x000fe200000e0000 */
[----:B------:R-:W-:Y:S01]  /*c660*/  IMAD.MOV.U32 R7, RZ, RZ, 0x40000040 ;  /* 0x40000040ff077424 */ /* 0x000fe200078e00ff */
[----:B------:R-:W-:Y:S01]  /*c670*/  R2UR UR14, R6 ;  /* 0x00000000060e72ca */ /* 0x000fe200000e0000 */
[----:B------:R-:W-:Y:S01]  /*c680*/  VIADD R6, R4, 0x6 ;  /* 0x0000000604067836 */ /* 0x000fe20000000000 */
[----:B------:R-:W-:Y:S01]  /*c690*/  HGMMA.64x128x16.F32.BF16 R24, gdesc[UR4], RZ, !UPT, gsb0 ;  /* 0x01e00000041879f0 */ /* 0x000fe2000c0018ff */
[----:B------:R-:W-:Y:S01]  /*c6a0*/  UIADD3 UR24, UR4, 0x402, URZ ;  /* 0x0000040204187890 */ /* 0x000fe2000fffe03f */
[----:B------:R-:W-:Y:S01]  /*c6b0*/  R2UR UR27, R7 ;  /* 0x00000000071b72ca */ /* 0x000fe200000e0000 */
[----:B------:R-:W-:Y:S01]  /*c6c0*/  UMOV UR25, 0x40000040 ;  /* 0x4000004000197882 */ /* 0x000fe20000000000 */
[----:B------:R-:W-:Y:S01]  /*c6d0*/  R2UR UR18, R6 ;  /* 0x00000000061272ca */ /* 0x000fe200000e0000 */
[----:B------:R-:W-:Y:S01]  /*c6e0*/  VIADD R6, R4, 0x400 ;  /* 0x0000040004067836 */ /* 0x000fe20000000000 */
[----:B------:R-:W-:Y:S01]  /*c6f0*/  MOV R7, 0x40000040 ;  /* 0x4000004000077802 */ /* 0x000fe20000000f00 */
[----:B------:R-:W-:Y:S01]  /*c700*/  UIADD3 UR28, UR4, 0x404, URZ ;  /* 0x00000404041c7890 */ /* 0x000fe2000fffe03f */
[----:B------:R-:W-:-:S02]  /*c710*/  UMOV UR29, 0x40000040 ;  /* 0x40000040001d7882 */ /* 0x000fc40000000000 */
[----:B------:R-:W-:Y:S01]  /*c720*/  R2UR UR22, R6 ;  /* 0x00000000061672ca */ /* 0x000fe200000e0000 */
[----:B------:R-:W-:Y:S01]  /*c730*/  VIADD R6, R4, 0x402 ;  /* 0x0000040204067836 */ /* 0x000fe20000000000 */
[----:B------:R-:W-:Y:S01]  /*c740*/  R2UR UR31, R7 ;  /* 0x00000000071f72ca */ /* 0x000fe200000e0000 */
[----:B------:R-:W-:Y:S01]  /*c750*/  UIADD3 UR32, UR4, 0x406, URZ ;  /* 0x0000040604207890 */ /* 0x000fe2000fffe03f */
[----:B------:R-:W-:Y:S02]  /*c760*/  UMOV UR33, 0x40000040 ;  /* 0x4000004000217882 */ /* 0x000fe40000000000 */
[----:B------:R-:W-:Y:S01]  /*c770*/  R2UR UR26, R6 ;  /* 0x00000000061a72ca */ /* 0x000fe200000e0000 */
[C---:B------:R-:W-:Y:S02]  /*c780*/  VIADD R6, R4.reuse, 0x404 ;  /* 0x0000040404067836 */ /* 0x040fe40000000000 */
[----:B------:R-:W-:-:S03]  /*c790*/  VIADD R4, R4, 0x406 ;  /* 0x0000040604047836 */ /* 0x000fc60000000000 */
[----:B------:R-:W-:Y:S02]  /*c7a0*/  R2UR UR30, R6 ;  /* 0x00000000061e72ca */ /* 0x000fe400000e0000 */
[----:B------:R-:W-:Y:S01]  /*c7b0*/  R2UR UR34, R4 ;  /* 0x00000000042272ca */ /* 0x000fe200000e0000 */
        /* <DEDUP_REMOVED lines=24> */
.L_x_634:
[----:B------:R-:W-:Y:S01]  /*c940*/  IMAD.IADD R5, R225, 0x1, R96 ;  /* 0x00000001e1057824 */ /* 0x000fe200078e0260 */
[----:B------:R-:W-:Y:S01]  /*c950*/  P2R R89, PR, RZ, 0x1 ;  /* 0x00000001ff597803 */ /* 0x000fe20000000000 */
[----:B------:R-:W-:Y:S01]  /*c960*/  ULDC UR6, c[0x0][0x988] ;  /* 0x0002620000067ab9 */ /* 0x000fe20000000800 */
[----:B------:R-:W-:Y:S01]  /*c970*/  VIADD R3, R3, 0x28840 ;  /* 0x0002884003037836 */ /* 0x000fe20000000000 */
[----:B------:R-:W-:Y:S01]  /*c980*/  MOV R144, R151 ;  /* 0x0000009700907202 */ /* 0x000fe20000000f00 */
[----:B------:R-:W-:Y:S02]  /*c990*/  IMAD R7, R210, -0x80, R5 ;  /* 0xffffff80d2077824 */ /* 0x000fe400078e0205 */
[----:B------:R-:W-:Y:S01]  /*c9a0*/  IMAD.MOV.U32 R150, RZ, RZ, R151 ;  /* 0x000000ffff967224 */ /* 0x000fe200078e0097 */
[----:B------:R-:W-:Y:S01]  /*c9b0*/  PRMT R3, R222, 0x654, R3 ;  /* 0x00000654de037816 */ /* 0x000fe20000000003 */
[--C-:B------:R-:W-:Y:S01]  /*c9c0*/  IMAD.MOV.U32 R149, RZ, RZ, R151.reuse ;  /* 0x000000ffff957224 */ /* 0x100fe200078e0097 */
[C---:B------:R-:W-:Y:S01]  /*c9d0*/  ISETP.GT.AND P3, PT, R7.reuse, RZ, PT ;  /* 0x000000ff0700720c */ /* 0x040fe20003f64270 */
[--C-:B------:R-:W-:Y:S01]  /*c9e0*/  IMAD.MOV.U32 R148, RZ, RZ, R151.reuse ;  /* 0x000000ffff947224 */ /* 0x100fe200078e0097 */
[C---:B------:R-:W-:Y:S01]  /*c9f0*/  ISETP.GT.AND P1, PT, R7.reuse, 0x1, PT ;  /* 0x000000010700780c */ /* 0x040fe20003f24270 */
[----:B------:R0:W-:Y:S01]  /*ca00*/  SYNCS.ARRIVE.TRANS64.RED.A1T0 RZ, [R3+URZ], RZ ;  /* 0x000000ff03ff79a7 */ /* 0x0001e2000810043f */
[----:B------:R-:W-:Y:S01]  /*ca10*/  ISETP.GT.AND P2, PT, R7, 0x8, PT ;  /* 0x000000080700780c */ /* 0x000fe20003f44270 */
[--C-:B------:R-:W-:Y:S01]  /*ca20*/  IMAD.MOV.U32 R147, RZ, RZ, R151.reuse ;  /* 0x000000ffff937224 */ /* 0x100fe200078e0097 */
[----:B------:R-:W-:Y:S01]  /*ca30*/  FSEL R128, R24, -INF , P3 ;  /* 0xff80000018807808 */ /* 0x000fe20001800000 */
[--C-:B------:R-:W-:Y:S01]  /*ca40*/  IMAD.MOV.U32 R146, RZ, RZ, R151.reuse ;  /* 0x000000ffff927224 */ /* 0x100fe200078e0097 */
[----:B------:R-:W-:Y:S01]  /*ca50*/  FSEL R130, R25, -INF , P1 ;  /* 0xff80000019827808 */ /* 0x000fe20000800000 */
[--C-:B------:R-:W-:Y:S01]  /*ca60*/  IMAD.MOV.U32 R145, RZ, RZ, R151.reuse ;  /* 0x000000ffff917224 */ /* 0x100fe200078e0097 */
[C---:B------:R-:W-:Y:S01]  /*ca70*/  ISETP.GT.AND P5, PT, R7.reuse, 0x9, PT ;  /* 0x000000090700780c */ /* 0x040fe20003fa4270 */
        /* <DEDUP_REMOVED lines=109> */
[----:B------:R-:W-:Y:S02]  /*d150*/  ISETP.GT.AND P0, PT, R7, 0x59, PT ;  /* 0x000000590700780c */ /* 0x000fe40003f04270 */
[----:B------:R-:W-:Y:S02]  /*d160*/  FSEL R68, R68, -INF , P2 ;  /* 0xff80000044447808 */ /* 0x000fe40001000000 */
[----:B------:R-:W-:-:S02]  /*d170*/  FMNMX.FTZ R5, R88, R5, !PT ;  /* 0x0000000558057209 */ /* 0x000fc40007810000 */
[----:B------:R-:W-:Y:S02]  /*d180*/  ISETP.GT.AND P6, PT, R7, 0x60, PT ;  /* 0x000000600700780c */ /* 0x000fe40003fc4270 */
[----:B------:R-:W-:Y:S02]  /*d190*/  FSEL R110, R69, -INF , P0 ;  /* 0xff800000456e7808 */ /* 0x000fe40000000000 */
[----:B------:R-:W-:Y:S02]  /*d1a0*/  FMNMX.FTZ R5, R68, R5, !PT ;  /* 0x0000000544057209 */ /* 0x000fe40007810000 */
        /* <DEDUP_REMOVED lines=12> */
[----:B------:R-:W-:Y:S02]  /*d270*/  FSEL R114, R77, -INF , P2 ;  /* 0xff8000004d727808 */ /* 0x000fe40001000000 */
[----:B------:R-:W-:Y:S02]  /*d280*/  FMNMX.FTZ R5, R76, R5, !PT ;  /* 0x000000054c057209 */ /* 0x000fe40007810000 */
[----:B------:R-:W-:-:S02]  /*d290*/  ISETP.GT.AND P3, PT, R7, 0x70, PT ;  /* 0x000000700700780c */ /* 0x000fc40003f64270 */
[----:B------:R-:W-:Y:S02]  /*d2a0*/  FSEL R36, R63, -INF , P4 ;  /* 0xff8000003f247808 */ /* 0x000fe40002000000 */
[----:B------:R-:W-:Y:S02]  /*d2b0*/  FSEL R80, R80, -INF , P3 ;  /* 0xff80000050507808 */ /* 0x000fe40001800000 */
[----:B------:R-:W-:Y:S02]  /*d2c0*/  FMNMX.FTZ R5, R114, R5, !PT ;  /* 0x0000000572057209 */ /* 0x000fe40007810000 */
[----:B------:R-:W-:Y:S02]  /*d2d0*/  ISETP.GT.AND P4, PT, R7, 0x71, PT ;  /* 0x000000710700780c */ /* 0x000fe40003f84270 */
[----:B------:R-:W-:Y:S02]  /*d2e0*/  FSEL R62, R62, -INF , P5 ;  /* 0xff8000003e3e7808 */ /* 0x000fe40002800000 */
[----:B------:R-:W-:-:S02]  /*d2f0*/  FSEL R116, R81, -INF , P4 ;  /* 0xff80000051747808 */ /* 0x000fc40002000000 */
[----:B------:R-:W-:Y:S02]  /*d300*/  FMNMX.FTZ R5, R80, R5, !PT ;  /* 0x0000000550057209 */ /* 0x000fe40007810000 */
[C---:B------:R-:W-:Y:S02]  /*d310*/  ISETP.GT.AND P5, PT, R7.reuse, 0x78, PT ;  /* 0x000000780700780c */ /* 0x040fe40003fa4270 */
[----:B------:R-:W-:Y:S02]  /*d320*/  FMNMX.FTZ R5, R116, R5, !PT ;  /* 0x0000000574057209 */ /* 0x000fe40007810000 */
[----:B------:R-:W-:Y:S02]  /*d330*/  FSEL R84, R84, -INF , P5 ;  /* 0xff80000054547808 */ /* 0x000fe40002800000 */
[----:B------:R-:W-:Y:S02]  /*d340*/  ISETP.GT.AND P6, PT, R7, 0x79, PT ;  /* 0x000000790700780c */ /* 0x000fe40003fc4270 */
[----:B------:R-:W-:-:S02]  /*d350*/  FMNMX.FTZ R5, R84, R5, !PT ;  /* 0x0000000554057209 */ /* 0x000fc40007810000 */
[----:B------:R-:W-:Y:S02]  /*d360*/  FSEL R118, R85, -INF , P6 ;  /* 0xff80000055767808 */ /* 0x000fe40003000000 */
[----:B------:R-:W-:Y:S02]  /*d370*/  P2R R15, PR, RZ, 0x4 ;  /* 0x00000004ff0f7803 */ /* 0x000fe40000000000 */
[----:B------:R-:W-:Y:S01]  /*d380*/  FMNMX.FTZ R9, R118, R5, !PT ;  /* 0x0000000576097209 */ /* 0x000fe20007810000 */
[----:B------:R-:W-:Y:S01]  /*d390*/  IMAD.U32 R5, RZ, RZ, UR6 ;  /* 0x00000006ff057e24 */ /* 0x000fe2000f8e00ff */
[----:B------:R-:W-:Y:S02]  /*d3a0*/  P2R R21, PR, RZ, 0x2 ;  /* 0x00000002ff157803 */ /* 0x000fe40000000000 */
[----:B------:R-:W-:Y:S01]  /*d3b0*/  ISETP.GT.AND P1, PT, R7, 0x59, PT ;  /* 0x000000590700780c */ /* 0x000fe20003f24270 */
[----:B------:R-:W1:Y:S01]  /*d3c0*/  SHFL.BFLY PT, R4, R9, 0x2, 0x1f ;  /* 0x0c401f0009047f89 */ /* 0x000e6200000e0000 */
        /* <DEDUP_REMOVED lines=8> */
[----:B------:R-:W-:Y:S02]  /*d450*/  FSEL R52, R75, -INF , P0 ;  /* 0xff8000004b347808 */ /* 0x000fe40000000000 */
[----:B------:R-:W-:Y:S02]  /*d460*/  FSEL R86, R86, -INF , P5 ;  /* 0xff80000056567808 */ /* 0x000fe40002800000 */
[----:B------:R-:W-:Y:S01]  /*d470*/  ISETP.NE.AND P0, PT, R89, RZ, PT ;  /* 0x000000ff5900720c */ /* 0x000fe20003f05270 */
[----:B------:R-:W-:Y:S01]  /*d480*/  IMAD.MOV.U32 R89, RZ, RZ, R151 ;  /* 0x000000ffff597224 */ /* 0x000fe200078e0097 */
[----:B-1----:R-:W-:-:S05]  /*d490*/  FMNMX.FTZ R11, R9, R4, !PT ;  /* 0x00000004090b7209 */ /* 0x002fca0007810000 */
[----:B------:R-:W1:Y:S02]  /*d4a0*/  SHFL.BFLY PT, R4, R11, 0x1, 0x1f ;  /* 0x0c201f000b047f89 */ /* 0x000e6400000e0000 */
[----:B-1----:R-:W-:Y:S02]  /*d4b0*/  FMNMX.FTZ R4, R11, R4, !PT ;  /* 0x000000040b047209 */ /* 0x002fe40007810000 */
[----:B------:R-:W-:Y:S02]  /*d4c0*/  FMNMX.FTZ R11, R26, R27, !PT ;  /* 0x0000001b1a0b7209 */ /* 0x000fe40007810000 */
[C---:B------:R-:W-:Y:S01]  /*d4d0*/  FSETP.NEU.FTZ.AND P2, PT, R4.reuse, -INF , PT ;  /* 0xff8000000400780b */ /* 0x040fe20003f5d000 */
[----:B------:R-:W-:Y:S01]  /*d4e0*/  FMUL.FTZ R13, R4, R5 ;  /* 0x00000005040d7220 */ /* 0x000fe20000410000 */
[----:B------:R-:W-:-:S04]  /*d4f0*/  FMNMX.FTZ R11, R30, R11, !PT ;  /* 0x0000000b1e0b7209 */ /* 0x000fc80007810000 */
[----:B------:R-:W-:Y:S02]  /*d500*/  FMNMX.FTZ R11, R8, R11, !PT ;  /* 0x0000000b080b7209 */ /* 0x000fe40007810000 */
        /* <DEDUP_REMOVED lines=13> */
[-CC-:B------:R-:W-:Y:S01]  /*d5e0*/  FFMA.FTZ R7, R130, R5.reuse, -R13.reuse ;  /* 0x0000000582077223 */ /* 0x180fe2000001080d */
[-CC-:B------:R-:W-:Y:S01]  /*d5f0*/  FFMA.FTZ R162, R132, R5.reuse, -R13.reuse ;  /* 0x0000000584a27223 */ /* 0x180fe2000001080d */
[--C-:B------:R-:W-:Y:S01]  /*d600*/  FFMA.FTZ R9, R126, R5, -R13.reuse ;  /* 0x000000057e097223 */ /* 0x100fe2000001080d */
[----:B------:R-:W-:Y:S01]  /*d610*/  FMNMX.FTZ R15, R42, R15, !PT ;  /* 0x0000000f2a0f7209 */ /* 0x000fe20007810000 */
[----:B------:R-:W-:Y:S01]  /*d620*/  MUFU.EX2 R160, R160 ;  /* 0x000000a000a07308 */ /* 0x000fe20000000800 */
[-CC-:B------:R-:W-:Y:S01]  /*d630*/  FFMA.FTZ R164, R124, R5.reuse, -R13.reuse ;  /* 0x000000057ca47223 */ /* 0x180fe2000001080d */
[--C-:B------:R-:W-:Y:S01]  /*d640*/  FFMA.FTZ R122, R122, R5, -R13.reuse ;  /* 0x000000057a7a7223 */ /* 0x100fe2000001080d */
[----:B------:R-:W-:Y:S01]  /*d650*/  FMNMX.FTZ R21, R14, R15, !PT ;  /* 0x0000000f0e157209 */ /* 0x000fe20007810000 */
[-CC-:B------:R-:W-:Y:S01]  /*d660*/  FFMA.FTZ R166, R120, R5.reuse, -R13.reuse ;  /* 0x0000000578a67223 */ /* 0x180fe2000001080d */
[-CC-:B------:R-:W-:Y:S01]  /*d670*/  FFMA.FTZ R98, R98, R5.reuse, -R13.reuse ;  /* 0x0000000562627223 */ /* 0x180fe2000001080d */
[--C-:B------:R-:W-:Y:S01]  /*d680*/  FFMA.FTZ R168, R108, R5, -R13.reuse ;  /* 0x000000056ca87223 */ /* 0x100fe2000001080d */
[----:B------:R-:W-:Y:S01]  /*d690*/  FMNMX.FTZ R21, R46, R21, !PT ;  /* 0x000000152e157209 */ /* 0x000fe20007810000 */
[----:B------:R-:W1:Y:S01]  /*d6a0*/  MUFU.EX2 R7, R7 ;  /* 0x0000000700077308 */ /* 0x000e620000000800 */
[-CC-:B------:R-:W-:Y:S01]  /*d6b0*/  FFMA.FTZ R170, R106, R5.reuse, -R13.reuse ;  /* 0x000000056aaa7223 */ /* 0x180fe2000001080d */
[--C-:B------:R-:W-:Y:S01]  /*d6c0*/  FFMA.FTZ R94, R94, R5, -R13.reuse ;  /* 0x000000055e5e7223 */ /* 0x100fe2000001080d */
[----:B------:R-:W-:Y:S01]  /*d6d0*/  FMNMX.FTZ R21, R20, R21, !PT ;  /* 0x0000001514157209 */ /* 0x000fe20007810000 */
[-CC-:B------:R-:W-:Y:S01]  /*d6e0*/  FFMA.FTZ R172, R104, R5.reuse, -R13.reuse ;  /* 0x0000000568ac7223 */ /* 0x180fe2000001080d */
[-CC-:B------:R-:W-:Y:S01]  /*d6f0*/  FFMA.FTZ R100, R100, R5.reuse, -R13.reuse ;  /* 0x0000000564647223 */ /* 0x180fe2000001080d */
[--C-:B------:R-:W-:Y:S01]  /*d700*/  FFMA.FTZ R174, R102, R5, -R13.reuse ;  /* 0x0000000566ae7223 */ /* 0x100fe2000001080d */
[----:B------:R-:W-:Y:S01]  /*d710*/  FMNMX.FTZ R21, R50, R21, !PT ;  /* 0x0000001532157209 */ /* 0x000fe20007810000 */
[----:B------:R-:W2:Y:S01]  /*d720*/  MUFU.EX2 R162, R162 ;  /* 0x000000a200a27308 */ /* 0x000ea20000000800 */
[-CC-:B------:R-:W-:Y:S01]  /*d730*/  FFMA.FTZ R178, R60, R5.reuse, -R13.reuse ;  /* 0x000000053cb27223 */ /* 0x180fe2000001080d */
[--C-:B------:R-:W-:Y:S01]  /*d740*/  FFMA.FTZ R180, R64, R5, -R13.reuse ;  /* 0x0000000540b47223 */ /* 0x100fe2000001080d */
[----:B------:R-:W-:Y:S01]  /*d750*/  FMNMX.FTZ R25, R24, R21, !PT ;  /* 0x0000001518197209 */ /* 0x000fe20007810000 */
[-CC-:B------:R-:W-:Y:S01]  /*d760*/  FFMA.FTZ R182, R68, R5.reuse, -R13.reuse ;  /* 0x0000000544b67223 */ /* 0x180fe2000001080d */
[-CC-:B------:R-:W-:Y:S01]  /*d770*/  FFMA.FTZ R184, R72, R5.reuse, -R13.reuse ;  /* 0x0000000548b87223 */ /* 0x180fe2000001080d */
[--C-:B------:R-:W-:Y:S01]  /*d780*/  FFMA.FTZ R186, R76, R5, -R13.reuse ;  /* 0x000000054cba7223 */ /* 0x100fe2000001080d */
[----:B------:R-:W-:Y:S01]  /*d790*/  FMNMX.FTZ R25, R54, R25, !PT ;  /* 0x0000001936197209 */ /* 0x000fe20007810000 */
[----:B------:R3:W-:Y:S01]  /*d7a0*/  MUFU.EX2 R21, R92 ;  /* 0x0000005c00157308 */ /* 0x0007e20000000800 */
[-CC-:B------:R-:W-:Y:S01]  /*d7b0*/  FFMA.FTZ R43, R114, R5.reuse, -R13.reuse ;  /* 0x00000005722b7223 */ /* 0x180fe2000001080d */
[--C-:B------:R-:W-:Y:S01]  /*d7c0*/  FFMA.FTZ R188, R80, R5, -R13.reuse ;  /* 0x0000000550bc7223 */ /* 0x100fe2000001080d */
[----:B------:R-:W-:Y:S01]  /*d7d0*/  FMNMX.FTZ R25, R28, R25, !PT ;  /* 0x000000191c197209 */ /* 0x000fe20007810000 */
[-CC-:B------:R-:W-:Y:S01]  /*d7e0*/  FFMA.FTZ R116, R116, R5.reuse, -R13.reuse ;  /* 0x0000000574747223 */ /* 0x180fe2000001080d */
[----:B------:R-:W-:Y:S01]  /*d7f0*/  FFMA.FTZ R190, R84, R5, -R13 ;  /* 0x0000000554be7223 */ /* 0x000fe2000001080d */
[----:B------:R-:W-:Y:S01]  /*d800*/  MOV R132, R151 ;  /* 0x0000009700847202 */ /* 0x000fe20000000f00 */
[--C-:B------:R-:W-:Y:S01]  /*d810*/  IMAD.MOV.U32 R130, RZ, RZ, R151.reuse ;  /* 0x000000ffff827224 */ /* 0x100fe200078e0097 */
[----:B------:R-:W-:Y:S01]  /*d820*/  FMNMX.FTZ R25, R58, R25, !PT ;  /* 0x000000193a197209 */ /* 0x000fe20007810000 */
[----:B------:R-:W4:Y:S01]  /*d830*/  MUFU.EX2 R9, R9 ;  /* 0x0000000900097308 */ /* 0x000f220000000800 */
[----:B---3--:R-:W-:Y:S01]  /*d840*/  FSEL R92, R87, -INF , P6 ;  /* 0xff800000575c7808 */ /* 0x008fe20003000000 */
[--C-:B------:R-:W-:Y:S01]  /*d850*/  IMAD.MOV.U32 R128, RZ, RZ, R151.reuse ;  /* 0x000000ffff807224 */ /* 0x100fe200078e0097 */
[----:B------:R-:W-:Y:S01]  /*d860*/  FMNMX.FTZ R29, R32, R25, !PT ;  /* 0x00000019201d7209 */ /* 0x000fe20007810000 */
[--C-:B------:R-:W-:Y:S01]  /*d870*/  IMAD.MOV.U32 R126, RZ, RZ, R151.reuse ;  /* 0x000000ffff7e7224 */ /* 0x100fe200078e0097 */
[----:B------:R-:W-:Y:S01]  /*d880*/  MOV R120, R151 ;  /* 0x0000009700787202 */ /* 0x000fe20000000f00 */
[--C-:B------:R-:W-:Y:S01]  /*d890*/  IMAD.MOV.U32 R124, RZ, RZ, R151.reuse ;  /* 0x000000ffff7c7224 */ /* 0x100fe200078e0097 */
[----:B------:R-:W-:Y:S01]  /*d8a0*/  FMNMX.FTZ R29, R62, R29, !PT ;  /* 0x0000001d3e1d7209 */ /* 0x000fe20007810000 */
[----:B------:R-:W3:Y:S01]  /*d8b0*/  MUFU.EX2 R164, R164 ;  /* 0x000000a400a47308 */ /* 0x000ee20000000800 */
[--C-:B------:R-:W-:Y:S01]  /*d8c0*/  IMAD.MOV.U32 R114, RZ, RZ, R151.reuse ;  /* 0x000000ffff727224 */ /* 0x100fe200078e0097 */
[----:B------:R-:W-:Y:S01]  /*d8d0*/  MOV R108, R151 ;  /* 0x00000097006c7202 */ /* 0x000fe20000000f00 */
[--C-:B------:R-:W-:Y:S01]  /*d8e0*/  IMAD.MOV.U32 R106, RZ, RZ, R151.reuse ;  /* 0x000000ffff6a7224 */ /* 0x100fe200078e0097 */
[----:B------:R-:W-:Y:S01]  /*d8f0*/  FMNMX.FTZ R29, R36, R29, !PT ;  /* 0x0000001d241d7209 */ /* 0x000fe20007810000 */
[----:B------:R-:W-:-:S02]  /*d900*/  IMAD.MOV.U32 R104, RZ, RZ, R151 ;  /* 0x000000ffff687224 */ /* 0x000fc400078e0097 */
[----:B------:R-:W-:Y:S01]  /*d910*/  IMAD.MOV.U32 R102, RZ, RZ, R151 ;  /* 0x000000ffff667224 */ /* 0x000fe200078e0097 */
[----:B------:R-:W-:Y:S01]  /*d920*/  FMNMX.FTZ R29, R66, R29, !PT ;  /* 0x0000001d421d7209 */ /* 0x000fe20007810000 */
[----:B------:R5:W0:Y:S03]  /*d930*/  MUFU.EX2 R11, R122 ;  /* 0x0000007a000b7308 */ /* 0x000a260000000800 */
[----:B------:R-:W-:-:S04]  /*d940*/  FMNMX.FTZ R31, R40, R29, !PT ;  /* 0x0000001d281f7209 */ /* 0x000fc80007810000 */
[----:B------:R-:W-:Y:S01]  /*d950*/  FMNMX.FTZ R31, R70, R31, !PT ;  /* 0x0000001f461f7209 */ /* 0x000fe20007810000 */
[----:B------:R-:W0:Y:S01]  /*d960*/  MUFU.EX2 R166, R166 ;  /* 0x000000a600a67308 */ /* 0x000e220000000800 */
[----:B-----5:R-:W-:Y:S02]  /*d970*/  IMAD.MOV.U32 R122, RZ, RZ, R151 ;  /* 0x000000ffff7a7224 */ /* 0x020fe400078e0097 */
[----:B------:R-:W-:-:S04]  /*d980*/  FMNMX.FTZ R31, R48, R31, !PT ;  /* 0x0000001f301f7209 */ /* 0x000fc80007810000 */
        /* <DEDUP_REMOVED lines=8> */
[----:B------:R-:W-:Y:S03]  /*da10*/  MUFU.EX2 R170, R170 ;  /* 0x000000aa00aa7308 */ /* 0x000fe60000000800 */
[----:B------:R-:W-:-:S04]  /*da20*/  FMNMX.FTZ R35, R56, R33, !PT ;  /* 0x0000002138237209 */ /* 0x000fc80007810000 */
[----:B------:R-:W-:Y:S01]  /*da30*/  FMNMX.FTZ R35, R86, R35, !PT ;  /* 0x0000002356237209 */ /* 0x000fe20007810000 */
[----:B------:R5:W-:Y:S03]  /*da40*/  MUFU.EX2 R25, R94 ;  /* 0x0000005e00197308 */ /* 0x000be60000000800 */
[----:B------:R-:W-:Y:S01]  /*da50*/  FMNMX.FTZ R6, R92, R35, !PT ;  /* 0x000000235c067209 */ /* 0x000fe20007810000 */
[----:B------:R-:W-:-:S04]  /*da60*/  FFMA.FTZ R35, R44, R5, -R13 ;  /* 0x000000052c237223 */ /* 0x000fc8000001080d */
[----:B------:R-:W1:Y:S01]  /*da70*/  SHFL.BFLY PT, R41, R6, 0x2, 0x1f ;  /* 0x0c401f0006297f89 */ /* 0x000e6200000e0000 */
[----:B------:R-:W-:Y:S01]  /*da80*/  MUFU.EX2 R172, R172 ;  /* 0x000000ac00ac7308 */ /* 0x000fe20000000800 */
[----:B-----5:R-:W-:-:S07]  /*da90*/  IMAD.MOV.U32 R94, RZ, RZ, R151 ;  /* 0x000000ffff5e7224 */ /* 0x020fce00078e0097 */
[----:B------:R5:W-:Y:S08]  /*daa0*/  MUFU.EX2 R29, R100 ;  /* 0x00000064001d7308 */ /* 0x000bf00000000800 */
[----:B------:R-:W-:Y:S01]  /*dab0*/  MUFU.EX2 R174, R174 ;  /* 0x000000ae00ae7308 */ /* 0x000fe20000000800 */
[----:B-----5:R-:W-:Y:S01]  /*dac0*/  IMAD.MOV.U32 R100, RZ, RZ, R151 ;  /* 0x000000ffff647224 */ /* 0x020fe200078e0097 */
[----:B-1----:R-:W-:-:S06]  /*dad0*/  FMNMX.FTZ R44, R6, R41, !PT ;  /* 0x00000029062c7209 */ /* 0x002fcc0007810000 */
[----:B------:R1:W-:Y:S01]  /*dae0*/  MUFU.EX2 R31, R37 ;  /* 0x00000025001f7308 */ /* 0x0003e20000000800 */
[-C--:B------:R-:W-:Y:S01]  /*daf0*/  FFMA.FTZ R41, R112, R5.reuse, -R13 ;  /* 0x0000000570297223 */ /* 0x080fe2000001080d */
[----:B------:R-:W-:Y:S01]  /*db00*/  IMAD.MOV.U32 R112, RZ, RZ, R151 ;  /* 0x000000ffff707224 */ /* 0x000fe200078e0097 */
[----:B------:R-:W5:Y:S05]  /*db10*/  SHFL.BFLY PT, R45, R44, 0x1, 0x1f ;  /* 0x0c201f002c2d7f89 */ /* 0x000f6a00000e0000 */
[----:B------:R-:W-:Y:S01]  /*db20*/  MUFU.EX2 R176, R176 ;  /* 0x000000b000b07308 */ /* 0x000fe20000000800 */
[----:B-1----:R-:W-:Y:S01]  /*db30*/  FFMA.FTZ R37, R88, R5, -R13 ;  /* 0x0000000558257223 */ /* 0x002fe2000001080d */
[----:B------:R-:W-:-:S06]  /*db40*/  IMAD.MOV.U32 R88, RZ, RZ, R151 ;  /* 0x000000ffff587224 */ /* 0x000fcc00078e0097 */
[----:B------:R1:W-:Y:S08]  /*db50*/  MUFU.EX2 R33, R39 ;  /* 0x0000002700217308 */ /* 0x0003f00000000800 */
[----:B------:R-:W-:Y:S01]  /*db60*/  MUFU.EX2 R178, R178 ;  /* 0x000000b200b27308 */ /* 0x000fe20000000800 */
[-CC-:B-1----:R-:W-:Y:S01]  /*db70*/  FFMA.FTZ R39, R110, R5.reuse, -R13.reuse ;  /* 0x000000056e277223 */ /* 0x182fe2000001080d */
[----:B------:R-:W-:Y:S01]  /*db80*/  FFMA.FTZ R13, R118, R5, -R13 ;  /* 0x00000005760d7223 */ /* 0x000fe2000001080d */
[--C-:B------:R-:W-:Y:S01]  /*db90*/  IMAD.MOV.U32 R118, RZ, RZ, R151.reuse ;  /* 0x000000ffff767224 */ /* 0x100fe200078e0097 */
[----:B-----5:R-:W-:Y:S01]  /*dba0*/  FMNMX.FTZ R6, R44, R45, !PT ;  /* 0x0000002d2c067209 */ /* 0x020fe20007810000 */
[----:B------:R-:W-:-:S03]  /*dbb0*/  IMAD.MOV.U32 R110, RZ, RZ, R151 ;  /* 0x000000ffff6e7224 */ /* 0x000fc600078e0097 */
[C---:B------:R-:W-:Y:S01]  /*dbc0*/  FSETP.NEU.FTZ.AND P1, PT, R6.reuse, -INF , PT ;  /* 0xff8000000600780b */ /* 0x040fe20003f3d000 */
[-C--:B------:R-:W-:Y:S01]  /*dbd0*/  FMUL.FTZ R44, R6, R5.reuse ;  /* 0x00000005062c7220 */ /* 0x080fe20000410000 */
[----:B------:R-:W-:Y:S04]  /*dbe0*/  MUFU.EX2 R35, R35 ;  /* 0x0000002300237308 */ /* 0x000fe80000000800 */
[----:B------:R-:W-:Y:S02]  /*dbf0*/  FSEL R47, R44, RZ, P1 ;  /* 0x000000ff2c2f7208 */ /* 0x000fe40000800000 */
[----:B------:R-:W-:Y:S02]  /*dc00*/  ISETP.GE.AND P1, PT, R96, 0x81, PT ;  /* 0x000000816000780c */ /* 0x000fe40003f26270 */
[----:B------:R-:W-:Y:S01]  /*dc10*/  MUFU.EX2 R180, R180 ;  /* 0x000000b400b47308 */ /* 0x000fe20000000800 */
[-CC-:B------:R-:W-:Y:S01]  /*dc20*/  FFMA.FTZ R161, R26, R5.reuse, -R47.reuse ;  /* 0x000000051aa17223 */ /* 0x180fe2000001082f */
[-C--:B------:R-:W-:Y:S01]  /*dc30*/  FFMA.FTZ R26, R27, R5.reuse, -R47 ;  /* 0x000000051b1a7223 */ /* 0x080fe2000001082f */
[----:B------:R-:W-:Y:S01]  /*dc40*/  FADD.FTZ R27, R160, R7 ;  /* 0x00000007a01b7221 */ /* 0x000fe20000010000 */
[-CC-:B------:R-:W-:Y:S01]  /*dc50*/  FFMA.FTZ R163, R30, R5.reuse, -R47.reuse ;  /* 0x000000051ea37223 */ /* 0x180fe2000001082f */
[-CC-:B------:R-:W-:Y:S01]  /*dc60*/  FFMA.FTZ R30, R8, R5.reuse, -R47.reuse ;  /* 0x00000005081e7223 */ /* 0x180fe2000001082f */
[-C--:B------:R-:W-:Y:S01]  /*dc70*/  FFMA.FTZ R165, R34, R5.reuse, -R47 ;  /* 0x0000000522a57223 */ /* 0x080fe2000001082f */
[----:B--2---:R-:W-:Y:S01]  /*dc80*/  FADD.FTZ R8, R162, R27 ;  /* 0x0000001ba2087221 */ /* 0x004fe20000010000 */
[----:B------:R-:W-:Y:S01]  /*dc90*/  MUFU.EX2 R161, R161 ;  /* 0x000000a100a17308 */ /* 0x000fe20000000800 */
[-CC-:B------:R-:W-:Y:S01]  /*dca0*/  FFMA.FTZ R10, R10, R5.reuse, -R47.reuse ;  /* 0x000000050a0a7223 */ /* 0x180fe2000001082f */
[-CC-:B------:R-:W-:Y:S01]  /*dcb0*/  FFMA.FTZ R167, R38, R5.reuse, -R47.reuse ;  /* 0x0000000526a77223 */ /* 0x180fe2000001082f */
[----:B----4-:R-:W-:Y:S01]  /*dcc0*/  FADD.FTZ R27, R9, R8 ;  /* 0x00000008091b7221 */ /* 0x010fe20000010000 */
[-CC-:B------:R-:W-:Y:S01]  /*dcd0*/  FFMA.FTZ R12, R12, R5.reuse, -R47.reuse ;  /* 0x000000050c0c7223 */ /* 0x180fe2000001082f */
[-CC-:B------:R-:W-:Y:S01]  /*dce0*/  FFMA.FTZ R169, R42, R5.reuse, -R47.reuse ;  /* 0x000000052aa97223 */ /* 0x180fe2000001082f */
[-C--:B------:R-:W-:Y:S01]  /*dcf0*/  FFMA.FTZ R14, R14, R5.reuse, -R47 ;  /* 0x000000050e0e7223 */ /* 0x080fe2000001082f */
[----:B---3--:R-:W-:Y:S01]  /*dd00*/  FADD.FTZ R8, R164, R27 ;  /* 0x0000001ba4087221 */ /* 0x008fe20000010000 */
[----:B------:R-:W1:Y:S01]  /*dd10*/  MUFU.EX2 R26, R26 ;  /* 0x0000001a001a7308 */ /* 0x000e620000000800 */
[-CC-:B------:R-:W-:Y:S01]  /*dd20*/  FFMA.FTZ R171, R46, R5.reuse, -R47.reuse ;  /* 0x000000052eab7223 */ /* 0x180fe2000001082f */
[-CC-:B------:R-:W-:Y:S01]  /*dd30*/  FFMA.FTZ R20, R20, R5.reuse, -R47.reuse ;  /* 0x0000000514147223 */ /* 0x180fe2000001082f */
[----:B0-----:R-:W-:Y:S01]  /*dd40*/  FADD.FTZ R27, R11, R8 ;  /* 0x000000080b1b7221 */ /* 0x001fe20000010000 */
[-CC-:B------:R-:W-:Y:S01]  /*dd50*/  FFMA.FTZ R173, R50, R5.reuse, -R47.reuse ;  /* 0x0000000532ad7223 */ /* 0x180fe2000001082f */
[-CC-:B------:R-:W-:Y:S01]  /*dd60*/  FFMA.FTZ R24, R24, R5.reuse, -R47.reuse ;  /* 0x0000000518187223 */ /* 0x180fe2000001082f */
[-C--:B------:R-:W-:Y:S01]  /*dd70*/  FFMA.FTZ R175, R54, R5.reuse, -R47 ;  /* 0x0000000536af7223 */ /* 0x080fe2000001082f */
[----:B------:R-:W-:Y:S01]  /*dd80*/  FADD.FTZ R34, R166, R27 ;  /* 0x0000001ba6227221 */ /* 0x000fe20000010000 */
[----:B------:R-:W0:Y:S01]  /*dd90*/  MUFU.EX2 R163, R163 ;  /* 0x000000a300a37308 */ /* 0x000e220000000800 */
[-CC-:B------:R-:W-:Y:S01]  /*dda0*/  FFMA.FTZ R28, R28, R5.reuse, -R47.reuse ;  /* 0x000000051c1c7223 */ /* 0x180fe2000001082f */
[-CC-:B------:R-:W-:Y:S01]  /*ddb0*/  FFMA.FTZ R177, R58, R5.reuse, -R47.reuse ;  /* 0x000000053ab17223 */ /* 0x180fe2000001082f */
[----:B------:R-:W-:Y:S01]  /*ddc0*/  FADD.FTZ R49, R15, R34 ;  /* 0x000000220f317221 */ /* 0x000fe20000010000 */
[-CC-:B------:R-:W-:Y:S01]  /*ddd0*/  FFMA.FTZ R34, R36, R5.reuse, -R47.reuse ;  /* 0x0000000524227223 */ /* 0x180fe2000001082f */
[-CC-:B------:R-:W-:Y:S01]  /*dde0*/  FFMA.FTZ R32, R32, R5.reuse, -R47.reuse ;  /* 0x0000000520207223 */ /* 0x180fe2000001082f */
[-C--:B------:R-:W-:Y:S01]  /*ddf0*/  FFMA.FTZ R179, R62, R5.reuse, -R47 ;  /* 0x000000053eb37223 */ /* 0x080fe2000001082f */
[----:B------:R-:W-:Y:S01]  /*de00*/  FADD.FTZ R36, R168, R49 ;  /* 0x00000031a8247221 */ /* 0x000fe20000010000 */
[----:B------:R-:W2:Y:S01]  /*de10*/  MUFU.EX2 R30, R30 ;  /* 0x0000001e001e7308 */ /* 0x000ea20000000800 */
[----:B-1----:R-:W-:Y:S01]  /*de20*/  FADD.FTZ R8, R161, R26 ;  /* 0x0000001aa1087221 */ /* 0x002fe20000010000 */
[-CC-:B------:R-:W-:Y:S01]  /*de30*/  FFMA.FTZ R66, R66, R5.reuse, -R47.reuse ;  /* 0x0000000542427223 */ /* 0x180fe2000001082f */
[----:B------:R-:W-:Y:S01]  /*de40*/  FADD.FTZ R49, R21, R36 ;  /* 0x0000002415317221 */ /* 0x000fe20000010000 */
[-CC-:B------:R-:W-:Y:S01]  /*de50*/  FFMA.FTZ R40, R40, R5.reuse, -R47.reuse ;  /* 0x0000000528287223 */ /* 0x180fe2000001082f */
[-C--:B------:R-:W-:Y:S01]  /*de60*/  FFMA.FTZ R70, R70, R5.reuse, -R47 ;  /* 0x0000000546467223 */ /* 0x080fe2000001082f */
[----:B------:R-:W-:Y:S01]  /*de70*/  F2FP.BF16.F32.PACK_AB R160, R7, R160 ;  /* 0x000000a007a0723e */ /* 0x000fe200000010ff */
[----:B------:R-:W-:Y:S01]  /*de80*/  FADD.FTZ R36, R170, R49 ;  /* 0x00000031aa247221 */ /* 0x000fe20000010000 */
[----:B------:R-:W1:Y:S01]  /*de90*/  MUFU.EX2 R165, R165 ;  /* 0x000000a500a57308 */ /* 0x000e620000000800 */
[----:B0-----:R-:W-:Y:S01]  /*dea0*/  FADD.FTZ R27, R163, R8 ;  /* 0x00000008a31b7221 */ /* 0x001fe20000010000 */
[-CC-:B------:R-:W-:Y:S01]  /*deb0*/  FFMA.FTZ R48, R48, R5.reuse, -R47.reuse ;  /* 0x0000000530307223 */ /* 0x180fe2000001082f */
[----:B------:R-:W-:Y:S01]  /*dec0*/  FADD.FTZ R49, R25, R36 ;  /* 0x0000002419317221 */ /* 0x000fe20000010000 */
[-CC-:B------:R-:W-:Y:S01]  /*ded0*/  FFMA.FTZ R74, R74, R5.reuse, -R47.reuse ;  /* 0x000000054a4a7223 */ /* 0x180fe2000001082f */
[-CC-:B------:R-:W-:Y:S01]  /*dee0*/  FFMA.FTZ R52, R52, R5.reuse, -R47.reuse ;  /* 0x0000000534347223 */ /* 0x180fe2000001082f */
[-C--:B------:R-:W-:Y:S01]  /*def0*/  FFMA.FTZ R78, R78, R5.reuse, -R47 ;  /* 0x000000054e4e7223 */ /* 0x080fe2000001082f */
[----:B------:R-:W-:Y:S01]  /*df00*/  FADD.FTZ R36, R172, R49 ;  /* 0x00000031ac247221 */ /* 0x000fe20000010000 */
[----:B------:R-:W0:Y:S01]  /*df10*/  MUFU.EX2 R10, R10 ;  /* 0x0000000a000a7308 */ /* 0x000e220000000800 */
[----:B--2---:R-:W-:Y:S01]  /*df20*/  FADD.FTZ R8, R30, R27 ;  /* 0x0000001b1e087221 */ /* 0x004fe20000010000 */
        /* <DEDUP_REMOVED lines=8> */
[----:B------:R-:W-:Y:S01]  /*dfb0*/  FFMA.FTZ R47, R92, R5, -R47 ;  /* 0x000000055c2f7223 */ /* 0x000fe2000001082f */
[----:B------:R-:W-:Y:S01]  /*dfc0*/  F2FP.BF16.F32.PACK_AB R161, R26, R161 ;  /* 0x000000a11aa1723e */ /* 0x000fe200000010ff */
[----:B------:R-:W-:Y:S01]  /*dfd0*/  IMAD.MOV.U32 R92, RZ, RZ, R151 ;  /* 0x000000ffff5c7224 */ /* 0x000fe200078e0097 */
[----:B------:R-:W-:-:S02]  /*dfe0*/  F2FP.BF16.F32.PACK_AB R162, R9, R162 ;  /* 0x000000a209a2723e */ /* 0x000fc400000010ff */
[----:B------:R-:W-:Y:S01]  /*dff0*/  F2FP.BF16.F32.PACK_AB R164, R11, R164 ;  /* 0x000000a40ba4723e */ /* 0x000fe200000010ff */
[----:B------:R-:W1:Y:S01]  /*e000*/  MUFU.EX2 R12, R12 ;  /* 0x0000000c000c7308 */ /* 0x000e620000000800 */
[C---:B0-----:R-:W-:Y:S01]  /*e010*/  FADD.FTZ R8, R10.reuse, R27 ;  /* 0x0000001b0a087221 */ /* 0x041fe20000010000 */
[----:B------:R-:W-:Y:S02]  /*e020*/  F2FP.BF16.F32.PACK_AB R165, R10, R165 ;  /* 0x000000a50aa5723e */ /* 0x000fe400000010ff */
[----:B------:R-:W-:Y:S02]  /*e030*/  F2FP.BF16.F32.PACK_AB R166, R15, R166 ;  /* 0x000000a60fa6723e */ /* 0x000fe400000010ff */
[----:B------:R-:W-:Y:S02]  /*e040*/  F2FP.BF16.F32.PACK_AB R168, R21, R168 ;  /* 0x000000a815a8723e */ /* 0x000fe400000010ff */
[----:B------:R-:W0:Y:S01]  /*e050*/  MUFU.EX2 R169, R169 ;  /* 0x000000a900a97308 */ /* 0x000e220000000800 */
[----:B--2---:R-:W-:Y:S01]  /*e060*/  FADD.FTZ R27, R167, R8 ;  /* 0x00000008a71b7221 */ /* 0x004fe20000010000 */
[----:B------:R-:W-:-:S02]  /*e070*/  F2FP.BF16.F32.PACK_AB R170, R25, R170 ;  /* 0x000000aa19aa723e */ /* 0x000fc400000010ff */
[----:B------:R-:W-:Y:S02]  /*e080*/  F2FP.BF16.F32.PACK_AB R172, R29, R172 ;  /* 0x000000ac1dac723e */ /* 0x000fe400000010ff */
[----:B------:R-:W-:Y:S02]  /*e090*/  F2FP.BF16.F32.PACK_AB R174, R31, R174 ;  /* 0x000000ae1fae723e */ /* 0x000fe400000010ff */
[----:B------:R-:W2:Y:S01]  /*e0a0*/  MUFU.EX2 R14, R14 ;  /* 0x0000000e000e7308 */ /* 0x000ea20000000800 */
[----:B-1----:R-:W-:Y:S01]  /*e0b0*/  FADD.FTZ R8, R12, R27 ;  /* 0x0000001b0c087221 */ /* 0x002fe20000010000 */
[----:B------:R-:W-:Y:S02]  /*e0c0*/  F2FP.BF16.F32.PACK_AB R163, R30, R163 ;  /* 0x000000a31ea3723e */ /* 0x000fe400000010ff */
[----:B------:R-:W-:Y:S02]  /*e0d0*/  F2FP.BF16.F32.PACK_AB R167, R12, R167 ;  /* 0x000000a70ca7723e */ /* 0x000fe400000010ff */
[----:B------:R-:W-:-:S02]  /*e0e0*/  MOV R96, R151 ;  /* 0x0000009700607202 */ /* 0x000fc40000000f00 */
[----:B------:R-:W1:Y:S01]  /*e0f0*/  MUFU.EX2 R171, R171 ;  /* 0x000000ab00ab7308 */ /* 0x000e620000000800 */
[----:B0-----:R-:W-:-:S07]  /*e100*/  FADD.FTZ R27, R169, R8 ;  /* 0x00000008a91b7221 */ /* 0x001fce0000010000 */
[----:B------:R-:W0:Y:S01]  /*e110*/  MUFU.EX2 R20, R20 ;  /* 0x0000001400147308 */ /* 0x000e220000000800 */
[C---:B--2---:R-:W-:Y:S01]  /*e120*/  FADD.FTZ R8, R14.reuse, R27 ;  /* 0x0000001b0e087221 */ /* 0x044fe20000010000 */
[----:B------:R-:W-:Y:S01]  /*e130*/  FADD.FTZ R27, R31, R36 ;  /* 0x000000241f1b7221 */ /* 0x000fe20000010000 */
[----:B------:R-:W-:-:S03]  /*e140*/  F2FP.BF16.F32.PACK_AB R169, R14, R169 ;  /* 0x000000a90ea9723e */ /* 0x000fc600000010ff */
[----:B------:R-:W-:Y:S01]  /*e150*/  FADD.FTZ R36, R176, R27 ;  /* 0x0000001bb0247221 */ /* 0x000fe20000010000 */
[----:B------:R-:W-:Y:S01]  /*e160*/  F2FP.BF16.F32.PACK_AB R176, R33, R176 ;  /* 0x000000b021b0723e */ /* 0x000fe200000010ff */
[----:B------:R-:W2:Y:S01]  /*e170*/  MUFU.EX2 R173, R173 ;  /* 0x000000ad00ad7308 */ /* 0x000ea20000000800 */
[----:B-1----:R-:W-:Y:S01]  /*e180*/  FADD.FTZ R3, R171, R8 ;  /* 0x00000008ab037221 */ /* 0x002fe20000010000 */
[----:B------:R-:W-:-:S04]  /*e190*/  FADD.FTZ R27, R33, R36 ;  /* 0x00000024211b7221 */ /* 0x000fc80000010000 */
[----:B------:R-:W-:Y:S01]  /*e1a0*/  FADD.FTZ R36, R178, R27 ;  /* 0x0000001bb2247221 */ /* 0x000fe20000010000 */
[C---:B------:R-:W-:Y:S01]  /*e1b0*/  F2FP.BF16.F32.PACK_AB R178, R35.reuse, R178 ;  /* 0x000000b223b2723e */ /* 0x040fe200000010ff */
[----:B------:R-:W1:Y:S01]  /*e1c0*/  MUFU.EX2 R24, R24 ;  /* 0x0000001800187308 */ /* 0x000e620000000800 */
[C---:B0-----:R-:W-:Y:S01]  /*e1d0*/  FADD.FTZ R8, R20.reuse, R3 ;  /* 0x0000000314087221 */ /* 0x041fe20000010000 */
[----:B------:R-:W-:Y:S01]  /*e1e0*/  FADD.FTZ R27, R35, R36 ;  /* 0x00000024231b7221 */ /* 0x000fe20000010000 */
[----:B------:R-:W-:-:S03]  /*e1f0*/  F2FP.BF16.F32.PACK_AB R171, R20, R171 ;  /* 0x000000ab14ab723e */ /* 0x000fc600000010ff */
[----:B------:R-:W-:Y:S02]  /*e200*/  FADD.FTZ R36, R180, R27 ;  /* 0x0000001bb4247221 */ /* 0x000fe40000010000 */
[----:B------:R-:W0:Y:S01]  /*e210*/  MUFU.EX2 R175, R175 ;  /* 0x000000af00af7308 */ /* 0x000e220000000800 */
[----:B--2---:R-:W-:-:S07]  /*e220*/  FADD.FTZ R3, R173, R8 ;  /* 0x00000008ad037221 */ /* 0x004fce0000010000 */
[----:B------:R-:W2:Y:S01]  /*e230*/  MUFU.EX2 R28, R28 ;  /* 0x0000001c001c7308 */ /* 0x000ea20000000800 */
[C---:B-1----:R-:W-:Y:S01]  /*e240*/  FADD.FTZ R8, R24.reuse, R3 ;  /* 0x0000000318087221 */ /* 0x042fe20000010000 */
[----:B------:R-:W-:-:S06]  /*e250*/  F2FP.BF16.F32.PACK_AB R173, R24, R173 ;  /* 0x000000ad18ad723e */ /* 0x000fcc00000010ff */
[----:B------:R-:W1:Y:S01]  /*e260*/  MUFU.EX2 R37, R37 ;  /* 0x0000002500257308 */ /* 0x000e620000000800 */
[----:B0-----:R-:W-:-:S07]  /*e270*/  FADD.FTZ R3, R175, R8 ;  /* 0x00000008af037221 */ /* 0x001fce0000010000 */
[----:B------:R-:W0:Y:S01]  /*e280*/  MUFU.EX2 R177, R177 ;  /* 0x000000b100b17308 */ /* 0x000e220000000800 */
[C---:B--2---:R-:W-:Y:S01]  /*e290*/  FADD.FTZ R8, R28.reuse, R3 ;  /* 0x000000031c087221 */ /* 0x044fe20000010000 */
[----:B------:R-:W-:-:S06]  /*e2a0*/  F2FP.BF16.F32.PACK_AB R175, R28, R175 ;  /* 0x000000af1caf723e */ /* 0x000fcc00000010ff */
[----:B------:R-:W2:Y:S01]  /*e2b0*/  MUFU.EX2 R182, R182 ;  /* 0x000000b600b67308 */ /* 0x000ea20000000800 */
[C---:B-1----:R-:W-:Y:S01]  /*e2c0*/  FADD.FTZ R27, R37.reuse, R36 ;  /* 0x00000024251b7221 */ /* 0x042fe20000010000 */
[----:B------:R-:W-:-:S06]  /*e2d0*/  F2FP.BF16.F32.PACK_AB R180, R37, R180 ;  /* 0x000000b425b4723e */ /* 0x000fcc00000010ff */
[----:B------:R-:W1:Y:S01]  /*e2e0*/  MUFU.EX2 R32, R32 ;  /* 0x0000002000207308 */ /* 0x000e620000000800 */
[----:B0-----:R-:W-:-:S07]  /*e2f0*/  FADD.FTZ R3, R177, R8 ;  /* 0x00000008b1037221 */ /* 0x001fce0000010000 */
[----:B------:R-:W0:Y:S01]  /*e300*/  MUFU.EX2 R39, R39 ;  /* 0x0000002700277308 */ /* 0x000e220000000800 */
[----:B--2---:R-:W-:-:S07]  /*e310*/  FADD.FTZ R36, R182, R27 ;  /* 0x0000001bb6247221 */ /* 0x004fce0000010000 */
[----:B------:R-:W2:Y:S01]  /*e320*/  MUFU.EX2 R179, R179 ;  /* 0x000000b300b37308 */ /* 0x000ea20000000800 */
[C---:B-1----:R-:W-:Y:S01]  /*e330*/  FADD.FTZ R8, R32.reuse, R3 ;  /* 0x0000000320087221 */ /* 0x042fe20000010000 */
[----:B------:R-:W-:-:S06]  /*e340*/  F2FP.BF16.F32.PACK_AB R177, R32, R177 ;  /* 0x000000b120b1723e */ /* 0x000fcc00000010ff */
[----:B------:R-:W1:Y:S01]  /*e350*/  MUFU.EX2 R184, R184 ;  /* 0x000000b800b87308 */ /* 0x000e620000000800 */
[C---:B0-----:R-:W-:Y:S01]  /*e360*/  FADD.FTZ R7, R39.reuse, R36 ;  /* 0x0000002427077221 */ /* 0x041fe20000010000 */
[----:B------:R-:W-:-:S06]  /*e370*/  F2FP.BF16.F32.PACK_AB R182, R39, R182 ;  /* 0x000000b627b6723e */ /* 0x000fcc00000010ff */
[----:B------:R-:W0:Y:S01]  /*e380*/  MUFU.EX2 R34, R34 ;  /* 0x0000002200227308 */ /* 0x000e220000000800 */
[----:B--2---:R-:W-:-:S07]  /*e390*/  FADD.FTZ R3, R179, R8 ;  /* 0x00000008b3037221 */ /* 0x004fce0000010000 */
[----:B------:R-:W2:Y:S01]  /*e3a0*/  MUFU.EX2 R41, R41 ;  /* 0x0000002900297308 */ /* 0x000ea20000000800 */
[----:B-1----:R-:W-:-:S07]  /*e3b0*/  FADD.FTZ R8, R184, R7 ;  /* 0x00000007b8087221 */ /* 0x002fce0000010000 */
[----:B------:R-:W1:Y:S01]  /*e3c0*/  MUFU.EX2 R66, R66 ;  /* 0x0000004200427308 */ /* 0x000e620000000800 */
[C---:B0-----:R-:W-:Y:S01]  /*e3d0*/  FADD.FTZ R3, R34.reuse, R3 ;  /* 0x0000000322037221 */ /* 0x041fe20000010000 */
[----:B------:R-:W-:-:S06]  /*e3e0*/  F2FP.BF16.F32.PACK_AB R179, R34, R179 ;  /* 0x000000b322b3723e */ /* 0x000fcc00000010ff */
[----:B------:R-:W0:Y:S01]  /*e3f0*/  MUFU.EX2 R181, R40 ;  /* 0x0000002800b57308 */ /* 0x000e220000000800 */
[C---:B--2---:R-:W-:Y:S01]  /*e400*/  FADD.FTZ R7, R41.reuse, R8 ;  /* 0x0000000829077221 */ /* 0x044fe20000010000 */
[----:B------:R-:W-:-:S06]  /*e410*/  F2FP.BF16.F32.PACK_AB R184, R41, R184 ;  /* 0x000000b829b8723e */ /* 0x000fcc00000010ff */
[----:B------:R-:W2:Y:S01]  /*e420*/  MUFU.EX2 R70, R70 ;  /* 0x0000004600467308 */ /* 0x000ea20000000800 */
[----:B-1----:R-:W-:-:S07]  /*e430*/  FADD.FTZ R8, R66, R3 ;  /* 0x0000000342087221 */ /* 0x002fce0000010000 */
[----:B------:R-:W1:Y:S01]  /*e440*/  MUFU.EX2 R183, R48 ;  /* 0x0000003000b77308 */ /* 0x000e620000000800 */
[C---:B0-----:R-:W-:Y:S01]  /*e450*/  FADD.FTZ R3, R181.reuse, R8 ;  /* 0x00000008b5037221 */ /* 0x041fe20000010000 */
[----:B------:R-:W-:-:S06]  /*e460*/  F2FP.BF16.F32.PACK_AB R181, R181, R66 ;  /* 0x00000042b5b5723e */ /* 0x000fcc00000010ff */
        /* <DEDUP_REMOVED lines=21> */
[----:B------:R2:W3:Y:S01]  /*e5c0*/  MUFU.EX2 R45, R116 ;  /* 0x00000074002d7308 */ /* 0x0004e20000000800 */
[----:B0-----:R-:W-:-:S07]  /*e5d0*/  FADD.FTZ R36, R188, R7 ;  /* 0x00000007bc247221 */ /* 0x001fce0000010000 */
[----:B------:R-:W0:Y:S01]  /*e5e0*/  MUFU.EX2 R189, R56 ;  /* 0x0000003800bd7308 */ /* 0x000e220000000800 */
[----:B-1----:R-:W-:Y:S01]  /*e5f0*/  FADD.FTZ R10, R82, R3 ;  /* 0x00000003520a7221 */ /* 0x002fe20000010000 */
[----:B--2---:R-:W-:-:S06]  /*e600*/  IMAD.MOV.U32 R116, RZ, RZ, R151 ;  /* 0x000000ffff747224 */ /* 0x004fcc00078e0097 */
[----:B------:R-:W1:Y:S01]  /*e610*/  MUFU.EX2 R190, R190 ;  /* 0x000000be00be7308 */ /* 0x000e620000000800 */
[C---:B---3--:R-:W-:Y:S01]  /*e620*/  FADD.FTZ R7, R45.reuse, R36 ;  /* 0x000000242d077221 */ /* 0x048fe20000010000 */
[----:B------:R-:W-:-:S06]  /*e630*/  F2FP.BF16.F32.PACK_AB R188, R45, R188 ;  /* 0x000000bc2dbc723e */ /* 0x000fcc00000010ff */
[----:B------:R-:W2:Y:S01]  /*e640*/  MUFU.EX2 R86, R86 ;  /* 0x0000005600567308 */ /* 0x000ea20000000800 */
[C---:B0-----:R-:W-:Y:S01]  /*e650*/  FADD.FTZ R3, R189.reuse, R10 ;  /* 0x0000000abd037221 */ /* 0x041fe20000010000 */
[----:B------:R-:W-:-:S06]  /*e660*/  F2FP.BF16.F32.PACK_AB R189, R189, R82 ;  /* 0x00000052bdbd723e */ /* 0x000fcc00000010ff */
[----:B------:R-:W0:Y:S01]  /*e670*/  MUFU.EX2 R13, R13 ;  /* 0x0000000d000d7308 */ /* 0x000e220000000800 */
[----:B-1----:R-:W-:-:S07]  /*e680*/  FADD.FTZ R36, R190, R7 ;  /* 0x00000007be247221 */ /* 0x002fce0000010000 */
[----:B------:R-:W1:Y:S01]  /*e690*/  MUFU.EX2 R47, R47 ;  /* 0x0000002f002f7308 */ /* 0x000e620000000800 */
[----:B--2---:R-:W-:Y:S01]  /*e6a0*/  FADD.FTZ R10, R86, R3 ;  /* 0x00000003560a7221 */ /* 0x004fe20000010000 */
[C---:B0-----:R-:W-:Y:S01]  /*e6b0*/  FADD.FTZ R8, R13.reuse, R36 ;  /* 0x000000240d087221 */ /* 0x041fe20000010000 */
[----:B------:R-:W-:Y:S02]  /*e6c0*/  F2FP.BF16.F32.PACK_AB R190, R13, R190 ;  /* 0x000000be0dbe723e */ /* 0x000fe400000010ff */
[C---:B-1----:R-:W-:Y:S01]  /*e6d0*/  FADD.FTZ R3, R47.reuse, R10 ;  /* 0x0000000a2f037221 */ /* 0x042fe20000010000 */
[----:B------:R-:W-:Y:S01]  /*e6e0*/  F2FP.BF16.F32.PACK_AB R191, R47, R86 ;  /* 0x000000562fbf723e */ /* 0x000fe200000010ff */
[----:B------:R-:W-:Y:S06]  /*e6f0*/  @!P1 BRA `(.L_x_635) ;  /* 0x0000002400189947 */ /* 0x000fec0003800000 */
[----:B------:R-:W-:Y:S01]  /*e700*/  VIADD R210, R210, 0xfffffffe ;  /* 0xfffffffed2d27836 */ /* 0x000fe20000000000 */
[----:B------:R-:W-:Y:S01]  /*e710*/  MOV R7, R158 ;  /* 0x0000009e00077202 */ /* 0x000fe20000000f00 */
[----:B------:R-:W-:Y:S01]  /*e720*/  IMAD.MOV.U32 R9, RZ, RZ, R6 ;  /* 0x000000ffff097224 */ /* 0x000fe200078e0006 */
[----:B------:R-:W-:Y:S01]  /*e730*/  CS2R R150, SRZ ;  /* 0x0000000000967805 */ /* 0x000fe2000001ff00 */
[----:B------:R-:W-:Y:S01]  /*e740*/  IMAD.MOV.U32 R10, RZ, RZ, R4 ;  /* 0x000000ffff0a7224 */ /* 0x000fe200078e0004 */
[----:B------:R-:W-:Y:S01]  /*e750*/  CS2R R148, SRZ ;  /* 0x0000000000947805 */ /* 0x000fe2000001ff00 */
[----:B------:R-:W-:Y:S01]  /*e760*/  IMAD.MOV.U32 R11, RZ, RZ, R152 ;  /* 0x000000ffff0b7224 */ /* 0x000fe200078e0098 */
        /* <DEDUP_REMOVED lines=29> */
[----:B------:R-:W-:-:S07]  /*e940*/  CS2R R88, SRZ ;  /* 0x0000000000587805 */ /* 0x000fce000001ff00 */
.L_x_647:
[----:B------:R-:W-:Y:S01]  /*e950*/  ISETP.NE.AND P1, PT, R11, 0x1, PT ;  /* 0x000000010b00780c */ /* 0x000fe20003f25270 */
[----:B------:R-:W-:Y:S05]  /*e960*/  YIELD ;  /* 0x0000000000007946 */ /* 0x000fea0003800000 */
[----:B------:R-:W-:Y:S02]  /*e970*/  SEL R158, RZ, 0x1, P1 ;  /* 0x00000001ff9e7807 */ /* 0x000fe40000800000 */
[----:B------:R-:W-:Y:S02]  /*e980*/  ISETP.NE.AND P1, PT, R194, RZ, PT ;  /* 0x000000ffc200720c */ /* 0x000fe40003f25270 */
[----:B------:R-:W-:-:S11]  /*e990*/  LOP3.LUT R158, R7, R158, RZ, 0x3c, !PT ;  /* 0x0000009e079e7212 */ /* 0x000fd600078e3cff */
[----:B------:R-:W-:Y:S05]  /*e9a0*/  @P1 BRA `(.L_x_636) ;  /* 0x00000000003c1947 */ /* 0x000fea0003800000 */
[----:B------:R-:W-:Y:S05]  /*e9b0*/  @!P0 BRA `(.L_x_637) ;  /* 0x0000000000048947 */ /* 0x000fea0003800000 */
[----:B------:R-:W-:Y:S01]  /*e9c0*/  BPT.TRAP 0x1 ;  /* 0x000000040000795c */ /* 0x000fe20000300000 */
.L_x_637:
[----:B------:R-:W-:-:S05]  /*e9d0*/  VIADD R4, R11, 0x1 ;  /* 0x000000010b047836 */ /* 0x000fca0000000000 */
[----:B------:R-:W-:-:S04]  /*e9e0*/  ISETP.NE.AND P2, PT, R4, 0x2, PT ;  /* 0x000000020400780c */ /* 0x000fc80003f45270 */
[----:B------:R-:W-:Y:S02]  /*e9f0*/  SEL R5, R4, RZ, P2 ;  /* 0x000000ff04057207 */ /* 0x000fe40001000000 */
[----:B------:R-:W-:-:S03]  /*ea00*/  SHF.L.U32 R4, R158, 0x1f, RZ ;  /* 0x0000001f9e047819 */ /* 0x000fc600000006ff */
[----:B------:R-:W-:-:S04]  /*ea10*/  IMAD R5, R5, 0x8, R156 ;  /* 0x0000000805057824 */ /* 0x000fc800078e029c */
[----:B------:R0:W1:Y:S01]  /*ea20*/  SYNCS.PHASECHK.TRANS64.TRYWAIT P2, [R5+URZ+0x28830], R4 ;  /* 0x02883004050075a7 */ /* 0x000062000804017f */
[----:B------:R-:W-:Y:S05]  /*ea30*/  @!P0 BRA `(.L_x_638) ;  /* 0x0000000000048947 */ /* 0x000fea0003800000 */
[----:B------:R-:W-:Y:S01]  /*ea40*/  BPT.TRAP 0x1 ;  /* 0x000000040000795c */ /* 0x000fe20000300000 */
.L_x_638:
[----:B------:R-:W-:Y:S04]  /*ea50*/  BSSY B0, `(.L_x_636) ;  /* 0x0000004000007945 */ /* 0x000fe80003800000 */
[----:B-1----:R-:W-:Y:S05]  /*ea60*/  @P2 BRA `(.L_x_639) ;  /* 0x0000000000082947 */ /* 0x002fea0003800000 */
[----:B------:R-:W1:Y:S02]  /*ea70*/  SYNCS.PHASECHK.TRANS64.TRYWAIT P2, [R5+URZ+0x28830], R4 ;  /* 0x02883004050075a7 */ /* 0x000e64000804017f */
[----:B-1----:R-:W-:Y:S05]  /*ea80*/  @!P2 BRA `(.L_x_640) ;  /* 0x000000c400aca947 */ /* 0x002fea0003800000 */
.L_x_639:
[----:B------:R-:W-:Y:S05]  /*ea90*/  BSYNC B0 ;  /* 0x0000000000007941 */ /* 0x000fea0003800000 */
.L_x_636:
[----:B01----:R-:W0:Y:S01]  /*eaa0*/  S2R R4, SR_TID.X ;  /* 0x0000000000047919 */ /* 0x003e220000002100 */
[----:B------:R-:W-:Y:S01]  /*eab0*/  VIADD R152, R11, 0x1 ;  /* 0x000000010b987836 */ /* 0x000fe20000000000 */
[----:B------:R-:W-:Y:S05]  /*eac0*/  WARPSYNC.ALL ;  /* 0x0000000000007948 */ /* 0x000fea0003800000 */
[C---:B------:R-:W-:Y:S01]  /*ead0*/  ISETP.NE.AND P2, PT, R152.reuse, 0x2, PT ;  /* 0x000000029800780c */ /* 0x040fe20003f45270 */
[----:B------:R-:W-:Y:S01]  /*eae0*/  IMAD.MOV.U32 R5, RZ, RZ, 0x40000040 ;  /* 0x40000040ff057424 */ /* 0x000fe200078e00ff */
[----:B------:R-:W-:Y:S01]  /*eaf0*/  MOV R21, 0x40000040 ;  /* 0x4000004000157802 */ /* 0x000fe20000000f00 */
[----:B------:R-:W-:Y:S01]  /*eb00*/  IMAD.MOV.U32 R15, RZ, RZ, 0x40000040 ;  /* 0x40000040ff0f7424 */ /* 0x000fe200078e00ff */
[----:B------:R-:W-:Y:S01]  /*eb10*/  SEL R152, R152, RZ, P2 ;  /* 0x000000ff98987207 */ /* 0x000fe20001000000 */
[----:B------:R-:W-:Y:S01]  /*eb20*/  IMAD.MOV.U32 R13, RZ, RZ, 0x40000040 ;  /* 0x40000040ff0d7424 */ /* 0x000fe200078e00ff */
[----:B------:R-:W-:-:S02]  /*eb30*/  R2UR UR7, R5 ;  /* 0x00000000050772ca */ /* 0x000fc400000e0000 */
[----:B------:R-:W-:Y:S02]  /*eb40*/  R2UR UR11, R15 ;  /* 0x000000000f0b72ca */ /* 0x000fe400000e0000 */
[----:B------:R-:W-:Y:S02]  /*eb50*/  R2UR UR15, R21 ;  /* 0x00000000150f72ca */ /* 0x000fe400000e0000 */
[----:B------:R-:W-:Y:S02]  /*eb60*/  R2UR UR19, R13 ;  /* 0x000000000d1372ca */ /* 0x000fe400000e0000 */
[----:B------:R-:W-:Y:S02]  /*eb70*/  R2UR UR23, R15 ;  /* 0x000000000f1772ca */ /* 0x000fe400000e0000 */
[----:B------:R-:W-:Y:S02]  /*eb80*/  R2UR UR27, R13 ;  /* 0x000000000d1b72ca */ /* 0x000fe400000e0000 */
[----:B------:R-:W-:-:S02]  /*eb90*/  R2UR UR31, R21 ;  /* 0x00000000151f72ca */ /* 0x000fc400000e0000 */
[----:B------:R-:W-:Y:S02]  /*eba0*/  R2UR UR35, R5 ;  /* 0x00000000052372ca */ /* 0x000fe400000e0000 */
[----:B0-----:R-:W-:-:S05]  /*ebb0*/  SHF.R.U32.HI R4, RZ, 0x7, R4 ;  /* 0x00000007ff047819 */ /* 0x001fca0000011604 */
[----:B------:R-:W-:Y:S02]  /*ebc0*/  VIADD R6, R4, 0x8 ;  /* 0x0000000804067836 */ /* 0x000fe40000000000 */
[----:B------:R-:W-:-:S03]  /*ebd0*/  IMAD R4, R152, 0x800, R0 ;  /* 0x0000080098047824 */ /* 0x000fc600078e0200 */
[----:B------:R0:W-:Y:S01]  /*ebe0*/  BAR.SYNC.DEFER_BLOCKING R6, 0x100 ;  /* 0x000400060000751d */ /* 0x0001e20000010000 */
[C---:B------:R-:W-:Y:S01]  /*ebf0*/  VIADD R14, R4.reuse, 0x2 ;  /* 0x00000002040e7836 */ /* 0x040fe20000000000 */
[C---:B------:R-:W-:Y:S01]  /*ec00*/  R2UR UR6, R4.reuse ;  /* 0x00000000040672ca */ /* 0x040fe200000e0000 */
[C---:B------:R-:W-:Y:S02]  /*ec10*/  VIADD R20, R4.reuse, 0x4 ;  /* 0x0000000404147836 */ /* 0x040fe40000000000 */
[----:B------:R-:W-:Y:S01]  /*ec20*/  VIADD R12, R4, 0x6 ;  /* 0x00000006040c7836 */ /* 0x000fe20000000000 */
[----:B------:R-:W-:Y:S01]  /*ec30*/  R2UR UR10, R14 ;  /* 0x000000000e0a72ca */ /* 0x000fe200000e0000 */
[----:B------:R-:W-:Y:S01]  /*ec40*/  VIADD R14, R4, 0x400 ;  /* 0x00000400040e7836 */ /* 0x000fe20000000000 */
[----:B------:R-:W-:Y:S01]  /*ec50*/  R2UR UR14, R20 ;  /* 0x00000000140e72ca */ /* 0x000fe200000e0000 */
[----:B------:R-:W-:Y:S01]  /*ec60*/  VIADD R20, R4, 0x404 ;  /* 0x0000040404147836 */ /* 0x000fe20000000000 */
[----:B------:R-:W-:Y:S01]  /*ec70*/  R2UR UR18, R12 ;  /* 0x000000000c1272ca */ /* 0x000fe200000e0000 */
[----:B------:R-:W-:Y:S01]  /*ec80*/  VIADD R12, R4, 0x402 ;  /* 0x00000402040c7836 */ /* 0x000fe20000000000 */
[----:B------:R-:W-:Y:S01]  /*ec90*/  R2UR UR22, R14 ;  /* 0x000000000e1672ca */ /* 0x000fe200000e0000 */
[----:B------:R-:W-:Y:S01]  /*eca0*/  VIADD R4, R4, 0x406 ;  /* 0x0000040604047836 */ /* 0x000fe20000000000 */
[----:B------:R-:W-:-:S02]  /*ecb0*/  R2UR UR30, R20 ;  /* 0x00000000141e72ca */ /* 0x000fc400000e0000 */
[----:B------:R-:W-:Y:S02]  /*ecc0*/  R2UR UR26, R12 ;  /* 0x000000000c1a72ca */ /* 0x000fe400000e0000 */
[----:B------:R-:W-:Y:S01]  /*ecd0*/  R2UR UR34, R4 ;  /* 0x00000000042272ca */ /* 0x000fe200000e0000 */
[----:B------:R-:W-:-:S06]  /*ece0*/  WARPGROUP.ARRIVE ;  /* 0x00000000000079c5 */ /* 0x000fcc0000000000 */
        /* <DEDUP_REMOVED lines=26> */
.L_x_642:
[----:B------:R-:W-:Y:S01]  /*ee90*/  SHF.L.U32 R4, R7, 0x1f, RZ ;  /* 0x0000001f07047819 */ /* 0x000fe200000006ff */
[----:B------:R-:W-:-:S04]  /*eea0*/  IMAD R5, R11, 0x8, R156 ;  /* 0x000000080b057824 */ /* 0x000fc800078e029c */
[----:B------:R0:W1:Y:S01]  /*eeb0*/  SYNCS.PHASECHK.TRANS64.TRYWAIT P1, [R5+URZ+0x28850], R4 ;  /* 0x02885004050075a7 */ /* 0x000062000802017f */
[----:B------:R-:W-:Y:S05]  /*eec0*/  @!P0 BRA `(.L_x_643) ;  /* 0x0000000000048947 */ /* 0x000fea0003800000 */
[----:B------:R-:W-:Y:S01]  /*eed0*/  BPT.TRAP 0x1 ;  /* 0x000000040000795c */ /* 0x000fe20000300000 */
.L_x_643:
[----:B-1----:R-:W-:Y:S05]  /*eee0*/  @P1 BRA `(.L_x_641) ;  /* 0x0000000000081947 */ /* 0x002fea0003800000 */
[----:B------:R-:W1:Y:S02]  /*eef0*/  SYNCS.PHASECHK.TRANS64.TRYWAIT P1, [R5+URZ+0x28850], R4 ;  /* 0x02885004050075a7 */ /* 0x000e64000802017f */
[----:B-1----:R-:W-:Y:S05]  /*ef00*/  @!P1 BRA `(.L_x_644) ;  /* 0x000000c000a09947 */ /* 0x002fea0003800000 */
.L_x_641:
[----:B01----:R-:W-:Y:S01]  /*ef10*/  VIADD R4, R156, 0x400 ;  /* 0x000004009c047836 */ /* 0x003fe20000000000 */
[----:B------:R-:W-:Y:S05]  /*ef20*/  WARPSYNC.ALL ;  /* 0x0000000000007948 */ /* 0x000fea0003800000 */
[----:B------:R-:W-:Y:S01]  /*ef30*/  SHF.R.U32.HI R4, RZ, 0x4, R4 ;  /* 0x00000004ff047819 */ /* 0x000fe20000011604 */
[----:B------:R-:W-:Y:S01]  /*ef40*/  IMAD.MOV.U32 R5, RZ, RZ, 0x40000040 ;  /* 0x40000040ff057424 */ /* 0x000fe200078e00ff */
[----:B------:R-:W-:Y:S01]  /*ef50*/  WARPGROUP.ARRIVE ;  /* 0x00000000000079c5 */ /* 0x000fe20000000000 */
[----:B------:R-:W-:Y:S01]  /*ef60*/  IMAD.MOV.U32 R7, RZ, RZ, 0x40000040 ;  /* 0x40000040ff077424 */ /* 0x000fe200078e00ff */
[----:B------:R-:W-:-:S04]  /*ef70*/  LOP3.LUT R4, R4, 0x3fff, RZ, 0xc0, !PT ;  /* 0x00003fff04047812 */ /* 0x000fc800078ec0ff */
[----:B------:R-:W0:Y:S01]  /*ef80*/  S2R R12, SR_TID.X ;  /* 0x00000000000c7919 */ /* 0x000e220000002100 */
[----:B------:R-:W-:Y:S01]  /*ef90*/  R2UR UR7, R5 ;  /* 0x00000000050772ca */ /* 0x000fe200000e0000 */
[----:B------:R-:W-:Y:S01]  /*efa0*/  IMAD.MOV.U32 R5, RZ, RZ, 0x40000040 ;  /* 0x40000040ff057424 */ /* 0x000fe200078e00ff */
[----:B------:R-:W-:-:S05]  /*efb0*/  LOP3.LUT R4, R4, 0x4000000, RZ, 0xfc, !PT ;  /* 0x0400000004047812 */ /* 0x000fca00078efcff */
[----:B------:R-:W-:-:S04]  /*efc0*/  IMAD R4, R11, 0x800, R4 ;  /* 0x000008000b047824 */ /* 0x000fc800078e0204 */
[C---:B------:R-:W-:Y:S01]  /*efd0*/  VIADD R6, R4.reuse, 0x80 ;  /* 0x0000008004067836 */ /* 0x040fe20000000000 */
[----:B------:R-:W-:-:S13]  /*efe0*/  R2UR UR6, R4 ;  /* 0x00000000040672ca */ /* 0x000fda00000e0000 */
[----:B------:R-:W-:Y:S01]  /*eff0*/  HGMMA.64x128x16.F32.BF16 R88, R160, gdesc[UR4].tnspB, R88, gsb0 ;  /* 0x41e00004a0587df0 */ /* 0x000fe20008001858 */
[----:B------:R-:W-:Y:S02]  /*f000*/  R2UR UR6, R6 ;  /* 0x00000000060672ca */ /* 0x000fe400000e0000 */
[----:B------:R-:W-:Y:S01]  /*f010*/  R2UR UR7, R7 ;  /* 0x00000000070772ca */ /* 0x000fe200000e0000 */
[----:B------:R-:W-:Y:S01]  /*f020*/  IMAD.MOV.U32 R7, RZ, RZ, 0x40000040 ;  /* 0x40000040ff077424 */ /* 0x000fe200078e00ff */
[----:B------:R-:W-:Y:S02]  /*f030*/  IADD3 R6, R4, 0x100, RZ ;  /* 0x0000010004067810 */ /* 0x000fe40007ffe0ff */
[----:B0-----:R-:W-:Y:S01]  /*f040*/  SHF.R.U32.HI R12, RZ, 0x7, R12 ;  /* 0x00000007ff0c7819 */ /* 0x001fe2000001160c */
[----:B------:R-:W-:Y:S02]  /*f050*/  WARPGROUP.DEPBAR.LE gsb0, 0x0 ;  /* 0x00008000000079c5 */ /* 0x000fe40000010000 */
[----:B------:R-:W-:-:S06]  /*f060*/  WARPGROUP.ARRIVE ;  /* 0x00000000000079c5 */ /* 0x000fcc0000000000 */
[----:B------:R-:W-:Y:S01]  /*f070*/  HGMMA.64x128x16.F32.BF16 R88, R164, gdesc[UR4].tnspB, R88, gsb0 ;  /* 0x41e00004a4587df0 */ /* 0x000fe20008001858 */
[----:B------:R-:W-:Y:S01]  /*f080*/  R2UR UR6, R6 ;  /* 0x00000000060672ca */ /* 0x000fe200000e0000 */
[----:B------:R-:W-:Y:S01]  /*f090*/  VIADD R6, R4, 0x180 ;  /* 0x0000018004067836 */ /* 0x000fe20000000000 */
[----:B------:R-:W-:Y:S01]  /*f0a0*/  R2UR UR7, R7 ;  /* 0x00000000070772ca */ /* 0x000fe200000e0000 */
[----:B------:R-:W-:Y:S01]  /*f0b0*/  IMAD.MOV.U32 R7, RZ, RZ, 0x40000040 ;  /* 0x40000040ff077424 */ /* 0x000fe200078e00ff */
[----:B------:R-:W-:Y:S02]  /*f0c0*/  WARPGROUP.DEPBAR.LE gsb0, 0x0 ;  /* 0x00008000000079c5 */ /* 0x000fe40000010000 */
[----:B------:R-:W-:-:S09]  /*f0d0*/  WARPGROUP.ARRIVE ;  /* 0x00000000000079c5 */ /* 0x000fd20000000000 */
        /* <DEDUP_REMOVED lines=16> */
[C---:B------:R-:W-:Y:S01]  /*f1e0*/  VIADD R6, R4.reuse, 0x300 ;  /* 0x0000030004067836 */ /* 0x040fe20000000000 */
[----:B------:R-:W-:Y:S01]  /*f1f0*/  R2UR UR7, R7 ;  /* 0x00000000070772ca */ /* 0x000fe200000e0000 */
[----:B------:R-:W-:Y:S02]  /*f200*/  IMAD.MOV.U32 R7, RZ, RZ, 0x40000040 ;  /* 0x40000040ff077424 */ /* 0x000fe400078e00ff */
[----:B------:R-:W-:Y:S01]  /*f210*/  VIADD R4, R4, 0x380 ;  /* 0x0000038004047836 */ /* 0x000fe20000000000 */
[----:B------:R-:W-:Y:S02]  /*f220*/  WARPGROUP.DEPBAR.LE gsb0, 0x0 ;  /* 0x00008000000079c5 */ /* 0x000fe40000010000 */
[----:B------:R-:W-:-:S07]  /*f230*/  WARPGROUP.ARRIVE ;  /* 0x00000000000079c5 */ /* 0x000fce0000000000 */
[----:B------:R-:W-:Y:S01]  /*f240*/  HGMMA.64x128x16.F32.BF16 R88, R180, gdesc[UR4].tnspB, R88, gsb0 ;  /* 0x41e00004b4587df0 */ /* 0x000fe20008001858 */
[----:B------:R-:W-:Y:S02]  /*f250*/  R2UR UR6, R6 ;  /* 0x00000000060672ca */ /* 0x000fe400000e0000 */
[----:B------:R-:W-:Y:S01]  /*f260*/  R2UR UR7, R7 ;  /* 0x00000000070772ca */ /* 0x000fe200000e0000 */
[----:B------:R-:W-:Y:S02]  /*f270*/  WARPGROUP.DEPBAR.LE gsb0, 0x0 ;  /* 0x00008000000079c5 */ /* 0x000fe40000010000 */
[----:B------:R-:W-:-:S10]  /*f280*/  WARPGROUP.ARRIVE ;  /* 0x00000000000079c5 */ /* 0x000fd40000000000 */
[----:B------:R-:W-:Y:S01]  /*f290*/  HGMMA.64x128x16.F32.BF16 R88, R184, gdesc[UR4].tnspB, R88, gsb0 ;  /* 0x41e00004b8587df0 */ /* 0x000fe20008001858 */
[----:B------:R-:W-:Y:S02]  /*f2a0*/  R2UR UR6, R4 ;  /* 0x00000000040672ca */ /* 0x000fe400000e0000 */
[----:B------:R-:W-:Y:S02]  /*f2b0*/  R2UR UR7, R5 ;  /* 0x00000000050772ca */ /* 0x000fe400000e0000 */
[----:B------:R-:W-:Y:S01]  /*f2c0*/  IADD3 R4, -R12, 0xb, RZ ;  /* 0x0000000b0c047810 */ /* 0x000fe20007ffe1ff */
[----:B------:R-:W-:Y:S02]  /*f2d0*/  WARPGROUP.DEPBAR.LE gsb0, 0x0 ;  /* 0x00008000000079c5 */ /* 0x000fe40000010000 */
[----:B------:R-:W-:-:S08]  /*f2e0*/  WARPGROUP.ARRIVE ;  /* 0x00000000000079c5 */ /* 0x000fd00000000000 */
[----:B------:R-:W-:Y:S03]  /*f2f0*/  HGMMA.64x128x16.F32.BF16 R88, R188, gdesc[UR4].tnspB, R88, gsb0 ;  /* 0x41e00004bc587df0 */ /* 0x000fe60008001858 */
[----:B------:R-:W-:Y:S02]  /*f300*/  WARPGROUP.DEPBAR.LE gsb0, 0x0 ;  /* 0x00008000000079c5 */ /* 0x000fe40000010000 */
[----:B------:R0:W-:Y:S06]  /*f310*/  BAR.ARV R4, 0x100 ;  /* 0x000400040000751d */ /* 0x0001ec0000002000 */
[----:B------:R-:W-:Y:S05]  /*f320*/  @!P0 BRA `(.L_x_645) ;  /* 0x0000000000048947 */ /* 0x000fea0003800000 */
[----:B------:R-:W-:Y:S01]  /*f330*/  BPT.TRAP 0x1 ;  /* 0x000000040000795c */ /* 0x000fe20000300000 */
.L_x_645:
[----:B0-----:R-:W-:Y:S02]  /*f340*/  FMNMX.FTZ R4, R24, R10, !PT ;  /* 0x0000000a18047209 */ /* 0x001fe40007810000 */
        /* <DEDUP_REMOVED lines=66> */
[----:B-1----:R-:W-:-:S03]  /*f770*/  FMNMX.FTZ R14, R12, R5, !PT ;  /* 0x000000050c0e7209 */ /* 0x002fc60007810000 */
[----:B------:R-:W0:Y:S01]  /*f780*/  SHFL.BFLY PT, R4, R13, 0x1, 0x1f ;  /* 0x0c201f000d047f89 */ /* 0x000e2200000e0000 */
[----:B------:R-:W1:Y:S03]  /*f790*/  LDC R5, c[0x0][0x988] ;  /* 0x00026200ff057b82 */ /* 0x000e660000000800 */
[----:B------:R-:W2:Y:S01]  /*f7a0*/  SHFL.BFLY PT, R15, R14, 0x1, 0x1f ;  /* 0x0c201f000e0f7f89 */ /* 0x000ea200000e0000 */
[----:B0-----:R-:W-:Y:S02]  /*f7b0*/  FMNMX.FTZ R4, R13, R4, !PT ;  /* 0x000000040d047209 */ /* 0x001fe40007810000 */
[----:B--2---:R-:W-:-:S03]  /*f7c0*/  FMNMX.FTZ R6, R14, R15, !PT ;  /* 0x0000000f0e067209 */ /* 0x004fc60007810000 */
[C---:B------:R-:W-:Y:S01]  /*f7d0*/  FADD.FTZ R10, -R4.reuse, R10 ;  /* 0x0000000a040a7221 */ /* 0x040fe20000010100 */
[----:B-1----:R-:W-:-:S03]  /*f7e0*/  FMUL.FTZ R12, R4, R5 ;  /* 0x00000005040c7220 */ /* 0x002fc60000410000 */
[-C--:B------:R-:W-:Y:S01]  /*f7f0*/  FMUL.FTZ R15, R10, R5.reuse ;  /* 0x000000050a0f7220 */ /* 0x080fe20000410000 */
[-CC-:B------:R-:W-:Y:S01]  /*f800*/  FFMA.FTZ R162, R28, R5.reuse, -R12.reuse ;  /* 0x000000051ca27223 */ /* 0x180fe2000001080c */
[C---:B------:R-:W-:Y:S01]  /*f810*/  FADD.FTZ R10, -R6.reuse, R9 ;  /* 0x00000009060a7221 */ /* 0x040fe20000010100 */
[-C--:B------:R-:W-:Y:S01]  /*f820*/  FMUL.FTZ R28, R6, R5.reuse ;  /* 0x00000005061c7220 */ /* 0x080fe20000410000 */
[-CC-:B------:R-:W-:Y:S01]  /*f830*/  FFMA.FTZ R171, R45, R5.reuse, -R12.reuse ;  /* 0x000000052dab7223 */ /* 0x180fe2000001080c */
[-CC-:B------:R-:W-:Y:S01]  /*f840*/  FFMA.FTZ R160, R24, R5.reuse, -R12.reuse ;  /* 0x0000000518a07223 */ /* 0x180fe2000001080c */
[-C--:B------:R-:W-:Y:S01]  /*f850*/  FFMA.FTZ R45, R49, R5.reuse, -R12 ;  /* 0x00000005312d7223 */ /* 0x080fe2000001080c */
[-C--:B------:R-:W-:Y:S01]  /*f860*/  FMUL.FTZ R10, R10, R5.reuse ;  /* 0x000000050a0a7220 */ /* 0x080fe20000410000 */
[-C--:B------:R-:W-:Y:S01]  /*f870*/  FFMA.FTZ R49, R26, R5.reuse, -R28 ;  /* 0x000000051a317223 */ /* 0x080fe2000001081c */
[-CC-:B------:R-:W-:Y:S01]  /*f880*/  FFMA.FTZ R161, R25, R5.reuse, -R12.reuse ;  /* 0x0000000519a17223 */ /* 0x180fe2000001080c */
[-C--:B------:R-:W-:Y:S01]  /*f890*/  FFMA.FTZ R164, R32, R5.reuse, -R12 ;  /* 0x0000000520a47223 */ /* 0x080fe2000001080c */
[-C--:B------:R-:W-:Y:S01]  /*f8a0*/  FFMA.FTZ R32, R27, R5.reuse, -R28 ;  /* 0x000000051b207223 */ /* 0x080fe2000001081c */
[----:B------:R0:W-:Y:S01]  /*f8b0*/  MUFU.EX2 R7, R15 ;  /* 0x0000000f00077308 */ /* 0x0001e20000000800 */
[-CC-:B------:R-:W-:Y:S01]  /*f8c0*/  FFMA.FTZ R163, R29, R5.reuse, -R12.reuse ;  /* 0x000000051da37223 */ /* 0x180fe2000001080c */
[-CC-:B------:R-:W-:Y:S01]  /*f8d0*/  FFMA.FTZ R165, R33, R5.reuse, -R12.reuse ;  /* 0x0000000521a57223 */ /* 0x180fe2000001080c */
[-CC-:B------:R-:W-:Y:S01]  /*f8e0*/  FFMA.FTZ R167, R37, R5.reuse, -R12.reuse ;  /* 0x0000000525a77223 */ /* 0x180fe2000001080c */
[-CC-:B------:R-:W-:Y:S01]  /*f8f0*/  FFMA.FTZ R169, R41, R5.reuse, -R12.reuse ;  /* 0x0000000529a97223 */ /* 0x180fe2000001080c */
[-CC-:B------:R-:W-:Y:S01]  /*f900*/  FFMA.FTZ R166, R36, R5.reuse, -R12.reuse ;  /* 0x0000000524a67223 */ /* 0x180fe2000001080c */
[-CC-:B------:R-:W-:Y:S01]  /*f910*/  FFMA.FTZ R168, R40, R5.reuse, -R12.reuse ;  /* 0x0000000528a87223 */ /* 0x180fe2000001080c */
[-CC-:B------:R-:W-:Y:S01]  /*f920*/  FFMA.FTZ R170, R44, R5.reuse, -R12.reuse ;  /* 0x000000052caa7223 */ /* 0x180fe2000001080c */
[----:B------:R-:W1:Y:S01]  /*f930*/  MUFU.EX2 R160, R160 ;  /* 0x000000a000a07308 */ /* 0x000e620000000800 */
        /* <DEDUP_REMOVED lines=15> */
[----:B------:R-:W2:Y:S01]  /*fa30*/  MUFU.EX2 R49, R49 ;  /* 0x0000003100317308 */ /* 0x000ea20000000800 */
[-CC-:B0-----:R-:W-:Y:S01]  /*fa40*/  FFMA.FTZ R15, R77, R5.reuse, -R12.reuse ;  /* 0x000000054d0f7223 */ /* 0x181fe2000001080c */
[-CC-:B------:R-:W-:Y:S01]  /*fa50*/  FFMA.FTZ R188, R80, R5.reuse, -R12.reuse ;  /* 0x0000000550bc7223 */ /* 0x180fe2000001080c */
[-CC-:B------:R-:W-:Y:S01]  /*fa60*/  FFMA.FTZ R13, R81, R5.reuse, -R12.reuse ;  /* 0x00000005510d7223 */ /* 0x180fe2000001080c */
[-CC-:B------:R-:W-:Y:S01]  /*fa70*/  FFMA.FTZ R190, R84, R5.reuse, -R12.reuse ;  /* 0x0000000554be7223 */ /* 0x180fe2000001080c */
[-C--:B------:R-:W-:Y:S01]  /*fa80*/  FFMA.FTZ R9, R85, R5.reuse, -R12 ;  /* 0x0000000555097223 */ /* 0x080fe2000001080c */
[-CC-:B------:R-:W-:Y:S01]  /*fa90*/  FFMA.FTZ R12, R30, R5.reuse, -R28.reuse ;  /* 0x000000051e0c7223 */ /* 0x180fe2000001081c */
[-CC-:B------:R-:W-:Y:S01]  /*faa0*/  FFMA.FTZ R27, R31, R5.reuse, -R28.reuse ;  /* 0x000000051f1b7223 */ /* 0x180fe2000001081c */
[----:B------:R-:W0:Y:S01]  /*fab0*/  MUFU.EX2 R161, R161 ;  /* 0x000000a100a17308 */ /* 0x000e220000000800 */
[-CC-:B------:R-:W-:Y:S01]  /*fac0*/  FFMA.FTZ R14, R34, R5.reuse, -R28.reuse ;  /* 0x00000005220e7223 */ /* 0x180fe2000001081c */
[-C--:B------:R-:W-:Y:S01]  /*fad0*/  FFMA.FTZ R31, R35, R5.reuse, -R28 ;  /* 0x00000005231f7223 */ /* 0x080fe2000001081c */
[----:B-1----:R-:W-:Y:S01]  /*fae0*/  FFMA.FTZ R8, R7, R8, R160 ;  /* 0x0000000807087223 */ /* 0x002fe200000100a0 */
[-CC-:B------:R-:W-:Y:S01]  /*faf0*/  FFMA.FTZ R35, R39, R5.reuse, -R28.reuse ;  /* 0x0000000527237223 */ /* 0x180fe2000001081c */
[-CC-:B------:R-:W-:Y:S01]  /*fb00*/  FFMA.FTZ R20, R38, R5.reuse, -R28.reuse ;  /* 0x0000000526147223 */ /* 0x180fe2000001081c */
[-CC-:B------:R-:W-:Y:S01]  /*fb10*/  FFMA.FTZ R39, R43, R5.reuse, -R28.reuse ;  /* 0x000000052b277223 */ /* 0x180fe2000001081c */
[--C-:B------:R-:W-:Y:S01]  /*fb20*/  FFMA.FTZ R43, R47, R5, -R28.reuse ;  /* 0x000000052f2b7223 */ /* 0x100fe2000001081c */
[----:B------:R-:W1:Y:S01]  /*fb30*/  MUFU.EX2 R32, R32 ;  /* 0x0000002000207308 */ /* 0x000e620000000800 */
[----:B--2---:R-:W-:Y:S01]  /*fb40*/  FFMA.FTZ R3, R10, R3, R49 ;  /* 0x000000030a037223 */ /* 0x004fe20000010031 */
[-CC-:B------:R-:W-:Y:S01]  /*fb50*/  FFMA.FTZ R24, R42, R5.reuse, -R28.reuse ;  /* 0x000000052a187223 */ /* 0x180fe2000001081c */
[-CC-:B------:R-:W-:Y:S01]  /*fb60*/  FFMA.FTZ R26, R46, R5.reuse, -R28.reuse ;  /* 0x000000052e1a7223 */ /* 0x180fe2000001081c */
[-CC-:B------:R-:W-:Y:S01]  /*fb70*/  FFMA.FTZ R173, R50, R5.reuse, -R28.reuse ;  /* 0x0000000532ad7223 */ /* 0x180fe2000001081c */
[-CC-:B------:R-:W-:Y:S01]  /*fb80*/  FFMA.FTZ R30, R51, R5.reuse, -R28.reuse ;  /* 0x00000005331e7223 */ /* 0x180fe2000001081c */
[-CC-:B------:R-:W-:Y:S01]  /*fb90*/  FFMA.FTZ R175, R54, R5.reuse, -R28.reuse ;  /* 0x0000000536af7223 */ /* 0x180fe2000001081c */
[-C--:B------:R-:W-:Y:S01]  /*fba0*/  FFMA.FTZ R34, R55, R5.reuse, -R28 ;  /* 0x0000000537227223 */ /* 0x080fe2000001081c */
[----:B------:R-:W2:Y:S01]  /*fbb0*/  MUFU.EX2 R162, R162 ;  /* 0x000000a200a27308 */ /* 0x000ea20000000800 */
[----:B0-----:R-:W-:Y:S01]  /*fbc0*/  FADD.FTZ R47, R161, R8 ;  /* 0x00000008a12f7221 */ /* 0x001fe20000010000 */
[-CC-:B------:R-:W-:Y:S01]  /*fbd0*/  FFMA.FTZ R177, R58, R5.reuse, -R28.reuse ;  /* 0x000000053ab17223 */ /* 0x180fe2000001081c */
[-CC-:B------:R-:W-:Y:S01]  /*fbe0*/  FFMA.FTZ R36, R59, R5.reuse, -R28.reuse ;  /* 0x000000053b247223 */ /* 0x180fe2000001081c */
[-CC-:B------:R-:W-:Y:S01]  /*fbf0*/  FFMA.FTZ R179, R62, R5.reuse, -R28.reuse ;  /* 0x000000053eb37223 */ /* 0x180fe2000001081c */
[-CC-:B------:R-:W-:Y:S01]  /*fc00*/  FFMA.FTZ R38, R63, R5.reuse, -R28.reuse ;  /* 0x000000053f267223 */ /* 0x180fe2000001081c */
[-CC-:B------:R-:W-:Y:S01]  /*fc10*/  FFMA.FTZ R181, R66, R5.reuse, -R28.reuse ;  /* 0x0000000542b57223 */ /* 0x180fe2000001081c */
[-CC-:B------:R-:W-:Y:S01]  /*fc20*/  FFMA.FTZ R183, R70, R5.reuse, -R28.reuse ;  /* 0x0000000546b77223 */ /* 0x180fe2000001081c */
[----:B------:R-:W0:Y:S01]  /*fc30*/  MUFU.EX2 R12, R12 ;  /* 0x0000000c000c7308 */ /* 0x000e220000000800 */
[----:B-1----:R-:W-:Y:S01]  /*fc40*/  FADD.FTZ R3, R32, R3 ;  /* 0x0000000320037221 */ /* 0x002fe20000010000 */
[-CC-:B------:R-:W-:Y:S01]  /*fc50*/  FFMA.FTZ R185, R74, R5.reuse, -R28.reuse ;  /* 0x000000054ab97223 */ /* 0x180fe2000001081c */
[-CC-:B------:R-:W-:Y:S01]  /*fc60*/  FFMA.FTZ R187, R78, R5.reuse, -R28.reuse ;  /* 0x000000054ebb7223 */ /* 0x180fe2000001081c */
[-CC-:B------:R-:W-:Y:S01]  /*fc70*/  FFMA.FTZ R189, R82, R5.reuse, -R28.reuse ;  /* 0x0000000552bd7223 */ /* 0x180fe2000001081c */
[----:B------:R-:W-:-:S03]  /*fc80*/  FFMA.FTZ R191, R86, R5, -R28 ;  /* 0x0000000556bf7223 */ /* 0x000fc6000001081c */
[----:B------:R-:W1:Y:S01]  /*fc90*/  MUFU.EX2 R163, R163 ;  /* 0x000000a300a37308 */ /* 0x000e620000000800 */
[----:B--2---:R-:W-:-:S07]  /*fca0*/  FADD.FTZ R8, R162, R47 ;  /* 0x0000002fa2087221 */ /* 0x004fce0000010000 */
[----:B------:R-:W2:Y:S01]  /*fcb0*/  MUFU.EX2 R27, R27 ;  /* 0x0000001b001b7308 */ /* 0x000ea20000000800 */
[----:B0-----:R-:W-:-:S07]  /*fcc0*/  FADD.FTZ R40, R12, R3 ;  /* 0x000000030c287221 */ /* 0x001fce0000010000 */
[----:B------:R-:W0:Y:S01]  /*fcd0*/  MUFU.EX2 R164, R164 ;  /* 0x000000a400a47308 */ /* 0x000e220000000800 */
[----:B-1----:R-:W-:-:S07]  /*fce0*/  FADD.FTZ R3, R163, R8 ;  /* 0x00000008a3037221 */ /* 0x002fce0000010000 */
        /* <DEDUP_REMOVED lines=9> */
[----:B0-----:R-:W-:Y:S01]  /*fd80*/  FADD.FTZ R47, R31, R40 ;  /* 0x000000281f2f7221 */ /* 0x001fe20000010000 */
[----:B------:R-:W-:-:S06]  /*fd90*/  FFMA.FTZ R40, R67, R5, -R28 ;  /* 0x0000000543287223 */ /* 0x000fcc000001081c */
        /* <DEDUP_REMOVED lines=15> */
[----:B--2---:R-:W-:Y:S01]  /*fe90*/  FADD.FTZ R47, R39, R42 ;  /* 0x0000002a272f7221 */ /* 0x004fe20000010000 */
[----:B------:R-:W-:-:S06]  /*fea0*/  FFMA.FTZ R42, R71, R5, -R28 ;  /* 0x00000005472a7223 */ /* 0x000fcc000001081c */
        /* <DEDUP_REMOVED lines=47> */
[----:B-1----:R-:W-:Y:S01]  /*101a0*/  FADD.FTZ R47, R29, R48 ;  /* 0x000000301d2f7221 */ /* 0x002fe20000010000 */
[-CC-:B------:R-:W-:Y:S01]  /*101b0*/  FFMA.FTZ R48, R83, R5.reuse, -R28.reuse ;  /* 0x0000000553307223 */ /* 0x180fe2000001081c */
[----:B------:R-:W-:-:S05]  /*101c0*/  FFMA.FTZ R28, R87, R5, -R28 ;  /* 0x00000005571c7223 */ /* 0x000fca000001081c */
        /* <DEDUP_REMOVED lines=10> */
[----:B------:R-:W-:-:S05]  /*10270*/  LEA R3, R152, R156, 0x3 ;  /* 0x0000009c98037211 */ /* 0x000fca00078e18ff */
[----:B------:R-:W-:Y:S01]  /*10280*/  VIADD R3, R3, 0x28840 ;  /* 0x0002884003037836 */ /* 0x000fe20000000000 */
[----:B------:R-:W0:Y:S01]  /*10290*/  MUFU.EX2 R21, R21 ;  /* 0x0000001500157308 */ /* 0x000e220000000800 */
[----:B-1----:R-:W-:-:S03]  /*102a0*/  FADD.FTZ R50, R184, R47 ;  /* 0x0000002fb8327221 */ /* 0x002fc60000010000 */
[----:B------:R-:W-:-:S04]  /*102b0*/  PRMT R3, R222, 0x654, R3 ;  /* 0x00000654de037816 */ /* 0x000fc80000000003 */
[----:B------:R-:W1:Y:S01]  /*102c0*/  MUFU.EX2 R44, R44 ;  /* 0x0000002c002c7308 */ /* 0x000e620000000800 */
[----:B--2---:R-:W-:Y:S01]  /*102d0*/  FADD.FTZ R47, R185, R8 ;  /* 0x00000008b92f7221 */ /* 0x004fe20000010000 */
[----:B------:R2:W-:Y:S06]  /*102e0*/  SYNCS.ARRIVE.TRANS64.RED.A1T0 RZ, [R3+URZ], RZ ;  /* 0x000000ff03ff79a7 */ /* 0x0005ec000810043f */
[----:B------:R-:W3:Y:S01]  /*102f0*/  MUFU.EX2 R186, R186 ;  /* 0x000000ba00ba7308 */ /* 0x000ee20000000800 */
[----:B0-----:R-:W-:-:S07]  /*10300*/  FADD.FTZ R51, R21, R50 ;  /* 0x0000003215337221 */ /* 0x001fce0000010000 */
[----:B------:R-:W0:Y:S01]  /*10310*/  MUFU.EX2 R187, R187 ;  /* 0x000000bb00bb7308 */ /* 0x000e220000000800 */
[----:B-1----:R-:W-:-:S07]  /*10320*/  FADD.FTZ R8, R44, R47 ;  /* 0x0000002f2c087221 */ /* 0x002fce0000010000 */
[----:B------:R-:W2:Y:S01]  /*10330*/  MUFU.EX2 R15, R15 ;  /* 0x0000000f000f7308 */ /* 0x000ea20000000800 */
[----:B---3--:R-:W-:-:S07]  /*10340*/  FADD.FTZ R50, R186, R51 ;  /* 0x00000033ba327221 */ /* 0x008fce0000010000 */
        /* <DEDUP_REMOVED lines=22> */
.L_x_646:
[----:B------:R-:W-:Y:S01]  /*104b0*/  IMAD R11, R11, 0x8, R156 ;  /* 0x000000080b0b7824 */ /* 0x000fe200078e029c */
[----:B------:R-:W-:Y:S01]  /*104c0*/  ISETP.GT.AND P1, PT, R210, RZ, PT ;  /* 0x000000ffd200720c */ /* 0x000fe20003f24270 */
[-C--:B------:R-:W-:Y:S01]  /*104d0*/  FMUL.FTZ R88, R88, R7.reuse ;  /* 0x0000000758587220 */ /* 0x080fe20000410000 */
[----:B------:R-:W-:Y:S01]  /*104e0*/  F2FP.BF16.F32.PACK_AB R160, R161, R160 ;  /* 0x000000a0a1a0723e */ /* 0x000fe200000010ff */
[----:B------:R-:W-:Y:S01]  /*104f0*/  VIADD R11, R11, 0x28860 ;  /* 0x000288600b0b7836 */ /* 0x000fe20000000000 */
[----:B------:R-:W-:Y:S01]  /*10500*/  F2FP.BF16.F32.PACK_AB R162, R163, R162 ;  /* 0x000000a2a3a2723e */ /* 0x000fe200000010ff */
[-C--:B------:R-:W-:Y:S01]  /*10510*/  FMUL.FTZ R89, R89, R7.reuse ;  /* 0x0000000759597220 */ /* 0x080fe20000410000 */
[----:B------:R-:W-:Y:S01]  /*10520*/  F2FP.BF16.F32.PACK_AB R164, R165, R164 ;  /* 0x000000a4a5a4723e */ /* 0x000fe200000010ff */
[-C--:B------:R-:W-:Y:S01]  /*10530*/  FMUL.FTZ R92, R92, R7.reuse ;  /* 0x000000075c5c7220 */ /* 0x080fe20000410000 */
[----:B------:R-:W-:Y:S01]  /*10540*/  PRMT R11, R222, 0x654, R11 ;  /* 0x00000654de0b7816 */ /* 0x000fe2000000000b */
[-C--:B------:R-:W-:Y:S01]  /*10550*/  FMUL.FTZ R93, R93, R7.reuse ;  /* 0x000000075d5d7220 */ /* 0x080fe20000410000 */
[----:B------:R-:W-:Y:S01]  /*10560*/  F2FP.BF16.F32.PACK_AB R166, R167, R166 ;  /* 0x000000a6a7a6723e */ /* 0x000fe200000010ff */
[-C--:B------:R-:W-:Y:S01]  /*10570*/  FMUL.FTZ R96, R96, R7.reuse ;  /* 0x0000000760607220 */ /* 0x080fe20000410000 */
[----:B------:R0:W-:Y:S01]  /*10580*/  SYNCS.ARRIVE.TRANS64.RED.A1T0 RZ, [R11+URZ], RZ ;  /* 0x000000ff0bff79a7 */ /* 0x0001e2000810043f */
[----:B------:R-:W-:Y:S01]  /*10590*/  F2FP.BF16.F32.PACK_AB R168, R169, R168 ;  /* 0x000000a8a9a8723e */ /* 0x000fe200000010ff */
[-C--:B------:R-:W-:Y:S01]  /*105a0*/  FMUL.FTZ R97, R97, R7.reuse ;  /* 0x0000000761617220 */ /* 0x080fe20000410000 */
[----:B------:R-:W-:Y:S01]  /*105b0*/  F2FP.BF16.F32.PACK_AB R170, R171, R170 ;  /* 0x000000aaabaa723e */ /* 0x000fe200000010ff */
[-C--:B------:R-:W-:Y:S01]  /*105c0*/  FMUL.FTZ R100, R100, R7.reuse ;  /* 0x0000000764647220 */ /* 0x080fe20000410000 */
[----:B------:R-:W-:Y:S01]  /*105d0*/  F2FP.BF16.F32.PACK_AB R190, R9, R190 ;  /* 0x000000be09be723e */ /* 0x000fe200000010ff */
        /* <DEDUP_REMOVED lines=58> */
[----:B------:R-:W-:Y:S01]  /*10980*/  VIADD R210, R210, 0xffffffff ;  /* 0xffffffffd2d27836 */ /* 0x000fe20000000000 */
[----:B------:R-:W-:Y:S01]  /*10990*/  F2FP.BF16.F32.PACK_AB R163, R27, R12 ;  /* 0x0000000c1ba3723e */ /* 0x000fe200000010ff */
[----:B------:R-:W-:Y:S01]  /*109a0*/  IMAD.MOV.U32 R9, RZ, RZ, R6 ;  /* 0x000000ffff097224 */ /* 0x000fe200078e0006 */
[----:B------:R-:W-:Y:S01]  /*109b0*/  F2FP.BF16.F32.PACK_AB R165, R31, R14 ;  /* 0x0000000e1fa5723e */ /* 0x000fe200000010ff */
[----:B------:R-:W-:Y:S01]  /*109c0*/  IMAD.MOV.U32 R10, RZ, RZ, R4 ;  /* 0x000000ffff0a7224 */ /* 0x000fe200078e0004 */
[----:B------:R-:W-:Y:S01]  /*109d0*/  F2FP.BF16.F32.PACK_AB R167, R35, R20 ;  /* 0x0000001423a7723e */ /* 0x000fe200000010ff */
[----:B------:R-:W-:Y:S01]  /*109e0*/  IMAD.MOV.U32 R7, RZ, RZ, R158 ;  /* 0x000000ffff077224 */ /* 0x000fe200078e009e */
[----:B------:R-:W-:Y:S01]  /*109f0*/  F2FP.BF16.F32.PACK_AB R169, R39, R24 ;  /* 0x0000001827a9723e */ /* 0x000fe200000010ff */
[----:B0-----:R-:W-:Y:S01]  /*10a00*/  IMAD.MOV.U32 R11, RZ, RZ, R152 ;  /* 0x000000ffff0b7224 */ /* 0x001fe200078e0098 */
[----:B------:R-:W-:-:S02]  /*10a10*/  F2FP.BF16.F32.PACK_AB R171, R43, R26 ;  /* 0x0000001a2bab723e */ /* 0x000fc400000010ff */
[----:B------:R-:W-:Y:S02]  /*10a20*/  F2FP.BF16.F32.PACK_AB R172, R45, R172 ;  /* 0x000000ac2dac723e */ /* 0x000fe400000010ff */
[----:B------:R-:W-:Y:S02]  /*10a30*/  F2FP.BF16.F32.PACK_AB R173, R30, R173 ;  /* 0x000000ad1ead723e */ /* 0x000fe400000010ff */
[----:B------:R-:W-:Y:S02]  /*10a40*/  F2FP.BF16.F32.PACK_AB R174, R41, R174 ;  /* 0x000000ae29ae723e */ /* 0x000fe400000010ff */
[----:B------:R-:W-:Y:S02]  /*10a50*/  F2FP.BF16.F32.PACK_AB R175, R34, R175 ;  /* 0x000000af22af723e */ /* 0x000fe400000010ff */
[----:B------:R-:W-:Y:S02]  /*10a60*/  F2FP.BF16.F32.PACK_AB R176, R37, R176 ;  /* 0x000000b025b0723e */ /* 0x000fe400000010ff */
        /* <DEDUP_REMOVED lines=13> */
[----:B------:R-:W-:Y:S01]  /*10b40*/  F2FP.BF16.F32.PACK_AB R191, R28, R191 ;  /* 0x000000bf1cbf723e */ /* 0x000fe200000010ff */
[----:B------:R-:W-:Y:S06]  /*10b50*/  @P1 BRA `(.L_x_647) ;  /* 0xffffffdc007c1947 */ /* 0x000fec000383ffff */
.L_x_635:
[----:B------:R-:W-:Y:S05]  /*10b60*/  WARPSYNC.ALL ;  /* 0x0000000000007948 */ /* 0x000fea0003800000 */
[----:B------:R-:W-:Y:S06]  /*10b70*/  BAR.ARV 0x8, 0x180 ;  /* 0x0206000000007b1d */ /* 0x000fec0000002000 */
[----:B------:R-:W-:Y:S05]  /*10b80*/  @!P0 BRA `(.L_x_648) ;  /* 0x0000000000048947 */ /* 0x000fea0003800000 */
[----:B------:R-:W-:Y:S01]  /*10b90*/  BPT.TRAP 0x1 ;  /* 0x000000040000795c */ /* 0x000fe20000300000 */
.L_x_648:
[----:B------:R-:W-:Y:S01]  /*10ba0*/  IMAD R13, R152, 0x8, R156 ;  /* 0x00000008980d7824 */ /* 0x000fe200078e029c */
[----:B------:R-:W-:-:S04]  /*10bb0*/  SHF.L.U32 R0, R158, 0x1f, RZ ;  /* 0x0000001f9e007819 */ /* 0x000fc800000006ff */
[----:B------:R0:W1:Y:S01]  /*10bc0*/  SYNCS.PHASECHK.TRANS64.TRYWAIT P1, [R13+URZ+0x28850], R0 ;  /* 0x028850000d0075a7 */ /* 0x000062000802017f */
[----:B------:R-:W-:Y:S05]  /*10bd0*/  @!P0 BRA `(.L_x_649) ;  /* 0x0000000000048947 */ /* 0x000fea0003800000 */
[----:B------:R-:W-:Y:S01]  /*10be0*/  BPT.TRAP 0x1 ;  /* 0x000000040000795c */ /* 0x000fe20000300000 */
.L_x_649:
[----:B------:R-:W-:-:S05]  /*10bf0*/  VIADD R156, R156, 0x400 ;  /* 0x000004009c9c7836 */ /* 0x000fca0000000000 */
[----:B------:R-:W-:-:S04]  /*10c00*/  SHF.R.U32.HI R156, RZ, 0x4, R156 ;  /* 0x00000004ff9c7819 */ /* 0x000fc8000001169c */
[----:B------:R-:W-:-:S04]  /*10c10*/  LOP3.LUT R156, R156, 0x3fff, RZ, 0xc0, !PT ;  /* 0x00003fff9c9c7812 */ /* 0x000fc800078ec0ff */
[----:B------:R-:W-:Y:S01]  /*10c20*/  LOP3.LUT R11, R156, 0x4000000, RZ, 0xfc, !PT ;  /* 0x040000009c0b7812 */ /* 0x000fe200078efcff */
[----:B-1----:R-:W-:Y:S06]  /*10c30*/  @P1 BRA `(.L_x_650) ;  /* 0x0000000000081947 */ /* 0x002fec0003800000 */
[----:B------:R-:W1:Y:S02]  /*10c40*/  SYNCS.PHASECHK.TRANS64.TRYWAIT P1, [R13+URZ+0x28850], R0 ;  /* 0x028850000d0075a7 */ /* 0x000e64000802017f */
[----:B-1----:R-:W-:Y:S05]  /*10c50*/  @!P1 BRA `(.L_x_651) ;  /* 0x000000a400609947 */ /* 0x002fea0003800000 */
.L_x_650:
[----:B------:R-:W-:Y:S01]  /*10c60*/  IMAD R10, R152, 0x800, R11 ;  /* 0x00000800980a7824 */ /* 0x000fe200078e020b */
[----:B------:R-:W-:Y:S01]  /*10c70*/  MOV R11, 0x40000040 ;  /* 0x40000040000b7802 */ /* 0x000fe20000000f00 */
[----:B------:R-:W-:Y:S05]  /*10c80*/  WARPSYNC.ALL ;  /* 0x0000000000007948 */ /* 0x000fea0003800000 */
[C---:B------:R-:W-:Y:S01]  /*10c90*/  R2UR UR6, R10.reuse ;  /* 0x000000000a0672ca */ /* 0x040fe200000e0000 */
[----:B------:R-:W-:Y:S01]  /*10ca0*/  WARPGROUP.ARRIVE ;  /* 0x00000000000079c5 */ /* 0x000fe20000000000 */
[----:B------:R-:W-:Y:S01]  /*10cb0*/  R2UR UR7, R11 ;  /* 0x000000000b0772ca */ /* 0x000fe200000e0000 */
[----:B------:R-:W-:Y:S01]  /*10cc0*/  VIADD R14, R10, 0x80 ;  /* 0x000000800a0e7836 */ /* 0x000fe20000000000 */
[----:B------:R-:W2:Y:S01]  /*10cd0*/  SHFL.BFLY PT, R7, R8, 0x2, 0x1f ;  /* 0x0c401f0008077f89 */ /* 0x000ea200000e0000 */
[----:B------:R-:W-:-:S02]  /*10ce0*/  IMAD.MOV.U32 R15, RZ, RZ, 0x40000040 ;  /* 0x40000040ff0f7424 */ /* 0x000fc400078e00ff */
[----:B------:R-:W-:Y:S01]  /*10cf0*/  IMAD.MOV.U32 R11, RZ, RZ, 0x40000040 ;  /* 0x40000040ff0b7424 */ /* 0x000fe200078e00ff */
[----:B01----:R-:W0:Y:S01]  /*10d00*/  SHFL.BFLY PT, R0, R3, 0x2, 0x1f ;  /* 0x0c401f0003007f89 */ /* 0x003e2200000e0000 */
[----:B------:R-:W-:Y:S02]  /*10d10*/  IMAD.MOV.U32 R37, RZ, RZ, RZ ;  /* 0x000000ffff257224 */ /* 0x000fe400078e00ff */
[----:B------:R-:W-:-:S04]  /*10d20*/  IMAD.MOV.U32 R12, RZ, RZ, RZ ;  /* 0x000000ffff0c7224 */ /* 0x000fc800078e00ff */
[----:B------:R-:W-:Y:S01]  /*10d30*/  HGMMA.64x128x16.F32.BF16 R88, R160, gdesc[UR4].tnspB, R88, gsb0 ;  /* 0x41e00004a0587df0 */ /* 0x000fe20008001858 */
[----:B------:R-:W-:Y:S01]  /*10d40*/  R2UR UR6, R14 ;  /* 0x000000000e0672ca */ /* 0x000fe200000e0000 */
[----:B------:R-:W-:Y:S01]  /*10d50*/  VIADD R14, R10, 0x100 ;  /* 0x000001000a0e7836 */ /* 0x000fe20000000000 */
[----:B------:R-:W-:Y:S01]  /*10d60*/  R2UR UR7, R15 ;  /* 0x000000000f0772ca */ /* 0x000fe200000e0000 */
[----:B------:R-:W-:Y:S02]  /*10d70*/  IMAD.MOV.U32 R15, RZ, RZ, 0x40000040 ;  /* 0x40000040ff0f7424 */ /* 0x000fe400078e00ff */
[----:B--2---:R-:W-:Y:S01]  /*10d80*/  FADD.FTZ R7, R7, R8 ;  /* 0x0000000807077221 */ /* 0x004fe20000010000 */
[----:B0-----:R-:W-:Y:S01]  /*10d90*/  FADD.FTZ R9, R0, R3 ;  /* 0x0000000300097221 */ /* 0x001fe20000010000 */
[----:B------:R-:W-:-:S03]  /*10da0*/  IMAD.MOV.U32 R3, RZ, RZ, -0x800000 ;  /* 0xff800000ff037424 */ /* 0x000fc600078e00ff */
[----:B------:R-:W0:Y:S01]  /*10db0*/  SHFL.BFLY PT, R0, R7, 0x1, 0x1f ;  /* 0x0c201f0007007f89 */ /* 0x000e2200000e0000 */
        /* <DEDUP_REMOVED lines=27> */
[----:B------:R-:W-:Y:S01]  /*10f70*/  VIADD R10, R10, 0x380 ;  /* 0x000003800a0a7836 */ /* 0x000fe20000000000 */
[----:B------:R-:W-:Y:S01]  /*10f80*/  MOV R15, 0x40000040 ;  /* 0x40000040000f7802 */ /* 0x000fe20000000f00 */
[----:B------:R-:W-:Y:S02]  /*10f90*/  WARPGROUP.DEPBAR.LE gsb0, 0x0 ;  /* 0x00008000000079c5 */ /* 0x000fe40000010000 */
[----:B------:R-:W-:-:S08]  /*10fa0*/  WARPGROUP.ARRIVE ;  /* 0x00000000000079c5 */ /* 0x000fd00000000000 */
[----:B------:R-:W-:Y:S01]  /*10fb0*/  HGMMA.64x128x16.F32.BF16 R88, R180, gdesc[UR4].tnspB, R88, gsb0 ;  /* 0x41e00004b4587df0 */ /* 0x000fe20008001858 */
[----:B------:R-:W-:Y:S02]  /*10fc0*/  R2UR UR6, R14 ;  /* 0x000000000e0672ca */ /* 0x000fe400000e0000 */
[----:B------:R-:W-:Y:S01]  /*10fd0*/  R2UR UR7, R15 ;  /* 0x000000000f0772ca */ /* 0x000fe200000e0000 */
[----:B------:R-:W-:Y:S02]  /*10fe0*/  WARPGROUP.DEPBAR.LE gsb0, 0x0 ;  /* 0x00008000000079c5 */ /* 0x000fe40000010000 */
[----:B------:R-:W-:-:S10]  /*10ff0*/  WARPGROUP.ARRIVE ;  /* 0x00000000000079c5 */ /* 0x000fd40000000000 */
[----:B------:R-:W-:Y:S01]  /*11000*/  HGMMA.64x128x16.F32.BF16 R88, R184, gdesc[UR4].tnspB, R88, gsb0 ;  /* 0x41e00004b8587df0 */ /* 0x000fe20008001858 */
[----:B------:R-:W-:Y:S02]  /*11010*/  R2UR UR6, R10 ;  /* 0x000000000a0672ca */ /* 0x000fe400000e0000 */
[----:B------:R-:W-:Y:S01]  /*11020*/  R2UR UR7, R11 ;  /* 0x000000000b0772ca */ /* 0x000fe200000e0000 */
[----:B------:R-:W1:Y:S01]  /*11030*/  SHFL.BFLY PT, R10, R9, 0x1, 0x1f ;  /* 0x0c201f00090a7f89 */ /* 0x000e6200000e0000 */
[----:B0-----:R-:W-:Y:S01]  /*11040*/  FADD.FTZ R11, R7, R0 ;  /* 0x00000000070b7221 */ /* 0x001fe20000010000 */
[----:B------:R-:W-:-:S04]  /*11050*/  IMAD.MOV.U32 R0, RZ, RZ, -0x800000 ;  /* 0xff800000ff007424 */ /* 0x000fc800078e00ff */
[----:B------:R-:W-:-:S13]  /*11060*/  FSETP.NE.FTZ.AND P1, PT, R11, RZ, PT ;  /* 0x000000ff0b00720b */ /* 0x000fda0003f35000 */
[----:B------:R-:W0:Y:S01]  /*11070*/  @P1 MUFU.LG2 R8, R11 ;  /* 0x0000000b00081308 */ /* 0x000e220000000c00 */
[----:B------:R-:W-:Y:S01]  /*11080*/  @P1 FMUL.FTZ R7, R5, 0.69314718246459960938 ;  /* 0x3f31721805071820 */ /* 0x000fe20000410000 */
[----:B-1----:R-:W-:-:S06]  /*11090*/  FADD.FTZ R14, R9, R10 ;  /* 0x0000000a090e7221 */ /* 0x002fcc0000010000 */
[----:B------:R-:W-:Y:S01]  /*110a0*/  @P1 MUFU.RCP R37, R11 ;  /* 0x0000000b00251308 */ /* 0x000fe20000001000 */
[----:B------:R-:W-:Y:S01]  /*110b0*/  FSETP.NE.FTZ.AND P2, PT, R14, RZ, PT ;  /* 0x000000ff0e00720b */ /* 0x000fe20003f55000 */
[----:B0-----:R-:W-:-:S04]  /*110c0*/  @P1 FMUL.FTZ R8, R8, 0.69314718246459960938 ;  /* 0x3f31721808081820 */ /* 0x001fc80000410000 */
[----:B------:R-:W-:-:S08]  /*110d0*/  @P1 FFMA.FTZ R0, R7, R4, R8 ;  /* 0x0000000407001223 */ /* 0x000fd00000010008 */
[----:B------:R-:W0:Y:S01]  /*110e0*/  @P2 MUFU.LG2 R10, R14 ;  /* 0x0000000e000a2308 */ /* 0x000e220000000c00 */
[----:B------:R-:W-:-:S07]  /*110f0*/  @P2 FMUL.FTZ R20, R5, 0.69314718246459960938 ;  /* 0x3f31721805142820 */ /* 0x000fce0000410000 */
[----:B------:R1:W2:Y:S01]  /*11100*/  @P2 MUFU.RCP R12, R14 ;  /* 0x0000000e000c2308 */ /* 0x0002a20000001000 */
[----:B0-----:R-:W-:-:S04]  /*11110*/  @P2 FMUL.FTZ R5, R10, 0.69314718246459960938 ;  /* 0x3f3172180a052820 */ /* 0x001fc80000410000 */
[----:B------:R-:W-:Y:S01]  /*11120*/  @P2 FFMA.FTZ R3, R20, R6, R5 ;  /* 0x0000000614032223 */ /* 0x000fe20000010005 */
[----:B------:R-:W-:Y:S02]  /*11130*/  WARPGROUP.DEPBAR.LE gsb0, 0x0 ;  /* 0x00008000000079c5 */ /* 0x000fe40000010000 */
[----:B------:R-:W-:-:S06]  /*11140*/  WARPGROUP.ARRIVE ;  /* 0x00000000000079c5 */ /* 0x000fcc0000000000 */
[----:B------:R-:W-:Y:S03]  /*11150*/  HGMMA.64x128x16.F32.BF16 R88, R188, gdesc[UR4].tnspB, R88, gsb0 ;  /* 0x41e00004bc587df0 */ /* 0x000fe60008001858 */
[----:B------:R-:W-:Y:S02]  /*11160*/  WARPGROUP.DEPBAR.LE gsb0, 0x0 ;  /* 0x00008000000079c5 */ /* 0x000fe40000010000 */
[----:B-12---:R-:W-:Y:S05]  /*11170*/  @!P0 BRA `(.L_x_652) ;  /* 0x0000000000048947 */ /* 0x006fea0003800000 */
[----:B------:R-:W-:Y:S01]  /*11180*/  BPT.TRAP 0x1 ;  /* 0x000000040000795c */ /* 0x000fe20000300000 */
.L_x_652:
[----:B------:R-:W-:Y:S02]  /*11190*/  VIADD R5, R13, 0x28860 ;  /* 0x000288600d057836 */ /* 0x000fe40000000000 */
[-C--:B------:R-:W-:Y:S01]  /*111a0*/  FMUL.FTZ R63, R93, R37.reuse ;  /* 0x000000255d3f7220 */ /* 0x080fe20000410000 */
[----:B------:R-:W-:Y:S02]  /*111b0*/  VIADD R152, R152, 0x1 ;  /* 0x0000000198987836 */ /* 0x000fe40000000000 */
[-C--:B------:R-:W-:Y:S01]  /*111c0*/  FMUL.FTZ R52, R100, R37.reuse ;  /* 0x0000002564347220 */ /* 0x080fe20000410000 */
[-C--:B------:R-:W-:Y:S01]  /*111d0*/  FMUL.FTZ R10, R88, R37.reuse ;  /* 0x00000025580a7220 */ /* 0x080fe20000410000 */
[----:B------:R-:W-:Y:S01]  /*111e0*/  PRMT R5, R222, 0x654, R5 ;  /* 0x00000654de057816 */ /* 0x000fe20000000005 */
[-C--:B------:R-:W-:Y:S01]  /*111f0*/  FMUL.FTZ R11, R89, R37.reuse ;  /* 0x00000025590b7220 */ /* 0x080fe20000410000 */
[----:B------:R-:W-:Y:S01]  /*11200*/  ISETP.NE.AND P0, PT, R152, 0x2, PT ;  /* 0x000000029800780c */ /* 0x000fe20003f05270 */
[-C--:B------:R-:W-:Y:S01]  /*11210*/  FMUL.FTZ R62, R92, R37.reuse ;  /* 0x000000255c3e7220 */ /* 0x080fe20000410000 */
[----:B------:R0:W-:Y:S01]  /*11220*/  SYNCS.ARRIVE.TRANS64.RED.A1T0 RZ, [R5+URZ], RZ ;  /* 0x000000ff05ff79a7 */ /* 0x0001e2000810043f */
[-C--:B------:R-:W-:Y:S01]  /*11230*/  FMUL.FTZ R53, R96, R37.reuse ;  /* 0x0000002560357220 */ /* 0x080fe20000410000 */
[-C--:B------:R-:W-:Y:S01]  /*11240*/  FMUL.FTZ R54, R97, R37.reuse ;  /* 0x0000002561367220 */ /* 0x080fe20000410000 */
[-C--:B------:R-:W-:Y:S01]  /*11250*/  FMUL.FTZ R61, R101, R37.reuse ;  /* 0x00000025653d7220 */ /* 0x080fe20000410000 */
[-C--:B------:R-:W-:Y:S01]  /*11260*/  FMUL.FTZ R51, R104, R37.reuse ;  /* 0x0000002568337220 */ /* 0x080fe20000410000 */
[-C--:B------:R-:W-:Y:S01]  /*11270*/  FMUL.FTZ R60, R105, R37.reuse ;  /* 0x00000025693c7220 */ /* 0x080fe20000410000 */
[-C--:B------:R-:W-:Y:S01]  /*11280*/  FMUL.FTZ R50, R108, R37.reuse ;  /* 0x000000256c327220 */ /* 0x080fe20000410000 */
[-C--:B------:R-:W-:Y:S01]  /*11290*/  FMUL.FTZ R59, R109, R37.reuse ;  /* 0x000000256d3b7220 */ /* 0x080fe20000410000 */
[----:B0-----:R-:W-:Y:S01]  /*112a0*/  SEL R5, RZ, 0x1, P0 ;  /* 0x00000001ff057807 */ /* 0x001fe20000000000 */
        /* <DEDUP_REMOVED lines=52> */
[----:B------:R-:W-:Y:S01]  /*115f0*/  FMUL.FTZ R151, R151, R12 ;  /* 0x0000000c97977220 */ /* 0x000fe20000410000 */
[----:B------:R-:W-:Y:S01]  /*11600*/  LOP3.LUT R158, R158, R5, RZ, 0x3c, !PT ;  /* 0x000000059e9e7212 */ /* 0x000fe200078e3cff */
[----:B------:R-:W-:Y:S01]  /*11610*/  VIADD R207, R207, 0x1 ;  /* 0x00000001cfcf7836 */ /* 0x000fe20000000000 */
[----:B------:R-:W-:-:S07]  /*11620*/  SEL R152, R152, RZ, P0 ;  /* 0x000000ff98987207 */ /* 0x000fce0000000000 */
.L_x_588:
[----:B------:R-:W-:Y:S05]  /*11630*/  WARPSYNC.ALL ;  /* 0x0000000000007948 */ /* 0x000fea0003800000 */
[----:B------:R-:W0:Y:S01]  /*11640*/  S2R R222, SR_CgaCtaId ;  /* 0x0000000000de7919 */ /* 0x000e220000008800 */
[----:B------:R-:W-:Y:S01]  /*11650*/  MOV R5, 0x400 ;  /* 0x0000040000057802 */ /* 0x000fe20000000f00 */
[----:B------:R-:W-:Y:S01]  /*11660*/  BSSY B0, `(.L_x_653) ;  /* 0x00001fc000007945 */ /* 0x000fe20003800000 */
[----:B------:R-:W-:Y:S02]  /*11670*/  BAR.SYNC.DEFER_BLOCKING 0x5, 0x180 ;  /* 0x0146000000007b1d */ /* 0x000fe40000010000 */
[----:B0-----:R-:W-:-:S05]  /*11680*/  LEA R156, R222, R5, 0x18 ;  /* 0x00000005de9c7211 */ /* 0x001fca00078ec0ff */
[----:B------:R0:W1:Y:S01]  /*11690*/  LDS.128 R40, [R156+0x288d0] ;  /* 0x0288d0009c287984 */ /* 0x0000620000000c00 */
[----:B------:R-:W-:Y:S06]  /*116a0*/  BAR.ARV 0x4, 0x180 ;  /* 0x0106000000007b1d */ /* 0x000fec0000002000 */
[----:B------:R-:W-:Y:S05]  /*116b0*/  @P1 BRA `(.L_x_654) ;  /* 0x0000001400001947 */ /* 0x000fea0003800000 */
[----:B------:R-:W2:Y:S01]  /*116c0*/  S2R R5, SR_SWINHI ;  /* 0x0000000000057919 */ /* 0x000ea20000002f00 */
[----:B------:R-:W-:Y:S05]  /*116d0*/  WARPSYNC.ALL ;  /* 0x0000000000007948 */ /* 0x000fea0003800000 */
[----:B------:R-:W-:Y:S01]  /*116e0*/  BAR.SYNC.DEFER_BLOCKING 0x1, 0x100 ;  /* 0x0044000000007b1d */ /* 0x000fe20000010000 */
[----:B------:R-:W-:Y:S02]  /*116f0*/  F2FP.BF16.F32.PACK_AB R30, R33, R30 ;  /* 0x0000001e211e723e */ /* 0x000fe400000010ff */
[----:B------:R-:W-:Y:S02]  /*11700*/  F2FP.BF16.F32.PACK_AB R34, R35, R34 ;  /* 0x000000222322723e */ /* 0x000fe400000010ff */
[----:B------:R-:W-:Y:S01]  /*11710*/  F2FP.BF16.F32.PACK_AB R32, R45, R32 ;  /* 0x000000202d20723e */ /* 0x000fe200000010ff */
[----:B------:R-:W-:Y:S01]  /*11720*/  ULDC.64 UR4, c[0x0][0xc00] ;  /* 0x0003000000047ab9 */ /* 0x000fe20000000a00 */
[----:B------:R-:W-:-:S02]  /*11730*/  F2FP.BF16.F32.PACK_AB R33, R69, R70 ;  /* 0x000000464521723e */ /* 0x000fc400000010ff */
[----:B------:R-:W-:Y:S02]  /*11740*/  F2FP.BF16.F32.PACK_AB R35, R67, R68 ;  /* 0x000000444323723e */ /* 0x000fe400000010ff */
[----:B------:R-:W-:Y:S02]  /*11750*/  MOV R20, R156 ;  /* 0x0000009c00147202 */ /* 0x000fe40000000f00 */
[----:B--2---:R-:W-:-:S03]  /*11760*/  MOV R21, R5 ;  /* 0x0000000500157202 */ /* 0x004fc60000000f00 */
[----:B------:R-:W-:-:S03]  /*11770*/  IMAD.WIDE R8, R226, 0x2, R20 ;  /* 0x00000002e2087825 */ /* 0x000fc600078e0214 */
[C---:B------:R-:W-:Y:S02]  /*11780*/  LOP3.LUT R29, R8.reuse, 0x380, RZ, 0xc0, !PT ;  /* 0x00000380081d7812 */ /* 0x040fe400078ec0ff */
[C---:B------:R-:W-:Y:S02]  /*11790*/  IADD3 R95, P5, R8.reuse, 0x20, RZ ;  /* 0x00000020085f7810 */ /* 0x040fe40007fbe0ff */
[----:B------:R-:W-:Y:S02]  /*117a0*/  IADD3 R97, P0, R8, 0x40, RZ ;  /* 0x0000004008617810 */ /* 0x000fe40007f1e0ff */
[----:B------:R-:W-:Y:S01]  /*117b0*/  SHF.R.U64 R29, R29, 0x3, RZ ;  /* 0x000000031d1d7819 */ /* 0x000fe200000012ff */
[--C-:B------:R-:W-:Y:S01]  /*117c0*/  IMAD.X R5, RZ, RZ, R9.reuse, P5 ;  /* 0x000000ffff057224 */ /* 0x100fe200028e0609 */
[----:B------:R-:W-:Y:S01]  /*117d0*/  LOP3.LUT R4, R95, 0x380, RZ, 0xc0, !PT ;  /* 0x000003805f047812 */ /* 0x000fe200078ec0ff */
[----:B------:R-:W-:Y:S01]  /*117e0*/  IMAD.X R7, RZ, RZ, R9, P0 ;  /* 0x000000ffff077224 */ /* 0x000fe200000e0609 */
[----:B------:R-:W-:-:S02]  /*117f0*/  LOP3.LUT R6, R97, 0x380, RZ, 0xc0, !PT ;  /* 0x0000038061067812 */ /* 0x000fc400078ec0ff */
[C---:B------:R-:W-:Y:S02]  /*11800*/  IADD3 R99, P1, R8.reuse, 0x60, RZ ;  /* 0x0000006008637810 */ /* 0x040fe40007f3e0ff */
[C---:B------:R-:W-:Y:S02]  /*11810*/  IADD3 R101, P2, R8.reuse, 0x4000, RZ ;  /* 0x0000400008657810 */ /* 0x040fe40007f5e0ff */
[C---:B------:R-:W-:Y:S02]  /*11820*/  IADD3 R103, P3, R8.reuse, 0x4020, RZ ;  /* 0x0000402008677810 */ /* 0x040fe40007f7e0ff */
[C---:B------:R-:W-:Y:S01]  /*11830*/  IADD3 R105, P4, R8.reuse, 0x4040, RZ ;  /* 0x0000404008697810 */ /* 0x040fe20007f9e0ff */
[--C-:B------:R-:W-:Y:S01]  /*11840*/  IMAD.X R15, RZ, RZ, R9.reuse, P2 ;  /* 0x000000ffff0f7224 */ /* 0x100fe200010e0609 */
[----:B------:R-:W-:Y:S01]  /*11850*/  IADD3 R107, P5, R8, 0x4060, RZ ;  /* 0x00004060086b7810 */ /* 0x000fe20007fbe0ff */
[--C-:B------:R-:W-:Y:S01]  /*11860*/  IMAD.X R25, RZ, RZ, R9.reuse, P3 ;  /* 0x000000ffff197224 */ /* 0x100fe200018e0609 */
[----:B------:R-:W-:Y:S01]  /*11870*/  LOP3.LUT R8, R29, R8, RZ, 0x3c, !PT ;  /* 0x000000081d087212 */ /* 0x000fe200078e3cff */
[--C-:B------:R-:W-:Y:S01]  /*11880*/  IMAD.X R27, RZ, RZ, R9.reuse, P4 ;  /* 0x000000ffff1b7224 */ /* 0x100fe200020e0609 */
[----:B------:R-:W-:Y:S01]  /*11890*/  SHF.R.U64 R4, R4, 0x3, RZ ;  /* 0x0000000304047819 */ /* 0x000fe200000012ff */
[----:B------:R-:W-:Y:S01]  /*118a0*/  IMAD.X R29, RZ, RZ, R9, P5 ;  /* 0x000000ffff1d7224 */ /* 0x000fe200028e0609 */
[----:B------:R-:W-:-:S02]  /*118b0*/  SHF.R.U64 R6, R6, 0x3, RZ ;  /* 0x0000000306067819 */ /* 0x000fc400000012ff */
[----:B------:R-:W-:Y:S02]  /*118c0*/  LOP3.LUT R12, R99, 0x380, RZ, 0xc0, !PT ;  /* 0x00000380630c7812 */ /* 0x000fe400078ec0ff */
[----:B------:R-:W-:Y:S02]  /*118d0*/  LOP3.LUT R14, R101, 0x380, RZ, 0xc0, !PT ;  /* 0x00000380650e7812 */ /* 0x000fe400078ec0ff */
[----:B-1----:R-:W-:Y:S02]  /*118e0*/  MOV R40, R8 ;  /* 0x0000000800287202 */ /* 0x002fe40000000f00 */
[----:B---3--:R-:W-:Y:S02]  /*118f0*/  IADD3.X R13, RZ, R9, RZ, P1, !PT ;  /* 0x00000009ff0d7210 */ /* 0x008fe40000ffe4ff */
[----:B-----5:R-:W-:Y:S02]  /*11900*/  LOP3.LUT R24, R103, 0x380, RZ, 0xc0, !PT ;  /* 0x0000038067187812 */ /* 0x020fe400078ec0ff */
[----:B------:R-:W-:-:S02]  /*11910*/  LOP3.LUT R26, R105, 0x380, RZ, 0xc0, !PT ;  /* 0x00000380691a7812 */ /* 0x000fc400078ec0ff */
[----:B------:R-:W-:Y:S02]  /*11920*/  LOP3.LUT R28, R107, 0x380, RZ, 0xc0, !PT ;  /* 0x000003806b1c7812 */ /* 0x000fe400078ec0ff */
[----:B------:R-:W-:Y:S02]  /*11930*/  F2FP.BF16.F32.PACK_AB R8, R11, R10 ;  /* 0x0000000a0b08723e */ /* 0x000fe400000010ff */
[----:B------:R-:W-:Y:S02]  /*11940*/  LOP3.LUT R4, R4, R95, RZ, 0x3c, !PT ;  /* 0x0000005f04047212 */ /* 0x000fe400078e3cff */
[----:B------:R-:W-:Y:S02]  /*11950*/  LOP3.LUT R6, R6, R97, RZ, 0x3c, !PT ;  /* 0x0000006106067212 */ /* 0x000fe400078e3cff */
[----:B------:R-:W-:Y:S02]  /*11960*/  F2FP.BF16.F32.PACK_AB R9, R93, R100 ;  /* 0x000000645d09723e */ /* 0x000fe400000010ff */
[----:B------:R-:W-:-:S02]  /*11970*/  F2FP.BF16.F32.PACK_AB R10, R63, R62 ;  /* 0x0000003e3f0a723e */ /* 0x000fc400000010ff */
[----:B------:R-:W-:Y:S02]  /*11980*/  F2FP.BF16.F32.PACK_AB R11, R91, R92 ;  /* 0x0000005c5b0b723e */ /* 0x000fe400000010ff */
[----:B------:R-:W-:Y:S02]  /*11990*/  SHF.R.U64 R12, R12, 0x3, RZ ;  /* 0x000000030c0c7819 */ /* 0x000fe400000012ff */
[----:B------:R-:W-:Y:S01]  /*119a0*/  SHF.R.U64 R14, R14, 0x3, RZ ;  /* 0x000000030e0e7819 */ /* 0x000fe200000012ff */
[----:B------:R1:W-:Y:S01]  /*119b0*/  STSM.16.M88.4 [R40], R8 ;  /* 0x0000000828007844 */ /* 0x0003e20000000200 */
[----:B------:R-:W-:Y:S02]  /*119c0*/  SHF.R.U64 R24, R24, 0x3, RZ ;  /* 0x0000000318187819 */ /* 0x000fe400000012ff */
[----:B------:R-:W-:Y:S02]  /*119d0*/  SHF.R.U64 R26, R26, 0x3, RZ ;  /* 0x000000031a1a7819 */ /* 0x000fe400000012ff */
[----:B------:R-:W-:-:S02]  /*119e0*/  SHF.R.U64 R28, R28, 0x3, RZ ;  /* 0x000000031c1c7819 */ /* 0x000fc400000012ff */
[----:B------:R-:W-:Y:S02]  /*119f0*/  MOV R94, R4 ;  /* 0x00000004005e7202 */ /* 0x000fe40000000f00 */
[----:B------:R-:W-:Y:S02]  /*11a00*/  MOV R93, R6 ;  /* 0x00000006005d7202 */ /* 0x000fe40000000f00 */
[----:B------:R-:W-:Y:S02]  /*11a10*/  F2FP.BF16.F32.PACK_AB R4, R54, R53 ;  /* 0x000000353604723e */ /* 0x000fe400000010ff */
[----:B------:R-:W-:Y:S02]  /*11a20*/  F2FP.BF16.F32.PACK_AB R5, R89, R90 ;  /* 0x0000005a5905723e */ /* 0x000fe400000010ff */
[----:B------:R-:W-:Y:S02]  /*11a30*/  F2FP.BF16.F32.PACK_AB R6, R61, R52 ;  /* 0x000000343d06723e */ /* 0x000fe400000010ff */
[----:B------:R-:W-:-:S02]  /*11a40*/  F2FP.BF16.F32.PACK_AB R7, R87, R88 ;  /* 0x000000585707723e */ /* 0x000fc400000010ff */
[----:B------:R-:W-:Y:S02]  /*11a50*/  LOP3.LUT R12, R12, R99, RZ, 0x3c, !PT ;  /* 0x000000630c0c7212 */ /* 0x000fe400078e3cff */
[----:B------:R-:W-:Y:S01]  /*11a60*/  LOP3.LUT R14, R14, R101, RZ, 0x3c, !PT ;  /* 0x000000650e0e7212 */ /* 0x000fe200078e3cff */
[----:B------:R-:W-:Y:S01]  /*11a70*/  STSM.16.M88.4 [R94], R4 ;  /* 0x000000045e007844 */ /* 0x000fe20000000200 */
[----:B-1----:R-:W-:Y:S02]  /*11a80*/  F2FP.BF16.F32.PACK_AB R8, R60, R51 ;  /* 0x000000333c08723e */ /* 0x002fe400000010ff */
[----:B------:R-:W-:Y:S02]  /*11a90*/  F2FP.BF16.F32.PACK_AB R9, R85, R86 ;  /* 0x000000565509723e */ /* 0x000fe400000010ff */
[----:B------:R-:W-:Y:S02]  /*11aa0*/  F2FP.BF16.F32.PACK_AB R10, R59, R50 ;  /* 0x000000323b0a723e */ /* 0x000fe400000010ff */
[----:B------:R-:W-:-:S02]  /*11ab0*/  F2FP.BF16.F32.PACK_AB R11, R83, R84 ;  /* 0x00000054530b723e */ /* 0x000fc400000010ff */
[----:B------:R-:W-:Y:S02]  /*11ac0*/  LOP3.LUT R24, R24, R103, RZ, 0x3c, !PT ;  /* 0x0000006718187212 */ /* 0x000fe400078e3cff */
[----:B------:R-:W-:Y:S01]  /*11ad0*/  LOP3.LUT R26, R26, R105, RZ, 0x3c, !PT ;  /* 0x000000691a1a7212 */ /* 0x000fe200078e3cff */
[----:B------:R1:W-:Y:S01]  /*11ae0*/  STSM.16.M88.4 [R93], R8 ;  /* 0x000000085d007844 */ /* 0x0003e20000000200 */
[----:B------:R-:W-:Y:S02]  /*11af0*/  LOP3.LUT R28, R28, R107, RZ, 0x3c, !PT ;  /* 0x0000006b1c1c7212 */ /* 0x000fe400078e3cff */
[----:B------:R-:W-:Y:S02]  /*11b00*/  MOV R92, R12 ;  /* 0x0000000c005c7202 */ /* 0x000fe40000000f00 */
[----:B------:R-:W-:Y:S02]  /*11b10*/  MOV R91, R14 ;  /* 0x0000000e005b7202 */ /* 0x000fe40000000f00 */
[----:B------:R-:W-:-:S02]  /*11b20*/  MOV R63, R24 ;  /* 0x00000018003f7202 */ /* 0x000fc40000000f00 */
[----:B------:R-:W-:Y:S02]  /*11b30*/  MOV R62, R26 ;  /* 0x0000001a003e7202 */ /* 0x000fe40000000f00 */
[----:B------:R-:W-:Y:S02]  /*11b40*/  F2FP.BF16.F32.PACK_AB R12, R58, R49 ;  /* 0x000000313a0c723e */ /* 0x000fe400000010ff */
[----:B------:R-:W-:Y:S02]  /*11b50*/  F2FP.BF16.F32.PACK_AB R13, R81, R82 ;  /* 0x00000052510d723e */ /* 0x000fe400000010ff */
[----:B------:R-:W-:Y:S01]  /*11b60*/  F2FP.BF16.F32.PACK_AB R14, R57, R48 ;  /* 0x00000030390e723e */ /* 0x000fe200000010ff */
[----:B------:R-:W-:Y:S01]  /*11b70*/  IMAD.MOV.U32 R48, RZ, RZ, RZ ;  /* 0x000000ffff307224 */ /* 0x000fe200078e00ff */
[----:B------:R-:W-:Y:S02]  /*11b80*/  F2FP.BF16.F32.PACK_AB R15, R79, R80 ;  /* 0x000000504f0f723e */ /* 0x000fe400000010ff */
[----:B------:R-:W-:-:S02]  /*11b90*/  MOV R40, R28 ;  /* 0x0000001c00287202 */ /* 0x000fc40000000f00 */
[----:B------:R-:W-:Y:S01]  /*11ba0*/  F2FP.BF16.F32.PACK_AB R24, R56, R47 ;  /* 0x0000002f3818723e */ /* 0x000fe200000010ff */
[----:B------:R-:W-:Y:S01]  /*11bb0*/  STSM.16.M88.4 [R92], R12 ;  /* 0x0000000c5c007844 */ /* 0x000fe20000000200 */
[----:B------:R-:W-:Y:S02]  /*11bc0*/  F2FP.BF16.F32.PACK_AB R25, R77, R78 ;  /* 0x0000004e4d19723e */ /* 0x000fe400000010ff */
[----:B------:R-:W-:Y:S02]  /*11bd0*/  F2FP.BF16.F32.PACK_AB R26, R55, R46 ;  /* 0x0000002e371a723e */ /* 0x000fe400000010ff */
[----:B------:R-:W-:Y:S01]  /*11be0*/  F2FP.BF16.F32.PACK_AB R27, R75, R76 ;  /* 0x0000004c4b1b723e */ /* 0x000fe200000010ff */
[----:B------:R-:W2:Y:S01]  /*11bf0*/  LDC R55, c[0x0][0xbe8] ;  /* 0x0002fa00ff377b82 */ /* 0x000ea20000000800 */
[----:B------:R-:W-:Y:S02]  /*11c00*/  F2FP.BF16.F32.PACK_AB R28, R44, R31 ;  /* 0x0000001f2c1c723e */ /* 0x000fe400000010ff */
[----:B------:R-:W-:Y:S01]  /*11c10*/  ISETP.NE.U32.AND P0, PT, RZ, UR4, PT ;  /* 0x00000004ff007c0c */ /* 0x000fe2000bf05070 */
[----:B------:R-:W-:Y:S01]  /*11c20*/  STSM.16.M88.4 [R91], R24 ;  /* 0x000000185b007844 */ /* 0x000fe20000000200 */
[----:B-1----:R-:W-:-:S02]  /*11c30*/  IADD3 R8, P1, R204, UR4, RZ ;  /* 0x00000004cc087c10 */ /* 0x002fc4000ff3e0ff */
[----:B------:R-:W-:Y:S02]  /*11c40*/  F2FP.BF16.F32.PACK_AB R29, R73, R74 ;  /* 0x0000004a491d723e */ /* 0x000fe400000010ff */
[----:B------:R-:W-:Y:S02]  /*11c50*/  F2FP.BF16.F32.PACK_AB R31, R71, R72 ;  /* 0x00000048471f723e */ /* 0x000fe400000010ff */
[----:B------:R-:W-:Y:S02]  /*11c60*/  F2FP.BF16.F32.PACK_AB R4, R39, R38 ;  /* 0x000000262704723e */ /* 0x000fe400000010ff */
[----:B------:R-:W-:Y:S01]  /*11c70*/  F2FP.BF16.F32.PACK_AB R5, R65, R66 ;  /* 0x000000424105723e */ /* 0x000fe200000010ff */
[----:B------:R-:W-:Y:S01]  /*11c80*/  STSM.16.M88.4 [R63], R28 ;  /* 0x0000001c3f007844 */ /* 0x000fe20000000200 */
[----:B------:R-:W-:Y:S02]  /*11c90*/  F2FP.BF16.F32.PACK_AB R6, R37, R36 ;  /* 0x000000242506723e */ /* 0x000fe400000010ff */
[----:B------:R-:W-:Y:S01]  /*11ca0*/  F2FP.BF16.F32.PACK_AB R7, R151, R64 ;  /* 0x000000409707723e */ /* 0x000fe200000010ff */
[----:B------:R-:W-:Y:S01]  /*11cb0*/  STSM.16.M88.4 [R62], R32 ;  /* 0x000000203e007844 */ /* 0x000fe20000000200 */
[----:B------:R-:W-:-:S02]  /*11cc0*/  ISETP.NE.AND.EX P0, PT, RZ, UR5, PT, P0 ;  /* 0x00000005ff007c0c */ /* 0x000fc4000bf05300 */
[----:B------:R-:W-:Y:S01]  /*11cd0*/  IADD3.X R9, R205, UR5, RZ, P1, !PT ;  /* 0x00000005cd097c10 */ /* 0x000fe20008ffe4ff */
[----:B------:R-:W-:Y:S01]  /*11ce0*/  ULDC.64 UR4, c[0x0][0xc08] ;  /* 0x0003020000047ab9 */ /* 0x000fe20000000a00 */
[----:B------:R1:W-:Y:S01]  /*11cf0*/  STSM.16.M88.4 [R40], R4 ;  /* 0x0000000428007844 */ /* 0x0003e20000000200 */
[----:B------:R-:W-:Y:S01]  /*11d00*/  BAR.SYNC.DEFER_BLOCKING 0x1, 0x100 ;  /* 0x0044000000007b1d */ /* 0x000fe20000010000 */
[----:B------:R-:W-:-:S04]  /*11d10*/  ISETP.NE.U32.AND P2, PT, RZ, UR4, PT ;  /* 0x00000004ff007c0c */ /* 0x000fc8000bf45070 */
[----:B------:R-:W-:-:S13]  /*11d20*/  ISETP.NE.AND.EX P2, PT, RZ, UR5, PT, P2 ;  /* 0x00000005ff007c0c */ /* 0x000fda000bf45320 */
[----:B------:R-:W-:Y:S01]  /*11d30*/  @P2 IADD3 R204, P3, R204, UR4, RZ ;  /* 0x00000004cccc2c10 */ /* 0x000fe2000ff7e0ff */
[----:B------:R-:W-:Y:S02]  /*11d40*/  ULDC UR4, c[0x0][0xa88] ;  /* 0x0002a20000047ab9 */ /* 0x000fe40000000800 */
[----:B-1----:R-:W-:Y:S01]  /*11d50*/  IMAD.U32 R6, RZ, RZ, UR4 ;  /* 0x00000004ff067e24 */ /* 0x002fe2000f8e00ff */
[----:B------:R-:W-:Y:S01]  /*11d60*/  @P2 IADD3.X R205, R205, UR5, RZ, P3, !PT ;  /* 0x00000005cdcd2c10 */ /* 0x000fe20009ffe4ff */
[----:B------:R1:W5:Y:S01]  /*11d70*/  @P0 LDG.E R48, desc[UR38][R8.64] ;  /* 0x0000002608300981 */ /* 0x000362000c1e1900 */
[----:B--2---:R-:W-:Y:S01]  /*11d80*/  ISETP.NE.AND P1, PT, R55, 0x1, PT ;  /* 0x000000013700780c */ /* 0x004fe20003f25270 */
[----:B------:R-:W-:Y:S02]  /*11d90*/  IMAD R13, R208, 0x80, R224 ;  /* 0x00000080d00d7824 */ /* 0x000fe400078e02e0 */
[----:B------:R1:W5:Y:S10]  /*11da0*/  @P2 LDG.E R6, desc[UR38][R204.64] ;  /* 0x00000026cc062981 */ /* 0x000374000c1e1900 */
[----:B------:R-:W2:Y:S08]  /*11db0*/  @P1 LDC R10, c[0x0][0xbec] ;  /* 0x0002fb00ff0a1b82 */ /* 0x000eb00000000800 */
[----:B------:R-:W3:Y:S01]  /*11dc0*/  @P1 LDC R11, c[0x0][0xbf0] ;  /* 0x0002fc00ff0b1b82 */ /* 0x000ee20000000800 */
[----:B-1----:R-:W-:Y:S05]  /*11dd0*/  @P2 BRA `(.L_x_655) ;  /* 0x0000000000102947 */ /* 0x002fea0003800000 */
[----:B------:R-:W-:Y:S05]  /*11de0*/  @!P0 BRA `(.L_x_655) ;  /* 0x00000000000c8947 */ /* 0x000fea0003800000 */
[----:B------:R-:W4:Y:S04]  /*11df0*/  LDG.E R5, desc[UR38][R8.64] ;  /* 0x0000002608057981 */ /* 0x000f28000c1e1900 */
[----:B-----5:R-:W4:Y:S02]  /*11e00*/  LDG.E R6, desc[UR38][R8.64+0x4] ;  /* 0x0000042608067981 */ /* 0x020f24000c1e1900 */
[----:B----4-:R-:W-:-:S07]  /*11e10*/  IMAD.IADD R6, R6, 0x1, -R5 ;  /* 0x0000000106067824 */ /* 0x010fce00078e0a05 */
.L_x_655:
[----:B------:R-:W-:Y:S01]  /*11e20*/  SHF.R.S32.HI R54, RZ, 0x1f, R203 ;  /* 0x0000001fff367819 */ /* 0x000fe200000114cb */
[----:B--2---:R-:W-:Y:S01]  /*11e30*/  @P1 IMAD.HI.U32 R4, R13, R10, RZ ;  /* 0x0000000a0d041227 */ /* 0x004fe200078e00ff */
[----:B------:R-:W-:Y:S01]  /*11e40*/  ULDC.64 UR4, c[0x0][0xb90] ;  /* 0x0002e40000047ab9 */ /* 0x000fe20000000a00 */
[----:B-----5:R-:W-:Y:S02]  /*11e50*/  SHF.R.S32.HI R49, RZ, 0x1f, R48 ;  /* 0x0000001fff317819 */ /* 0x020fe40000011430 */
[----:B------:R-:W-:Y:S01]  /*11e60*/  IMAD R8, R54, UR4, RZ ;  /* 0x0000000436087c24 */ /* 0x000fe2000f8e02ff */
[----:B------:R-:W-:Y:S01]  /*11e70*/  SEL R40, R209, RZ, !P0 ;  /* 0x000000ffd1287207 */ /* 0x000fe20004000000 */
[----:B------:R-:W-:Y:S01]  /*11e80*/  IMAD.MOV.U32 R7, RZ, RZ, R13 ;  /* 0x000000ffff077224 */ /* 0x000fe200078e000d */
[----:B---3--:R-:W-:Y:S01]  /*11e90*/  @P1 SHF.R.U32.HI R7, RZ, R11, R4 ;  /* 0x0000000bff071219 */ /* 0x008fe20000011604 */
[----:B------:R-:W-:Y:S01]  /*11ea0*/  IMAD.WIDE.U32 R4, R203, UR4, R48 ;  /* 0x00000004cb047c25 */ /* 0x000fe2000f8e0030 */
[----:B------:R-:W-:-:S03]  /*11eb0*/  SEL R57, R206, RZ, !P0 ;  /* 0x000000ffce397207 */ /* 0x000fc60004000000 */
[----:B------:R-:W-:Y:S01]  /*11ec0*/  IMAD R9, R203, UR5, R8 ;  /* 0x00000005cb097c24 */ /* 0x000fe2000f8e0208 */
[----:B------:R-:W-:Y:S01]  /*11ed0*/  ULDC.64 UR4, c[0x0][0xb98] ;  /* 0x0002e60000047ab9 */ /* 0x000fe20000000a00 */
[----:B------:R-:W-:Y:S02]  /*11ee0*/  IMAD.MOV R8, RZ, RZ, -R7 ;  /* 0x000000ffff087224 */ /* 0x000fe400078e0a07 */
[----:B------:R-:W-:Y:S01]  /*11ef0*/  IMAD.IADD R11, R16, 0x1, R228 ;  /* 0x00000001100b7824 */ /* 0x000fe200078e02e4 */
[----:B------:R-:W-:Y:S01]  /*11f00*/  IADD3 R5, R5, R9, RZ ;  /* 0x0000000905057210 */ /* 0x000fe20007ffe0ff */
[----:B------:R-:W-:Y:S02]  /*11f10*/  IMAD R9, R55, R8, R13 ;  /* 0x0000000837097224 */ /* 0x000fe400078e020d */
[----:B------:R-:W-:Y:S02]  /*11f20*/  IMAD R8, R40, UR4, RZ ;  /* 0x0000000428087c24 */ /* 0x000fe4000f8e02ff */
[----:B------:R-:W-:-:S04]  /*11f30*/  IMAD.WIDE.U32 R4, R57, UR4, R4 ;  /* 0x0000000439047c25 */ /* 0x000fc8000f8e0004 */
[----:B------:R-:W-:Y:S01]  /*11f40*/  IMAD.WIDE R20, R11, 0x2, R20 ;  /* 0x000000020b147825 */ /* 0x000fe200078e0214 */
[----:B------:R-:W-:Y:S02]  /*11f50*/  SHF.R.S32.HI R11, RZ, 0x1f, R7 ;  /* 0x0000001fff0b7819 */ /* 0x000fe40000011407 */
[----:B------:R-:W-:Y:S01]  /*11f60*/  IADD3 R4, P2, R7, R4, RZ ;  /* 0x0000000407047210 */ /* 0x000fe20007f5e0ff */
[----:B------:R-:W-:Y:S01]  /*11f70*/  IMAD R10, R57, UR5, R8 ;  /* 0x00000005390a7c24 */ /* 0x000fe2000f8e0208 */
[----:B------:R-:W-:Y:S01]  /*11f80*/  SHF.R.S32.HI R8, RZ, 0x1f, R9 ;  /* 0x0000001fff087819 */ /* 0x000fe20000011409 */
[----:B------:R-:W-:Y:S01]  /*11f90*/  ULDC.64 UR4, c[0x0][0xb88] ;  /* 0x0002e20000047ab9 */ /* 0x000fe20000000a00 */
[----:B------:R-:W-:Y:S01]  /*11fa0*/  IADD3 R7, P0, R20, 0x1000, RZ ;  /* 0x0000100014077810 */ /* 0x000fe20007f1e0ff */
[----:B------:R-:W-:Y:S01]  /*11fb0*/  IMAD R59, R6, R55, RZ ;  /* 0x00000037063b7224 */ /* 0x000fe200078e02ff */
[----:B------:R-:W-:Y:S01]  /*11fc0*/  IADD3.X R5, R11, R5, R10, P2, !PT ;  /* 0x000000050b057210 */ /* 0x000fe200017fe40a */
[----:B------:R-:W-:Y:S01]  /*11fd0*/  IMAD R12, R8, UR4, RZ ;  /* 0x00000004080c7c24 */ /* 0x000fe2000f8e02ff */
[----:B------:R-:W-:-:S02]  /*11fe0*/  IADD3 R29, P3, R20, 0x4000, RZ ;  /* 0x00004000141d7810 */ /* 0x000fc40007f7e0ff */
[----:B------:R-:W-:Y:S01]  /*11ff0*/  IADD3 R13, P4, R20, 0x2000, RZ ;  /* 0x00002000140d7810 */ /* 0x000fe20007f9e0ff */
[----:B------:R-:W-:Y:S01]  /*12000*/  IMAD R11, R9, UR5, R12 ;  /* 0x00000005090b7c24 */ /* 0x000fe2000f8e020c */
[----:B------:R-:W-:Y:S01]  /*12010*/  LOP3.LUT R28, R29, 0x380, RZ, 0xc0, !PT ;  /* 0x000003801d1c7812 */ /* 0x000fe200078ec0ff */
[----:B------:R-:W-:Y:S01]  /*12020*/  IMAD.WIDE.U32 R4, R9, UR4, R4 ;  /* 0x0000000409047c25 */ /* 0x000fe2000f8e0004 */
[----:B------:R-:W-:Y:S01]  /*12030*/  ULDC.64 UR4, c[0x0][0xb50] ;  /* 0x0002d40000047ab9 */ /* 0x000fe20000000a00 */
[----:B------:R-:W-:Y:S02]  /*12040*/  LOP3.LUT R12, R13, 0x380, RZ, 0xc0, !PT ;  /* 0x000003800d0c7812 */ /* 0x000fe400078ec0ff */
[----:B------:R-:W-:Y:S01]  /*12050*/  IMAD.IADD R5, R5, 0x1, R11 ;  /* 0x0000000105057824 */ /* 0x000fe200078e020b */
[----:B------:R-:W-:Y:S01]  /*12060*/  LEA R10, P2, R4, UR4, 0x2 ;  /* 0x00000004040a7c11 */ /* 0x000fe2000f8410ff */
[----:B------:R-:W-:Y:S01]  /*12070*/  IMAD.X R9, RZ, RZ, R21, P0 ;  /* 0x000000ffff097224 */ /* 0x000fe200000e0615 */
[----:B------:R-:W-:-:S02]  /*12080*/  LOP3.LUT P0, RZ, R212, 0x3, RZ, 0xc0, !PT ;  /* 0x00000003d4ff7812 */ /* 0x000fc4000780c0ff */
[----:B------:R-:W-:Y:S01]  /*12090*/  LEA.HI.X R11, R4, UR5, R5, 0x2, P2 ;  /* 0x00000005040b7c11 */ /* 0x000fe200090f1405 */
[----:B------:R-:W-:Y:S01]  /*120a0*/  SHFL.IDX PT, R50, R10, RZ, 0x1c1f ;  /* 0x001c1fff0a327589 */ /* 0x000fe200000e0000 */
[----:B------:R-:W-:Y:S01]  /*120b0*/  IADD3 R25, P2, R20, 0x3000, RZ ;  /* 0x0000300014197810 */ /* 0x000fe20007f5e0ff */
[----:B------:R-:W-:Y:S01]  /*120c0*/  IMAD R4, R208, 0x80, R223 ;  /* 0x00000080d0047824 */ /* 0x000fe200078e02df */
[----:B------:R-:W-:Y:S01]  /*120d0*/  LOP3.LUT R8, R7, 0x380, RZ, 0xc0, !PT ;  /* 0x0000038007087812 */ /* 0x000fe200078ec0ff */
[----:B------:R-:W1:Y:S01]  /*120e0*/  SHFL.IDX PT, R51, R11, RZ, 0x1c1f ;  /* 0x001c1fff0b337589 */ /* 0x000e6200000e0000 */
[----:B------:R-:W-:Y:S01]  /*120f0*/  LOP3.LUT R24, R25, 0x380, RZ, 0xc0, !PT ;  /* 0x0000038019187812 */ /* 0x000fe200078ec0ff */
[----:B------:R-:W-:Y:S01]  /*12100*/  ULDC.64 UR4, c[0x0][0xaa0] ;  /* 0x0002a80000047ab9 */ /* 0x000fe20000000a00 */
[----:B------:R-:W-:Y:S01]  /*12110*/  SHF.R.U64 R28, R28, 0x3, RZ ;  /* 0x000000031c1c7819 */ /* 0x000fe200000012ff */
[----:B------:R-:W-:Y:S01]  /*12120*/  SHFL.IDX PT, R52, R10, 0x1, 0x1c1f ;  /* 0x003c1f000a347f89 */ /* 0x000fe200000e0000 */
[----:B------:R-:W-:-:S02]  /*12130*/  SHF.R.U64 R24, R24, 0x3, RZ ;  /* 0x0000000318187819 */ /* 0x000fc400000012ff */
[----:B------:R-:W-:Y:S01]  /*12140*/  SHF.R.U64 R12, R12, 0x3, RZ ;  /* 0x000000030c0c7819 */ /* 0x000fe200000012ff */
[----:B------:R-:W2:Y:S01]  /*12150*/  SHFL.IDX PT, R53, R11, 0x1, 0x1c1f ;  /* 0x003c1f000b357f89 */ /* 0x000ea200000e0000 */
[----:B------:R-:W-:Y:S01]  /*12160*/  LOP3.LUT R24, R24, R25, RZ, 0x3c, !PT ;  /* 0x0000001918187212 */ /* 0x000fe200078e3cff */
[--C-:B------:R-:W-:Y:S01]  /*12170*/  IMAD.X R25, RZ, RZ, R21.reuse, P2 ;  /* 0x000000ffff197224 */ /* 0x100fe200010e0615 */
[C---:B------:R-:W-:Y:S01]  /*12180*/  ISETP.GE.OR P2, PT, R4.reuse, R59, P0 ;  /* 0x0000003b0400720c */ /* 0x040fe20000746670 */
[----:B------:R-:W-:Y:S01]  /*12190*/  VIADD R4, R4, 0x8 ;  /* 0x0000000804047836 */ /* 0x000fe20000000000 */
[----:B------:R-:W-:Y:S02]  /*121a0*/  SHF.R.U64 R8, R8, 0x3, RZ ;  /* 0x0000000308087819 */ /* 0x000fe400000012ff */
[----:B------:R-:W-:Y:S01]  /*121b0*/  LOP3.LUT R28, R28, R29, RZ, 0x3c, !PT ;  /* 0x0000001d1c1c7212 */ /* 0x000fe200078e3cff */
[----:B------:R-:W-:Y:S01]  /*121c0*/  IMAD.X R29, RZ, RZ, R21, P3 ;  /* 0x000000ffff1d7224 */ /* 0x000fe200018e0615 */
[----:B------:R-:W-:-:S02]  /*121d0*/  ISETP.GE.OR P0, PT, R4, R59, P0 ;  /* 0x0000003b0400720c */ /* 0x000fc40000706670 */
[----:B------:R-:W-:Y:S01]  /*121e0*/  LOP3.LUT R12, R12, R13, RZ, 0x3c, !PT ;  /* 0x0000000d0c0c7212 */ /* 0x000fe200078e3cff */
[--C-:B------:R-:W-:Y:S01]  /*121f0*/  IMAD.X R13, RZ, RZ, R21.reuse, P4 ;  /* 0x000000ffff0d7224 */ /* 0x100fe200020e0615 */
[----:B------:R-:W-:Y:S02]  /*12200*/  LOP3.LUT R8, R8, R7, RZ, 0x3c, !PT ;  /* 0x0000000708087212 */ /* 0x000fe400078e3cff */
[C---:B------:R-:W-:Y:S01]  /*12210*/  IADD3 R5, P3, R20.reuse, 0x7000, RZ ;  /* 0x0000700014057810 */ /* 0x040fe20007f7e0ff */
[----:B-1----:R1:W-:Y:S01]  /*12220*/  @!P2 ST.E desc[UR38][R50.64], R0 ;  /* 0x000000003200a985 */ /* 0x0023e2000c101926 */
[C---:B------:R-:W-:Y:S02]  /*12230*/  IADD3 R33, P5, R20.reuse, 0x5000, RZ ;  /* 0x0000500014217810 */ /* 0x040fe40007fbe0ff */
[C---:B------:R-:W-:Y:S01]  /*12240*/  IADD3 R37, P4, R20.reuse, 0x6000, RZ ;  /* 0x0000600014257810 */ /* 0x040fe20007f9e0ff */
[----:B------:R-:W-:Y:S01]  /*12250*/  IMAD.X R45, RZ, RZ, R21, P3 ;  /* 0x000000ffff2d7224 */ /* 0x000fe200018e0615 */
[----:B------:R-:W-:-:S02]  /*12260*/  LOP3.LUT R7, R20, 0x380, RZ, 0xc0, !PT ;  /* 0x0000038014077812 */ /* 0x000fc400078ec0ff */
[----:B------:R-:W-:Y:S01]  /*12270*/  LOP3.LUT R4, R5, 0x380, RZ, 0xc0, !PT ;  /* 0x0000038005047812 */ /* 0x000fe200078ec0ff */
[----:B--2---:R2:W-:Y:S01]  /*12280*/  @!P0 ST.E desc[UR38][R52.64], R3 ;  /* 0x0000000334008985 */ /* 0x0045e2000c101926 */
[----:B------:R-:W-:Y:S02]  /*12290*/  LOP3.LUT R32, R33, 0x380, RZ, 0xc0, !PT ;  /* 0x0000038021207812 */ /* 0x000fe400078ec0ff */
[----:B------:R-:W-:Y:S01]  /*122a0*/  LOP3.LUT R36, R37, 0x380, RZ, 0xc0, !PT ;  /* 0x0000038025247812 */ /* 0x000fe200078ec0ff */
[----:B-1----:R-:W1:Y:S01]  /*122b0*/  @P1 LDC R51, c[0x0][0xbec] ;  /* 0x0002fb00ff331b82 */ /* 0x002e620000000800 */
[----:B------:R-:W-:Y:S01]  /*122c0*/  SHF.R.U64 R7, R7, 0x3, RZ ;  /* 0x0000000307077819 */ /* 0x000fe200000012ff */
[----:B------:R-:W5:Y:S01]  /*122d0*/  LD.E.128 R8, desc[UR38][R8.64] ;  /* 0x0000002608087980 */ /* 0x000f62000c101d00 */
[----:B------:R-:W-:Y:S02]  /*122e0*/  SHF.R.U64 R4, R4, 0x3, RZ ;  /* 0x0000000304047819 */ /* 0x000fe400000012ff */
[----:B------:R-:W-:Y:S01]  /*122f0*/  SHF.R.U64 R32, R32, 0x3, RZ ;  /* 0x0000000320207819 */ /* 0x000fe200000012ff */
[----:B------:R-:W5:Y:S01]  /*12300*/  LD.E.128 R12, desc[UR38][R12.64] ;  /* 0x000000260c0c7980 */ /* 0x000f62000c101d00 */
[----:B------:R-:W-:Y:S01]  /*12310*/  SHF.R.U64 R36, R36, 0x3, RZ ;  /* 0x0000000324247819 */ /* 0x000fe200000012ff */
[----:B--2---:R-:W-:Y:S01]  /*12320*/  IMAD R3, R49, UR4, RZ ;  /* 0x0000000431037c24 */ /* 0x004fe2000f8e02ff */
[----:B------:R-:W-:Y:S01]  /*12330*/  LOP3.LUT R20, R7, R20, RZ, 0x3c, !PT ;  /* 0x0000001407147212 */ /* 0x000fe200078e3cff */
[----:B------:R-:W2:Y:S01]  /*12340*/  @P1 LDC R49, c[0x0][0xbf0] ;  /* 0x0002fc00ff311b82 */ /* 0x000ea20000000800 */
[----:B------:R-:W-:Y:S01]  /*12350*/  LOP3.LUT R32, R32, R33, RZ, 0x3c, !PT ;  /* 0x0000002120207212 */ /* 0x000fe200078e3cff */
[--C-:B------:R-:W-:Y:S01]  /*12360*/  IMAD.X R33, RZ, RZ, R21.reuse, P5 ;  /* 0x000000ffff217224 */ /* 0x100fe200028e0615 */
[----:B------:R-:W-:Y:S01]  /*12370*/  LOP3.LUT R36, R36, R37, RZ, 0x3c, !PT ;  /* 0x0000002524247212 */ /* 0x000fe200078e3cff */
[----:B------:R-:W-:Y:S01]  /*12380*/  IMAD.X R37, RZ, RZ, R21, P4 ;  /* 0x000000ffff257224 */ /* 0x000fe200020e0615 */
[----:B------:R-:W-:Y:S01]  /*12390*/  LOP3.LUT R44, R4, R5, RZ, 0x3c, !PT ;  /* 0x00000005042c7212 */ /* 0x000fe200078e3cff */
[C---:B------:R-:W-:Y:S01]  /*123a0*/  IMAD R3, R48.reuse, UR5, R3 ;  /* 0x0000000530037c24 */ /* 0x040fe2000f8e0203 */
[----:B------:R3:W5:Y:S04]  /*123b0*/  LD.E.128 R4, desc[UR38][R20.64] ;  /* 0x0000002614047980 */ /* 0x000768000c101d00 */
[----:B------:R-:W5:Y:S04]  /*123c0*/  LD.E.128 R24, desc[UR38][R24.64] ;  /* 0x0000002618187980 */ /* 0x000f68000c101d00 */
[----:B------:R-:W5:Y:S01]  /*123d0*/  LD.E.128 R28, desc[UR38][R28.64] ;  /* 0x000000261c1c7980 */ /* 0x000f62000c101d00 */
[----:B---3--:R-:W-:Y:S01]  /*123e0*/  IMAD.WIDE.U32 R20, R48, UR4, RZ ;  /* 0x0000000430147c25 */ /* 0x008fe2000f8e00ff */
[----:B------:R-:W-:-:S02]  /*123f0*/  ULDC.64 UR4, c[0x0][0xae8] ;  /* 0x0002ba0000047ab9 */ /* 0x000fc40000000a00 */
[----:B------:R-:W5:Y:S01]  /*12400*/  LD.E.128 R32, desc[UR38][R32.64] ;  /* 0x0000002620207980 */ /* 0x000f62000c101d00 */
[----:B------:R-:W-:Y:S01]  /*12410*/  IMAD.IADD R21, R21, 0x1, R3 ;  /* 0x0000000115157824 */ /* 0x000fe200078e0203 */
[----:B------:R-:W-:Y:S01]  /*12420*/  LEA R3, R202, R153, 0x5 ;  /* 0x00000099ca037211 */ /* 0x000fe200078e28ff */
[----:B------:R-:W-:Y:S01]  /*12430*/  IMAD R0, R54, UR4, RZ ;  /* 0x0000000436007c24 */ /* 0x000fe2000f8e02ff */
[----:B------:R-:W5:Y:S03]  /*12440*/  LD.E.128 R36, desc[UR38][R36.64] ;  /* 0x0000002624247980 */ /* 0x000f66000c101d00 */
[----:B------:R-:W-:Y:S01]  /*12450*/  IMAD R48, R208, 0x80, R3 ;  /* 0x00000080d0307824 */ /* 0x000fe200078e0203 */
[----:B------:R-:W5:Y:S01]  /*12460*/  LD.E.128 R44, desc[UR38][R44.64] ;  /* 0x000000262c2c7980 */ /* 0x000f62000c101d00 */
[C---:B------:R-:W-:Y:S02]  /*12470*/  IMAD R3, R203.reuse, UR5, R0 ;  /* 0x00000005cb037c24 */ /* 0x040fe4000f8e0200 */
[----:B------:R-:W-:Y:S01]  /*12480*/  IMAD.WIDE.U32 R20, R203, UR4, R20 ;  /* 0x00000004cb147c25 */ /* 0x000fe2000f8e0014 */
[----:B------:R-:W-:Y:S01]  /*12490*/  ULDC.64 UR4, c[0x0][0xaf0] ;  /* 0x0002bc0000047ab9 */ /* 0x000fe20000000a00 */
[----:B------:R-:W-:Y:S01]  /*124a0*/  @!PT LDS RZ, [RZ] ;  /* 0x00000000fffff984 */ /* 0x000fe20000000800 */
[----:B------:R-:W-:Y:S01]  /*124b0*/  @!PT LDS RZ, [RZ] ;  /* 0x00000000fffff984 */ /* 0x000fe20000000800 */
[----:B------:R-:W-:Y:S01]  /*124c0*/  @!PT LDS RZ, [RZ] ;  /* 0x00000000fffff984 */ /* 0x000fe20000000800 */
[----:B------:R-:W-:Y:S01]  /*124d0*/  @!PT LDS RZ, [RZ] ;  /* 0x00000000fffff984 */ /* 0x000fe20000000800 */
[----:B------:R3:W-:Y:S06]  /*124e0*/  MEMBAR.ALL.CTA ;  /* 0x0000000000007992 */ /* 0x0007ec0000008000 */
[----:B---3--:R-:W3:Y:S01]  /*124f0*/  FENCE.VIEW.ASYNC.S ;  /* 0x00000000000073c6 */ /* 0x008ee20000000000 */
[----:B-1----:R-:W-:-:S04]  /*12500*/  @P1 IMAD.HI.U32 R0, R48, R51, RZ ;  /* 0x0000003330001227 */ /* 0x002fc800078e00ff */
[----:B------:R-:W-:Y:S02]  /*12510*/  IMAD.IADD R21, R21, 0x1, R3 ;  /* 0x0000000115157824 */ /* 0x000fe400078e0203 */
[----:B------:R-:W-:Y:S01]  /*12520*/  IMAD.MOV.U32 R3, RZ, RZ, R48 ;  /* 0x000000ffff037224 */ /* 0x000fe200078e0030 */
[----:B--2---:R-:W-:Y:S01]  /*12530*/  @P1 SHF.R.U32.HI R3, RZ, R49, R0 ;  /* 0x00000031ff031219 */ /* 0x004fe20000011600 */
[----:B------:R-:W-:Y:S02]  /*12540*/  IMAD R40, R40, UR4, RZ ;  /* 0x0000000428287c24 */ /* 0x000fe4000f8e02ff */
[----:B------:R-:W-:Y:S01]  /*12550*/  IMAD.WIDE.U32 R20, R57, UR4, R20 ;  /* 0x0000000439147c25 */ /* 0x000fe2000f8e0014 */
[----:B------:R-:W-:-:S03]  /*12560*/  SHF.R.S32.HI R0, RZ, 0x1f, R3 ;  /* 0x0000001fff007819 */ /* 0x000fc60000011403 */
[----:B------:R-:W-:Y:S01]  /*12570*/  IMAD R49, R57, UR5, R40 ;  /* 0x0000000539317c24 */ /* 0x000fe2000f8e0228 */
[----:B------:R-:W-:Y:S01]  /*12580*/  ULDC.64 UR4, c[0x0][0xae0] ;  /* 0x0002b80000047ab9 */ /* 0x000fe20000000a00 */
[----:B------:R-:W-:Y:S02]  /*12590*/  IMAD.MOV R40, RZ, RZ, -R3 ;  /* 0x000000ffff287224 */ /* 0x000fe400078e0a03 */
[----:B------:R-:W-:Y:S02]  /*125a0*/  IMAD.IADD R21, R21, 0x1, R49 ;  /* 0x0000000115157824 */ /* 0x000fe400078e0231 */
[----:B------:R-:W-:Y:S02]  /*125b0*/  IMAD R0, R0, UR4, RZ ;  /* 0x0000000400007c24 */ /* 0x000fe4000f8e02ff */
[----:B------:R-:W-:Y:S02]  /*125c0*/  IMAD R49, R55, R40, R48 ;  /* 0x0000002837317224 */ /* 0x000fe400078e0230 */
[----:B------:R-:W-:-:S02]  /*125d0*/  IMAD R51, R3, UR5, R0 ;  /* 0x0000000503337c24 */ /* 0x000fc4000f8e0200 */
[----:B------:R-:W-:Y:S01]  /*125e0*/  IMAD.WIDE.U32 R20, R3, UR4, R20 ;  /* 0x0000000403147c25 */ /* 0x000fe2000f8e0014 */
[----:B------:R-:W-:Y:S01]  /*125f0*/  SHF.R.S32.HI R0, RZ, 0x1f, R49 ;  /* 0x0000001fff007819 */ /* 0x000fe20000011431 */
[----:B------:R-:W-:Y:S02]  /*12600*/  ULDC.64 UR4, c[0x0][0xad8] ;  /* 0x0002b60000047ab9 */ /* 0x000fe40000000a00 */
[----:B------:R-:W-:Y:S02]  /*12610*/  IMAD R50, R208, 0x80, R153 ;  /* 0x00000080d0327824 */ /* 0x000fe400078e0299 */
[----:B------:R-:W-:Y:S02]  /*12620*/  IMAD.IADD R21, R21, 0x1, R51 ;  /* 0x0000000115157824 */ /* 0x000fe400078e0233 */
[----:B------:R-:W-:Y:S02]  /*12630*/  IMAD R40, R0, UR4, RZ ;  /* 0x0000000400287c24 */ /* 0x000fe4000f8e02ff */
[----:B------:R-:W-:-:S02]  /*12640*/  VIADD R0, R50, 0x20 ;  /* 0x0000002032007836 */ /* 0x000fc40000000000 */
[C---:B------:R-:W-:Y:S02]  /*12650*/  IMAD R51, R49.reuse, UR5, R40 ;  /* 0x0000000531337c24 */ /* 0x040fe4000f8e0228 */
[----:B------:R-:W-:Y:S01]  /*12660*/  IMAD.WIDE.U32 R20, R49, UR4, R20 ;  /* 0x0000000431147c25 */ /* 0x000fe2000f8e0014 */
[-C--:B------:R-:W-:Y:S01]  /*12670*/  ISETP.GE.AND P2, PT, R50, R59.reuse, PT ;  /* 0x0000003b3200720c */ /* 0x080fe20003f46270 */
[----:B------:R-:W-:Y:S01]  /*12680*/  ULDC.64 UR4, c[0x0][0xa80] ;  /* 0x0002a00000047ab9 */ /* 0x000fe20000000a00 */
[-C--:B------:R-:W-:Y:S01]  /*12690*/  ISETP.GE.AND P0, PT, R0, R59.reuse, PT ;  /* 0x0000003b0000720c */ /* 0x080fe20003f06270 */
[----:B------:R-:W-:Y:S01]  /*126a0*/  VIADD R3, R50, 0x40 ;  /* 0x0000004032037836 */ /* 0x000fe20000000000 */
[----:B------:R-:W-:Y:S01]  /*126b0*/  LEA R40, P3, R20, UR4, 0x1 ;  /* 0x0000000414287c11 */ /* 0x000fe2000f8608ff */
[----:B------:R-:W-:Y:S02]  /*126c0*/  IMAD.IADD R21, R21, 0x1, R51 ;  /* 0x0000000115157824 */ /* 0x000fe400078e0233 */
[----:B------:R-:W-:Y:S01]  /*126d0*/  VIADD R0, R156, 0x28820 ;  /* 0x000288209c007836 */ /* 0x000fe20000000000 */
[----:B------:R-:W-:-:S02]  /*126e0*/  ISETP.GE.AND P1, PT, R3, R59, PT ;  /* 0x0000003b0300720c */ /* 0x000fc40003f26270 */
[----:B------:R-:W-:Y:S02]  /*126f0*/  LEA.HI.X R3, R20, UR5, R21, 0x1, P3 ;  /* 0x0000000514037c11 */ /* 0x000fe400098f0c15 */
[----:B------:R-:W-:Y:S01]  /*12700*/  PRMT R0, RZ, 0x654, R0 ;  /* 0x00000654ff007816 */ /* 0x000fe20000000000 */
[----:B---3--:R1:W2:Y:S01]  /*12710*/  SHFL.IDX PT, R21, R40, RZ, 0x181f ;  /* 0x00181fff28157589 */ /* 0x0082a200000e0000 */
[----:B------:R-:W-:Y:S02]  /*12720*/  BSSY B1, `(.L_x_656) ;  /* 0x000000d000017945 */ /* 0x000fe40003800000 */
[----:B------:R1:W-:Y:S01]  /*12730*/  SYNCS.ARRIVE.TRANS64.RED.A1T0 RZ, [R0+URZ], RZ ;  /* 0x000000ff00ff79a7 */ /* 0x0003e2000810043f */
[----:B------:R1:W3:Y:S01]  /*12740*/  SHFL.IDX PT, R49, R3, RZ, 0x181f ;  /* 0x00181fff03317589 */ /* 0x0002e200000e0000 */
[----:B------:R-:W-:Y:S05]  /*12750*/  @P2 BRA `(.L_x_657) ;  /* 0x0000000000242947 */ /* 0x000fea0003800000 */
[----:B------:R-:W-:Y:S02]  /*12760*/  ULDC UR4, c[0x0][0xac8] ;  /* 0x0002b20000047ab9 */ /* 0x000fe40000000800 */
[----:B------:R-:W-:Y:S02]  /*12770*/  ISETP.GE.AND P2, PT, R16, UR4, PT ;  /* 0x0000000410007c0c */ /* 0x000fe4000bf46270 */
[----:B------:R-:W-:-:S11]  /*12780*/  ISETP.GE.AND P3, PT, R22, UR4, PT ;  /* 0x0000000416007c0c */ /* 0x000fd6000bf66270 */
[-C--:B--2---:R-:W-:Y:S02]  /*12790*/  @!P2 LEA R20, P4, R16, R21.reuse, 0x1 ;  /* 0x000000151014a211 */ /* 0x084fe400078808ff */
[----:B------:R-:W-:Y:S02]  /*127a0*/  @!P3 LEA R48, P5, R22, R21, 0x1 ;  /* 0x000000151630b211 */ /* 0x000fe400078a08ff */
[-C--:B---3--:R-:W-:Y:S02]  /*127b0*/  @!P2 LEA.HI.X R21, R16, R49.reuse, R17, 0x1, P4 ;  /* 0x000000311015a211 */ /* 0x088fe400020f0c11 */
[----:B------:R-:W-:-:S03]  /*127c0*/  @!P3 LEA.HI.X R49, R22, R49, R2, 0x1, P5 ;  /* 0x000000311631b211 */ /* 0x000fc600028f0c02 */
[----:B-----5:R4:W-:Y:S04]  /*127d0*/  @!P2 ST.E.128 desc[UR38][R20.64], R4 ;  /* 0x000000041400a985 */ /* 0x0209e8000c101d26 */
[----:B------:R4:W-:Y:S02]  /*127e0*/  @!P3 ST.E.128 desc[UR38][R48.64], R28 ;  /* 0x0000001c3000b985 */ /* 0x0009e4000c101d26 */
.L_x_657:
[----:B------:R-:W-:Y:S05]  /*127f0*/  BSYNC B1 ;  /* 0x0000000000017941 */ /* 0x000fea0003800000 */
.L_x_656:
[----:B----45:R4:W0:Y:S01]  /*12800*/  SHFL.IDX PT, R7, R3, 0x1, 0x181f ;  /* 0x00381f0003077f89 */ /* 0x03082200000e0000 */
        /* <DEDUP_REMOVED lines=12> */
.L_x_659:
[----:B------:R-:W-:Y:S05]  /*128d0*/  BSYNC B1 ;  /* 0x0000000000017941 */ /* 0x000fea0003800000 */
.L_x_658:
[----:B0-----:R0:W0:Y:S01]  /*128e0*/  SHFL.IDX PT, R7, R3, 0x2, 0x181f ;  /* 0x00581f0003077f89 */ /* 0x00102200000e0000 */
        /* <DEDUP_REMOVED lines=12> */
.L_x_661:
[----:B------:R-:W-:Y:S05]  /*129b0*/  BSYNC B1 ;  /* 0x0000000000017941 */ /* 0x000fea0003800000 */
.L_x_660:
[----:B-1----:R-:W-:Y:S01]  /*129c0*/  IADD3 R0, R50, 0x60, RZ ;  /* 0x0000006032007810 */ /* 0x002fe20007ffe0ff */
[----:B0---4-:R-:W0:Y:S03]  /*129d0*/  SHFL.IDX PT, R3, R3, 0x3, 0x181f ;  /* 0x00781f0003037f89 */ /* 0x011e2600000e0000 */
[----:B------:R-:W-:Y:S01]  /*129e0*/  ISETP.GE.AND P0, PT, R0, R59, PT ;  /* 0x0000003b0000720c */ /* 0x000fe20003f06270 */
[----:B------:R1:W4:-:S12]  /*129f0*/  SHFL.IDX PT, R7, R40, 0x3, 0x181f ;  /* 0x00781f0028077f89 */ /* 0x00031800000e0000 */
[----:B-1----:R-:W-:Y:S05]  /*12a00*/  @P0 BRA `(.L_x_662) ;  /* 0x0000000c00040947 */ /* 0x002fea0003800000 */
[----:B------:R-:W-:Y:S02]  /*12a10*/  ULDC UR4, c[0x0][0xac8] ;  /* 0x0002b20000047ab9 */ /* 0x000fe40000000800 */
[----:B------:R-:W-:-:S13]  /*12a20*/  ISETP.GE.AND P1, PT, R16, UR4, PT ;  /* 0x0000000410007c0c */ /* 0x000fda000bf26270 */
[----:B----4-:R-:W-:-:S04]  /*12a30*/  @!P1 LEA R4, P0, R16, R7, 0x1 ;  /* 0x0000000710049211 */ /* 0x010fc800078008ff */
        /* <DEDUP_REMOVED lines=8> */
.L_x_654:
[----:B------:R-:W-:Y:S01]  /*12ac0*/  ULDC.64 UR4, c[0x0][0xc00] ;  /* 0x0003000000047ab9 */ /* 0x000fe20000000a00 */
[----:B------:R-:W-:Y:S01]  /*12ad0*/  IMAD.MOV.U32 R0, RZ, RZ, RZ ;  /* 0x000000ffff007224 */ /* 0x000fe200078e00ff */
[----:B------:R-:W-:Y:S01]  /*12ae0*/  ISETP.NE.U32.AND P0, PT, RZ, UR4, PT ;  /* 0x00000004ff007c0c */ /* 0x000fe2000bf05070 */
[----:B------:R-:W2:Y:S01]  /*12af0*/  LDC R21, c[0x0][0xbe8] ;  /* 0x0002fa00ff157b82 */ /* 0x000ea20000000800 */
[----:B------:R-:W-:Y:S02]  /*12b00*/  IADD3 R4, P1, R204, UR4, RZ ;  /* 0x00000004cc047c10 */ /* 0x000fe4000ff3e0ff */
[----:B------:R-:W-:Y:S02]  /*12b10*/  ISETP.NE.AND.EX P0, PT, RZ, UR5, PT, P0 ;  /* 0x00000005ff007c0c */ /* 0x000fe4000bf05300 */
[----:B------:R-:W-:Y:S01]  /*12b20*/  IADD3.X R5, R205, UR5, RZ, P1, !PT ;  /* 0x00000005cd057c10 */ /* 0x000fe20008ffe4ff */
[----:B------:R-:W-:Y:S02]  /*12b30*/  ULDC.64 UR4, c[0x0][0xc08] ;  /* 0x0003020000047ab9 */ /* 0x000fe40000000a00 */
[----:B------:R-:W-:-:S04]  /*12b40*/  ISETP.NE.U32.AND P1, PT, RZ, UR4, PT ;  /* 0x00000004ff007c0c */ /* 0x000fc8000bf25070 */
[----:B------:R-:W-:-:S04]  /*12b50*/  ISETP.NE.AND.EX P1, PT, RZ, UR5, PT, P1 ;  /* 0x00000005ff007c0c */ /* 0x000fc8000bf25310 */
[----:B------:R4:W5:Y:S09]  /*12b60*/  @P0 LDG.E R0, desc[UR38][R4.64] ;  /* 0x0000002604000981 */ /* 0x000972000c1e1900 */
[----:B------:R-:W-:Y:S01]  /*12b70*/  @P1 IADD3 R204, P2, R204, UR4, RZ ;  /* 0x00000004cccc1c10 */ /* 0x000fe2000ff5e0ff */
[----:B------:R-:W-:-:S02]  /*12b80*/  ULDC UR4, c[0x0][0xa88] ;  /* 0x0002a20000047ab9 */ /* 0x000fc40000000800 */
[----:B------:R-:W-:Y:S01]  /*12b90*/  IMAD.U32 R8, RZ, RZ, UR4 ;  /* 0x00000004ff087e24 */ /* 0x000fe2000f8e00ff */
[----:B------:R-:W-:-:S05]  /*12ba0*/  @P1 IADD3.X R205, R205, UR5, RZ, P2, !PT ;  /* 0x00000005cdcd1c10 */ /* 0x000fca00097fe4ff */
[----:B------:R4:W5:Y:S01]  /*12bb0*/  @P1 LDG.E R8, desc[UR38][R204.64] ;  /* 0x00000026cc081981 */ /* 0x000962000c1e1900 */
[----:B--2---:R-:W-:Y:S01]  /*12bc0*/  ISETP.NE.AND P2, PT, R21, 0x1, PT ;  /* 0x000000011500780c */ /* 0x004fe20003f45270 */
[----:B------:R-:W2:-:S12]  /*12bd0*/  S2R R3, SR_TID.X ;  /* 0x0000000000037919 */ /* 0x000e980000002100 */
[----:B------:R-:W0:Y:S08]  /*12be0*/  @P2 LDC R20, c[0x0][0xbec] ;  /* 0x0002fb00ff142b82 */ /* 0x000e300000000800 */
[----:B------:R-:W0:Y:S01]  /*12bf0*/  @P2 LDC R25, c[0x0][0xbf0] ;  /* 0x0002fc00ff192b82 */ /* 0x000e220000000800 */
[----:B--2---:R-:W-:-:S05]  /*12c00*/  VIADD R3, R3, 0xffffff80 ;  /* 0xffffff8003037836 */ /* 0x004fca0000000000 */
[----:B------:R-:W-:Y:S01]  /*12c10*/  ISETP.GE.AND P3, PT, R3, 0x80, PT ;  /* 0x000000800300780c */ /* 0x000fe20003f66270 */
[----:B----4-:R-:W-:-:S12]  /*12c20*/  @P1 BRA `(.L_x_663) ;  /* 0x0000000000101947 */ /* 0x010fd80003800000 */
[----:B------:R-:W-:Y:S05]  /*12c30*/  @!P0 BRA `(.L_x_663) ;  /* 0x00000000000c8947 */ /* 0x000fea0003800000 */
[----:B------:R-:W2:Y:S04]  /*12c40*/  LDG.E R3, desc[UR38][R4.64] ;  /* 0x0000002604037981 */ /* 0x000ea8000c1e1900 */
[----:B-----5:R-:W2:Y:S02]  /*12c50*/  LDG.E R8, desc[UR38][R4.64+0x4] ;  /* 0x0000042604087981 */ /* 0x020ea4000c1e1900 */
[----:B--2---:R-:W-:-:S07]  /*12c60*/  IMAD.IADD R8, R8, 0x1, -R3 ;  /* 0x0000000108087824 */ /* 0x004fce00078e0a03 */
.L_x_663:
[----:B------:R-:W-:Y:S01]  /*12c70*/  BSSY B1, `(.L_x_664) ;  /* 0x000002e000017945 */ /* 0x000fe20003800000 */
[----:B------:R-:W-:Y:S02]  /*12c80*/  SHF.R.S32.HI R12, RZ, 0x1f, R203 ;  /* 0x0000001fff0c7819 */ /* 0x000fe400000114cb */
[----:B---3--:R-:W-:Y:S02]  /*12c90*/  SEL R13, R206, RZ, !P0 ;  /* 0x000000ffce0d7207 */ /* 0x008fe40004000000 */
[----:B------:R-:W-:Y:S02]  /*12ca0*/  SEL R209, R209, RZ, !P0 ;  /* 0x000000ffd1d17207 */ /* 0x000fe40004000000 */
[----:B-----5:R-:W-:Y:S01]  /*12cb0*/  SHF.R.S32.HI R11, RZ, 0x1f, R0 ;  /* 0x0000001fff0b7819 */ /* 0x020fe20000011400 */
[----:B------:R-:W-:Y:S06]  /*12cc0*/  @P3 BRA `(.L_x_665) ;  /* 0x0000000000a03947 */ /* 0x000fec0003800000 */
[----:B------:R-:W2:Y:S01]  /*12cd0*/  S2R R3, SR_TID.X ;  /* 0x0000000000037919 */ /* 0x000ea20000002100 */
[----:B------:R-:W3:Y:S02]  /*12ce0*/  LDC R14, c[0x0][0xbe8] ;  /* 0x0002fa00ff0e7b82 */ /* 0x000ee40000000800 */
[----:B---3--:R-:W-:Y:S02]  /*12cf0*/  IMAD R4, R8, R14, RZ ;  /* 0x0000000e08047224 */ /* 0x008fe400078e02ff */
[----:B--2---:R-:W-:-:S04]  /*12d00*/  IMAD R3, R208, 0x80, R3 ;  /* 0x00000080d0037824 */ /* 0x004fc800078e0203 */
[----:B------:R-:W-:-:S05]  /*12d10*/  VIADD R9, R3, 0xffffff80 ;  /* 0xffffff8003097836 */ /* 0x000fca0000000000 */
[----:B------:R-:W-:-:S13]  /*12d20*/  ISETP.GE.AND P0, PT, R9, R4, PT ;  /* 0x000000040900720c */ /* 0x000fda0003f06270 */
[----:B------:R-:W-:Y:S05]  /*12d30*/  @P0 BRA `(.L_x_665) ;  /* 0x0000000000840947 */ /* 0x000fea0003800000 */
[----:B------:R-:W-:Y:S01]  /*12d40*/  ISETP.NE.AND P0, PT, R14, 0x1, PT ;  /* 0x000000010e00780c */ /* 0x000fe20003f05270 */
[----:B------:R-:W-:Y:S01]  /*12d50*/  ULDC.64 UR4, c[0x0][0xb90] ;  /* 0x0002e40000047ab9 */ /* 0x000fe20000000a00 */
[----:B------:R-:W-:Y:S02]  /*12d60*/  IMAD.MOV.U32 R4, RZ, RZ, R0 ;  /* 0x000000ffff047224 */ /* 0x000fe400078e0000 */
[----:B------:R-:W-:Y:S02]  /*12d70*/  IMAD R10, R12, UR4, RZ ;  /* 0x000000040c0a7c24 */ /* 0x000fe4000f8e02ff */
[----:B------:R-:W-:Y:S02]  /*12d80*/  IMAD.MOV.U32 R5, RZ, RZ, R11 ;  /* 0x000000ffff057224 */ /* 0x000fe400078e000b */
[----:B------:R-:W-:Y:S02]  /*12d90*/  IMAD.MOV.U32 R3, RZ, RZ, R9 ;  /* 0x000000ffff037224 */ /* 0x000fe400078e0009 */
[----:B------:R-:W-:-:S03]  /*12da0*/  IMAD.WIDE.U32 R4, R203, UR4, R4 ;  /* 0x00000004cb047c25 */ /* 0x000fc6000f8e0004 */
[----:B------:R-:W2:Y:S01]  /*12db0*/  @P0 LDC R6, c[0x0][0xbec] ;  /* 0x0002fb00ff060b82 */ /* 0x000ea20000000800 */
[----:B------:R-:W-:Y:S01]  /*12dc0*/  IMAD R7, R203, UR5, R10 ;  /* 0x00000005cb077c24 */ /* 0x000fe2000f8e020a */
[----:B------:R-:W-:-:S03]  /*12dd0*/  ULDC.64 UR4, c[0x0][0xb98] ;  /* 0x0002e60000047ab9 */ /* 0x000fc60000000a00 */
[----:B------:R-:W-:-:S03]  /*12de0*/  IMAD.IADD R5, R5, 0x1, R7 ;  /* 0x0000000105057824 */ /* 0x000fc600078e0207 */
[----:B------:R-:W3:Y:S01]  /*12df0*/  @P0 LDC R15, c[0x0][0xbf0] ;  /* 0x0002fc00ff0f0b82 */ /* 0x000ee20000000800 */
[----:B------:R-:W-:-:S04]  /*12e00*/  IMAD.WIDE.U32 R4, R13, UR4, R4 ;  /* 0x000000040d047c25 */ /* 0x000fc8000f8e0004 */
[----:B--2---:R-:W-:-:S05]  /*12e10*/  @P0 IMAD.HI.U32 R6, R9, R6, RZ ;  /* 0x0000000609060227 */ /* 0x004fca00078e00ff */
[----:B---3--:R-:W-:Y:S01]  /*12e20*/  @P0 SHF.R.U32.HI R3, RZ, R15, R6 ;  /* 0x0000000fff030219 */ /* 0x008fe20000011606 */
[----:B------:R-:W-:-:S03]  /*12e30*/  IMAD R6, R209, UR4, RZ ;  /* 0x00000004d1067c24 */ /* 0x000fc6000f8e02ff */
[----:B------:R-:W-:Y:S01]  /*12e40*/  IADD3 R4, P0, R3, R4, RZ ;  /* 0x0000000403047210 */ /* 0x000fe20007f1e0ff */
[----:B------:R-:W-:Y:S02]  /*12e50*/  IMAD.MOV R7, RZ, RZ, -R3 ;  /* 0x000000ffff077224 */ /* 0x000fe400078e0a03 */
[----:B------:R-:W-:Y:S01]  /*12e60*/  IMAD R6, R13, UR5, R6 ;  /* 0x000000050d067c24 */ /* 0x000fe2000f8e0206 */
[----:B------:R-:W-:Y:S01]  /*12e70*/  ULDC.64 UR4, c[0x0][0xb88] ;  /* 0x0002e20000047ab9 */ /* 0x000fe20000000a00 */
[----:B------:R-:W-:Y:S01]  /*12e80*/  IMAD R7, R14, R7, R9 ;  /* 0x000000070e077224 */ /* 0x000fe200078e0209 */
[----:B------:R-:W-:-:S04]  /*12e90*/  SHF.R.S32.HI R9, RZ, 0x1f, R3 ;  /* 0x0000001fff097819 */ /* 0x000fc80000011403 */
[----:B------:R-:W-:Y:S02]  /*12ea0*/  SHF.R.S32.HI R3, RZ, 0x1f, R7 ;  /* 0x0000001fff037819 */ /* 0x000fe40000011407 */
[----:B------:R-:W-:-:S03]  /*12eb0*/  IADD3.X R5, R9, R5, R6, P0, !PT ;  /* 0x0000000509057210 */ /* 0x000fc600007fe406 */
[----:B------:R-:W-:Y:S02]  /*12ec0*/  IMAD R6, R3, UR4, RZ ;  /* 0x0000000403067c24 */ /* 0x000fe4000f8e02ff */
[----:B------:R-:W-:-:S04]  /*12ed0*/  IMAD.WIDE.U32 R4, R7, UR4, R4 ;  /* 0x0000000407047c25 */ /* 0x000fc8000f8e0004 */
[----:B------:R-:W-:Y:S01]  /*12ee0*/  IMAD R3, R7, UR5, R6 ;  /* 0x0000000507037c24 */ /* 0x000fe2000f8e0206 */
[----:B------:R-:W-:Y:S02]  /*12ef0*/  ULDC.64 UR4, c[0x0][0xb50] ;  /* 0x0002d40000047ab9 */ /* 0x000fe40000000a00 */
[----:B------:R-:W-:Y:S02]  /*12f00*/  LEA R6, P0, R4, UR4, 0x2 ;  /* 0x0000000404067c11 */ /* 0x000fe4000f8010ff */
[----:B------:R-:W-:-:S04]  /*12f10*/  IADD3 R3, R5, R3, RZ ;  /* 0x0000000305037210 */ /* 0x000fc80007ffe0ff */
[----:B------:R-:W-:Y:S01]  /*12f20*/  LEA.HI.X R7, R4, UR5, R3, 0x2, P0 ;  /* 0x0000000504077c11 */ /* 0x000fe200080f1403 */
[----:B------:R-:W-:-:S05]  /*12f30*/  IMAD.MOV.U32 R3, RZ, RZ, -0x800000 ;  /* 0xff800000ff037424 */ /* 0x000fca00078e00ff */
[----:B------:R2:W-:Y:S02]  /*12f40*/  STG.E desc[UR38][R6.64], R3 ;  /* 0x0000000306007986 */ /* 0x0005e4000c101926 */
.L_x_665:
[----:B------:R-:W-:Y:S05]  /*12f50*/  BSYNC B1 ;  /* 0x0000000000017941 */ /* 0x000fea0003800000 */
.L_x_664:
[----:B------:R-:W-:Y:S01]  /*12f60*/  ULDC.64 UR4, c[0x0][0xaa0] ;  /* 0x0002a80000047ab9 */ /* 0x000fe20000000a00 */
[----:B--2---:R-:W-:Y:S02]  /*12f70*/  IMAD R7, R202, 0x20, R153 ;  /* 0x00000020ca077824 */ /* 0x004fe400078e0299 */
[----:B------:R-:W-:Y:S02]  /*12f80*/  IMAD R3, R11, UR4, RZ ;  /* 0x000000040b037c24 */ /* 0x000fe4000f8e02ff */
[----:B------:R-:W-:-:S04]  /*12f90*/  IMAD.WIDE.U32 R4, R0, UR4, RZ ;  /* 0x0000000400047c25 */ /* 0x000fc8000f8e00ff */
[----:B------:R-:W-:Y:S01]  /*12fa0*/  IMAD R3, R0, UR5, R3 ;  /* 0x0000000500037c24 */ /* 0x000fe2000f8e0203 */
[----:B------:R-:W-:Y:S01]  /*12fb0*/  ULDC.64 UR4, c[0x0][0xae8] ;  /* 0x0002ba0000047ab9 */ /* 0x000fe20000000a00 */
[----:B------:R-:W-:Y:S02]  /*12fc0*/  IMAD R9, R208, 0x80, R7 ;  /* 0x00000080d0097824 */ /* 0x000fe400078e0207 */
[----:B------:R-:W-:Y:S02]  /*12fd0*/  IMAD.IADD R5, R5, 0x1, R3 ;  /* 0x0000000105057824 */ /* 0x000fe400078e0203 */
[----:B------:R-:W-:Y:S02]  /*12fe0*/  IMAD R6, R12, UR4, RZ ;  /* 0x000000040c067c24 */ /* 0x000fe4000f8e02ff */
[----:B0-----:R-:W-:-:S04]  /*12ff0*/  @P2 IMAD.HI.U32 R0, R9, R20, RZ ;  /* 0x0000001409002227 */ /* 0x001fc800078e00ff */
[C---:B------:R-:W-:Y:S02]  /*13000*/  IMAD R7, R203.reuse, UR5, R6 ;  /* 0x00000005cb077c24 */ /* 0x040fe4000f8e0206 */
[----:B------:R-:W-:Y:S01]  /*13010*/  IMAD.WIDE.U32 R4, R203, UR4, R4 ;  /* 0x00000004cb047c25 */ /* 0x000fe2000f8e0004 */
[----:B------:R-:W-:-:S03]  /*13020*/  ULDC.64 UR4, c[0x0][0xaf0] ;  /* 0x0002bc0000047ab9 */ /* 0x000fc60000000a00 */
[----:B------:R-:W-:Y:S01]  /*13030*/  IMAD.MOV.U32 R3, RZ, RZ, R9 ;  /* 0x000000ffff037224 */ /* 0x000fe200078e0009 */
[----:B------:R-:W-:Y:S01]  /*13040*/  @P2 SHF.R.U32.HI R3, RZ, R25, R0 ;  /* 0x00000019ff032219 */ /* 0x000fe20000011600 */
[----:B------:R-:W-:Y:S02]  /*13050*/  IMAD R6, R209, UR4, RZ ;  /* 0x00000004d1067c24 */ /* 0x000fe4000f8e02ff */
[----:B------:R-:W-:Y:S01]  /*13060*/  IMAD.IADD R5, R5, 0x1, R7 ;  /* 0x0000000105057824 */ /* 0x000fe200078e0207 */
[----:B------:R-:W-:Y:S01]  /*13070*/  SHF.R.S32.HI R0, RZ, 0x1f, R3 ;  /* 0x0000001fff007819 */ /* 0x000fe20000011403 */
[C---:B------:R-:W-:Y:S02]  /*13080*/  IMAD R7, R13.reuse, UR5, R6 ;  /* 0x000000050d077c24 */ /* 0x040fe4000f8e0206 */
[----:B------:R-:W-:Y:S01]  /*13090*/  IMAD.WIDE.U32 R4, R13, UR4, R4 ;  /* 0x000000040d047c25 */ /* 0x000fe2000f8e0004 */
[----:B------:R-:W-:-:S03]  /*130a0*/  ULDC.64 UR4, c[0x0][0xae0] ;  /* 0x0002b80000047ab9 */ /* 0x000fc60000000a00 */
[----:B------:R-:W-:Y:S02]  /*130b0*/  IMAD.MOV R6, RZ, RZ, -R3 ;  /* 0x000000ffff067224 */ /* 0x000fe400078e0a03 */
[----:B------:R-:W-:Y:S02]  /*130c0*/  IMAD.IADD R5, R5, 0x1, R7 ;  /* 0x0000000105057824 */ /* 0x000fe400078e0207 */
[----:B------:R-:W-:Y:S02]  /*130d0*/  IMAD R0, R0, UR4, RZ ;  /* 0x0000000400007c24 */ /* 0x000fe4000f8e02ff */
[----:B------:R-:W-:Y:S02]  /*130e0*/  IMAD R7, R21, R6, R9 ;  /* 0x0000000615077224 */ /* 0x000fe400078e0209 */
[C---:B------:R-:W-:Y:S02]  /*130f0*/  IMAD R9, R3.reuse, UR5, R0 ;  /* 0x0000000503097c24 */ /* 0x040fe4000f8e0200 */
[----:B------:R-:W-:Y:S01]  /*13100*/  IMAD.WIDE.U32 R4, R3, UR4, R4 ;  /* 0x0000000403047c25 */ /* 0x000fe2000f8e0004 */
[----:B------:R-:W-:Y:S01]  /*13110*/  SHF.R.S32.HI R0, RZ, 0x1f, R7 ;  /* 0x0000001fff007819 */ /* 0x000fe20000011407 */
[----:B------:R-:W-:-:S02]  /*13120*/  ULDC.64 UR4, c[0x0][0xad8] ;  /* 0x0002b60000047ab9 */ /* 0x000fc40000000a00 */
        /* <DEDUP_REMOVED lines=11> */
[----:B------:R0:W2:Y:S04]  /*131e0*/  SHFL.IDX PT, R3, R4, RZ, 0x181f ;  /* 0x00181fff04037589 */ /* 0x0000a800000e0000 */
[----:B------:R0:W3:Y:S02]  /*131f0*/  SHFL.IDX PT, R14, R0, RZ, 0x181f ;  /* 0x00181fff000e7589 */ /* 0x0000e400000e0000 */
.L_x_868:
[----:B------:R-:W-:Y:S01]  /*13200*/  IMAD R8, R8, R21, RZ ;  /* 0x0000001508087224 */ /* 0x000fe200078e02ff */
[----:B------:R-:W-:Y:S04]  /*13210*/  BSSY B1, `(.L_x_667) ;  /* 0x000000c000017945 */ /* 0x000fe80003800000 */
[----:B------:R-:W-:-:S13]  /*13220*/  ISETP.GE.AND P0, PT, R6, R8, PT ;  /* 0x000000080600720c */ /* 0x000fda0003f06270 */
[----:B------:R-:W-:Y:S05]  /*13230*/  @P0 BRA `(.L_x_668) ;  /* 0x0000000000240947 */ /* 0x000fea0003800000 */
[----:B------:R-:W-:Y:S02]  /*13240*/  ULDC UR4, c[0x0][0xac8] ;  /* 0x0002b20000047ab9 */ /* 0x000fe40000000800 */
[----:B------:R-:W-:Y:S02]  /*13250*/  ISETP.GE.AND P2, PT, R16, UR4, PT ;  /* 0x0000000410007c0c */ /* 0x000fe4000bf46270 */
[----:B------:R-:W-:-:S11]  /*13260*/  ISETP.GE.AND P3, PT, R22, UR4, PT ;  /* 0x0000000416007c0c */ /* 0x000fd6000bf66270 */
[-C--:B---3--:R-:W-:Y:S02]  /*13270*/  @!P2 LEA R10, P0, R16, R14.reuse, 0x1 ;  /* 0x0000000e100aa211 */ /* 0x088fe400078008ff */
[----:B------:R-:W-:Y:S02]  /*13280*/  @!P3 LEA R14, P1, R22, R14, 0x1 ;  /* 0x0000000e160eb211 */ /* 0x000fe400078208ff */
[-C--:B--2---:R-:W-:Y:S02]  /*13290*/  @!P2 LEA.HI.X R11, R16, R3.reuse, R17, 0x1, P0 ;  /* 0x00000003100ba211 */ /* 0x084fe400000f0c11 */
[----:B------:R-:W-:-:S03]  /*132a0*/  @!P3 LEA.HI.X R15, R22, R3, R2, 0x1, P1 ;  /* 0x00000003160fb211 */ /* 0x000fc600008f0c02 */
[----:B------:R4:W-:Y:S04]  /*132b0*/  @!P2 ST.E.128 desc[UR38][R10.64], RZ ;  /* 0x000000ff0a00a985 */ /* 0x0009e8000c101d26 */
[----:B------:R4:W-:Y:S02]  /*132c0*/  @!P3 ST.E.128 desc[UR38][R14.64], RZ ;  /* 0x000000ff0e00b985 */ /* 0x0009e4000c101d26 */
.L_x_668:
[----:B------:R-:W-:Y:S05]  /*132d0*/  BSYNC B1 ;  /* 0x0000000000017941 */ /* 0x000fea0003800000 */
.L_x_667:
[----:B------:R-:W-:-:S03]  /*132e0*/  UMOV UR4, 0xffffffff ;  /* 0xffffffff00047882 */ /* 0x000fc60000000000 */
[----:B------:R-:W-:Y:S05]  /*132f0*/  BRA.DIV UR4, `(.L_x_669) ;  /* 0x0000008204007947 */ /* 0x000fea000b800000 */
[----:B--2---:R2:W0:Y:S04]  /*13300*/  SHFL.IDX PT, R3, R4, 0x1, 0x181f ;  /* 0x00381f0004037f89 */ /* 0x00442800000e0000 */
[----:B---34-:R2:W3:Y:S02]  /*13310*/  SHFL.IDX PT, R14, R0, 0x1, 0x181f ;  /* 0x00381f00000e7f89 */ /* 0x0184e400000e0000 */
.L_x_872:
[----:B------:R-:W-:Y:S01]  /*13320*/  IADD3 R5, R6, 0x20, RZ ;  /* 0x0000002006057810 */ /* 0x000fe20007ffe0ff */
[----:B------:R-:W-:Y:S03]  /*13330*/  BSSY B1, `(.L_x_670) ;  /* 0x000000c000017945 */ /* 0x000fe60003800000 */
[----:B------:R-:W-:-:S13]  /*13340*/  ISETP.GE.AND P0, PT, R5, R8, PT ;  /* 0x000000080500720c */ /* 0x000fda0003f06270 */
[----:B------:R-:W-:Y:S05]  /*13350*/  @P0 BRA `(.L_x_671) ;  /* 0x0000000000240947 */ /* 0x000fea0003800000 */
[----:B------:R-:W-:Y:S02]  /*13360*/  ULDC UR4, c[0x0][0xac8] ;  /* 0x0002b20000047ab9 */ /* 0x000fe40000000800 */
[----:B------:R-:W-:Y:S02]  /*13370*/  ISETP.GE.AND P2, PT, R16, UR4, PT ;  /* 0x0000000410007c0c */ /* 0x000fe4000bf46270 */
[----:B------:R-:W-:-:S11]  /*13380*/  ISETP.GE.AND P3, PT, R22, UR4, PT ;  /* 0x0000000416007c0c */ /* 0x000fd6000bf66270 */
[-C--:B---3--:R-:W-:Y:S02]  /*13390*/  @!P2 LEA R10, P0, R16, R14.reuse, 0x1 ;  /* 0x0000000e100aa211 */ /* 0x088fe400078008ff */
[----:B------:R-:W-:Y:S02]  /*133a0*/  @!P3 LEA R14, P1, R22, R14, 0x1 ;  /* 0x0000000e160eb211 */ /* 0x000fe400078208ff */
[-C--:B0-----:R-:W-:Y:S02]  /*133b0*/  @!P2 LEA.HI.X R11, R16, R3.reuse, R17, 0x1, P0 ;  /* 0x00000003100ba211 */ /* 0x081fe400000f0c11 */
[----:B------:R-:W-:-:S03]  /*133c0*/  @!P3 LEA.HI.X R15, R22, R3, R2, 0x1, P1 ;  /* 0x00000003160fb211 */ /* 0x000fc600008f0c02 */
[----:B------:R4:W-:Y:S04]  /*133d0*/  @!P2 ST.E.128 desc[UR38][R10.64], RZ ;  /* 0x000000ff0a00a985 */ /* 0x0009e8000c101d26 */
[----:B------:R4:W-:Y:S02]  /*133e0*/  @!P3 ST.E.128 desc[UR38][R14.64], RZ ;  /* 0x000000ff0e00b985 */ /* 0x0009e4000c101d26 */
.L_x_671:
[----:B------:R-:W-:Y:S05]  /*133f0*/  BSYNC B1 ;  /* 0x0000000000017941 */ /* 0x000fea0003800000 */
.L_x_670:
[----:B------:R-:W-:-:S03]  /*13400*/  UMOV UR4, 0xffffffff ;  /* 0xffffffff00047882 */ /* 0x000fc60000000000 */
[----:B------:R-:W-:Y:S05]  /*13410*/  BRA.DIV UR4, `(.L_x_672) ;  /* 0x0000008204007947 */ /* 0x000fea000b800000 */
[----:B0-----:R0:W0:Y:S04]  /*13420*/  SHFL.IDX PT, R3, R4, 0x2, 0x181f ;  /* 0x00581f0004037f89 */ /* 0x00102800000e0000 */
[----:B---34-:R3:W4:Y:S02]  /*13430*/  SHFL.IDX PT, R14, R0, 0x2, 0x181f ;  /* 0x00581f00000e7f89 */ /* 0x01872400000e0000 */
.L_x_876:
[----:B------:R-:W-:Y:S01]  /*13440*/  VIADD R5, R6, 0x40 ;  /* 0x0000004006057836 */ /* 0x000fe20000000000 */
[----:B------:R-:W-:Y:S04]  /*13450*/  BSSY B1, `(.L_x_673) ;  /* 0x000000c000017945 */ /* 0x000fe80003800000 */
[----:B------:R-:W-:-:S13]  /*13460*/  ISETP.GE.AND P0, PT, R5, R8, PT ;  /* 0x000000080500720c */ /* 0x000fda0003f06270 */
[----:B------:R-:W-:Y:S05]  /*13470*/  @P0 BRA `(.L_x_674) ;  /* 0x0000000000240947 */ /* 0x000fea0003800000 */
[----:B------:R-:W-:Y:S02]  /*13480*/  ULDC UR4, c[0x0][0xac8] ;  /* 0x0002b20000047ab9 */ /* 0x000fe40000000800 */
[----:B------:R-:W-:Y:S02]  /*13490*/  ISETP.GE.AND P2, PT, R16, UR4, PT ;  /* 0x0000000410007c0c */ /* 0x000fe4000bf46270 */
[----:B------:R-:W-:-:S11]  /*134a0*/  ISETP.GE.AND P3, PT, R22, UR4, PT ;  /* 0x0000000416007c0c */ /* 0x000fd6000bf66270 */
[-C--:B----4-:R-:W-:Y:S02]  /*134b0*/  @!P2 LEA R10, P0, R16, R14.reuse, 0x1 ;  /* 0x0000000e100aa211 */ /* 0x090fe400078008ff */
[----:B------:R-:W-:Y:S02]  /*134c0*/  @!P3 LEA R14, P1, R22, R14, 0x1 ;  /* 0x0000000e160eb211 */ /* 0x000fe400078208ff */
[-C--:B0-----:R-:W-:Y:S02]  /*134d0*/  @!P2 LEA.HI.X R11, R16, R3.reuse, R17, 0x1, P0 ;  /* 0x00000003100ba211 */ /* 0x081fe400000f0c11 */
[----:B------:R-:W-:-:S03]  /*134e0*/  @!P3 LEA.HI.X R15, R22, R3, R2, 0x1, P1 ;  /* 0x00000003160fb211 */ /* 0x000fc600008f0c02 */
[----:B------:R0:W-:Y:S04]  /*134f0*/  @!P2 ST.E.128 desc[UR38][R10.64], RZ ;  /* 0x000000ff0a00a985 */ /* 0x0001e8000c101d26 */
[----:B------:R0:W-:Y:S02]  /*13500*/  @!P3 ST.E.128 desc[UR38][R14.64], RZ ;  /* 0x000000ff0e00b985 */ /* 0x0001e4000c101d26 */
.L_x_674:
[----:B------:R-:W-:Y:S05]  /*13510*/  BSYNC B1 ;  /* 0x0000000000017941 */ /* 0x000fea0003800000 */
.L_x_673:
[----:B------:R-:W-:-:S03]  /*13520*/  UMOV UR4, 0xffffffff ;  /* 0xffffffff00047882 */ /* 0x000fc60000000000 */
[----:B------:R-:W-:Y:S05]  /*13530*/  BRA.DIV UR4, `(.L_x_675) ;  /* 0x0000008204007947 */ /* 0x000fea000b800000 */
[----:B0-----:R0:W0:Y:S04]  /*13540*/  SHFL.IDX PT, R3, R4, 0x3, 0x181f ;  /* 0x00781f0004037f89 */ /* 0x00102800000e0000 */
[----:B----4-:R4:W0:Y:S02]  /*13550*/  SHFL.IDX PT, R14, R0, 0x3, 0x181f ;  /* 0x00781f00000e7f89 */ /* 0x01082400000e0000 */
.L_x_880:
[----:B--234-:R-:W-:-:S05]  /*13560*/  VIADD R0, R6, 0x60 ;  /* 0x0000006006007836 */ /* 0x01cfca0000000000 */
[----:B------:R-:W-:-:S13]  /*13570*/  ISETP.GE.AND P0, PT, R0, R8, PT ;  /* 0x000000080000720c */ /* 0x000fda0003f06270 */
        /* <DEDUP_REMOVED lines=8> */
[----:B------:R0:W-:Y:S04]  /*13600*/  @!P2 ST.E.128 desc[UR38][R4.64], RZ ;  /* 0x000000ff0400a985 */ /* 0x0001e8000c101d26 */
[----:B------:R0:W-:Y:S02]  /*13610*/  @!P3 ST.E.128 desc[UR38][R14.64], RZ ;  /* 0x000000ff0e00b985 */ /* 0x0001e4000c101d26 */
.L_x_662:
[----:B------:R-:W-:Y:S05]  /*13620*/  BSYNC B0 ;  /* 0x0000000000007941 */ /* 0x000fea0003800000 */
.L_x_653:
[----:B------:R-:W-:Y:S02]  /*13630*/  ULDC UR4, c[0x0][0xc3c] ;  /* 0x00030f0000047ab9 */ /* 0x000fe40000000800 */
[----:B-1----:R-:W-:-:S13]  /*13640*/  ISETP.GE.AND P0, PT, R43, UR4, PT ;  /* 0x000000042b007c0c */ /* 0x002fda000bf06270 */
[----:B------:R-:W-:Y:S05]  /*13650*/  @!P0 BRA `(.L_x_676) ;  /* 0xfffffed800b48947 */ /* 0x000fea000383ffff */
[----:B------:R-:W-:Y:S05]  /*13660*/  BRA `(.L_x_480) ;  /* 0x0000006400947947 */ /* 0x000fea0003800000 */
.L_x_478:
[----:B------:R-:W-:-:S08]  /*13670*/  NOP ;  /* 0x0000000000007918 */ /* 0x000fd00000000000 */
[----:B--2---:R-:W0:-:S00]  /*13680*/  USETMAXREG.DEALLOC.CTAPOOL 0x28 ;  /* 0x00000028000079c8 */ /* 0x004e0000080e0500 */
[----:B0-----:R-:W-:Y:S01]  /*13690*/  LOP3.LUT R2, R2, 0x3, RZ, 0xc0, !PT ;  /* 0x0000000302027812 */ /* 0x001fe200078ec0ff */
[----:B------:R-:W-:Y:S01]  /*136a0*/  IMAD.MOV.U32 R4, RZ, RZ, RZ ;  /* 0x000000ffff047224 */ /* 0x000fe200078e00ff */
[----:B------:R-:W-:-:S04]  /*136b0*/  LOP3.LUT R32, R32, 0xfffffff7, RZ, 0xc0, !PT ;  /* 0xfffffff720207812 */ /* 0x000fc800078ec0ff */
[----:B------:R-:W0:Y:S02]  /*136c0*/  SHFL.IDX PT, R2, R2, RZ, 0x1f ;  /* 0x00001fff02027589 */ /* 0x000e2400000e0000 */
[----:B0-----:R-:W-:-:S13]  /*136d0*/  ISETP.NE.AND P0, PT, R2, RZ, PT ;  /* 0x000000ff0200720c */ /* 0x001fda0003f05270 */
        /* <DEDUP_REMOVED lines=9> */
.L_x_677:
[----:B------:R-:W-:Y:S01]  /*13770*/  LOP3.LUT R5, R0, 0x1f, RZ, 0xc0, !PT ;  /* 0x0000001f00057812 */ /* 0x000fe200078ec0ff */
[----:B------:R-:W-:Y:S01]  /*13780*/  ULDC UR4, c[0x0][0xc3c] ;  /* 0x00030f0000047ab9 */ /* 0x000fe20000000800 */
[----:B------:R-:W0:Y:S01]  /*13790*/  S2UR UR6, SR_CTAID.X ;  /* 0x00000000000679c3 */ /* 0x000e220000002500 */
[----:B------:R-:W-:Y:S01]  /*137a0*/  ULDC UR5, c[0x0][0xc38] ;  /* 0x00030e0000057ab9 */ /* 0x000fe20000000800 */
[----:B------:R-:W-:-:S04]  /*137b0*/  ISETP.NE.AND P0, PT, R5, 0x1f, PT ;  /* 0x0000001f0500780c */ /* 0x000fc80003f05270 */
[----:B------:R-:W-:-:S13]  /*137c0*/  ISETP.GE.OR P1, PT, R5, UR4, !P0 ;  /* 0x0000000405007c0c */ /* 0x000fda000c726670 */
[----:B------:R-:W1:Y:S02]  /*137d0*/  @!P1 LDC.64 R2, c[0x0][0xc80] ;  /* 0x00032000ff029b82 */ /* 0x000e640000000a00 */
[----:B-1----:R-:W-:-:S05]  /*137e0*/  @!P1 IMAD.WIDE.U32 R2, R5, 0x4, R2 ;  /* 0x0000000405029825 */ /* 0x002fca00078e0002 */
        /* <DEDUP_REMOVED lines=8> */
[----:B--2---:R-:W1:Y:S02]  /*13870*/  SHFL.UP PT, R6, R4, 0x1, RZ ;  /* 0x0420000004067989 */ /* 0x004e6400000e00ff */
[----:B-1----:R-:W-:-:S05]  /*13880*/  SEL R7, R6, RZ, P1 ;  /* 0x000000ff06077207 */ /* 0x002fca0000800000 */
[----:B------:R-:W-:-:S05]  /*13890*/  IMAD.IADD R7, R4, 0x1, R7 ;  /* 0x0000000104077824 */ /* 0x000fca00078e0207 */
[----:B------:R-:W1:Y:S02]  /*138a0*/  SHFL.UP PT, R6, R7, 0x2, RZ ;  /* 0x0440000007067989 */ /* 0x000e6400000e00ff */
        /* <DEDUP_REMOVED lines=11> */
[----:B------:R-:W1:Y:S02]  /*13960*/  SHFL.IDX PT, R6, R7, 0x1f, 0x1f ;  /* 0x03e01f0007067f89 */ /* 0x000e6400000e0000 */
[----:B-1----:R-:W-:-:S04]  /*13970*/  IMAD R6, R6, UR5, RZ ;  /* 0x0000000506067c24 */ /* 0x002fc8000f8e02ff */
[----:B------:R-:W-:Y:S01]  /*13980*/  IMAD.MOV.U32 R3, RZ, RZ, R6 ;  /* 0x000000ffff037224 */ /* 0x000fe200078e0006 */
[----:B0-----:R-:W-:-:S13]  /*13990*/  ISETP.GT.AND P6, PT, R6, UR6, PT ;  /* 0x0000000606007c0c */ /* 0x001fda000bfc4270 */
[----:B------:R-:W-:Y:S05]  /*139a0*/  @P6 BRA `(.L_x_679) ;  /* 0x00000000009c6947 */ /* 0x000fea0003800000 */
[----:B------:R-:W0:Y:S01]  /*139b0*/  LDC R10, c[0x0][0xc3c] ;  /* 0x00030f00ff0a7b82 */ /* 0x000e220000000800 */
[----:B------:R-:W-:Y:S01]  /*139c0*/  IMAD.MOV.U32 R6, RZ, RZ, R3 ;  /* 0x000000ffff067224 */ /* 0x000fe200078e0003 */
[----:B------:R-:W-:Y:S01]  /*139d0*/  UMOV UR4, URZ ;  /* 0x0000003f00047c82 */ /* 0x000fe20008000000 */
[----:B------:R-:W-:Y:S01]  /*139e0*/  ULDC UR7, c[0x0][0xc3c] ;  /* 0x00030f0000077ab9 */ /* 0x000fe20000000800 */
[----:B------:R-:W-:-:S05]  /*139f0*/  ULDC UR5, c[0x0][0xc38] ;  /* 0x00030e0000057ab9 */ /* 0x000fca0000000800 */
.L_x_683:
[----:B------:R-:W-:Y:S01]  /*13a00*/  UIADD3 UR4, UR4, 0x1f, URZ ;  /* 0x0000001f04047890 */ /* 0x000fe2000fffe03f */
[----:B------:R-:W-:-:S05]  /*13a10*/  MOV R19, UR7 ;  /* 0x0000000700137c02 */ /* 0x000fca0008000f00 */
        /* <DEDUP_REMOVED lines=10> */
.L_x_682:
[----:B------:R-:W-:Y:S05]  /*13ac0*/  BSYNC B0 ;  /* 0x0000000000007941 */ /* 0x000fea0003800000 */
.L_x_681:
        /* <DEDUP_REMOVED lines=21> */
.L_x_679:
        /* <DEDUP_REMOVED lines=13> */
[----:B------:R-:W-:-:S06]  /*13cf0*/  IADD3 R16, R19, -0x1, RZ ;  /* 0xffffffff13107810 */ /* 0x000fcc0007ffe0ff */
[----:B------:R2:W3:Y:S02]  /*13d00*/  SHFL.IDX PT, R16, R7, R16, 0x1f ;  /* 0x00001f1007107589 */ /* 0x0004e400000e0000 */
.L_x_684:
[----:B---3--:R-:W-:Y:S01]  /*13d10*/  IMAD R16, R16, UR5, R9 ;  /* 0x0000000510107c24 */ /* 0x008fe2000f8e0209 */
[----:B0-----:R-:W-:Y:S01]  /*13d20*/  IABS R2, R4 ;  /* 0x0000000400027213 */ /* 0x001fe20000000000 */
[----:B-12---:R-:W-:Y:S02]  /*13d30*/  IMAD.MOV R7, RZ, RZ, -R3 ;  /* 0x000000ffff077224 */ /* 0x006fe400078e0a03 */
[----:B------:R-:W-:Y:S01]  /*13d40*/  VIADD R19, R19, UR4 ;  /* 0x0000000413137c36 */ /* 0x000fe20008000000 */
[----:B------:R-:W-:Y:S01]  /*13d50*/  IADD3 R9, -R16, UR6, RZ ;  /* 0x0000000610097c10 */ /* 0x000fe2000fffe1ff */
[----:B------:R-:W-:Y:S02]  /*13d60*/  IMAD.MOV R8, RZ, RZ, -R2 ;  /* 0x000000ffff087224 */ /* 0x000fe400078e0a02 */
[----:B------:R-:W-:Y:S01]  /*13d70*/  IMAD R7, R7, R10, RZ ;  /* 0x0000000a07077224 */ /* 0x000fe200078e02ff */
[----:B------:R-:W-:Y:S01]  /*13d80*/  IABS R6, R9 ;  /* 0x0000000900067213 */ /* 0x000fe20000000000 */
[----:B------:R-:W-:-:S04]  /*13d90*/  IMAD.MOV.U32 R2, RZ, RZ, RZ ;  /* 0x000000ffff027224 */ /* 0x000fc800078e00ff */
        /* <DEDUP_REMOVED lines=19> */
.L_x_680:
[----:B------:R-:W-:Y:S02]  /*13ed0*/  IMAD.MOV.U32 R17, RZ, RZ, RZ ;  /* 0x000000ffff117224 */ /* 0x000fe400078e00ff */
[----:B------:R-:W-:Y:S02]  /*13ee0*/  IMAD.U32 R16, RZ, RZ, UR6 ;  /* 0x00000006ff107e24 */ /* 0x000fe4000f8e00ff */
[----:B------:R-:W-:-:S07]  /*13ef0*/  IMAD.MOV.U32 R18, RZ, RZ, RZ ;  /* 0x000000ffff127224 */ /* 0x000fce00078e00ff */
.L_x_685:
[----:B------:R-:W-:-:S13]  /*13f00*/  ISETP.NE.AND P0, PT, R5, RZ, PT ;  /* 0x000000ff0500720c */ /* 0x000fda0003f05270 */
[----:B------:R-:W0:Y:S01]  /*13f10*/  @!P0 S2R R3, SR_CgaCtaId ;  /* 0x0000000000038919 */ /* 0x000e220000008800 */
[----:B------:R-:W-:-:S04]  /*13f20*/  @!P0 MOV R2, 0x400 ;  /* 0x0000040000028802 */ /* 0x000fc80000000f00 */
[----:B0-----:R-:W-:-:S05]  /*13f30*/  @!P0 LEA R2, R3, R2, 0x18 ;  /* 0x0000000203028211 */ /* 0x001fca00078ec0ff */
[----:B------:R1:W-:Y:S01]  /*13f40*/  @!P0 STS.128 [R2+0x288d0], R16 ;  /* 0x0288d01002008388 */ /* 0x0003e20000000c00 */
[----:B------:R-:W-:Y:S06]  /*13f50*/  BAR.ARV 0x5, 0x180 ;  /* 0x0146000000007b1d */ /* 0x000fec0000002000 */
.L_x_678:
[----:B------:R2:W-:Y:S01]  /*13f60*/  STL [R1+0x24], RZ ;  /* 0x000024ff01007387 */ /* 0x0005e20000100800 */
[----:B------:R-:W-:Y:S01]  /*13f70*/  ULDC UR4, c[0x0][0xc3c] ;  /* 0x00030f0000047ab9 */ /* 0x000fe20000000800 */
[----:B------:R-:W-:Y:S01]  /*13f80*/  IMAD.MOV.U32 R28, RZ, RZ, 0x1 ;  /* 0x00000001ff1c7424 */ /* 0x000fe200078e00ff */
[----:B0-----:R-:W-:Y:S01]  /*13f90*/  ISETP.GE.AND P0, PT, R19, UR4, PT ;  /* 0x0000000413007c0c */ /* 0x001fe2000bf06270 */
[----:B------:R-:W-:-:S12]  /*13fa0*/  IMAD.MOV.U32 R25, RZ, RZ, RZ ;  /* 0x000000ffff197224 */ /* 0x000fd800078e00ff */
[----:B--2---:R-:W-:Y:S05]  /*13fb0*/  @P0 BRA `(.L_x_686) ;  /* 0x0000005800640947 */ /* 0x004fea0003800000 */
[----:B-1----:R-:W2:Y:S01]  /*13fc0*/  LDL R2, [R1+0xc] ;  /* 0x00000c0001027983 */ /* 0x002ea20000100800 */
[----:B------:R-:W0:Y:S01]  /*13fd0*/  S2UR UR5, SR_CgaCtaId ;  /* 0x00000000000579c3 */ /* 0x000e220000008800 */
[C---:B------:R-:W-:Y:S01]  /*13fe0*/  IMAD.SHL.U32 R31, R0.reuse, 0x8, RZ ;  /* 0x00000008001f7824 */ /* 0x040fe200078e00ff */
[----:B------:R-:W-:Y:S01]  /*13ff0*/  LOP3.LUT R4, R0, 0x7f, RZ, 0xc0, !PT ;  /* 0x0000007f00047812 */ /* 0x000fe200078ec0ff */
[----:B------:R-:W-:Y:S01]  /*14000*/  UMOV UR4, 0x400 ;  /* 0x0000040000047882 */ /* 0x000fe20000000000 */
[----:B------:R-:W-:Y:S01]  /*14010*/  BSSY B8, `(.L_x_686) ;  /* 0x0000593000087945 */ /* 0x000fe20003800000 */
[----:B------:R-:W-:Y:S01]  /*14020*/  IMAD.MOV.U32 R28, RZ, RZ, 0x1 ;  /* 0x00000001ff1c7424 */ /* 0x000fe200078e00ff */
[C---:B------:R-:W-:Y:S01]  /*14030*/  LOP3.LUT R3, R31.reuse, 0x1f8, RZ, 0xc0, !PT ;  /* 0x000001f81f037812 */ /* 0x040fe200078ec0ff */
[----:B------:R-:W-:Y:S01]  /*14040*/  IMAD.SHL.U32 R36, R4, 0x8, RZ ;  /* 0x0000000804247824 */ /* 0x000fe200078e00ff */
[----:B------:R-:W-:Y:S01]  /*14050*/  LOP3.LUT R31, R31, 0x38, RZ, 0xc0, !PT ;  /* 0x000000381f1f7812 */ /* 0x000fe200078ec0ff */
[----:B------:R-:W-:Y:S01]  /*14060*/  IMAD.MOV.U32 R25, RZ, RZ, RZ ;  /* 0x000000ffff197224 */ /* 0x000fe200078e00ff */
[----:B------:R-:W-:Y:S01]  /*14070*/  LOP3.LUT R3, R3, 0x38, R0, 0x78, !PT ;  /* 0x0000003803037812 */ /* 0x000fe200078e7800 */
[----:B------:R-:W-:Y:S01]  /*14080*/  IMAD.MOV.U32 R29, RZ, RZ, 0x1 ;  /* 0x00000001ff1d7424 */ /* 0x000fe200078e00ff */
[----:B------:R-:W-:Y:S01]  /*14090*/  LOP3.LUT R30, R31, 0x40, RZ, 0xfc, !PT ;  /* 0x000000401f1e7812 */ /* 0x000fe200078efcff */
[----:B------:R-:W-:Y:S01]  /*140a0*/  IMAD.MOV.U32 R27, RZ, RZ, RZ ;  /* 0x000000ffff1b7224 */ /* 0x000fe200078e00ff */
[----:B------:R-:W-:Y:S01]  /*140b0*/  LOP3.LUT R36, R3, 0x200, R36, 0xf8, !PT ;  /* 0x0000020003247812 */ /* 0x000fe200078ef824 */
[----:B------:R-:W-:Y:S01]  /*140c0*/  ULDC.64 UR40, c[0x0][0x198] ;  /* 0x0000660000287ab9 */ /* 0x000fe20000000a00 */
[----:B------:R-:W-:Y:S01]  /*140d0*/  ULDC UR36, c[0x0][0xc] ;  /* 0x0000030000247ab9 */ /* 0x000fe20000000800 */
[----:B0-----:R-:W-:-:S06]  /*140e0*/  ULEA UR4, UR5, UR4, 0x18 ;  /* 0x0000000405047291 */ /* 0x001fcc000f8ec03f */
[----:B------:R-:W-:Y:S02]  /*140f0*/  MOV R22, UR4 ;  /* 0x0000000400167c02 */ /* 0x000fe40008000f00 */
[----:B--2---:R-:W-:-:S05]  /*14100*/  LOP3.LUT R0, R2, 0x2, RZ, 0xfc, !PT ;  /* 0x0000000202007812 */ /* 0x004fca00078efcff */
[----:B------:R0:W-:Y:S04]  /*14110*/  STL [R1+0x2c], R0 ;  /* 0x00002c0001007387 */ /* 0x0001e80000100800 */
[----:B------:R1:W-:Y:S01]  /*14120*/  STL [R1+0x24], RZ ;  /* 0x000024ff01007387 */ /* 0x0003e20000100800 */
[----:B0-----:R-:W-:-:S05]  /*14130*/  IMAD R0, R36, 0x2, R22 ;  /* 0x0000000224007824 */ /* 0x001fca00078e0216 */
[----:B------:R1:W-:Y:S02]  /*14140*/  STL [R1+0x8], R0 ;  /* 0x0000080001007387 */ /* 0x0003e40000100800 */
.L_x_785:
[----:B0-----:R-:W0:Y:S02]  /*14150*/  LDC.64 R2, c[0x0][0xc88] ;  /* 0x00032200ff027b82 */ /* 0x001e240000000a00 */
[----:B0-----:R-:W-:-:S05]  /*14160*/  IMAD.WIDE R2, R19, 0x4, R2 ;  /* 0x0000000413027825 */ /* 0x001fca00078e0202 */
[----:B-1----:R-:W1:Y:S01]  /*14170*/  LDG.E R33, desc[UR38][R2.64] ;  /* 0x0000002602217981 */ /* 0x002e62000c1e1900 */
[----:B------:R-:W-:Y:S05]  /*14180*/  YIELD ;  /* 0x0000000000007946 */ /* 0x000fea0003800000 */
[----:B------:R-:W-:Y:S01]  /*14190*/  ULDC.64 UR4, c[0x0][0xa28] ;  /* 0x00028a0000047ab9 */ /* 0x000fe20000000a00 */
[----:B------:R-:W-:Y:S01]  /*141a0*/  IMAD.MOV.U32 R9, RZ, RZ, RZ ;  /* 0x000000ffff097224 */ /* 0x000fe200078e00ff */
[----:B------:R-:W-:Y:S01]  /*141b0*/  ISETP.NE.U32.AND P0, PT, RZ, UR4, PT ;  /* 0x00000004ff007c0c */ /* 0x000fe2000bf05070 */
[----:B------:R-:W-:Y:S01]  /*141c0*/  IMAD.MOV.U32 R6, RZ, RZ, RZ ;  /* 0x000000ffff067224 */ /* 0x000fe200078e00ff */
[----:B------:R-:W-:Y:S01]  /*141d0*/  ULDC.64 UR8, c[0x0][0xa18] ;  /* 0x0002860000087ab9 */ /* 0x000fe20000000a00 */
[----:B------:R-:W-:Y:S01]  /*141e0*/  ULDC.64 UR6, c[0x0][0xa10] ;  /* 0x0002840000067ab9 */ /* 0x000fe20000000a00 */
[----:B------:R-:W-:-:S02]  /*141f0*/  ISETP.NE.AND.EX P0, PT, RZ, UR5, PT, P0 ;  /* 0x00000005ff007c0c */ /* 0x000fc4000bf05300 */
[----:B-1----:R-:W-:-:S11]  /*14200*/  SHF.R.S32.HI R0, RZ, 0x1f, R33 ;  /* 0x0000001fff007819 */ /* 0x002fd60000011421 */
[C---:B------:R-:W-:Y:S01]  /*14210*/  @P0 LEA R2, P1, R33.reuse, UR4, 0x2 ;  /* 0x0000000421020c11 */ /* 0x040fe2000f8210ff */
[C---:B------:R-:W-:Y:S01]  /*14220*/  IMAD.SHL.U32 R23, R33.reuse, 0x4, RZ ;  /* 0x0000000421177824 */ /* 0x040fe200078e00ff */
[C-C-:B------:R-:W-:Y:S01]  /*14230*/  SHF.L.U64.HI R24, R33.reuse, 0x2, R0.reuse ;  /* 0x0000000221187819 */ /* 0x140fe20000010200 */
[----:B------:R0:W-:Y:S01]  /*14240*/  STL [R1+0x18], R0 ;  /* 0x0000180001007387 */ /* 0x0001e20000100800 */
[----:B------:R-:W-:Y:S01]  /*14250*/  @P0 LEA.HI.X R3, R33, UR5, R0, 0x2, P1 ;  /* 0x0000000521030c11 */ /* 0x000fe200088f1400 */
[----:B------:R-:W-:-:S04]  /*14260*/  ULDC.64 UR4, c[0x0][0xa00] ;  /* 0x0002800000047ab9 */ /* 0x000fc80000000a00 */
[----:B--2---:R1:W2:Y:S01]  /*14270*/  @P0 LDG.E R9, desc[UR38][R2.64] ;  /* 0x0000002602090981 */ /* 0x0042a2000c1e1900 */
[----:B------:R-:W-:Y:S02]  /*14280*/  ISETP.NE.U32.AND P0, PT, RZ, UR4, PT ;  /* 0x00000004ff007c0c */ /* 0x000fe4000bf05070 */
[----:B------:R-:W-:Y:S01]  /*14290*/  ISETP.NE.U32.AND P2, PT, RZ, UR8, PT ;  /* 0x00000008ff007c0c */ /* 0x000fe2000bf45070 */
[----:B0-----:R-:W-:Y:S01]  /*142a0*/  IMAD.MOV.U32 R0, RZ, RZ, RZ ;  /* 0x000000ffff007224 */ /* 0x001fe200078e00ff */
[----:B------:R-:W-:Y:S02]  /*142b0*/  ISETP.NE.AND.EX P0, PT, RZ, UR5, PT, P0 ;  /* 0x00000005ff007c0c */ /* 0x000fe4000bf05300 */
[----:B------:R-:W-:Y:S02]  /*142c0*/  ISETP.NE.AND.EX P2, PT, RZ, UR9, PT, P2 ;  /* 0x00000009ff007c0c */ /* 0x000fe4000bf45320 */
[----:B------:R-:W-:Y:S02]  /*142d0*/  ISETP.NE.U32.AND P1, PT, RZ, UR6, PT ;  /* 0x00000006ff007c0c */ /* 0x000fe4000bf25070 */
[----:B-1----:R-:W-:-:S02]  /*142e0*/  IADD3 R2, P3, R23, UR4, RZ ;  /* 0x0000000417027c10 */ /* 0x002fc4000ff7e0ff */
[----:B------:R-:W-:Y:S02]  /*142f0*/  ISETP.NE.AND.EX P1, PT, RZ, UR7, PT, P1 ;  /* 0x00000007ff007c0c */ /* 0x000fe4000bf25310 */
[----:B------:R-:W-:Y:S02]  /*14300*/  IADD3.X R3, R24, UR5, RZ, P3, !PT ;  /* 0x0000000518037c10 */ /* 0x000fe40009ffe4ff */
[----:B------:R-:W-:-:S03]  /*14310*/  IADD3 R4, P4, R23, UR6, RZ ;  /* 0x0000000617047c10 */ /* 0x000fc6000ff9e0ff */
[----:B------:R-:W3:Y:S01]  /*14320*/  @P0 LDG.E R6, desc[UR38][R2.64] ;  /* 0x0000002602060981 */ /* 0x000ee2000c1e1900 */
[----:B------:R-:W-:Y:S01]  /*14330*/  ULDC UR4, c[0x0][0x288] ;  /* 0x0000a20000047ab9 */ /* 0x000fe20000000800 */
[----:B------:R-:W-:Y:S01]  /*14340*/  IADD3.X R5, R24, UR7, RZ, P4, !PT ;  /* 0x0000000718057c10 */ /* 0x000fe2000a7fe4ff */
[----:B------:R-:W-:Y:S01]  /*14350*/  IMAD.U32 R8, RZ, RZ, UR4 ;  /* 0x00000004ff087e24 */ /* 0x000fe2000f8e00ff */
[----:B------:R-:W-:-:S03]  /*14360*/  ULDC.64 UR4, c[0x0][0x418] ;  /* 0x0001060000047ab9 */ /* 0x000fc60000000a00 */
[----:B------:R-:W5:Y:S04]  /*14370*/  @P1 LDG.E R0, desc[UR38][R4.64] ;  /* 0x0000002604001981 */ /* 0x000f68000c1e1900 */
[----:B---3--:R0:W-:Y:S02]  /*14380*/  STL [R1+0x10], R6 ;  /* 0x0000100601007387 */ /* 0x0081e40000100800 */
[----:B0-----:R-:W-:-:S04]  /*14390*/  @P2 IADD3 R6, P3, R23, UR8, RZ ;  /* 0x0000000817062c10 */ /* 0x001fc8000ff7e0ff */
[----:B------:R-:W-:-:S05]  /*143a0*/  @P2 IADD3.X R7, R24, UR9, RZ, P3, !PT ;  /* 0x0000000918072c10 */ /* 0x000fca0009ffe4ff */
[----:B------:R0:W3:Y:S01]  /*143b0*/  @P2 LDG.E R8, desc[UR38][R6.64] ;  /* 0x0000002606082981 */ /* 0x0000e2000c1e1900 */
[----:B------:R-:W-:-:S03]  /*143c0*/  UISETP.NE.U32.AND UP0, UPT, UR4, URZ, UPT ;  /* 0x0000003f0400728c */ /* 0x000fc6000bf05070 */
[----:B------:R-:W-:Y:S01]  /*143d0*/  ULDC UR4, c[0x0][0x424] ;  /* 0x0001090000047ab9 */ /* 0x000fe20000000800 */
[----:B------:R-:W-:-:S03]  /*143e0*/  UISETP.NE.AND.EX UP0, UPT, UR5, URZ, UPT, UP0 ;  /* 0x0000003f0500728c */ /* 0x000fc6000bf05300 */
[----:B------:R-:W-:Y:S01]  /*143f0*/  ULDC UR5, c[0x0][0x2f0] ;  /* 0x0000bc0000057ab9 */ /* 0x000fe20000000800 */
[----:B------:R-:W-:-:S04]  /*14400*/  USEL UR4, UR4, 0x1, UP0 ;  /* 0x0000000104047887 */ /* 0x000fc80008000000 */
[----:B------:R-:W-:Y:S01]  /*14410*/  UIMAD UR4, UR4, UR5, URZ ;  /* 0x00000005040472a4 */ /* 0x000fe2000f8e023f */
[----:B--2---:R-:W-:Y:S02]  /*14420*/  STL [R1], R9 ;  /* 0x0000000901007387 */ /* 0x004fe40000100800 */
[----:B------:R-:W-:Y:S02]  /*14430*/  ULDC UR5, c[0x0][0x348] ;  /* 0x0000d20000057ab9 */ /* 0x000fe40000000800 */
[----:B0-----:R-:W-:Y:S01]  /*14440*/  IMAD.U32 R6, RZ, RZ, UR5 ;  /* 0x00000005ff067e24 */ /* 0x001fe2000f8e00ff */
[----:B---3--:R0:W-:Y:S02]  /*14450*/  STL [R1+0x1c], R8 ;  /* 0x00001c0801007387 */ /* 0x0081e40000100800 */
[----:B0-----:R-:W-:Y:S01]  /*14460*/  IMAD.U32 R8, RZ, RZ, UR4 ;  /* 0x00000004ff087e24 */ /* 0x001fe2000f8e00ff */
[----:B------:R-:W-:Y:S06]  /*14470*/  @P2 BRA `(.L_x_687) ;  /* 0x0000000000142947 */ /* 0x000fec0003800000 */
[----:B------:R-:W-:Y:S05]  /*14480*/  @!P0 BRA `(.L_x_687) ;  /* 0x0000000000108947 */ /* 0x000fea0003800000 */
[----:B------:R-:W2:Y:S04]  /*14490*/  LDG.E R10, desc[UR38][R2.64] ;  /* 0x00000026020a7981 */ /* 0x000ea8000c1e1900 */
[----:B------:R-:W2:Y:S02]  /*144a0*/  LDG.E R7, desc[UR38][R2.64+0x4] ;  /* 0x0000042602077981 */ /* 0x000ea4000c1e1900 */
[----:B--2---:R-:W-:-:S05]  /*144b0*/  IMAD.IADD R2, R7, 0x1, -R10 ;  /* 0x0000000107027824 */ /* 0x004fca00078e0a0a */
[----:B------:R0:W-:Y:S02]  /*144c0*/  STL [R1+0x1c], R2 ;  /* 0x00001c0201007387 */ /* 0x0001e40000100800 */
.L_x_687:
[----:B------:R-:W-:Y:S01]  /*144d0*/  ULDC.64 UR4, c[0x0][0xa20] ;  /* 0x0002880000047ab9 */ /* 0x000fe20000000a00 */
[----:B------:R-:W-:Y:S01]  /*144e0*/  IMAD.MOV.U32 R34, RZ, RZ, R33 ;  /* 0x000000ffff227224 */ /* 0x000fe200078e0021 */
[----:B------:R-:W-:-:S04]  /*144f0*/  ISETP.NE.U32.AND P0, PT, RZ, UR4, PT ;  /* 0x00000004ff007c0c */ /* 0x000fc8000bf05070 */
[----:B------:R-:W-:-:S13]  /*14500*/  ISETP.NE.AND.EX P0, PT, RZ, UR5, PT, P0 ;  /* 0x00000005ff007c0c */ /* 0x000fda000bf05300 */
[----:B------:R-:W-:Y:S05]  /*14510*/  @!P0 BRA `(.L_x_688) ;  /* 0x0000000000108947 */ /* 0x000fea0003800000 */
[----:B0-----:R-:W-:-:S04]  /*14520*/  IADD3 R2, P0, R23, UR4, RZ ;  /* 0x0000000417027c10 */ /* 0x001fc8000ff1e0ff */
[----:B------:R-:W-:-:S05]  /*14530*/  IADD3.X R3, R24, UR5, RZ, P0, !PT ;  /* 0x0000000518037c10 */ /* 0x000fca00087fe4ff */
[----:B------:R1:W5:Y:S01]  /*14540*/  LDG.E R8, desc[UR38][R2.64] ;  /* 0x0000002602087981 */ /* 0x000362000c1e1900 */
[----:B------:R-:W-:Y:S05]  /*14550*/  BRA `(.L_x_689) ;  /* 0x0000000000247947 */ /* 0x000fea0003800000 */
.L_x_688:
[----:B------:R-:W-:Y:S02]  /*14560*/  ULDC.64 UR4, c[0x0][0xa08] ;  /* 0x0002820000047ab9 */ /* 0x000fe40000000a00 */
[----:B------:R-:W-:-:S04]  /*14570*/  ISETP.NE.U32.AND P0, PT, RZ, UR4, PT ;  /* 0x00000004ff007c0c */ /* 0x000fc8000bf05070 */
[----:B------:R-:W-:-:S13]  /*14580*/  ISETP.NE.AND.EX P0, PT, RZ, UR5, PT, P0 ;  /* 0x00000005ff007c0c */ /* 0x000fda000bf05300 */
[----:B------:R-:W-:Y:S05]  /*14590*/  @!P0 BRA `(.L_x_689) ;  /* 0x0000000000148947 */ /* 0x000fea0003800000 */
[----:B0-----:R-:W0:Y:S02]  /*145a0*/  LDC.64 R2, c[0x0][0xa08] ;  /* 0x00028200ff027b82 */ /* 0x001e240000000a00 */
[----:B0-----:R-:W-:-:S05]  /*145b0*/  IMAD.WIDE R2, R34, 0x4, R2 ;  /* 0x0000000422027825 */ /* 0x001fca00078e0202 */
[----:B------:R-:W2:Y:S04]  /*145c0*/  LDG.E R8, desc[UR38][R2.64] ;  /* 0x0000002602087981 */ /* 0x000ea8000c1e1900 */
[----:B------:R-:W2:Y:S02]  /*145d0*/  LDG.E R7, desc[UR38][R2.64+0x4] ;  /* 0x0000042602077981 */ /* 0x000ea4000c1e1900 */
[----:B--2---:R-:W-:-:S07]  /*145e0*/  IMAD.IADD R8, R7, 0x1, -R8 ;  /* 0x0000000107087824 */ /* 0x004fce00078e0a08 */
.L_x_689:
[----:B-1----:R-:W2:Y:S04]  /*145f0*/  @P1 LDG.E R3, desc[UR38][R4.64] ;  /* 0x0000002604031981 */ /* 0x002ea8000c1e1900 */
[----:B0-----:R-:W2:Y:S01]  /*14600*/  @P1 LDG.E R2, desc[UR38][R4.64+0x4] ;  /* 0x0000042604021981 */ /* 0x001ea2000c1e1900 */
[----:B------:R-:W-:Y:S01]  /*14610*/  BSSY B0, `(.L_x_690) ;  /* 0x000011a000007945 */ /* 0x000fe20003800000 */
[----:B--2---:R-:W-:Y:S01]  /*14620*/  @P1 IADD3 R6, -R3, R2, RZ ;  /* 0x0000000203061210 */ /* 0x004fe20007ffe1ff */
[----:B-----5:R-:W-:-:S04]  /*14630*/  IMAD.IADD R3, R8, 0x1, -R9 ;  /* 0x0000000108037824 */ /* 0x020fc800078e0a09 */
[----:B------:R-:W-:-:S04]  /*14640*/  IMAD.IADD R37, R3, 0x1, R6 ;  /* 0x0000000103257824 */ /* 0x000fc800078e0206 */
[----:B------:R-:W-:-:S05]  /*14650*/  VIADD R2, R37, 0x7f ;  /* 0x0000007f25027836 */ /* 0x000fca0000000000 */
[----:B------:R-:W-:-:S04]  /*14660*/  SHF.R.S32.HI R7, RZ, 0x1f, R2 ;  /* 0x0000001fff077819 */ /* 0x000fc80000011402 */
[----:B------:R-:W-:-:S04]  /*14670*/  LEA.HI R4, R7, R2, RZ, 0x7 ;  /* 0x0000000207047211 */ /* 0x000fc800078f38ff */
[----:B------:R-:W-:Y:S01]  /*14680*/  LOP3.LUT R2, R4, 0xffffff80, RZ, 0xc0, !PT ;  /* 0xffffff8004027812 */ /* 0x000fe200078ec0ff */
[----:B------:R0:W-:Y:S03]  /*14690*/  STL [R1+0x20], R4 ;  /* 0x0000200401007387 */ /* 0x0001e60000100800 */
[----:B------:R-:W-:Y:S01]  /*146a0*/  VIADDMNMX R7, R2, -R3, R6, PT ;  /* 0x8000000302077246 */ /* 0x000fe20003800106 */
[----:B------:R-:W-:-:S05]  /*146b0*/  IMAD.MOV R2, RZ, RZ, -R3 ;  /* 0x000000ffff027224 */ /* 0x000fca00078e0a03 */
[----:B------:R-:W-:-:S04]  /*146c0*/  VIMNMX R2, RZ, R2, !PT ;  /* 0x00000002ff027248 */ /* 0x000fc80007fe0100 */
[----:B------:R-:W-:Y:S02]  /*146d0*/  ISETP.GT.AND P0, PT, R7, R2, PT ;  /* 0x000000020700720c */ /* 0x000fe40003f04270 */
[----:B0-----:R-:W-:-:S11]  /*146e0*/  SHF.R.U32.HI R4, RZ, 0x7, R2 ;  /* 0x00000007ff047819 */ /* 0x001fd60000011602 */
[----:B------:R-:W-:-:S05]  /*146f0*/  @P0 VIADD R3, R7, 0x7f ;  /* 0x0000007f07030836 */ /* 0x000fca0000000000 */
[----:B------:R-:W-:-:S04]  /*14700*/  @P0 SHF.R.S32.HI R2, RZ, 0x1f, R3 ;  /* 0x0000001fff020819 */ /* 0x000fc80000011403 */
[----:B------:R-:W-:Y:S01]  /*14710*/  @P0 LEA.HI R2, R2, R3, RZ, 0x7 ;  /* 0x0000000302020211 */ /* 0x000fe200078f38ff */
[----:B------:R-:W-:-:S03]  /*14720*/  IMAD.MOV.U32 R3, RZ, RZ, R4 ;  /* 0x000000ffff037224 */ /* 0x000fc600078e0004 */
[----:B------:R-:W-:Y:S02]  /*14730*/  @P0 SHF.R.S32.HI R3, RZ, 0x7, R2 ;  /* 0x00000007ff030819 */ /* 0x000fe40000011402 */
[----:B------:R-:W-:Y:S02]  /*14740*/  PLOP3.LUT P0, PT, PT, PT, PT, 0x80, 0x0 ;  /* 0x000000000000781c */ /* 0x000fe40003f0f070 */
[----:B------:R-:W-:-:S13]  /*14750*/  ISETP.GT.AND P2, PT, R3, R4, PT ;  /* 0x000000040300720c */ /* 0x000fda0003f44270 */
[----:B------:R-:W-:Y:S05]  /*14760*/  @!P2 BRA `(.L_x_691) ;  /* 0x000000100010a947 */ /* 0x000fea0003800000 */
[----:B------:R-:W-:Y:S01]  /*14770*/  UMOV UR4, 0xffffffff ;  /* 0xffffffff00047882 */ /* 0x000fe20000000000 */
[----:B------:R-:W-:Y:S02]  /*14780*/  SEL R2, R34, RZ, !P1 ;  /* 0x000000ff22027207 */ /* 0x000fe40004800000 */
[----:B------:R-:W-:Y:S05]  /*14790*/  BRA.DIV UR4, `(.L_x_692) ;  /* 0x0000006e04b07947 */ /* 0x000fea000b800000 */
[----:B------:R-:W0:Y:S02]  /*147a0*/  S2R R5, SR_TID.X ;  /* 0x0000000000057919 */ /* 0x000e240000002100 */
[----:B0-----:R-:W-:-:S04]  /*147b0*/  SHF.R.U32.HI R5, RZ, 0x5, R5 ;  /* 0x00000005ff057819 */ /* 0x001fc80000011605 */
[----:B------:R-:W-:-:S05]  /*147c0*/  LOP3.LUT R5, R5, 0x3, RZ, 0xc0, !PT ;  /* 0x0000000305057812 */ /* 0x000fca00078ec0ff */
[----:B------:R0:W1:Y:S02]  /*147d0*/  SHFL.IDX PT, R14, R5, RZ, 0x1f ;  /* 0x00001fff050e7589 */ /* 0x00006400000e0000 */
.L_x_883:
[----:B-1----:R-:W-:Y:S02]  /*147e0*/  ISETP.NE.AND P0, PT, R14, RZ, PT ;  /* 0x000000ff0e00720c */ /* 0x002fe40003f05270 */
[----:B------:R-:W-:-:S11]  /*147f0*/  PLOP3.LUT P6, PT, PT, PT, PT, 0x8, 0x0 ;  /* 0x000000000000781c */ /* 0x000fd60003fce170 */
[----:B------:R-:W-:Y:S05]  /*14800*/  @P0 BRA `(.L_x_693) ;  /* 0x00000000000c0947 */ /* 0x000fea0003800000 */
[----:B------:R-:W-:-:S03]  /*14810*/  UMOV UR4, 0xffffffff ;  /* 0xffffffff00047882 */ /* 0x000fc60000000000 */
[----:B------:R-:W-:Y:S05]  /*14820*/  BRA.DIV UR4, `(.L_x_694) ;  /* 0x0000006e04c07947 */ /* 0x000fea000b800000 */
[----:B------:R-:W-:-:S13]  /*14830*/  ELECT P6, URZ, PT ;  /* 0x00000000003f782f */ /* 0x000fda00038c0000 */
.L_x_693:
[----:B0-----:R-:W2:Y:S01]  /*14840*/  LDL R5, [R1+0x24] ;  /* 0x0000240001057983 */ /* 0x001ea20000100800 */
[----:B------:R-:W-:Y:S01]  /*14850*/  BSSY B1, `(.L_x_695) ;  /* 0x0000008000017945 */ /* 0x000fe20003800000 */
[----:B--2---:R-:W-:-:S05]  /*14860*/  VIADD R5, R5, 0x1 ;  /* 0x0000000105057836 */ /* 0x004fca0000000000 */
[----:B------:R-:W-:-:S04]  /*14870*/  LEA.HI R6, R5, R5, RZ, 0x1 ;  /* 0x0000000505067211 */ /* 0x000fc800078f08ff */
[----:B------:R-:W-:-:S05]  /*14880*/  LOP3.LUT R6, R6, 0xfffffffe, RZ, 0xc0, !PT ;  /* 0xfffffffe06067812 */ /* 0x000fca00078ec0ff */
[----:B------:R-:W-:-:S05]  /*14890*/  IMAD.IADD R5, R5, 0x1, -R6 ;  /* 0x0000000105057824 */ /* 0x000fca00078e0a06 */
[----:B------:R-:W-:-:S04]  /*148a0*/  SHF.L.U32 R5, R5, 0x1f, RZ ;  /* 0x0000001f05057819 */ /* 0x000fc800000006ff */
[----:B------:R-:W0:Y:S02]  /*148b0*/  SYNCS.PHASECHK.TRANS64.TRYWAIT P0, [R22+URZ+0x28820], R5 ;  /* 0x02882005160075a7 */ /* 0x000e24000800017f */
[----:B0-----:R-:W-:Y:S05]  /*148c0*/  @!P0 BRA `(.L_x_696) ;  /* 0x0000006c00b88947 */ /* 0x001fea0003800000 */
.L_x_886:
[----:B------:R-:W-:Y:S05]  /*148d0*/  BSYNC B1 ;  /* 0x0000000000017941 */ /* 0x000fea0003800000 */
.L_x_695:
[----:B------:R-:W-:Y:S04]  /*148e0*/  BSSY B1, `(.L_x_697) ;  /* 0x000006e000017945 */ /* 0x000fe80003800000 */
[----:B------:R-:W-:Y:S05]  /*148f0*/  @!P6 BRA `(.L_x_698) ;  /* 0x0000000400b0e947 */ /* 0x000fea0003800000 */
[----:B0-----:R-:W-:Y:S01]  /*14900*/  IMAD R5, R27, 0x8, R22 ;  /* 0x000000081b057824 */ /* 0x001fe200078e0216 */
[----:B------:R-:W-:Y:S01]  /*14910*/  SHF.L.U32 R6, R29, 0x1f, RZ ;  /* 0x0000001f1d067819 */ /* 0x000fe200000006ff */
[----:B------:R-:W0:Y:S01]  /*14920*/  S2R R7, SR_TID.X ;  /* 0x0000000000077919 */ /* 0x000e220000002100 */
[----:B------:R-:W-:Y:S02]  /*14930*/  BSSY B2, `(.L_x_699) ;  /* 0x0000005000027945 */ /* 0x000fe40003800000 */
[----:B------:R-:W1:Y:S01]  /*14940*/  SYNCS.PHASECHK.TRANS64.TRYWAIT P0, [R5+URZ+0x288a0], R6 ;  /* 0x0288a006050075a7 */ /* 0x000e62000800017f */
[----:B0-----:R-:W-:-:S04]  /*14950*/  LOP3.LUT R7, R7, 0x7f, RZ, 0xc0, !PT ;  /* 0x0000007f07077812 */ /* 0x001fc800078ec0ff */
[----:B------:R-:W-:Y:S01]  /*14960*/  ISETP.NE.AND P1, PT, R7, RZ, PT ;  /* 0x000000ff0700720c */ /* 0x000fe20003f25270 */
[----:B-1----:R-:W-:-:S12]  /*14970*/  @!P0 BRA `(.L_x_700) ;  /* 0x0000006c00a08947 */ /* 0x002fd80003800000 */
.L_x_887:
[----:B------:R-:W-:Y:S05]  /*14980*/  BSYNC B2 ;  /* 0x0000000000027941 */ /* 0x000fea0003800000 */
.L_x_699:
[----:B------:R-:W-:Y:S04]  /*14990*/  BSSY B2, `(.L_x_701) ;  /* 0x0000009000027945 */ /* 0x000fe80003800000 */
[----:B------:R-:W-:Y:S05]  /*149a0*/  @P1 BRA `(.L_x_702) ;  /* 0x00000000001c1947 */ /* 0x000fea0003800000 */
[----:B------:R-:W1:Y:S01]  /*149b0*/  S2R R8, SR_TID.X ;  /* 0x0000000000087919 */ /* 0x000e620000002100 */
[----:B------:R-:W-:-:S04]  /*149c0*/  IMAD.MOV.U32 R7, RZ, RZ, 0x8000 ;  /* 0x00008000ff077424 */ /* 0x000fc800078e00ff */
[----:B------:R2:W-:Y:S01]  /*149d0*/  SYNCS.ARRIVE.TRANS64 RZ, [R5+URZ+0x28890], R7 ;  /* 0x0288900705ff79a7 */ /* 0x0005e2000800003f */
[----:B-1----:R-:W-:-:S04]  /*149e0*/  LOP3.LUT R8, R8, 0x1f, RZ, 0xc0, !PT ;  /* 0x0000001f08087812 */ /* 0x002fc800078ec0ff */
[----:B------:R-:W-:-:S13]  /*149f0*/  ISETP.NE.AND P0, PT, R8, RZ, PT ;  /* 0x000000ff0800720c */ /* 0x000fda0003f05270 */
[----:B--2---:R-:W-:Y:S05]  /*14a00*/  @!P0 BRA `(.L_x_702) ;  /* 0x0000000000048947 */ /* 0x004fea0003800000 */
[----:B------:R-:W-:Y:S01]  /*14a10*/  BPT.TRAP 0x1 ;  /* 0x000000040000795c */ /* 0x000fe20000300000 */
.L_x_702:
[----:B------:R-:W-:Y:S05]  /*14a20*/  BSYNC B2 ;  /* 0x0000000000027941 */ /* 0x000fea0003800000 */
.L_x_701:
[----:B------:R-:W-:Y:S01]  /*14a30*/  IMAD.MOV.U32 R12, RZ, RZ, RZ ;  /* 0x000000ffff0c7224 */ /* 0x000fe200078e00ff */
[----:B------:R-:W-:Y:S01]  /*14a40*/  LEA R7, R3, R0, 0x7 ;  /* 0x0000000003077211 */ /* 0x000fe200078e38ff */
[C---:B------:R-:W-:Y:S01]  /*14a50*/  IMAD R8, R27.reuse, 0x8000, R22 ;  /* 0x000080001b087824 */ /* 0x040fe200078e0216 */
[----:B------:R-:W-:Y:S01]  /*14a60*/  UIADD3 UR4, UP0, UR40, 0x570, URZ ;  /* 0x0000057028047890 */ /* 0x000fe2000ff1e03f */
[----:B------:R-:W-:Y:S01]  /*14a70*/  PLOP3.LUT P0, PT, PT, PT, PT, 0x80, 0x0 ;  /* 0x000000000000781c */ /* 0x000fe20003f0f070 */
[----:B------:R-:W-:Y:S01]  /*14a80*/  IMAD.SHL.U32 R9, R27, 0x4000, RZ ;  /* 0x000040001b097824 */ /* 0x000fe200078e00ff */
[----:B------:R-:W-:Y:S01]  /*14a90*/  R2UR UR10, R12 ;  /* 0x000000000c0a72ca */ /* 0x000fe200000e0000 */
[----:B------:R-:W-:Y:S01]  /*14aa0*/  VIADD R7, R7, 0xffffff80 ;  /* 0xffffff8007077836 */ /* 0x000fe20000000000 */
[----:B------:R-:W-:Y:S01]  /*14ab0*/  UIADD3.X UR5, URZ, UR41, URZ, UP0, !UPT ;  /* 0x000000293f057290 */ /* 0x000fe200087fe43f */
[----:B------:R-:W-:Y:S01]  /*14ac0*/  VIADD R10, R5, 0x28890 ;  /* 0x00028890050a7836 */ /* 0x000fe20000000000 */
[----:B------:R-:W-:Y:S01]  /*14ad0*/  UMOV UR6, 0x0 ;  /* 0x0000000000067882 */ /* 0x000fe20000000000 */
[----:B------:R-:W-:Y:S01]  /*14ae0*/  VIADD R11, R8, 0x18400 ;  /* 0x00018400080b7836 */ /* 0x000fe20000000000 */
[----:B------:R-:W-:-:S09]  /*14af0*/  UMOV UR7, 0x12f00000 ;  /* 0x12f0000000077882 */ /* 0x000fd20000000000 */
.L_x_703:
[----:B------:R-:W-:-:S13]  /*14b00*/  @P0 ELECT P2, URZ, PT ;  /* 0x00000000003f082f */ /* 0x000fda0003840000 */
[----:B------:R-:W-:Y:S02]  /*14b10*/  @P2 R2UR UR13, R2 ;  /* 0x00000000020d22ca */ /* 0x000fe400000e0000 */
[----:B------:R-:W-:Y:S02]  /*14b20*/  @P2 R2UR UR12, R18 ;  /* 0x00000000120c22ca */ /* 0x000fe400000e0000 */
[----:B------:R-:W-:Y:S02]  /*14b30*/  @P2 R2UR UR11, R7 ;  /* 0x00000000070b22ca */ /* 0x000fe400000e0000 */
[----:B------:R-:W-:Y:S02]  /*14b40*/  @P2 R2UR UR9, R10 ;  /* 0x000000000a0922ca */ /* 0x000fe400000e0000 */
[----:B------:R-:W-:Y:S02]  /*14b50*/  @P2 R2UR UR8, R11 ;  /* 0x000000000b0822ca */ /* 0x000fe400000e0000 */
[----:B------:R-:W-:-:S02]  /*14b60*/  @P2 PLOP3.LUT P0, PT, P2, PT, PT, 0x8, 0x0 ;  /* 0x000000000000281c */ /* 0x000fc4000170e170 */
[----:B------:R-:W-:-:S09]  /*14b70*/  PLOP3.LUT P2, PT, PT, PT, PT, 0x8, 0x0 ;  /* 0x000000000000781c */ /* 0x000fd20003f4e170 */
[----:B------:R1:W-:Y:S02]  /*14b80*/  UTMALDG.4D [UR8], [UR4], desc[UR6] ;  /* 0x00000608040075b4 */ /* 0x0003e40008019000 */
[----:B-1----:R-:W-:Y:S05]  /*14b90*/  @P0 BRA.U.ANY `(.L_x_703) ;  /* 0xfffffffd00d80947 */ /* 0x002fea000393ffff */
[----:B------:R-:W-:Y:S01]  /*14ba0*/  IMAD.MOV.U32 R13, RZ, RZ, 0x40 ;  /* 0x00000040ff0d7424 */ /* 0x000fe200078e00ff */
[----:B------:R-:W-:Y:S01]  /*14bb0*/  PLOP3.LUT P0, PT, PT, PT, PT, 0x80, 0x0 ;  /* 0x000000000000781c */ /* 0x000fe20003f0f070 */
[----:B------:R-:W-:Y:S01]  /*14bc0*/  VIADD R8, R8, 0x1c400 ;  /* 0x0001c40008087836 */ /* 0x000fe20000000000 */
[----:B------:R-:W-:Y:S01]  /*14bd0*/  UMOV UR6, 0x0 ;  /* 0x0000000000067882 */ /* 0x000fe20000000000 */
[----:B------:R-:W-:Y:S01]  /*14be0*/  UMOV UR7, 0x12f00000 ;  /* 0x12f0000000077882 */ /* 0x000fe20000000000 */
[----:B------:R-:W-:-:S15]  /*14bf0*/  R2UR UR10, R13 ;  /* 0x000000000d0a72ca */ /* 0x000fde00000e0000 */
.L_x_704:
        /* <DEDUP_REMOVED lines=10> */
[----:B------:R-:W1:Y:S01]  /*14ca0*/  SYNCS.PHASECHK.TRANS64.TRYWAIT P0, [R5+URZ+0x288c0], R6 ;  /* 0x0288c006050075a7 */ /* 0x000e62000800017f */
[----:B------:R-:W-:Y:S04]  /*14cb0*/  BSSY B2, `(.L_x_705) ;  /* 0x0000002000027945 */ /* 0x000fe80003800000 */
[----:B-1----:R-:W-:Y:S05]  /*14cc0*/  @!P0 BRA `(.L_x_706) ;  /* 0x0000006800e08947 */ /* 0x002fea0003800000 */
.L_x_888:
[----:B------:R-:W-:Y:S05]  /*14cd0*/  BSYNC B2 ;  /* 0x0000000000027941 */ /* 0x000fea0003800000 */
.L_x_705:
[----:B------:R-:W-:Y:S01]  /*14ce0*/  BSSY B2, `(.L_x_707) ;  /* 0x000000b000027945 */ /* 0x000fe20003800000 */
[----:B------:R-:W-:Y:S02]  /*14cf0*/  IMAD.MOV.U32 R10, RZ, RZ, 0x0 ;  /* 0x00000000ff0a7424 */ /* 0x000fe400078e00ff */
[----:B------:R-:W-:Y:S01]  /*14d00*/  IMAD.MOV.U32 R11, RZ, RZ, 0x12f00000 ;  /* 0x12f00000ff0b7424 */ /* 0x000fe200078e00ff */
[----:B------:R-:W-:Y:S06]  /*14d10*/  @P1 BRA `(.L_x_708) ;  /* 0x00000000001c1947 */ /* 0x000fec0003800000 */
[----:B------:R-:W2:Y:S01]  /*14d20*/  S2R R8, SR_TID.X ;  /* 0x0000000000087919 */ /* 0x000ea20000002100 */
[----:B01----:R-:W-:-:S04]  /*14d30*/  IMAD.MOV.U32 R6, RZ, RZ, 0x8000 ;  /* 0x00008000ff067424 */ /* 0x003fc800078e00ff */
[----:B------:R3:W-:Y:S01]  /*14d40*/  SYNCS.ARRIVE.TRANS64 RZ, [R5+URZ+0x288b0], R6 ;  /* 0x0288b00605ff79a7 */ /* 0x0007e2000800003f */
[----:B--2---:R-:W-:-:S04]  /*14d50*/  LOP3.LUT R8, R8, 0x1f, RZ, 0xc0, !PT ;  /* 0x0000001f08087812 */ /* 0x004fc800078ec0ff */
[----:B------:R-:W-:-:S13]  /*14d60*/  ISETP.NE.AND P0, PT, R8, RZ, PT ;  /* 0x000000ff0800720c */ /* 0x000fda0003f05270 */
[----:B---3--:R-:W-:Y:S05]  /*14d70*/  @!P0 BRA `(.L_x_708) ;  /* 0x0000000000048947 */ /* 0x008fea0003800000 */
[----:B------:R-:W-:Y:S01]  /*14d80*/  BPT.TRAP 0x1 ;  /* 0x000000040000795c */ /* 0x000fe20000300000 */
.L_x_708:
[----:B------:R-:W-:Y:S05]  /*14d90*/  BSYNC B2 ;  /* 0x0000000000027941 */ /* 0x000fea0003800000 */
.L_x_707:
[----:B------:R-:W-:Y:S01]  /*14da0*/  R2UR UR10, R12 ;  /* 0x000000000c0a72ca */ /* 0x000fe200000e0000 */
[----:B------:R-:W-:Y:S01]  /*14db0*/  IMAD R9, R9, 0x2, R22 ;  /* 0x0000000209097824 */ /* 0x000fe200078e0216 */
[----:B------:R-:W-:Y:S01]  /*14dc0*/  R2UR UR6, R10 ;  /* 0x000000000a0672ca */ /* 0x000fe200000e0000 */
[----:B------:R-:W-:Y:S01]  /*14dd0*/  UIADD3 UR4, UP0, UR40, 0x670, URZ ;  /* 0x0000067028047890 */ /* 0x000fe2000ff1e03f */
[----:B------:R-:W-:Y:S01]  /*14de0*/  R2UR UR7, R11 ;  /* 0x000000000b0772ca */ /* 0x000fe200000e0000 */
[----:B01----:R-:W-:Y:S01]  /*14df0*/  VIADD R6, R9, 0x400 ;  /* 0x0000040009067836 */ /* 0x003fe20000000000 */
[----:B------:R-:W-:Y:S01]  /*14e00*/  PLOP3.LUT P0, PT, PT, PT, PT, 0x80, 0x0 ;  /* 0x000000000000781c */ /* 0x000fe20003f0f070 */
[----:B------:R-:W-:Y:S01]  /*14e10*/  UIADD3.X UR5, URZ, UR41, URZ, UP0, !UPT ;  /* 0x000000293f057290 */ /* 0x000fe200087fe43f */
[----:B------:R-:W-:-:S11]  /*14e20*/  IADD3 R5, R5, 0x288b0, RZ ;  /* 0x000288b005057810 */ /* 0x000fd60007ffe0ff */
.L_x_709:
        /* <DEDUP_REMOVED lines=9> */
[----:B0-----:R-:W-:Y:S05]  /*14ec0*/  @P0 BRA.U.ANY `(.L_x_709) ;  /* 0xfffffffd00d80947 */ /* 0x001fea000393ffff */
[----:B------:R-:W-:Y:S01]  /*14ed0*/  R2UR UR10, R13 ;  /* 0x000000000d0a72ca */ /* 0x000fe200000e0000 */
[----:B------:R-:W-:Y:S01]  /*14ee0*/  VIADD R9, R9, 0x4400 ;  /* 0x0000440009097836 */ /* 0x000fe20000000000 */
[----:B------:R-:W-:Y:S02]  /*14ef0*/  R2UR UR6, R10 ;  /* 0x000000000a0672ca */ /* 0x000fe400000e0000 */
[----:B------:R-:W-:Y:S02]  /*14f00*/  R2UR UR7, R11 ;  /* 0x000000000b0772ca */ /* 0x000fe400000e0000 */
[----:B------:R-:W-:-:S13]  /*14f10*/  PLOP3.LUT P0, PT, PT, PT, PT, 0x80, 0x0 ;  /* 0x000000000000781c */ /* 0x000fda0003f0f070 */
.L_x_710:
        /* <DEDUP_REMOVED lines=10> */
.L_x_698:
[----:B------:R-:W-:Y:S05]  /*14fc0*/  BSYNC B1 ;  /* 0x0000000000017941 */ /* 0x000fea0003800000 */
.L_x_697:
[----:B------:R-:W-:Y:S01]  /*14fd0*/  VIADD R9, R3, 0xfffffffe ;  /* 0xfffffffe03097836 */ /* 0x000fe20000000000 */
[----:B------:R-:W-:Y:S01]  /*14fe0*/  PLOP3.LUT P0, PT, PT, PT, PT, 0x8, 0x0 ;  /* 0x000000000000781c */ /* 0x000fe20003f0e170 */
[----:B------:R-:W-:-:S03]  /*14ff0*/  VIADD R27, R27, 0x1 ;  /* 0x000000011b1b7836 */ /* 0x000fc60000000000 */
[----:B------:R-:W-:Y:S02]  /*15000*/  ISETP.GE.AND P2, PT, R9, R4, PT ;  /* 0x000000040900720c */ /* 0x000fe40003f46270 */
[----:B------:R-:W-:-:S04]  /*15010*/  ISETP.NE.AND P1, PT, R27, 0x2, PT ;  /* 0x000000021b00780c */ /* 0x000fc80003f25270 */
[----:B------:R-:W-:Y:S02]  /*15020*/  SEL R6, RZ, 0x1, P1 ;  /* 0x00000001ff067807 */ /* 0x000fe40000800000 */
[----:B------:R-:W-:Y:S02]  /*15030*/  SEL R27, R27, RZ, P1 ;  /* 0x000000ff1b1b7207 */ /* 0x000fe40000800000 */
[----:B------:R-:W-:-:S03]  /*15040*/  LOP3.LUT R29, R29, R6, RZ, 0x3c, !PT ;  /* 0x000000061d1d7212 */ /* 0x000fc600078e3cff */
[----:B------:R-:W-:Y:S05]  /*15050*/  @!P2 BRA `(.L_x_691) ;  /* 0x0000000400d4a947 */ /* 0x000fea0003800000 */
.L_x_725:
[----:B------:R-:W-:Y:S05]  /*15060*/  YIELD ;  /* 0x0000000000007946 */ /* 0x000fea0003800000 */
[----:B------:R-:W-:Y:S04]  /*15070*/  BSSY B1, `(.L_x_711) ;  /* 0x000006b000017945 */ /* 0x000fe80003800000 */
[----:B------:R-:W-:Y:S05]  /*15080*/  @!P6 BRA `(.L_x_712) ;  /* 0x0000000400a4e947 */ /* 0x000fea0003800000 */
[----:B------:R-:W-:Y:S01]  /*15090*/  IMAD R8, R27, 0x8, R22 ;  /* 0x000000081b087824 */ /* 0x000fe200078e0216 */
[----:B------:R-:W-:Y:S01]  /*150a0*/  SHF.L.U32 R7, R29, 0x1f, RZ ;  /* 0x0000001f1d077819 */ /* 0x000fe200000006ff */
[----:B------:R-:W1:Y:S01]  /*150b0*/  S2R R3, SR_TID.X ;  /* 0x0000000000037919 */ /* 0x000e620000002100 */
[----:B------:R-:W-:Y:S02]  /*150c0*/  BSSY B2, `(.L_x_713) ;  /* 0x0000005000027945 */ /* 0x000fe40003800000 */
[----:B------:R-:W2:Y:S01]  /*150d0*/  SYNCS.PHASECHK.TRANS64.TRYWAIT P1, [R8+URZ+0x288a0], R7 ;  /* 0x0288a007080075a7 */ /* 0x000ea2000802017f */
[----:B-1----:R-:W-:-:S04]  /*150e0*/  LOP3.LUT R3, R3, 0x7f, RZ, 0xc0, !PT ;  /* 0x0000007f03037812 */ /* 0x002fc800078ec0ff */
[----:B------:R-:W-:Y:S01]  /*150f0*/  ISETP.NE.AND P2, PT, R3, RZ, PT ;  /* 0x000000ff0300720c */ /* 0x000fe20003f45270 */
[----:B--2---:R-:W-:-:S12]  /*15100*/  @!P1 BRA `(.L_x_714) ;  /* 0x0000006400e49947 */ /* 0x004fd80003800000 */
.L_x_889:
[----:B------:R-:W-:Y:S05]  /*15110*/  BSYNC B2 ;  /* 0x0000000000027941 */ /* 0x000fea0003800000 */
.L_x_713:
[----:B------:R-:W-:Y:S04]  /*15120*/  BSSY B2, `(.L_x_715) ;  /* 0x0000009000027945 */ /* 0x000fe80003800000 */
[----:B------:R-:W-:Y:S05]  /*15130*/  @P2 BRA `(.L_x_716) ;  /* 0x00000000001c2947 */ /* 0x000fea0003800000 */
[----:B0-----:R-:W0:Y:S01]  /*15140*/  S2R R5, SR_TID.X ;  /* 0x0000000000057919 */ /* 0x001e220000002100 */
[----:B------:R-:W-:-:S04]  /*15150*/  IMAD.MOV.U32 R3, RZ, RZ, 0x8000 ;  /* 0x00008000ff037424 */ /* 0x000fc800078e00ff */
[----:B------:R2:W-:Y:S01]  /*15160*/  SYNCS.ARRIVE.TRANS64 RZ, [R8+URZ+0x28890], R3 ;  /* 0x0288900308ff79a7 */ /* 0x0005e2000800003f */
[----:B0-----:R-:W-:-:S04]  /*15170*/  LOP3.LUT R5, R5, 0x1f, RZ, 0xc0, !PT ;  /* 0x0000001f05057812 */ /* 0x001fc800078ec0ff */
[----:B------:R-:W-:-:S13]  /*15180*/  ISETP.NE.AND P1, PT, R5, RZ, PT ;  /* 0x000000ff0500720c */ /* 0x000fda0003f25270 */
[----:B--2---:R-:W-:Y:S05]  /*15190*/  @!P1 BRA `(.L_x_716) ;  /* 0x0000000000049947 */ /* 0x004fea0003800000 */
[----:B------:R-:W-:Y:S01]  /*151a0*/  BPT.TRAP 0x1 ;  /* 0x000000040000795c */ /* 0x000fe20000300000 */
.L_x_716:
[----:B------:R-:W-:Y:S05]  /*151b0*/  BSYNC B2 ;  /* 0x0000000000027941 */ /* 0x000fea0003800000 */
.L_x_715:
[----:B------:R-:W-:Y:S01]  /*151c0*/  IMAD.MOV.U32 R12, RZ, RZ, RZ ;  /* 0x000000ffff0c7224 */ /* 0x000fe200078e00ff */
[----:B------:R-:W-:Y:S01]  /*151d0*/  UIADD3 UR4, UP0, UR40, 0x570, URZ ;  /* 0x0000057028047890 */ /* 0x000fe2000ff1e03f */
[----:B------:R-:W-:Y:S01]  /*151e0*/  IMAD R6, R27, 0x8000, R22 ;  /* 0x000080001b067824 */ /* 0x000fe200078e0216 */
[----:B------:R-:W-:Y:S01]  /*151f0*/  PLOP3.LUT P1, PT, PT, PT, PT, 0x80, 0x0 ;  /* 0x000000000000781c */ /* 0x000fe20003f2f070 */
[----:B0-----:R-:W-:Y:S01]  /*15200*/  IMAD R5, R9, 0x80, R0 ;  /* 0x0000008009057824 */ /* 0x001fe200078e0200 */
[----:B------:R-:W-:Y:S01]  /*15210*/  R2UR UR10, R12 ;  /* 0x000000000c0a72ca */ /* 0x000fe200000e0000 */
[----:B------:R-:W-:Y:S01]  /*15220*/  VIADD R3, R8, 0x28890 ;  /* 0x0002889008037836 */ /* 0x000fe20000000000 */
[----:B------:R-:W-:Y:S01]  /*15230*/  UIADD3.X UR5, URZ, UR41, URZ, UP0, !UPT ;  /* 0x000000293f057290 */ /* 0x000fe200087fe43f */
[----:B------:R-:W-:Y:S01]  /*15240*/  VIADD R10, R6, 0x18400 ;  /* 0x00018400060a7836 */ /* 0x000fe20000000000 */
[----:B------:R-:W-:Y:S01]  /*15250*/  UMOV UR6, 0x0 ;  /* 0x0000000000067882 */ /* 0x000fe20000000000 */
[----:B------:R-:W-:-:S10]  /*15260*/  UMOV UR7, 0x12f00000 ;  /* 0x12f0000000077882 */ /* 0x000fd40000000000 */
.L_x_717:
        /* <DEDUP_REMOVED lines=10> */
[----:B------:R-:W-:Y:S01]  /*15310*/  MOV R13, 0x40 ;  /* 0x00000040000d7802 */ /* 0x000fe20000000f00 */
[----:B------:R-:W-:Y:S01]  /*15320*/  VIADD R10, R6, 0x1c400 ;  /* 0x0001c400060a7836 */ /* 0x000fe20000000000 */
[----:B------:R-:W-:Y:S01]  /*15330*/  PLOP3.LUT P1, PT, PT, PT, PT, 0x80, 0x0 ;  /* 0x000000000000781c */ /* 0x000fe20003f2f070 */
[----:B------:R-:W-:Y:S01]  /*15340*/  UMOV UR6, 0x0 ;  /* 0x0000000000067882 */ /* 0x000fe20000000000 */
[----:B------:R-:W-:Y:S01]  /*15350*/  R2UR UR10, R13 ;  /* 0x000000000d0a72ca */ /* 0x000fe200000e0000 */
[----:B------:R-:W-:-:S14]  /*15360*/  UMOV UR7, 0x12f00000 ;  /* 0x12f0000000077882 */ /* 0x000fdc0000000000 */
.L_x_718:
        /* <DEDUP_REMOVED lines=10> */
[----:B------:R-:W0:Y:S01]  /*15410*/  SYNCS.PHASECHK.TRANS64.TRYWAIT P1, [R8+URZ+0x288c0], R7 ;  /* 0x0288c007080075a7 */ /* 0x000e22000802017f */
[----:B------:R-:W-:Y:S04]  /*15420*/  BSSY B2, `(.L_x_719) ;  /* 0x0000002000027945 */ /* 0x000fe80003800000 */
[----:B0-----:R-:W-:Y:S05]  /*15430*/  @!P1 BRA `(.L_x_720) ;  /* 0x00000064002c9947 */ /* 0x001fea0003800000 */
.L_x_890:
[----:B------:R-:W-:Y:S05]  /*15440*/  BSYNC B2 ;  /* 0x0000000000027941 */ /* 0x000fea0003800000 */
.L_x_719:
[----:B------:R-:W-:Y:S01]  /*15450*/  BSSY B2, `(.L_x_721) ;  /* 0x000000b000027945 */ /* 0x000fe20003800000 */
[----:B------:R-:W-:Y:S02]  /*15460*/  IMAD.MOV.U32 R10, RZ, RZ, 0x0 ;  /* 0x00000000ff0a7424 */ /* 0x000fe400078e00ff */
[----:B------:R-:W-:Y:S01]  /*15470*/  IMAD.MOV.U32 R11, RZ, RZ, 0x12f00000 ;  /* 0x12f00000ff0b7424 */ /* 0x000fe200078e00ff */
[----:B------:R-:W-:Y:S06]  /*15480*/  @P2 BRA `(.L_x_722) ;  /* 0x00000000001c2947 */ /* 0x000fec0003800000 */
[----:B------:R-:W2:Y:S01]  /*15490*/  S2R R14, SR_TID.X ;  /* 0x00000000000e7919 */ /* 0x000ea20000002100 */
[----:B------:R-:W-:-:S04]  /*154a0*/  IMAD.MOV.U32 R3, RZ, RZ, 0x8000 ;  /* 0x00008000ff037424 */ /* 0x000fc800078e00ff */
[----:B------:R3:W-:Y:S01]  /*154b0*/  SYNCS.ARRIVE.TRANS64 RZ, [R8+URZ+0x288b0], R3 ;  /* 0x0288b00308ff79a7 */ /* 0x0007e2000800003f */
[----:B--2---:R-:W-:-:S04]  /*154c0*/  LOP3.LUT R14, R14, 0x1f, RZ, 0xc0, !PT ;  /* 0x0000001f0e0e7812 */ /* 0x004fc800078ec0ff */
[----:B------:R-:W-:-:S13]  /*154d0*/  ISETP.NE.AND P1, PT, R14, RZ, PT ;  /* 0x000000ff0e00720c */ /* 0x000fda0003f25270 */
[----:B---3--:R-:W-:Y:S05]  /*154e0*/  @!P1 BRA `(.L_x_722) ;  /* 0x0000000000049947 */ /* 0x008fea0003800000 */
[----:B------:R-:W-:Y:S01]  /*154f0*/  BPT.TRAP 0x1 ;  /* 0x000000040000795c */ /* 0x000fe20000300000 */
.L_x_722:
[----:B------:R-:W-:Y:S05]  /*15500*/  BSYNC B2 ;  /* 0x0000000000027941 */ /* 0x000fea0003800000 */
.L_x_721:
[----:B------:R-:W-:Y:S01]  /*15510*/  R2UR UR10, R12 ;  /* 0x000000000c0a72ca */ /* 0x000fe200000e0000 */
[----:B------:R-:W-:Y:S01]  /*15520*/  UIADD3 UR4, UP0, UR40, 0x670, URZ ;  /* 0x0000067028047890 */ /* 0x000fe2000ff1e03f */
[----:B------:R-:W-:Y:S01]  /*15530*/  R2UR UR6, R10 ;  /* 0x000000000a0672ca */ /* 0x000fe200000e0000 */
[----:B01----:R-:W-:Y:S01]  /*15540*/  VIADD R8, R8, 0x288b0 ;  /* 0x000288b008087836 */ /* 0x003fe20000000000 */
[----:B------:R-:W-:Y:S01]  /*15550*/  R2UR UR7, R11 ;  /* 0x000000000b0772ca */ /* 0x000fe200000e0000 */
[----:B------:R-:W-:Y:S01]  /*15560*/  VIADD R3, R6, 0x400 ;  /* 0x0000040006037836 */ /* 0x000fe20000000000 */
[----:B------:R-:W-:Y:S01]  /*15570*/  PLOP3.LUT P1, PT, PT, PT, PT, 0x80, 0x0 ;  /* 0x000000000000781c */ /* 0x000fe20003f2f070 */
[----:B------:R-:W-:-:S12]  /*15580*/  UIADD3.X UR5, URZ, UR41, URZ, UP0, !UPT ;  /* 0x000000293f057290 */ /* 0x000fd800087fe43f */
.L_x_723:
        /* <DEDUP_REMOVED lines=15> */
.L_x_724:
        /* <DEDUP_REMOVED lines=10> */
.L_x_712:
[----:B------:R-:W-:Y:S05]  /*15720*/  BSYNC B1 ;  /* 0x0000000000017941 */ /* 0x000fea0003800000 */
.L_x_711:
[----:B------:R-:W-:Y:S01]  /*15730*/  ISETP.GT.AND P2, PT, R9, R4, PT ;  /* 0x000000040900720c */ /* 0x000fe20003f44270 */
[----:B------:R-:W-:Y:S02]  /*15740*/  VIADD R27, R27, 0x1 ;  /* 0x000000011b1b7836 */ /* 0x000fe40000000000 */
[----:B------:R-:W-:-:S03]  /*15750*/  VIADD R9, R9, 0xffffffff ;  /* 0xffffffff09097836 */ /* 0x000fc60000000000 */
[----:B------:R-:W-:-:S04]  /*15760*/  ISETP.NE.AND P1, PT, R27, 0x2, PT ;  /* 0x000000021b00780c */ /* 0x000fc80003f25270 */
[----:B------:R-:W-:Y:S02]  /*15770*/  SEL R6, RZ, 0x1, P1 ;  /* 0x00000001ff067807 */ /* 0x000fe40000800000 */
[----:B------:R-:W-:Y:S02]  /*15780*/  SEL R27, R27, RZ, P1 ;  /* 0x000000ff1b1b7207 */ /* 0x000fe40000800000 */
[----:B------:R-:W-:Y:S01]  /*15790*/  LOP3.LUT R29, R29, R6, RZ, 0x3c, !PT ;  /* 0x000000061d1d7212 */ /* 0x000fe200078e3cff */
[----:B------:R-:W-:Y:S06]  /*157a0*/  @P2 BRA `(.L_x_725) ;  /* 0xfffffff8002c2947 */ /* 0x000fec000383ffff */
.L_x_691:
[----:B------:R-:W-:Y:S05]  /*157b0*/  BSYNC B0 ;  /* 0x0000000000007941 */ /* 0x000fea0003800000 */
.L_x_690:
[----:B------:R-:W-:Y:S05]  /*157c0*/  @!P0 WARPSYNC.ALL ;  /* 0x0000000000008948 */ /* 0x000fea0003800000 */
[----:B------:R-:W-:Y:S01]  /*157d0*/  @!P0 BAR.SYNC.DEFER_BLOCKING 0xc, 0x180 ;  /* 0x0306000000008b1d */ /* 0x000fe20000010000 */
[----:B------:R-:W-:-:S05]  /*157e0*/  ISETP.GT.AND P0, PT, R37, RZ, PT ;  /* 0x000000ff2500720c */ /* 0x000fca0003f04270 */
[----:B------:R-:W-:Y:S08]  /*157f0*/  BSSY B7, `(.L_x_726) ;  /* 0x0000376000077945 */ /* 0x000ff00003800000 */
[----:B------:R-:W-:Y:S05]  /*15800*/  @P0 BRA `(.L_x_727) ;  /* 0x0000000000440947 */ /* 0x000fea0003800000 */
[----:B------:R-:W1:Y:S02]  /*15810*/  S2R R3, SR_TID.X ;  /* 0x0000000000037919 */ /* 0x000e640000002100 */
[----:B-1----:R-:W-:-:S04]  /*15820*/  LOP3.LUT R3, R3, 0x7f, RZ, 0xc0, !PT ;  /* 0x0000007f03037812 */ /* 0x002fc800078ec0ff */
[----:B------:R-:W-:-:S13]  /*15830*/  ISETP.NE.AND P0, PT, R3, RZ, PT ;  /* 0x000000ff0300720c */ /* 0x000fda0003f05270 */
[----:B------:R-:W-:Y:S05]  /*15840*/  @P0 BRA `(.L_x_728) ;  /* 0x0000003400c00947 */ /* 0x000fea0003800000 */
[----:B0-----:R-:W0:Y:S01]  /*15850*/  S2R R5, SR_LANEID ;  /* 0x0000000000057919 */ /* 0x001e220000000000 */
[----:B------:R-:W-:Y:S01]  /*15860*/  VOTEU.ANY UR4, UPT, PT ;  /* 0x0000000000047886 */ /* 0x000fe200038e0100 */
[----:B------:R-:W1:Y:S01]  /*15870*/  LDC.64 R2, c[0x0][0xc60] ;  /* 0x00031800ff027b82 */ /* 0x000e620000000a00 */
[----:B------:R-:W0:Y:S02]  /*15880*/  FLO.U32 R0, UR4 ;  /* 0x0000000400007d00 */ /* 0x000e2400080e0000 */
[----:B0-----:R-:W-:-:S06]  /*15890*/  ISETP.EQ.U32.AND P0, PT, R0, R5, PT ;  /* 0x000000050000720c */ /* 0x001fcc0003f02070 */
[----:B------:R-:W1:Y:S07]  /*158a0*/  POPC R5, UR4 ;  /* 0x0000000400057d09 */ /* 0x000e6e0008000000 */
[----:B-1----:R-:W2:Y:S01]  /*158b0*/  @P0 ATOMG.E.ADD.STRONG.GPU PT, R3, desc[UR38][R2.64], R5 ;  /* 0x00000005020309a8 */ /* 0x002ea200081ee1e6 */
[----:B------:R-:W0:Y:S02]  /*158c0*/  S2R R4, SR_LTMASK ;  /* 0x0000000000047919 */ /* 0x000e240000003900 */
[----:B0-----:R-:W-:-:S04]  /*158d0*/  LOP3.LUT R4, R4, UR4, RZ, 0xc0, !PT ;  /* 0x0000000404047c12 */ /* 0x001fc8000f8ec0ff */
[----:B------:R-:W0:Y:S01]  /*158e0*/  POPC R7, R4 ;  /* 0x0000000400077309 */ /* 0x000e220000000000 */
[----:B--2---:R-:W0:Y:S02]  /*158f0*/  SHFL.IDX PT, R0, R3, R0, 0x1f ;  /* 0x00001f0003007589 */ /* 0x004e2400000e0000 */
[----:B0-----:R-:W-:Y:S01]  /*15900*/  IADD3 R16, R0, UR36, R7 ;  /* 0x0000002400107c10 */ /* 0x001fe2000fffe007 */
[----:B------:R-:W-:Y:S06]  /*15910*/  BRA `(.L_x_728) ;  /* 0x00000034008c7947 */ /* 0x000fec0003800000 */
.L_x_727:
        /* <DEDUP_REMOVED lines=9> */
[----:B0-----:R-:W-:Y:S01]  /*159b0*/  MOV R5, UR7 ;  /* 0x0000000700057c02 */ /* 0x001fe20008000f00 */
[----:B------:R-:W0:Y:S01]  /*159c0*/  LDC.64 R2, c[0x4][R2] ;  /* 0x0100000002027b82 */ /* 0x000e220000000a00 */
        /* <DEDUP_REMOVED lines=8> */
[----:B0-----:R-:W-:Y:S05]  /*15a50*/  CALL.ABS.NOINC R2 ;  /* 0x0000000002007343 */ /* 0x001fea0003c00000 */
.L_x_730:
[----:B------:R-:W-:Y:S05]  /*15a60*/  BSYNC B6 ;  /* 0x0000000000067941 */ /* 0x000fea0003800000 */
.L_x_729:
        /* <DEDUP_REMOVED lines=11> */
[----:B0-----:R-:W-:Y:S02]  /*15b20*/  IMAD.U32 R5, RZ, RZ, UR7 ;  /* 0x00000007ff057e24 */ /* 0x001fe4000f8e00ff */
[----:B------:R-:W-:Y:S02]  /*15b30*/  IMAD.U32 R6, RZ, RZ, UR8 ;  /* 0x00000008ff067e24 */ /* 0x000fe4000f8e00ff */
[----:B------:R-:W-:-:S02]  /*15b40*/  IMAD.U32 R10, RZ, RZ, UR4 ;  /* 0x00000004ff0a7e24 */ /* 0x000fc4000f8e00ff */
[----:B------:R-:W-:Y:S02]  /*15b50*/  IMAD.U32 R11, RZ, RZ, UR5 ;  /* 0x00000005ff0b7e24 */ /* 0x000fe4000f8e00ff */
[----:B------:R-:W-:Y:S02]  /*15b60*/  IMAD.MOV.U32 R8, RZ, RZ, 0x70 ;  /* 0x00000070ff087424 */ /* 0x000fe400078e00ff */
[----:B------:R-:W-:Y:S02]  /*15b70*/  IMAD.MOV.U32 R12, RZ, RZ, 0x1 ;  /* 0x00000001ff0c7424 */ /* 0x000fe400078e00ff */
[----:B-1----:R-:W-:-:S07]  /*15b80*/  IMAD.MOV.U32 R13, RZ, RZ, RZ ;  /* 0x000000ffff0d7224 */ /* 0x002fce00078e00ff */
[----:B------:R-:W-:-:S07]  /*15b90*/  LEPC R20, `(.L_x_733) ;  /* 0x000000001014794e */ /* 0x000fce0000000000 */
[----:B--2---:R-:W-:Y:S05]  /*15ba0*/  CALL.ABS.NOINC R2 ;  /* 0x0000000002007343 */ /* 0x004fea0003c00000 */
.L_x_733:
[----:B------:R0:W1:Y:S01]  /*15bb0*/  LDC.64 R2, c[0x4][R26] ;  /* 0x010000001a027b82 */ /* 0x0000620000000a00 */
[----:B------:R-:W-:Y:S01]  /*15bc0*/  ULDC.64 UR4, c[0x4][0x80] ;  /* 0x0100200000047ab9 */ /* 0x000fe20000000a00 */
[----:B------:R-:W-:Y:S01]  /*15bd0*/  ULDC.64 UR6, c[0x4][0x88] ;  /* 0x0100220000067ab9 */ /* 0x000fe20000000a00 */
[----:B------:R-:W-:Y:S01]  /*15be0*/  ULDC.64 UR8, c[0x4][0x18] ;  /* 0x0100060000087ab9 */ /* 0x000fe20000000a00 */
[----:B------:R-:W-:Y:S01]  /*15bf0*/  IMAD.U32 R4, RZ, RZ, UR4 ;  /* 0x00000004ff047e24 */ /* 0x000fe2000f8e00ff */
[----:B------:R-:W-:Y:S01]  /*15c00*/  MOV R8, 0x70 ;  /* 0x0000007000087802 */ /* 0x000fe20000000f00 */
[----:B------:R-:W-:Y:S02]  /*15c10*/  IMAD.U32 R5, RZ, RZ, UR5 ;  /* 0x00000005ff057e24 */ /* 0x000fe4000f8e00ff */
[----:B------:R-:W-:Y:S02]  /*15c20*/  IMAD.U32 R6, RZ, RZ, UR6 ;  /* 0x00000006ff067e24 */ /* 0x000fe4000f8e00ff */
[----:B------:R-:W-:-:S02]  /*15c30*/  IMAD.U32 R7, RZ, RZ, UR7 ;  /* 0x00000007ff077e24 */ /* 0x000fc4000f8e00ff */
[----:B------:R-:W-:Y:S02]  /*15c40*/  IMAD.U32 R10, RZ, RZ, UR8 ;  /* 0x00000008ff0a7e24 */ /* 0x000fe4000f8e00ff */
[----:B------:R-:W-:Y:S02]  /*15c50*/  IMAD.U32 R11, RZ, RZ, UR9 ;  /* 0x00000009ff0b7e24 */ /* 0x000fe4000f8e00ff */
[----:B------:R-:W-:Y:S02]  /*15c60*/  IMAD.MOV.U32 R12, RZ, RZ, 0x1 ;  /* 0x00000001ff0c7424 */ /* 0x000fe400078e00ff */
[----:B0-----:R-:W-:-:S07]  /*15c70*/  IMAD.MOV.U32 R13, RZ, RZ, RZ ;  /* 0x000000ffff0d7224 */ /* 0x001fce00078e00ff */
[----:B------:R-:W-:-:S07]  /*15c80*/  LEPC R20, `(.L_x_732) ;  /* 0x000000001014794e */ /* 0x000fce0000000000 */
[----:B-1----:R-:W-:Y:S05]  /*15c90*/  CALL.ABS.NOINC R2 ;  /* 0x0000000002007343 */ /* 0x002fea0003c00000 */
.L_x_732:
[----:B------:R-:W-:Y:S05]  /*15ca0*/  BSYNC B6 ;  /* 0x0000000000067941 */ /* 0x000fea0003800000 */
.L_x_731:
[----:B------:R-:W2:Y:S01]  /*15cb0*/  LDL R26, [R1+0x20] ;  /* 0x00002000011a7983 */ /* 0x000ea20000100800 */
[----:B------:R-:W-:Y:S01]  /*15cc0*/  ULDC.64 UR4, c[0x0][0x9f8] ;  /* 0x00027e0000047ab9 */ /* 0x000fe20000000a00 */
[----:B------:R-:W1:Y:S01]  /*15cd0*/  LDC R7, c[0x0][0x430] ;  /* 0x00010c00ff077b82 */ /* 0x000e620000000800 */
[----:B------:R-:W-:Y:S01]  /*15ce0*/  ISETP.NE.U32.AND P0, PT, RZ, UR4, PT ;  /* 0x00000004ff007c0c */ /* 0x000fe2000bf05070 */
[----:B------:R-:W0:Y:S03]  /*15cf0*/  LDL R21, [R1] ;  /* 0x0000000001157983 */ /* 0x000e260000100800 */
[----:B------:R-:W-:Y:S01]  /*15d00*/  ISETP.NE.AND.EX P0, PT, RZ, UR5, PT, P0 ;  /* 0x00000005ff007c0c */ /* 0x000fe2000bf05300 */
[----:B------:R-:W3:Y:S01]  /*15d10*/  LDL R20, [R1+0x2c] ;  /* 0x00002c0001147983 */ /* 0x000ee20000100800 */
[----:B------:R-:W4:Y:S11]  /*15d20*/  S2R R35, SR_TID.X ;  /* 0x0000000000237919 */ /* 0x000f360000002100 */
[----:B------:R-:W-:Y:S01]  /*15d30*/  @P0 IADD3 R2, P1, R23, UR4, RZ ;  /* 0x0000000417020c10 */ /* 0x000fe2000ff3e0ff */
[----:B------:R-:W4:Y:S01]  /*15d40*/  S2R R0, SR_TID.X ;  /* 0x0000000000007919 */ /* 0x000f220000002100 */
[----:B------:R-:W-:-:S02]  /*15d50*/  ULDC UR4, c[0x0][0x2f4] ;  /* 0x0000bd0000047ab9 */ /* 0x000fc40000000800 */
[----:B------:R-:W-:-:S05]  /*15d60*/  @P0 IADD3.X R3, R24, UR5, RZ, P1, !PT ;  /* 0x0000000518030c10 */ /* 0x000fca0008ffe4ff */
[----:B------:R0:W3:Y:S01]  /*15d70*/  @P0 LDG.E R34, desc[UR38][R2.64] ;  /* 0x0000002602220981 */ /* 0x0000e2000c1e1900 */
[----:B-1----:R-:W-:-:S13]  /*15d80*/  ISETP.NE.AND P1, PT, R7, 0x1, PT ;  /* 0x000000010700780c */ /* 0x002fda0003f25270 */
[----:B------:R-:W1:Y:S01]  /*15d90*/  @P1 LDC R6, c[0x0][0x434] ;  /* 0x00010d00ff061b82 */ /* 0x000e620000000800 */
[----:B----4-:R-:W-:-:S04]  /*15da0*/  LOP3.LUT R35, R35, 0x7f, RZ, 0xc0, !PT ;  /* 0x0000007f23237812 */ /* 0x010fc800078ec0ff */
[----:B------:R-:W-:Y:S01]  /*15db0*/  SHF.R.U32.HI R35, RZ, 0x3, R35 ;  /* 0x00000003ff237819 */ /* 0x000fe20000011623 */
[----:B------:R-:W-:-:S05]  /*15dc0*/  IMAD.SHL.U32 R0, R0, 0x10, RZ ;  /* 0x0000001000007824 */ /* 0x000fca00078e00ff */
[----:B------:R-:W-:Y:S02]  /*15dd0*/  LOP3.LUT R0, R0, 0x70, RZ, 0xc0, !PT ;  /* 0x0000007000007812 */ /* 0x000fe400078ec0ff */
[----:B------:R-:W-:Y:S01]  /*15de0*/  LOP3.LUT R32, R32, 0xfffffffb, RZ, 0xc0, !PT ;  /* 0xfffffffb20207812 */ /* 0x000fe200078ec0ff */
[----:B------:R-:W-:Y:S01]  /*15df0*/  UMOV UR5, 0xffffffff ;  /* 0xffffffff00057882 */ /* 0x000fe20000000000 */
[----:B--2---:R-:W-:-:S05]  /*15e00*/  LEA.HI.SX32 R26, R26, 0xffffffff, 0x19 ;  /* 0xffffffff1a1a7811 */ /* 0x004fca00078fcaff */
[----:B------:R-:W-:-:S05]  /*15e10*/  IMAD.SHL.U32 R8, R26, 0x80, RZ ;  /* 0x000000801a087824 */ /* 0x000fca00078e00ff */
[----:B------:R-:W-:Y:S02]  /*15e20*/  LOP3.LUT R4, R8, R35, R0, 0xfe, !PT ;  /* 0x0000002308047212 */ /* 0x000fe400078efe00 */
[----:B------:R-:W2:Y:S02]  /*15e30*/  @P1 LDC R0, c[0x0][0x438] ;  /* 0x00010e00ff001b82 */ /* 0x000ea40000000800 */
[C---:B------:R-:W-:Y:S01]  /*15e40*/  ISETP.GE.AND P0, PT, R4.reuse, R37, PT ;  /* 0x000000250400720c */ /* 0x040fe20003f06270 */
[----:B0-----:R-:W-:-:S04]  /*15e50*/  IMAD.IADD R5, R4, 0x1, R21 ;  /* 0x0000000104057824 */ /* 0x001fc800078e0215 */
[----:B-1----:R-:W-:-:S08]  /*15e60*/  @P1 IMAD.HI.U32 R6, R5, R6, RZ ;  /* 0x0000000605061227 */ /* 0x002fd000078e00ff */
[----:B------:R-:W0:Y:S01]  /*15e70*/  @!P0 LDC.64 R2, c[0x0][0x428] ;  /* 0x00010a00ff028b82 */ /* 0x000e220000000a00 */
[----:B------:R-:W-:Y:S01]  /*15e80*/  IMAD.MOV.U32 R4, RZ, RZ, R5 ;  /* 0x000000ffff047224 */ /* 0x000fe200078e0005 */
[----:B---3--:R-:W-:Y:S02]  /*15e90*/  SHF.R.S32.HI R9, RZ, 0x1f, R34 ;  /* 0x0000001fff097819 */ /* 0x008fe40000011422 */
[----:B--2---:R-:W-:-:S05]  /*15ea0*/  @P1 SHF.R.U32.HI R4, RZ, R0, R6 ;  /* 0x00000000ff041219 */ /* 0x004fca0000011606 */
[----:B------:R-:W-:-:S04]  /*15eb0*/  IMAD.MOV R0, RZ, RZ, -R4 ;  /* 0x000000ffff007224 */ /* 0x000fc800078e0a04 */
[----:B------:R-:W-:Y:S01]  /*15ec0*/  IMAD R0, R7, R0, R5 ;  /* 0x0000000007007224 */ /* 0x000fe200078e0205 */
[--C-:B------:R-:W-:Y:S01]  /*15ed0*/  @!P0 SHF.R.S32.HI R5, RZ, 0x1f, R4.reuse ;  /* 0x0000001fff058819 */ /* 0x100fe20000011404 */
[-C--:B0-----:R-:W-:Y:S02]  /*15ee0*/  @!P0 IMAD R6, R9, R2.reuse, RZ ;  /* 0x0000000209068224 */ /* 0x081fe400078e02ff */
[----:B------:R-:W-:-:S04]  /*15ef0*/  @!P0 IMAD.WIDE.U32 R4, R34, R2, R4 ;  /* 0x0000000222048225 */ /* 0x000fc800078e0004 */
[----:B------:R-:W-:Y:S02]  /*15f00*/  @!P0 IMAD R6, R34, R3, R6 ;  /* 0x0000000322068224 */ /* 0x000fe400078e0206 */
[----:B------:R-:W0:Y:S02]  /*15f10*/  @!P0 LDC.64 R2, c[0x0][0x418] ;  /* 0x00010600ff028b82 */ /* 0x000e240000000a00 */
[----:B------:R-:W-:Y:S01]  /*15f20*/  @!P0 IMAD.IADD R6, R5, 0x1, R6 ;  /* 0x0000000105068824 */ /* 0x000fe200078e0206 */
[----:B------:R-:W-:Y:S01]  /*15f30*/  ISETP.NE.AND P2, PT, R20, 0x3, PT ;  /* 0x000000031400780c */ /* 0x000fe20003f45270 */
[----:B------:R1:W-:Y:S01]  /*15f40*/  STL [R1+0x4], R9 ;  /* 0x0000040901007387 */ /* 0x0003e20000100800 */
[----:B0-----:R-:W-:-:S04]  /*15f50*/  @!P0 LEA R2, P1, R4, R2, 0x2 ;  /* 0x0000000204028211 */ /* 0x001fc800078210ff */
[----:B------:R-:W-:Y:S01]  /*15f60*/  @!P0 LEA.HI.X R3, R4, R3, R6, 0x2, P1 ;  /* 0x0000000304038211 */ /* 0x000fe200008f1406 */
[----:B------:R-:W-:-:S06]  /*15f70*/  IMAD.MOV.U32 R4, RZ, RZ, RZ ;  /* 0x000000ffff047224 */ /* 0x000fcc00078e00ff */
[----:B------:R1:W5:Y:S01]  /*15f80*/  @!P0 LDG.E R4, desc[UR38][R2.64] ;  /* 0x0000002602048981 */ /* 0x000362000c1e1900 */
[----:B------:R-:W-:Y:S02]  /*15f90*/  ISETP.GE.AND P0, PT, R31, UR4, PT ;  /* 0x000000041f007c0c */ /* 0x000fe4000bf06270 */
[----:B------:R-:W-:-:S04]  /*15fa0*/  @P2 LOP3.LUT R32, R32, 0x4, RZ, 0xfc, !PT ;  /* 0x0000000420202812 */ /* 0x000fc800078efcff */
[----:B------:R-:W-:-:S07]  /*15fb0*/  LOP3.LUT R32, R32, 0xfffffffd, RZ, 0xc0, !PT ;  /* 0xfffffffd20207812 */ /* 0x000fce00078ec0ff */
[----:B------:R-:W-:Y:S02]  /*15fc0*/  @P0 LOP3.LUT R32, R32, 0x2, RZ, 0xfc, !PT ;  /* 0x0000000220200812 */ /* 0x000fe400078efcff */
[----:B------:R-:W-:Y:S02]  /*15fd0*/  ISETP.GE.AND P0, PT, R30, UR4, PT ;  /* 0x000000041e007c0c */ /* 0x000fe4000bf06270 */
[----:B------:R-:W-:-:S11]  /*15fe0*/  LOP3.LUT R32, R32, 0xfffffffe, RZ, 0xc0, !PT ;  /* 0xfffffffe20207812 */ /* 0x000fd600078ec0ff */
[----:B------:R-:W-:Y:S01]  /*15ff0*/  @P0 LOP3.LUT R32, R32, 0x1, RZ, 0xfc, !PT ;  /* 0x0000000120200812 */ /* 0x000fe200078efcff */
[----:B-1----:R-:W-:Y:S06]  /*16000*/  BRA.DIV UR5, `(.L_x_734) ;  /* 0x0000005a054c7947 */ /* 0x002fec000b800000 */
.L_x_893:
[----:B------:R-:W-:Y:S01]  /*16010*/  SHF.R.S32.HI R35, RZ, 0x1f, R18 ;  /* 0x0000001fff237819 */ /* 0x000fe20000011412 */
[----:B------:R-:W-:Y:S06]  /*16020*/  @!P2 BRA `(.L_x_735) ;  /* 0x000000000004a947 */ /* 0x000fec0003800000 */
[----:B------:R-:W-:Y:S01]  /*16030*/  BPT.TRAP 0x1 ;  /* 0x000000040000795c */ /* 0x000fe20000300000 */
.L_x_735:
        /* <DEDUP_REMOVED lines=18> */
[----:B------:R-:W-:Y:S02]  /*16160*/  LEA R23, P0, R2, UR4, 0x1 ;  /* 0x0000000402177c11 */ /* 0x000fe4000f8008ff */
[----:B------:R-:W-:-:S04]  /*16170*/  IADD3 R7, R3, R7, RZ ;  /* 0x0000000703077210 */ /* 0x000fc80007ffe0ff */
[----:B------:R-:W-:Y:S01]  /*16180*/  LEA.HI.X R24, R2, UR5, R7, 0x1, P0 ;  /* 0x0000000502187c11 */ /* 0x000fe200080f0c07 */
[----:B------:R-:W-:Y:S01]  /*16190*/  IMAD R7, R25, 0x8, R22 ;  /* 0x0000000819077824 */ /* 0x000fe200078e0216 */
[----:B------:R-:W-:-:S04]  /*161a0*/  SHF.L.U32 R2, R28, 0x1f, RZ ;  /* 0x0000001f1c027819 */ /* 0x000fc800000006ff */
[----:B------:R-:W0:Y:S02]  /*161b0*/  SYNCS.PHASECHK.TRANS64.TRYWAIT P0, [R7+URZ+0x28840], R2 ;  /* 0x02884002070075a7 */ /* 0x000e24000800017f */
[----:B0-----:R-:W-:Y:S05]  /*161c0*/  @!P0 BRA `(.L_x_737) ;  /* 0x0000005800108947 */ /* 0x001fea0003800000 */
.L_x_894:
[----:B------:R-:W-:Y:S05]  /*161d0*/  BSYNC B0 ;  /* 0x0000000000007941 */ /* 0x000fea0003800000 */
.L_x_736:
        /* <DEDUP_REMOVED lines=18> */
[----:B-1----:R-:W-:Y:S01]  /*16300*/  LOP3.LUT R9, R9, 0x7f, RZ, 0xc0, !PT ;  /* 0x0000007f09097812 */ /* 0x002fe200078ec0ff */
        /* <DEDUP_REMOVED lines=13> */
[----:B-1----:R-:W-:-:S05]  /*163e0*/  @P0 IMAD.X R2, RZ, RZ, R2, P1 ;  /* 0x000000ffff020224 */ /* 0x002fca00008e0602 */
[----:B------:R-:W-:-:S04]  /*163f0*/  @P0 LOP3.LUT R3, R3, R2, RZ, 0x3c, !PT ;  /* 0x0000000203030212 */ /* 0x000fc800078e3cff */
[----:B------:R-:W-:-:S04]  /*16400*/  @P0 LOP3.LUT R2, R3, R2, RZ, 0x3c, !PT ;  /* 0x0000000203020212 */ /* 0x000fc800078e3cff */
[----:B------:R-:W-:-:S05]  /*16410*/  @P0 LOP3.LUT R3, R3, R2, RZ, 0x3c, !PT ;  /* 0x0000000203030212 */ /* 0x000fca00078e3cff */
[----:B------:R-:W-:Y:S01]  /*16420*/  @!PT LDS RZ, [RZ] ;  /* 0x00000000fffff984 */ /* 0x000fe20000000800 */
        /* <DEDUP_REMOVED lines=28> */
[----:B0-----:R-:W-:-:S04]  /*165f0*/  @P0 LEA R3, P1, R31, R3, 0x1 ;  /* 0x000000031f030211 */ /* 0x001fc800078208ff */
[----:B-1----:R-:W-:-:S04]  /*16600*/  @P0 IADD3.X R2, RZ, R2, RZ, P1, !PT ;  /* 0x00000002ff020210 */ /* 0x002fc80000ffe4ff */
        /* <DEDUP_REMOVED lines=40> */
.L_x_912:
[----:B------:R-:W-:-:S13]  /*16890*/  ISETP.GE.AND P0, PT, R6, 0x71, PT ;  /* 0x000000710600780c */ /* 0x000fda0003f06270 */
[----:B-1----:R-:W-:Y:S01]  /*168a0*/  @P0 LEA R2, P1, R31, R2, 0x1 ;  /* 0x000000021f020211 */ /* 0x002fe200078208ff */
[----:B------:R-:W-:-:S04]  /*168b0*/  @P0 IMAD R5, R5, 0x2, R22 ;  /* 0x0000000205050824 */ /* 0x000fc800078e0216 */
[----:B------:R-:W-:-:S05]  /*168c0*/  @P0 IMAD.X R3, RZ, RZ, R0, P1 ;  /* 0x000000ffff030224 */ /* 0x000fca00008e0600 */
[----:B------:R-:W-:Y:S01]  /*168d0*/  @!PT LDS RZ, [RZ] ;  /* 0x00000000fffff984 */ /* 0x000fe20000000800 */
[----:B------:R-:W-:Y:S01]  /*168e0*/  @!PT LDS RZ, [RZ] ;  /* 0x00000000fffff984 */ /* 0x000fe20000000800 */
[----:B------:R-:W-:Y:S01]  /*168f0*/  @!PT LDS RZ, [RZ] ;  /* 0x00000000fffff984 */ /* 0x000fe20000000800 */
[----:B------:R1:W-:Y:S04]  /*16900*/  @P0 LDGSTS.E.BYPASS.LTC128B.128 [R5+0x1bc00], desc[UR38][R2.64], !P3 ;  /* 0x1bc0000002050fae */ /* 0x0003e8000d901d66 */
[----:B------:R1:W-:Y:S01]  /*16910*/  @P0 LDGSTS.E.BYPASS.LTC128B.128 [R5+0x1fc00], desc[UR38][R2.64+0x80], !P2 ;  /* 0x1fc0008002050fae */ /* 0x0003e2000d101d66 */
[----:B------:R-:W-:Y:S01]  /*16920*/  PLOP3.LUT P0, PT, PT, PT, PT, 0x80, 0x0 ;  /* 0x000000000000781c */ /* 0x000fe20003f0f070 */
[----:B------:R-:W-:-:S12]  /*16930*/  NOP ;  /* 0x0000000000007918 */ /* 0x000fd80000000000 */
.L_x_739:
[----:B------:R-:W-:Y:S02]  /*16940*/  PLOP3.LUT P1, PT, P1, P0, PT, 0xa2, 0x0 ;  /* 0x000000000000781c */ /* 0x000fe40000f21472 */
[----:B------:R-:W-:-:S08]  /*16950*/  @P0 R2UR P1, UR4, R7 ;  /* 0x00000000070402ca */ /* 0x000fd00000020000 */
[----:B------:R-:W-:-:S05]  /*16960*/  @P0 PLOP3.LUT P0, PT, P1, PT, PT, 0x80, 0x0 ;  /* 0x000000000000081c */ /* 0x000fca0000f0f070 */
[----:B------:R-:W-:Y:S01]  /*16970*/  @!P1 SYNCS.ARRIVE.TRANS64.RED.A0T1 RZ, [UR4+0x28830], RZ ;  /* 0x028830ffffff99a7 */ /* 0x000fe20008200404 */
[----:B------:R-:W-:Y:S07]  /*16980*/  @!P1 ARRIVES.LDGSTSBAR.64.TRANSCNT [UR4+0x28830] ;  /* 0x02883000ff0099b0 */ /* 0x000fee0008000a84 */
[----:B------:R-:W-:Y:S05]  /*16990*/  @P0 BRA.U.ANY `(.L_x_739) ;  /* 0xfffffffd00e80947 */ /* 0x000fea000393ffff */
[----:B------:R-:W-:Y:S01]  /*169a0*/  NOP ;  /* 0x0000000000007918 */ /* 0x000fe20000000000 */
[----:B------:R-:W2:Y:S02]  /*169b0*/  LDL R0, [R1+0x2c] ;  /* 0x00002c0001007983 */ /* 0x000ea40000100800 */
[----:B--2---:R-:W-:-:S13]  /*169c0*/  ISETP.NE.AND P2, PT, R0, 0x3, PT ;  /* 0x000000030000780c */ /* 0x004fda0003f45270 */
[----:B------:R-:W-:Y:S05]  /*169d0*/  @!P2 BRA `(.L_x_740) ;  /* 0x000000000004a947 */ /* 0x000fea0003800000 */
[----:B------:R-:W-:Y:S01]  /*169e0*/  BPT.TRAP 0x1 ;  /* 0x000000040000795c */ /* 0x000fe20000300000 */
.L_x_740:
[----:B-1----:R1:W5:Y:S01]  /*169f0*/  LDL.LU R3, [R1+0x10] ;  /* 0x0000100001037983 */ /* 0x0023620000300800 */
[----:B------:R1:W-:Y:S03]  /*16a00*/  SYNCS.ARRIVE.TRANS64.A1T0 RZ, [R7+URZ+0x28830], RZ ;  /* 0x028830ff07ff79a7 */ /* 0x0003e6000810003f */
[----:B0-----:R1:W5:Y:S02]  /*16a10*/  LDL.LU R4, [R1+0x18] ;  /* 0x0000180001047983 */ /* 0x0013640000300800 */
[----:B------:R-:W-:Y:S05]  /*16a20*/  WARPSYNC.ALL ;  /* 0x0000000000007948 */ /* 0x000fea0003800000 */
[----:B------:R-:W-:Y:S01]  /*16a30*/  ULDC.64 UR4, c[0x0][0x298] ;  /* 0x0000a60000047ab9 */ /* 0x000fe20000000a00 */
[----:B------:R-:W-:Y:S01]  /*16a40*/  ULDC.64 UR6, c[0x0][0xa00] ;  /* 0x0002800000067ab9 */ /* 0x000fe20000000a00 */
[----:B------:R-:W-:Y:S01]  /*16a50*/  VIADD R2, R22, 0x10400 ;  /* 0x0001040016027836 */ /* 0x000fe20000000000 */
[----:B------:R-:W-:Y:S01]  /*16a60*/  BAR.SYNC.DEFER_BLOCKING 0x8, 0x180 ;  /* 0x0206000000007b1d */ /* 0x000fe20000010000 */
[----:B------:R-:W-:-:S03]  /*16a70*/  ISETP.NE.U32.AND P0, PT, RZ, UR6, PT ;  /* 0x00000006ff007c0c */ /* 0x000fc6000bf05070 */
[----:B------:R-:W-:Y:S02]  /*16a80*/  LOP3.LUT P1, RZ, R2, 0x3ff, RZ, 0xc0, !PT ;  /* 0x000003ff02ff7812 */ /* 0x000fe4000782c0ff */
[----:B------:R-:W-:Y:S01]  /*16a90*/  ISETP.NE.AND.EX P0, PT, RZ, UR7, PT, P0 ;  /* 0x00000007ff007c0c */ /* 0x000fe2000bf05300 */
[----:B------:R-:W-:Y:S03]  /*16aa0*/  BSSY B6, `(.L_x_741) ;  /* 0x000001c000067945 */ /* 0x000fe60003800000 */
        /* <DEDUP_REMOVED lines=15> */
[----:B------:R-:W-:Y:S01]  /*16ba0*/  MOV R4, UR4 ;  /* 0x0000000400047c02 */ /* 0x000fe20008000f00 */
[----:B------:R-:W-:Y:S01]  /*16bb0*/  IMAD.U32 R5, RZ, RZ, UR5 ;  /* 0x00000005ff057e24 */ /* 0x000fe2000f8e00ff */
[----:B------:R-:W0:Y:S01]  /*16bc0*/  LDC.64 R2, c[0x4][R2] ;  /* 0x0100000002027b82 */ /* 0x000e220000000a00 */
[----:B------:R-:W-:Y:S02]  /*16bd0*/  IMAD.U32 R6, RZ, RZ, UR6 ;  /* 0x00000006ff067e24 */ /* 0x000fe4000f8e00ff */
[----:B-1----:R-:W-:Y:S02]  /*16be0*/  IMAD.U32 R7, RZ, RZ, UR7 ;  /* 0x00000007ff077e24 */ /* 0x002fe4000f8e00ff */
[----:B------:R-:W-:-:S02]  /*16bf0*/  IMAD.U32 R10, RZ, RZ, UR8 ;  /* 0x00000008ff0a7e24 */ /* 0x000fc4000f8e00ff */
[----:B------:R-:W-:Y:S02]  /*16c00*/  IMAD.U32 R11, RZ, RZ, UR9 ;  /* 0x00000009ff0b7e24 */ /* 0x000fe4000f8e00ff */
[----:B------:R-:W-:Y:S02]  /*16c10*/  IMAD.MOV.U32 R8, RZ, RZ, 0x70 ;  /* 0x00000070ff087424 */ /* 0x000fe400078e00ff */
[----:B------:R-:W-:Y:S02]  /*16c20*/  IMAD.MOV.U32 R12, RZ, RZ, 0x1 ;  /* 0x00000001ff0c7424 */ /* 0x000fe400078e00ff */
[----:B------:R-:W-:-:S07]  /*16c30*/  IMAD.MOV.U32 R13, RZ, RZ, RZ ;  /* 0x000000ffff0d7224 */ /* 0x000fce00078e00ff */
[----:B------:R-:W-:-:S07]  /*16c40*/  LEPC R20, `(.L_x_742) ;  /* 0x000000001014794e */ /* 0x000fce0000000000 */
[----:B0-----:R-:W-:Y:S05]  /*16c50*/  CALL.ABS.NOINC R2 ;  /* 0x0000000002007343 */ /* 0x001fea0003c00000 */
.L_x_742:
[----:B------:R-:W-:Y:S05]  /*16c60*/  BSYNC B6 ;  /* 0x0000000000067941 */ /* 0x000fea0003800000 */
.L_x_741:
[----:B------:R-:W2:Y:S01]  /*16c70*/  LDL.LU R20, [R1+0x28] ;  /* 0x0000280001147983 */ /* 0x000ea20000300800 */
[----:B------:R-:W-:Y:S01]  /*16c80*/  ULDC.64 UR4, c[0x0][0x2d8] ;  /* 0x0000b60000047ab9 */ /* 0x000fe20000000a00 */
[----:B------:R-:W3:Y:S01]  /*16c90*/  LDC R8, c[0x0][0x448] ;  /* 0x00011200ff087b82 */ /* 0x000ee20000000800 */
[----:B------:R-:W4:Y:S01]  /*16ca0*/  S2R R6, SR_TID.X ;  /* 0x0000000000067919 */ /* 0x000f220000002100 */
[----:B0-----:R-:W-:Y:S01]  /*16cb0*/  IMAD.SHL.U32 R4, R17, 0x80, RZ ;  /* 0x0000008011047824 */ /* 0x001fe200078e00ff */
[----:B------:R-:W-:Y:S01]  /*16cc0*/  ULDC.64 UR6, c[0x0][0x280] ;  /* 0x0000a00000067ab9 */ /* 0x000fe20000000a00 */
[----:B------:R-:W4:Y:S04]  /*16cd0*/  LDL.LU R21, [R1+0x18] ;  /* 0x0000180001157983 */ /* 0x000f280000300800 */
[----:B------:R-:W4:Y:S01]  /*16ce0*/  LDL.LU.64 R2, [R1+0x10] ;  /* 0x0000100001027983 */ /* 0x000f220000300a00 */
[----:B------:R-:W-:-:S03]  /*16cf0*/  IMAD R0, R35, UR4, RZ ;  /* 0x0000000423007c24 */ /* 0x000fc6000f8e02ff */
[----:B------:R0:W5:Y:S01]  /*16d00*/  LDL R9, [R1+0x8] ;  /* 0x0000080001097983 */ /* 0x0001620000100800 */
[----:B------:R-:W-:Y:S01]  /*16d10*/  IMAD R5, R18, UR5, R0 ;  /* 0x0000000512057c24 */ /* 0x000fe2000f8e0200 */
[----:B---3--:R-:W-:Y:S01]  /*16d20*/  ISETP.NE.AND P0, PT, R8, 0x1, PT ;  /* 0x000000010800780c */ /* 0x008fe20003f05270 */
[----:B----4-:R-:W-:Y:S02]  /*16d30*/  IMAD.MOV.U32 R3, RZ, RZ, R21 ;  /* 0x000000ffff037224 */ /* 0x010fe400078e0015 */
[----:B------:R-:W-:Y:S01]  /*16d40*/  IMAD.WIDE.U32 R2, R18, UR4, R2 ;  /* 0x0000000412027c25 */ /* 0x000fe2000f8e0002 */
[----:B------:R-:W-:-:S03]  /*16d50*/  ULDC.64 UR4, c[0x0][0x2e0] ;  /* 0x0000b80000047ab9 */ /* 0x000fc60000000a00 */
[----:B--2---:R-:W-:Y:S02]  /*16d60*/  IMAD R0, R20, UR4, RZ ;  /* 0x0000000414007c24 */ /* 0x004fe4000f8e02ff */
[----:B------:R-:W2:Y:S01]  /*16d70*/  S2R R20, SR_TID.X ;  /* 0x0000000000147919 */ /* 0x000ea20000002100 */
[----:B------:R-:W-:Y:S02]  /*16d80*/  IMAD.IADD R3, R3, 0x1, R5 ;  /* 0x0000000103037824 */ /* 0x000fe400078e0205 */
[C---:B------:R-:W-:Y:S01]  /*16d90*/  IMAD R0, R33.reuse, UR5, R0 ;  /* 0x0000000521007c24 */ /* 0x040fe2000f8e0200 */
[----:B------:R-:W1:Y:S01]  /*16da0*/  @P0 LDC R5, c[0x0][0x44c] ;  /* 0x00011300ff050b82 */ /* 0x000e620000000800 */
[----:B------:R-:W-:Y:S01]  /*16db0*/  IMAD.WIDE.U32 R2, R33, UR4, R2 ;  /* 0x0000000421027c25 */ /* 0x000fe2000f8e0002 */
[----:B------:R-:W-:Y:S01]  /*16dc0*/  SHF.L.U32 R6, R6, 0x4, RZ ;  /* 0x0000000406067819 */ /* 0x000fe200000006ff */
[----:B------:R-:W-:Y:S02]  /*16dd0*/  ULDC.64 UR4, c[0x0][0x2d0] ;  /* 0x0000b40000047ab9 */ /* 0x000fe40000000a00 */
[----:B------:R-:W-:-:S03]  /*16de0*/  IMAD.IADD R3, R3, 0x1, R0 ;  /* 0x0000000103037824 */ /* 0x000fc600078e0200 */
[----:B------:R-:W3:Y:S01]  /*16df0*/  @P0 LDC R0, c[0x0][0x450] ;  /* 0x00011400ff000b82 */ /* 0x000ee20000000800 */
[----:B--2---:R-:W-:-:S04]  /*16e00*/  LOP3.LUT R20, R20, 0x7f, RZ, 0xc0, !PT ;  /* 0x0000007f14147812 */ /* 0x004fc800078ec0ff */
[----:B------:R-:W-:Y:S02]  /*16e10*/  SHF.R.U32.HI R10, RZ, 0x3, R20 ;  /* 0x00000003ff0a7819 */ /* 0x000fe40000011614 */
[----:B------:R0:W5:Y:S01]  /*16e20*/  LDL R20, [R1+0x1c] ;  /* 0x00001c0001147983 */ /* 0x0001620000100800 */
[----:B------:R-:W-:-:S04]  /*16e30*/  LOP3.LUT R6, R6, 0x70, RZ, 0xc0, !PT ;  /* 0x0000007006067812 */ /* 0x000fc800078ec0ff */
[----:B------:R-:W-:-:S05]  /*16e40*/  LOP3.LUT R6, R4, R10, R6, 0xfe, !PT ;  /* 0x0000000a04067212 */ /* 0x000fca00078efe06 */
[----:B-1----:R-:W-:-:S04]  /*16e50*/  @P0 IMAD.HI.U32 R7, R6, R5, RZ ;  /* 0x0000000506070227 */ /* 0x002fc800078e00ff */
[----:B------:R-:W-:Y:S01]  /*16e60*/  IMAD.MOV.U32 R5, RZ, RZ, R6 ;  /* 0x000000ffff057224 */ /* 0x000fe200078e0006 */
[----:B---3--:R-:W-:-:S05]  /*16e70*/  @P0 SHF.R.U32.HI R5, RZ, R0, R7 ;  /* 0x00000000ff050219 */ /* 0x008fca0000011607 */
[----:B------:R-:W-:-:S04]  /*16e80*/  IMAD.MOV R0, RZ, RZ, -R5 ;  /* 0x000000ffff007224 */ /* 0x000fc800078e0a05 */
[----:B------:R-:W-:Y:S01]  /*16e90*/  IMAD R0, R8, R0, R6 ;  /* 0x0000000008007224 */ /* 0x000fe200078e0206 */
[----:B------:R-:W-:Y:S01]  /*16ea0*/  SHF.R.S32.HI R6, RZ, 0x1f, R5 ;  /* 0x0000001fff067819 */ /* 0x000fe20000011405 */
[----:B------:R-:W-:-:S04]  /*16eb0*/  IMAD.WIDE.U32 R2, R5, UR4, R2 ;  /* 0x0000000405027c25 */ /* 0x000fc8000f8e0002 */
[----:B------:R-:W-:-:S04]  /*16ec0*/  IMAD R6, R6, UR4, RZ ;  /* 0x0000000406067c24 */ /* 0x000fc8000f8e02ff */
[----:B------:R-:W-:Y:S01]  /*16ed0*/  IMAD R5, R5, UR5, R6 ;  /* 0x0000000505057c24 */ /* 0x000fe2000f8e0206 */
[----:B------:R-:W-:-:S03]  /*16ee0*/  ULDC.64 UR4, c[0x0][0x2c8] ;  /* 0x0000b20000047ab9 */ /* 0x000fc60000000a00 */
[----:B------:R-:W-:Y:S01]  /*16ef0*/  IMAD.IADD R3, R3, 0x1, R5 ;  /* 0x0000000103037824 */ /* 0x000fe200078e0205 */
[----:B------:R-:W-:-:S05]  /*16f00*/  SHF.R.S32.HI R5, RZ, 0x1f, R0 ;  /* 0x0000001fff057819 */ /* 0x000fca0000011400 */
[----:B------:R-:W-:Y:S02]  /*16f10*/  IMAD R5, R5, UR4, RZ ;  /* 0x0000000405057c24 */ /* 0x000fe4000f8e02ff */
[----:B------:R-:W-:Y:S01]  /*16f20*/  IMAD.WIDE.U32 R2, R0, UR4, R2 ;  /* 0x0000000400027c25 */ /* 0x000fe2000f8e0002 */
[----:B------:R-:W-:-:S03]  /*16f30*/  ULDC UR4, c[0x0][0x2b8] ;  /* 0x0000ae0000047ab9 */ /* 0x000fc60000000800 */
[----:B------:R-:W-:Y:S01]  /*16f40*/  IMAD R5, R0, UR5, R5 ;  /* 0x0000000500057c24 */ /* 0x000fe2000f8e0205 */
[----:B------:R-:W-:-:S03]  /*16f50*/  LEA R0, P2, R2, UR6, 0x1 ;  /* 0x0000000602007c11 */ /* 0x000fc6000f8408ff */
[----:B------:R-:W-:Y:S01]  /*16f60*/  IMAD.IADD R5, R3, 0x1, R5 ;  /* 0x0000000103057824 */ /* 0x000fe200078e0205 */
[----:B------:R-:W-:Y:S02]  /*16f70*/  ISETP.GE.AND P0, PT, R31, UR4, PT ;  /* 0x000000041f007c0c */ /* 0x000fe4000bf06270 */
[----:B------:R-:W-:Y:S01]  /*16f80*/  ISETP.GE.AND P1, PT, R30, UR4, PT ;  /* 0x000000041e007c0c */ /* 0x000fe2000bf26270 */
[----:B------:R-:W-:Y:S01]  /*16f90*/  UMOV UR4, 0xffffffff ;  /* 0xffffffff00047882 */ /* 0x000fe20000000000 */
[----:B------:R-:W-:Y:S02]  /*16fa0*/  LEA.HI.X R5, R2, UR7, R5, 0x1, P2 ;  /* 0x0000000702057c11 */ /* 0x000fe400090f0c05 */
        /* <DEDUP_REMOVED lines=73> */
.L_x_929:
        /* <DEDUP_REMOVED lines=11> */
.L_x_745:
[----:B------:R-:W-:Y:S05]  /*174f0*/  BSYNC B0 ;  /* 0x0000000000007941 */ /* 0x000fea0003800000 */
.L_x_744:
[----:B------:R-:W-:Y:S01]  /*17500*/  NOP ;  /* 0x0000000000007918 */ /* 0x000fe20000000000 */
[----:B------:R-:W-:-:S13]  /*17510*/  PLOP3.LUT P0, PT, PT, PT, PT, 0x80, 0x0 ;  /* 0x000000000000781c */ /* 0x000fda0003f0f070 */
.L_x_746:
        /* <DEDUP_REMOVED lines=10> */
[----:B------:R-:W-:-:S04]  /*175c0*/  LOP3.LUT R0, R0, 0xfffffffe, RZ, 0xc0, !PT ;  /* 0xfffffffe00007812 */ /* 0x000fc800078ec0ff */
[----:B------:R-:W-:-:S04]  /*175d0*/  IADD3 R0, R2, -R0, RZ ;  /* 0x8000000002007210 */ /* 0x000fc80007ffe0ff */
[----:B------:R-:W-:Y:S01]  /*175e0*/  SHF.L.U32 R3, R0, 0x1f, RZ ;  /* 0x0000001f00037819 */ /* 0x000fe200000006ff */
[----:B------:R-:W-:Y:S01]  /*175f0*/  NOP ;  /* 0x0000000000007918 */ /* 0x000fe20000000000 */
[----:B------:R0:W-:Y:S01]  /*17600*/  SYNCS.ARRIVE.TRANS64.A1T0 RZ, [R22+URZ+0x28800], RZ ;  /* 0x028800ff16ff79a7 */ /* 0x0001e2000810003f */
[----:B------:R-:W-:Y:S01]  /*17610*/  BSSY B0, `(.L_x_747) ;  /* 0x0000004000007945 */ /* 0x000fe20003800000 */
[----:B------:R-:W-:Y:S01]  /*17620*/  ISETP.GE.AND P1, PT, R37, 0x81, PT ;  /* 0x000000812500780c */ /* 0x000fe20003f26270 */
[----:B------:R-:W1:Y:S02]  /*17630*/  SYNCS.PHASECHK.TRANS64.TRYWAIT P0, [R22+URZ+0x28820], R3 ;  /* 0x02882003160075a7 */ /* 0x000e64000800017f */
[----:B01----:R-:W-:Y:S10]  /*17640*/  @!P0 BRA `(.L_x_748) ;  /* 0x0000005800508947 */ /* 0x003ff40003800000 */
.L_x_930:
[----:B------:R-:W-:Y:S05]  /*17650*/  BSYNC B0 ;  /* 0x0000000000007941 */ /* 0x000fea0003800000 */
.L_x_747:
[----:B------:R-:W-:Y:S04]  /*17660*/  BSSY B0, `(.L_x_749) ;  /* 0x000010f000007945 */ /* 0x000fe80003800000 */
[----:B------:R-:W-:Y:S05]  /*17670*/  @!P1 BRA `(.L_x_750) ;  /* 0x0000001000349947 */ /* 0x000fea0003800000 */
[----:B------:R-:W3:Y:S01]  /*17680*/  LDL.LU R0, [R1+0x20] ;  /* 0x0000200001007983 */ /* 0x000ee20000300800 */
[----:B------:R-:W-:Y:S01]  /*17690*/  ULDC UR4, c[0x0][0x2f4] ;  /* 0x0000bd0000047ab9 */ /* 0x000fe20000000800 */
[----:B------:R-:W-:Y:S01]  /*176a0*/  IMAD.MOV.U32 R17, RZ, RZ, R28 ;  /* 0x000000ffff117224 */ /* 0x000fe200078e001c */
[----:B------:R-:W-:Y:S01]  /*176b0*/  ISETP.GE.AND P2, PT, R31, UR4, PT ;  /* 0x000000041f007c0c */ /* 0x000fe2000bf46270 */
[----:B------:R-:W-:Y:S01]  /*176c0*/  IMAD.MOV.U32 R10, RZ, RZ, R25 ;  /* 0x000000ffff0a7224 */ /* 0x000fe200078e0019 */
[----:B------:R-:W-:Y:S01]  /*176d0*/  ISETP.GE.AND P1, PT, R30, UR4, PT ;  /* 0x000000041e007c0c */ /* 0x000fe2000bf26270 */
[----:B------:R-:W-:Y:S01]  /*176e0*/  IMAD.MOV.U32 R33, RZ, RZ, R26 ;  /* 0x000000ffff217224 */ /* 0x000fe200078e001a */
[----:B---3--:R-:W-:-:S11]  /*176f0*/  LEA.HI.SX32 R6, R0, 0xfffffffe, 0x19 ;  /* 0xfffffffe00067811 */ /* 0x008fd600078fcaff */
.L_x_763:
[----:B------:R-:W3:Y:S01]  /*17700*/  LDL R9, [R1] ;  /* 0x0000000001097983 */ /* 0x000ee20000100800 */
[----:B------:R-:W1:Y:S03]  /*17710*/  LDC R0, c[0x0][0x430] ;  /* 0x00010c00ff007b82 */ /* 0x000e660000000800 */
[----:B------:R-:W4:Y:S01]  /*17720*/  LDL R5, [R1+0x4] ;  /* 0x0000040001057983 */ /* 0x000f220000100800 */
[----:B------:R-:W5:Y:S01]  /*17730*/  S2R R2, SR_TID.X ;  /* 0x0000000000027919 */ /* 0x000f620000002100 */
[----:B------:R-:W2:Y:S02]  /*17740*/  S2R R4, SR_TID.X ;  /* 0x0000000000047919 */ /* 0x000ea40000002100 */
[----:B------:R-:W4:Y:S01]  /*17750*/  LDL R7, [R1+0x2c] ;  /* 0x00002c0001077983 */ /* 0x000f220000100800 */
[----:B------:R-:W-:Y:S05]  /*17760*/  YIELD ;  /* 0x0000000000007946 */ /* 0x000fea0003800000 */
[----:B------:R-:W-:Y:S01]  /*17770*/  ULDC.64 UR4, c[0x0][0x428] ;  /* 0x00010a0000047ab9 */ /* 0x000fe20000000a00 */
[----:B-1----:R-:W-:-:S13]  /*17780*/  ISETP.NE.AND P0, PT, R0, 0x1, PT ;  /* 0x000000010000780c */ /* 0x002fda0003f05270 */
[----:B0-----:R-:W0:Y:S01]  /*17790*/  @P0 LDC R3, c[0x0][0x434] ;  /* 0x00010d00ff030b82 */ /* 0x001e220000000800 */
[----:B-----5:R-:W-:-:S04]  /*177a0*/  LOP3.LUT R2, R2, 0x7f, RZ, 0xc0, !PT ;  /* 0x0000007f02027812 */ /* 0x020fc800078ec0ff */
[----:B------:R-:W-:Y:S01]  /*177b0*/  SHF.R.U32.HI R2, RZ, 0x3, R2 ;  /* 0x00000003ff027819 */ /* 0x000fe20000011602 */
[----:B--2---:R-:W-:Y:S02]  /*177c0*/  IMAD.SHL.U32 R4, R4, 0x10, RZ ;  /* 0x0000001004047824 */ /* 0x004fe400078e00ff */
[----:B------:R-:W1:Y:S02]  /*177d0*/  @P0 LDC R8, c[0x0][0x438] ;  /* 0x00010e00ff080b82 */ /* 0x000e640000000800 */
[----:B------:R-:W-:Y:S01]  /*177e0*/  IMAD R2, R6, 0x80, R2 ;  /* 0x0000008006027824 */ /* 0x000fe200078e0202 */
[----:B------:R-:W-:-:S04]  /*177f0*/  LOP3.LUT R4, R4, 0x70, RZ, 0xc0, !PT ;  /* 0x0000007004047812 */ /* 0x000fc800078ec0ff */
[----:B---3--:R-:W-:Y:S01]  /*17800*/  IADD3 R4, R4, R2, R9 ;  /* 0x0000000204047210 */ /* 0x008fe20007ffe009 */
[----:B----4-:R-:W-:-:S04]  /*17810*/  IMAD R5, R5, UR4, RZ ;  /* 0x0000000405057c24 */ /* 0x010fc8000f8e02ff */
[----:B0-----:R-:W-:-:S04]  /*17820*/  @P0 IMAD.HI.U32 R3, R4, R3, RZ ;  /* 0x0000000304030227 */ /* 0x001fc800078e00ff */
[----:B------:R-:W-:Y:S01]  /*17830*/  IMAD.MOV.U32 R2, RZ, RZ, R4 ;  /* 0x000000ffff027224 */ /* 0x000fe200078e0004 */
[----:B-1----:R-:W-:Y:S01]  /*17840*/  @P0 SHF.R.U32.HI R2, RZ, R8, R3 ;  /* 0x00000008ff020219 */ /* 0x002fe20000011603 */
[----:B------:R-:W-:-:S04]  /*17850*/  IMAD R5, R34, UR5, R5 ;  /* 0x0000000522057c24 */ /* 0x000fc8000f8e0205 */
[----:B------:R-:W-:-:S04]  /*17860*/  IMAD.MOV R3, RZ, RZ, -R2 ;  /* 0x000000ffff037224 */ /* 0x000fc800078e0a02 */
[----:B------:R-:W-:Y:S01]  /*17870*/  IMAD R0, R0, R3, R4 ;  /* 0x0000000300007224 */ /* 0x000fe200078e0204 */
[----:B------:R-:W-:-:S03]  /*17880*/  SHF.R.S32.HI R3, RZ, 0x1f, R2 ;  /* 0x0000001fff037819 */ /* 0x000fc60000011402 */
[----:B------:R-:W-:Y:S01]  /*17890*/  IMAD.WIDE.U32 R2, R34, UR4, R2 ;  /* 0x0000000422027c25 */ /* 0x000fe2000f8e0002 */
[----:B------:R-:W-:-:S03]  /*178a0*/  ULDC.64 UR4, c[0x0][0x418] ;  /* 0x0001060000047ab9 */ /* 0x000fc60000000a00 */
[----:B------:R-:W-:Y:S01]  /*178b0*/  IMAD.IADD R3, R5, 0x1, R3 ;  /* 0x0000000105037824 */ /* 0x000fe200078e0203 */
[----:B------:R-:W-:-:S04]  /*178c0*/  LEA R4, P0, R2, UR4, 0x2 ;  /* 0x0000000402047c11 */ /* 0x000fc8000f8010ff */
[----:B------:R-:W-:-:S05]  /*178d0*/  LEA.HI.X R5, R2, UR5, R3, 0x2, P0 ;  /* 0x0000000502057c11 */ /* 0x000fca00080f1403 */
[----:B------:R-:W2:Y:S01]  /*178e0*/  LDG.E R4, desc[UR38][R4.64] ;  /* 0x0000002604047981 */ /* 0x000ea2000c1e1900 */
[----:B------:R-:W-:Y:S01]  /*178f0*/  ISETP.NE.AND P3, PT, R7, 0x3, PT ;  /* 0x000000030700780c */ /* 0x000fe20003f65270 */
[----:B------:R-:W-:Y:S02]  /*17900*/  VIADD R25, R10, 0x1 ;  /* 0x000000010a197836 */ /* 0x000fe40000000000 */
[----:B------:R-:W-:-:S03]  /*17910*/  IMAD.MOV.U32 R26, RZ, RZ, R6 ;  /* 0x000000ffff1a7224 */ /* 0x000fc600078e0006 */
[----:B------:R-:W-:-:S04]  /*17920*/  ISETP.NE.AND P0, PT, R25, 0x2, PT ;  /* 0x000000021900780c */ /* 0x000fc80003f05270 */
[----:B------:R-:W-:Y:S02]  /*17930*/  SEL R28, RZ, 0x1, P0 ;  /* 0x00000001ff1c7807 */ /* 0x000fe40000000000 */
[----:B------:R-:W-:Y:S02]  /*17940*/  SEL R25, R25, RZ, P0 ;  /* 0x000000ff19197207 */ /* 0x000fe40000000000 */
[----:B------:R-:W-:Y:S02]  /*17950*/  LOP3.LUT R28, R17, R28, RZ, 0x3c, !PT ;  /* 0x0000001c111c7212 */ /* 0x000fe400078e3cff */
[----:B--2---:R-:W-:Y:S01]  /*17960*/  SHF.R.S32.HI R21, RZ, 0x1f, R4 ;  /* 0x0000001fff157819 */ /* 0x004fe20000011404 */
[----:B------:R-:W-:Y:S06]  /*17970*/  @!P3 BRA `(.L_x_751) ;  /* 0x000000000004b947 */ /* 0x000fec0003800000 */
[----:B------:R-:W-:Y:S01]  /*17980*/  BPT.TRAP 0x1 ;  /* 0x000000040000795c */ /* 0x000fe20000300000 */
.L_x_751:
[----:B------:R-:W-:Y:S01]  /*17990*/  IMAD R6, R25, 0x8, R22 ;  /* 0x0000000819067824 */ /* 0x000fe200078e0216 */
[----:B------:R-:W-:Y:S01]  /*179a0*/  SHF.L.U32 R3, R28, 0x1f, RZ ;  /* 0x0000001f1c037819 */ /* 0x000fe200000006ff */
[----:B------:R-:W-:Y:S03]  /*179b0*/  BSSY B1, `(.L_x_752) ;  /* 0x0000003000017945 */ /* 0x000fe60003800000 */
[----:B------:R-:W0:Y:S02]  /*179c0*/  SYNCS.PHASECHK.TRANS64.TRYWAIT P0, [R6+URZ+0x28840], R3 ;  /* 0x02884003060075a7 */ /* 0x000e24000800017f */
[----:B0-----:R-:W-:Y:S05]  /*179d0*/  @!P0 BRA `(.L_x_753) ;  /* 0x0000005400808947 */ /* 0x001fea0003800000 */
.L_x_931:
[----:B------:R-:W-:Y:S05]  /*179e0*/  BSYNC B1 ;  /* 0x0000000000017941 */ /* 0x000fea0003800000 */
.L_x_752:
[----:B------:R-:W-:Y:S01]  /*179f0*/  SHF.R.S32.HI R20, RZ, 0x1f, R0 ;  /* 0x0000001fff147819 */ /* 0x000fe20000011400 */
[----:B------:R-:W-:Y:S01]  /*17a00*/  ULDC.64 UR4, c[0x0][0x300] ;  /* 0x0000c00000047ab9 */ /* 0x000fe20000000a00 */
[----:B------:R-:W-:Y:S01]  /*17a10*/  LOP3.LUT P4, RZ, R32, 0x2, RZ, 0xc0, !PT ;  /* 0x0000000220ff7812 */ /* 0x000fe2000788c0ff */
[----:B0-----:R-:W-:Y:S01]  /*17a20*/  IMAD.WIDE.U32 R2, R0, UR4, RZ ;  /* 0x0000000400027c25 */ /* 0x001fe2000f8e00ff */
[----:B------:R-:W-:-:S03]  /*17a30*/  LOP3.LUT P3, RZ, R32, 0x1, RZ, 0xc0, !PT ;  /* 0x0000000120ff7812 */ /* 0x000fc6000786c0ff */
[----:B------:R-:W-:Y:S02]  /*17a40*/  IMAD R5, R20, UR4, RZ ;  /* 0x0000000414057c24 */ /* 0x000fe4000f8e02ff */
[----:B------:R-:W-:Y:S02]  /*17a50*/  IMAD R8, R25, 0x4000, R36 ;  /* 0x0000400019087824 */ /* 0x000fe400078e0224 */
[----:B------:R-:W-:Y:S01]  /*17a60*/  IMAD R5, R0, UR5, R5 ;  /* 0x0000000500057c24 */ /* 0x000fe2000f8e0205 */
        /* <DEDUP_REMOVED lines=20> */
[----:B0-----:R-:W-:-:S05]  /*17bb0*/  IADD3 R2, P0, R2, R5, RZ ;  /* 0x0000000502027210 */ /* 0x001fca0007f1e0ff */
[----:B-1----:R-:W-:-:S05]  /*17bc0*/  IMAD.X R3, RZ, RZ, R3, P0 ;  /* 0x000000ffff037224 */ /* 0x002fca00000e0603 */
        /* <DEDUP_REMOVED lines=35> */
[----:B------:R-:W2:Y:S01]  /*17e00*/  SHFL.IDX PT, R9, R9, 0x7, 0x181f ;  /* 0x00f81f0009097f89 */ /* 0x000ea200000e0000 */
[----:B0-----:R-:W-:-:S04]  /*17e10*/  IADD3 R2, P0, R2, R5, RZ ;  /* 0x0000000502027210 */ /* 0x001fc80007f1e0ff */
[----:B-1----:R-:W-:-:S05]  /*17e20*/  IADD3.X R3, RZ, R3, RZ, P0, !PT ;  /* 0x00000003ff037210 */ /* 0x002fca00007fe4ff */
[----:B------:R-:W-:Y:S04]  /*17e30*/  LDGSTS.E.BYPASS.LTC128B.128 [R8+0x1b400], desc[UR38][R2.64], !P4 ;  /* 0x1b40000002087fae */ /* 0x000fe8000e101d66 */
[----:B------:R0:W-:Y:S04]  /*17e40*/  LDGSTS.E.BYPASS.LTC128B.128 [R8+0x1f400], desc[UR38][R2.64+0x80], !P3 ;  /* 0x1f40008002087fae */ /* 0x0001e8000d901d66 */
[----:B0-2---:R0:W1:Y:S02]  /*17e50*/  SHFL.IDX PT, R2, R7, 0x7, 0x181f ;  /* 0x00f81f0007027f89 */ /* 0x00506400000e0000 */
.L_x_949:
        /* <DEDUP_REMOVED lines=9> */
.L_x_755:
[----:B------:R-:W-:Y:S02]  /*17ef0*/  PLOP3.LUT P3, PT, P3, P0, PT, 0xa2, 0x0 ;  /* 0x000000000000781c */ /* 0x000fe40001f61472 */
[----:B------:R-:W-:-:S08]  /*17f00*/  @P0 R2UR P3, UR4, R6 ;  /* 0x00000000060402ca */ /* 0x000fd00000060000 */
[----:B------:R-:W-:-:S05]  /*17f10*/  @P0 PLOP3.LUT P0, PT, P3, PT, PT, 0x80, 0x0 ;  /* 0x000000000000081c */ /* 0x000fca0001f0f070 */
[----:B------:R-:W-:Y:S01]  /*17f20*/  @!P3 SYNCS.ARRIVE.TRANS64.RED.A0T1 RZ, [UR4+0x28830], RZ ;  /* 0x028830ffffffb9a7 */ /* 0x000fe20008200404 */
[----:B------:R-:W-:Y:S07]  /*17f30*/  @!P3 ARRIVES.LDGSTSBAR.64.TRANSCNT [UR4+0x28830] ;  /* 0x02883000ff00b9b0 */ /* 0x000fee0008000a84 */
[----:B------:R-:W-:Y:S05]  /*17f40*/  @P0 BRA.U.ANY `(.L_x_755) ;  /* 0xfffffffd00e80947 */ /* 0x000fea000393ffff */
[----:B------:R-:W-:Y:S01]  /*17f50*/  NOP ;  /* 0x0000000000007918 */ /* 0x000fe20000000000 */
[----:B-1----:R-:W2:Y:S02]  /*17f60*/  LDL R2, [R1+0x2c] ;  /* 0x00002c0001027983 */ /* 0x002ea40000100800 */
[----:B--2---:R-:W-:-:S13]  /*17f70*/  ISETP.NE.AND P4, PT, R2, 0x3, PT ;  /* 0x000000030200780c */ /* 0x004fda0003f85270 */
[----:B------:R-:W-:Y:S05]  /*17f80*/  @!P4 BRA `(.L_x_756) ;  /* 0x000000000004c947 */ /* 0x000fea0003800000 */
[----:B------:R-:W-:Y:S01]  /*17f90*/  BPT.TRAP 0x1 ;  /* 0x000000040000795c */ /* 0x000fe20000300000 */
.L_x_756:
[----:B------:R1:W-:Y:S01]  /*17fa0*/  SYNCS.ARRIVE.TRANS64.A1T0 RZ, [R6+URZ+0x28830], RZ ;  /* 0x028830ff06ff79a7 */ /* 0x0003e2000810003f */
[----:B------:R-:W-:Y:S05]  /*17fb0*/  @!P4 BRA `(.L_x_757) ;  /* 0x000000000004c947 */ /* 0x000fea0003800000 */
[----:B------:R-:W-:Y:S01]  /*17fc0*/  BPT.TRAP 0x1 ;  /* 0x000000040000795c */ /* 0x000fe20000300000 */
.L_x_757:
[----:B------:R-:W-:Y:S01]  /*17fd0*/  SHF.L.U32 R2, R17, 0x1f, RZ ;  /* 0x0000001f11027819 */ /* 0x000fe200000006ff */
[----:B-1----:R-:W-:Y:S01]  /*17fe0*/  IMAD R6, R10, 0x8, R22 ;  /* 0x000000080a067824 */ /* 0x002fe200078e0216 */
[----:B------:R-:W-:Y:S03]  /*17ff0*/  BSSY B1, `(.L_x_758) ;  /* 0x0000003000017945 */ /* 0x000fe60003800000 */
[----:B------:R-:W1:Y:S02]  /*18000*/  SYNCS.PHASECHK.TRANS64.TRYWAIT P0, [R6+URZ+0x28860], R2 ;  /* 0x02886002060075a7 */ /* 0x000e64000800017f */
[----:B-1----:R-:W-:Y:S05]  /*18010*/  @!P0 BRA `(.L_x_759) ;  /* 0x0000005800508947 */ /* 0x002fea0003800000 */
.L_x_950:
[----:B------:R-:W-:Y:S05]  /*18020*/  BSYNC B1 ;  /* 0x0000000000017941 */ /* 0x000fea0003800000 */
.L_x_758:
[----:B------:R-:W2:Y:S01]  /*18030*/  S2R R3, SR_TID.X ;  /* 0x0000000000037919 */ /* 0x000ea20000002100 */
[----:B------:R-:W-:Y:S01]  /*18040*/  UMOV UR4, 0xffffffff ;  /* 0xffffffff00047882 */ /* 0x000fe20000000000 */
[----:B------:R-:W-:Y:S02]  /*18050*/  IMAD R8, R33, -0x80, R37 ;  /* 0xffffff8021087824 */ /* 0x000fe400078e0225 */
[----:B0-----:R-:W-:Y:S01]  /*18060*/  IMAD R7, R10, 0x4000, R36 ;  /* 0x000040000a077824 */ /* 0x001fe200078e0224 */
[----:B--2---:R-:W-:-:S04]  /*18070*/  LOP3.LUT R3, R3, 0x7f, RZ, 0xc0, !PT ;  /* 0x0000007f03037812 */ /* 0x004fc800078ec0ff */
[----:B------:R-:W-:-:S05]  /*18080*/  SHF.R.U32.HI R3, RZ, 0x3, R3 ;  /* 0x00000003ff037819 */ /* 0x000fca0000011603 */
[----:B------:R-:W-:Y:S01]  /*18090*/  IMAD.IADD R8, R8, 0x1, -R3 ;  /* 0x0000000108087824 */ /* 0x000fe200078e0a03 */
[----:B------:R-:W-:Y:S06]  /*180a0*/  BRA.DIV UR4, `(.L_x_760) ;  /* 0x0000005a04407947 */ /* 0x000fec000b800000 */
[----:B-1----:R-:W0:Y:S01]  /*180b0*/  SHFL.IDX PT, R2, R23, RZ, 0x181f ;  /* 0x00181fff17027589 */ /* 0x002e2200000e0000 */
[----:B------:R-:W-:-:S03]  /*180c0*/  IMAD R7, R7, 0x2, R22 ;  /* 0x0000000207077824 */ /* 0x000fc600078e0216 */
[----:B------:R-:W1:Y:S04]  /*180d0*/  SHFL.IDX PT, R3, R24, RZ, 0x181f ;  /* 0x00181fff18037589 */ /* 0x000e6800000e0000 */
[----:B------:R-:W-:Y:S01]  /*180e0*/  SHFL.IDX PT, R14, R23, 0x7, 0x181f ;  /* 0x00f81f00170e7f89 */ /* 0x000fe200000e0000 */
[----:B0-----:R-:W-:-:S05]  /*180f0*/  IADD3 R2, P0, R2, R5, RZ ;  /* 0x0000000502027210 */ /* 0x001fca0007f1e0ff */
[----:B-1----:R-:W-:Y:S01]  /*18100*/  IMAD.X R3, RZ, RZ, R3, P0 ;  /* 0x000000ffff037224 */ /* 0x002fe200000e0603 */
[----:B------:R-:W-:-:S13]  /*18110*/  ISETP.LT.OR P0, PT, R8, 0x1, P2 ;  /* 0x000000010800780c */ /* 0x000fda0001701670 */
[----:B------:R-:W-:Y:S01]  /*18120*/  LDGSTS.E.BYPASS.LTC128B.128 [R7+0x400], desc[UR38][R2.64], !P0 ;  /* 0x0040000002077fae */ /* 0x000fe2000c101d66 */
[----:B------:R-:W-:-:S13]  /*18130*/  ISETP.LT.OR P0, PT, R8, 0x1, P1 ;  /* 0x000000010800780c */ /* 0x000fda0000f01670 */
[----:B------:R0:W-:Y:S04]  /*18140*/  LDGSTS.E.BYPASS.LTC128B.128 [R7+0x4400], desc[UR38][R2.64+0x80], !P0 ;  /* 0x0440008002077fae */ /* 0x0001e8000c101d66 */
[----:B0-----:R-:W0:Y:S04]  /*18150*/  SHFL.IDX PT, R2, R23, 0x1, 0x181f ;  /* 0x00381f0017027f89 */ /* 0x001e2800000e0000 */
[----:B------:R-:W1:Y:S01]  /*18160*/  SHFL.IDX PT, R3, R24, 0x1, 0x181f ;  /* 0x00381f0018037f89 */ /* 0x000e6200000e0000 */
        /* <DEDUP_REMOVED lines=39> */
[----:B------:R-:W1:Y:S04]  /*183e0*/  SHFL.IDX PT, R3, R24, 0x6, 0x181f ;  /* 0x00d81f0018037f89 */ /* 0x000e6800000e0000 */
[----:B------:R-:W2:Y:S01]  /*183f0*/  SHFL.IDX PT, R24, R24, 0x7, 0x181f ;  /* 0x00f81f0018187f89 */ /* 0x000ea200000e0000 */
[----:B0-----:R-:W-:-:S04]  /*18400*/  IADD3 R2, P0, R2, R5, RZ ;  /* 0x0000000502027210 */ /* 0x001fc80007f1e0ff */
[----:B-1----:R-:W-:Y:S02]  /*18410*/  IADD3.X R3, RZ, R3, RZ, P0, !PT ;  /* 0x00000003ff037210 */ /* 0x002fe400007fe4ff */
[----:B------:R-:W-:-:S13]  /*18420*/  ISETP.LT.OR P0, PT, R8, 0x61, P2 ;  /* 0x000000610800780c */ /* 0x000fda0001701670 */
[----:B------:R1:W-:Y:S01]  /*18430*/  LDGSTS.E.BYPASS.LTC128B.128 [R7+0x3400], desc[UR38][R2.64], !P0 ;  /* 0x0340000002077fae */ /* 0x0003e2000c101d66 */
[----:B------:R-:W-:-:S13]  /*18440*/  ISETP.LT.OR P0, PT, R8, 0x61, P1 ;  /* 0x000000610800780c */ /* 0x000fda0000f01670 */
[----:B--2---:R1:W-:Y:S02]  /*18450*/  LDGSTS.E.BYPASS.LTC128B.128 [R7+0x7400], desc[UR38][R2.64+0x80], !P0 ;  /* 0x0740008002077fae */ /* 0x0043e4000c101d66 */
.L_x_968:
[----:B01----:R-:W-:Y:S01]  /*18460*/  IADD3 R2, P0, R14, R5, RZ ;  /* 0x000000050e027210 */ /* 0x003fe20007f1e0ff */
        /* <DEDUP_REMOVED lines=12> */
[----:B------:R-:W-:Y:S01]  /*18530*/  ULDC.64 UR4, c[0x0][0x338] ;  /* 0x0000ce0000047ab9 */ /* 0x000fe20000000a00 */
[----:B------:R-:W-:Y:S02]  /*18540*/  NOP ;  /* 0x0000000000007918 */ /* 0x000fe40000000000 */
[----:B------:R-:W-:Y:S02]  /*18550*/  IMAD.IADD R3, R3, 0x1, R5 ;  /* 0x0000000103037824 */ /* 0x000fe400078e0205 */
[----:B------:R-:W-:Y:S02]  /*18560*/  IMAD R21, R21, UR4, RZ ;  /* 0x0000000415157c24 */ /* 0x000fe4000f8e02ff */
[----:B------:R-:W-:-:S04]  /*18570*/  IMAD.WIDE.U32 R2, R4, UR4, R2 ;  /* 0x0000000404027c25 */ /* 0x000fc8000f8e0002 */
        /* <DEDUP_REMOVED lines=11> */
.L_x_761:
        /* <DEDUP_REMOVED lines=11> */
.L_x_762:
[C---:B------:R-:W-:Y:S01]  /*186e0*/  ISETP.GT.AND P0, PT, R26.reuse, RZ, PT ;  /* 0x000000ff1a00720c */ /* 0x040fe20003f04270 */
[----:B------:R0:W-:Y:S01]  /*186f0*/  SYNCS.ARRIVE.TRANS64.A1T0 RZ, [R6+URZ+0x28850], RZ ;  /* 0x028850ff06ff79a7 */ /* 0x0001e2000810003f */
[----:B------:R-:W-:Y:S02]  /*18700*/  IMAD.MOV.U32 R17, RZ, RZ, R28 ;  /* 0x000000ffff117224 */ /* 0x000fe400078e001c */
[----:B------:R-:W-:Y:S02]  /*18710*/  IMAD.MOV.U32 R10, RZ, RZ, R25 ;  /* 0x000000ffff0a7224 */ /* 0x000fe400078e0019 */
[----:B------:R-:W-:Y:S02]  /*18720*/  IMAD.MOV.U32 R33, RZ, RZ, R26 ;  /* 0x000000ffff217224 */ /* 0x000fe400078e001a */
[----:B0-----:R-:W-:-:S05]  /*18730*/  VIADD R6, R26, 0xffffffff ;  /* 0xffffffff1a067836 */ /* 0x001fca0000000000 */
[----:B------:R-:W-:Y:S05]  /*18740*/  @P0 BRA `(.L_x_763) ;  /* 0xffffffec00ec0947 */ /* 0x000fea000383ffff */
.L_x_750:
[----:B------:R-:W-:Y:S05]  /*18750*/  BSYNC B0 ;  /* 0x0000000000007941 */ /* 0x000fea0003800000 */
.L_x_749:
        /* <DEDUP_REMOVED lines=17> */
.L_x_765:
[----:B------:R-:W-:Y:S05]  /*18870*/  BSYNC B0 ;  /* 0x0000000000007941 */ /* 0x000fea0003800000 */
.L_x_764:
[----:B------:R-:W3:Y:S02]  /*18880*/  LDL R0, [R1+0x2c] ;  /* 0x00002c0001007983 */ /* 0x000ee40000100800 */
[----:B---3--:R-:W-:-:S13]  /*18890*/  ISETP.NE.AND P0, PT, R0, 0x3, PT ;  /* 0x000000030000780c */ /* 0x008fda0003f05270 */
[----:B------:R-:W-:Y:S05]  /*188a0*/  @!P0 BRA `(.L_x_766) ;  /* 0x0000000000048947 */ /* 0x000fea0003800000 */
[----:B------:R-:W-:Y:S01]  /*188b0*/  BPT.TRAP 0x1 ;  /* 0x000000040000795c */ /* 0x000fe20000300000 */
.L_x_766:
[----:B------:R-:W-:Y:S01]  /*188c0*/  IMAD R0, R25, 0x8, R22 ;  /* 0x0000000819007824 */ /* 0x000fe200078e0216 */
[----:B0-----:R-:W-:Y:S01]  /*188d0*/  SHF.L.U32 R3, R28, 0x1f, RZ ;  /* 0x0000001f1c037819 */ /* 0x001fe200000006ff */
[----:B------:R-:W-:Y:S01]  /*188e0*/  BSSY B0, `(.L_x_767) ;  /* 0x0000004000007945 */ /* 0x000fe20003800000 */
[----:B------:R-:W-:Y:S02]  /*188f0*/  IMAD R6, R26, -0x80, R37 ;  /* 0xffffff801a067824 */ /* 0x000fe400078e0225 */
[----:B------:R-:W0:Y:S02]  /*18900*/  SYNCS.PHASECHK.TRANS64.TRYWAIT P0, [R0+URZ+0x28860], R3 ;  /* 0x02886003000075a7 */ /* 0x000e24000800017f */
[----:B0-----:R-:W-:Y:S05]  /*18910*/  @!P0 BRA `(.L_x_768) ;  /* 0x0000005800ac8947 */ /* 0x001fea0003800000 */
.L_x_969:
[----:B------:R-:W-:Y:S05]  /*18920*/  BSYNC B0 ;  /* 0x0000000000007941 */ /* 0x000fea0003800000 */
.L_x_767:
        /* <DEDUP_REMOVED lines=9> */
[----:B------:R-:W-:Y:S01]  /*189c0*/  SHF.L.U32 R5, R31, 0x1, RZ ;  /* 0x000000011f057819 */ /* 0x000fe200000006ff */
[----:B------:R-:W-:Y:S01]  /*189d0*/  IMAD R4, R9, 0x2, R22 ;  /* 0x0000000209047824 */ /* 0x000fe200078e0216 */
[----:B0-----:R-:W0:Y:S01]  /*189e0*/  SHFL.IDX PT, R3, R24, RZ, 0x181f ;  /* 0x00181fff18037589 */ /* 0x001e2200000e0000 */
[----:B------:R-:W-:Y:S02]  /*189f0*/  ISETP.GE.AND P1, PT, R31, UR4, PT ;  /* 0x000000041f007c0c */ /* 0x000fe4000bf26270 */
[----:B------:R-:W-:Y:S01]  /*18a00*/  ISETP.GE.AND P0, PT, R30, UR4, PT ;  /* 0x000000041e007c0c */ /* 0x000fe2000bf06270 */
[----:B------:R-:W2:Y:S01]  /*18a10*/  SHFL.IDX PT, R10, R23, 0x1, 0x181f ;  /* 0x00381f00170a7f89 */ /* 0x000ea200000e0000 */
[C---:B------:R-:W-:Y:S02]  /*18a20*/  ISETP.LT.OR P2, PT, R6.reuse, 0x1, P1 ;  /* 0x000000010600780c */ /* 0x040fe40000f41670 */
[----:B------:R-:W-:Y:S01]  /*18a30*/  ISETP.LT.OR P3, PT, R6, 0x1, P0 ;  /* 0x000000010600780c */ /* 0x000fe20000761670 */
[----:B------:R-:W3:Y:S04]  /*18a40*/  SHFL.IDX PT, R7, R24, 0x1, 0x181f ;  /* 0x00381f0018077f89 */ /* 0x000ee800000e0000 */
[----:B------:R-:W-:Y:S01]  /*18a50*/  SHFL.IDX PT, R8, R24, 0x2, 0x181f ;  /* 0x00581f0018087f89 */ /* 0x000fe200000e0000 */
[----:B-1----:R-:W-:-:S03]  /*18a60*/  IADD3 R2, P4, R14, R5, RZ ;  /* 0x000000050e027210 */ /* 0x002fc60007f9e0ff */
[----:B------:R-:W1:Y:S02]  /*18a70*/  SHFL.IDX PT, R14, R23, 0x2, 0x181f ;  /* 0x00581f00170e7f89 */ /* 0x000e6400000e0000 */
[----:B0-----:R-:W-:-:S05]  /*18a80*/  IMAD.X R3, RZ, RZ, R3, P4 ;  /* 0x000000ffff037224 */ /* 0x001fca00020e0603 */
        /* <DEDUP_REMOVED lines=48> */
.L_x_987:
        /* <DEDUP_REMOVED lines=11> */
.L_x_770:
[----:B------:R-:W-:Y:S02]  /*18e40*/  PLOP3.LUT P1, PT, P1, P0, PT, 0xa2, 0x0 ;  /* 0x000000000000781c */ /* 0x000fe40000f21472 */
[----:B------:R-:W-:-:S08]  /*18e50*/  @P0 R2UR P1, UR4, R0 ;  /* 0x00000000000402ca */ /* 0x000fd00000020000 */
[----:B------:R-:W-:-:S05]  /*18e60*/  @P0 PLOP3.LUT P0, PT, P1, PT, PT, 0x80, 0x0 ;  /* 0x000000000000081c */ /* 0x000fca0000f0f070 */
[----:B------:R-:W-:Y:S01]  /*18e70*/  @!P1 SYNCS.ARRIVE.TRANS64.RED.A0T1 RZ, [UR4+0x28850], RZ ;  /* 0x028850ffffff99a7 */ /* 0x000fe20008200404 */
[----:B------:R-:W-:Y:S07]  /*18e80*/  @!P1 ARRIVES.LDGSTSBAR.64.TRANSCNT [UR4+0x28850] ;  /* 0x02885000ff0099b0 */ /* 0x000fee0008000a84 */
[----:B------:R-:W-:Y:S05]  /*18e90*/  @P0 BRA.U.ANY `(.L_x_770) ;  /* 0xfffffffd00e80947 */ /* 0x000fea000393ffff */
[----:B------:R-:W-:Y:S01]  /*18ea0*/  NOP ;  /* 0x0000000000007918 */ /* 0x000fe20000000000 */
[----:B0-----:R-:W2:Y:S02]  /*18eb0*/  LDL R2, [R1+0x2c] ;  /* 0x00002c0001027983 */ /* 0x001ea40000100800 */
[----:B--2---:R-:W-:-:S13]  /*18ec0*/  ISETP.NE.AND P2, PT, R2, 0x3, PT ;  /* 0x000000030200780c */ /* 0x004fda0003f45270 */
[----:B------:R-:W-:Y:S05]  /*18ed0*/  @!P2 BRA `(.L_x_771) ;  /* 0x000000000004a947 */ /* 0x000fea0003800000 */
[----:B------:R-:W-:Y:S01]  /*18ee0*/  BPT.TRAP 0x1 ;  /* 0x000000040000795c */ /* 0x000fe20000300000 */
.L_x_771:
[----:B------:R0:W-:Y:S01]  /*18ef0*/  SYNCS.ARRIVE.TRANS64.A1T0 RZ, [R0+URZ+0x28850], RZ ;  /* 0x028850ff00ff79a7 */ /* 0x0001e2000810003f */
[----:B------:R-:W-:-:S05]  /*18f00*/  VIADD R25, R25, 0x1 ;  /* 0x0000000119197836 */ /* 0x000fca0000000000 */
[----:B------:R-:W-:-:S04]  /*18f10*/  ISETP.NE.AND P0, PT, R25, 0x2, PT ;  /* 0x000000021900780c */ /* 0x000fc80003f05270 */
[----:B------:R-:W-:Y:S02]  /*18f20*/  SEL R3, RZ, 0x1, P0 ;  /* 0x00000001ff037807 */ /* 0x000fe40000000000 */
[----:B------:R-:W-:Y:S02]  /*18f30*/  SEL R25, R25, RZ, P0 ;  /* 0x000000ff19197207 */ /* 0x000fe40000000000 */
[----:B0-----:R-:W-:-:S07]  /*18f40*/  LOP3.LUT R28, R28, R3, RZ, 0x3c, !PT ;  /* 0x000000031c1c7212 */ /* 0x001fce00078e3cff */
.L_x_728:
[----:B------:R-:W-:Y:S05]  /*18f50*/  BSYNC B7 ;  /* 0x0000000000077941 */ /* 0x000fea0003800000 */
.L_x_726:
[----:B------:R-:W-:-:S13]  /*18f60*/  LOP3.LUT P0, RZ, R32, 0x8, RZ, 0xc0, !PT ;  /* 0x0000000820ff7812 */ /* 0x000fda000780c0ff */
[----:B------:R-:W-:Y:S05]  /*18f70*/  @!P0 BRA `(.L_x_772) ;  /* 0x0000000000248947 */ /* 0x000fea0003800000 */
[----:B------:R-:W-:Y:S05]  /*18f80*/  WARPSYNC.ALL ;  /* 0x0000000000007948 */ /* 0x000fea0003800000 */
[----:B------:R-:W1:Y:S08]  /*18f90*/  S2UR UR5, SR_CgaCtaId ;  /* 0x00000000000579c3 */ /* 0x000e700000008800 */
[----:B------:R-:W-:Y:S06]  /*18fa0*/  BAR.SYNC.DEFER_BLOCKING 0x5, 0x180 ;  /* 0x0146000000007b1d */ /* 0x000fec0000010000 */
[----:B------:R-:W-:-:S02]  /*18fb0*/  UMOV UR4, 0x400 ;  /* 0x0000040000047882 */ /* 0x000fc40000000000 */
[----:B-1----:R-:W-:-:S06]  /*18fc0*/  ULEA UR4, UR5, UR4, 0x18 ;  /* 0x0000000405047291 */ /* 0x002fcc000f8ec03f */
[----:B0-----:R-:W-:-:S05]  /*18fd0*/  IMAD.U32 R22, RZ, RZ, UR4 ;  /* 0x00000004ff167e24 */ /* 0x001fca000f8e00ff */
[----:B------:R2:W3:Y:S01]  /*18fe0*/  LDS.128 R16, [R22+0x288d0] ;  /* 0x0288d00016107984 */ /* 0x0004e20000000c00 */
[----:B------:R-:W-:Y:S06]  /*18ff0*/  BAR.ARV 0x4, 0x180 ;  /* 0x0106000000007b1d */ /* 0x000fec0000002000 */
[----:B------:R-:W-:Y:S05]  /*19000*/  BRA `(.L_x_773) ;  /* 0x0000000800407947 */ /* 0x000fea0003800000 */
.L_x_772:
[----:B------:R-:W1:Y:S01]  /*19010*/  S2R R8, SR_TID.X ;  /* 0x0000000000087919 */ /* 0x000e620000002100 */
[----:B------:R-:W-:Y:S01]  /*19020*/  UMOV UR4, 0xffffffff ;  /* 0xffffffff00047882 */ /* 0x000fe20000000000 */
[----:B-1----:R-:W-:-:S04]  /*19030*/  LOP3.LUT R8, R8, 0x1f, RZ, 0xc0, !PT ;  /* 0x0000001f08087812 */ /* 0x002fc800078ec0ff */
[----:B------:R-:W-:Y:S01]  /*19040*/  ISETP.NE.AND P0, PT, R8, 0x1f, PT ;  /* 0x0000001f0800780c */ /* 0x000fe20003f05270 */
[----:B------:R-:W-:-:S12]  /*19050*/  BRA.DIV UR4, `(.L_x_774) ;  /* 0x0000005e046c7947 */ /* 0x000fd8000b800000 */
[----:B0-----:R-:W-:Y:S01]  /*19060*/  IADD3 R5, R19, R8, RZ ;  /* 0x0000000813057210 */ /* 0x001fe20007ffe0ff */
[----:B------:R-:W-:-:S03]  /*19070*/  ULDC UR4, c[0x0][0xc3c] ;  /* 0x00030f0000047ab9 */ /* 0x000fc60000000800 */
[----:B------:R-:W-:-:S13]  /*19080*/  ISETP.GE.OR P1, PT, R5, UR4, !P0 ;  /* 0x0000000405007c0c */ /* 0x000fda000c726670 */
[----:B------:R-:W0:Y:S02]  /*19090*/  @!P1 LDC.64 R2, c[0x0][0xc80] ;  /* 0x00032000ff029b82 */ /* 0x000e240000000a00 */
[----:B0-----:R-:W-:-:S06]  /*190a0*/  @!P1 IMAD.WIDE R2, R5, 0x4, R2 ;  /* 0x0000000405029825 */ /* 0x001fcc00078e0202 */
        /* <DEDUP_REMOVED lines=9> */
[----:B------:R-:W0:Y:S02]  /*19140*/  SHFL.UP PT, R14, R4, 0x1, RZ ;  /* 0x04200000040e7989 */ /* 0x000e2400000e00ff */
[----:B0-----:R-:W-:-:S05]  /*19150*/  SEL R5, R14, RZ, P1 ;  /* 0x000000ff0e057207 */ /* 0x001fca0000800000 */
[----:B------:R-:W-:Y:S02]  /*19160*/  IMAD.IADD R6, R4, 0x1, R5 ;  /* 0x0000000104067824 */ /* 0x000fe400078e0205 */
[----:B------:R-:W-:Y:S04]  /*19170*/  SHFL.IDX PT, R5, R16, RZ, 0x1f ;  /* 0x00001fff10057589 */ /* 0x000fe800000e0000 */
        /* <DEDUP_REMOVED lines=12> */
[----:B------:R0:W1:Y:S02]  /*19240*/  SHFL.IDX PT, R14, R2, 0x1f, 0x1f ;  /* 0x03e01f00020e7f89 */ /* 0x00006400000e0000 */
.L_x_997:
[----:B------:R-:W-:Y:S02]  /*19250*/  ULDC UR4, c[0x0][0xc38] ;  /* 0x00030e0000047ab9 */ /* 0x000fe40000000800 */
[----:B------:R-:W-:-:S04]  /*19260*/  IMAD.U32 R7, RZ, RZ, UR4 ;  /* 0x00000004ff077e24 */ /* 0x000fc8000f8e00ff */
[----:B-1----:R-:W-:-:S04]  /*19270*/  IMAD R3, R14, R7, RZ ;  /* 0x000000070e037224 */ /* 0x002fc800078e02ff */
[----:B------:R-:W-:-:S05]  /*19280*/  IMAD.IADD R6, R0, 0x1, R3 ;  /* 0x0000000100067824 */ /* 0x000fca00078e0203 */
[----:B------:R-:W-:-:S13]  /*19290*/  ISETP.GT.AND P6, PT, R6, R5, PT ;  /* 0x000000050600720c */ /* 0x000fda0003fc4270 */
[----:B------:R-:W-:Y:S05]  /*192a0*/  @P6 BRA `(.L_x_775) ;  /* 0x00000000009c6947 */ /* 0x000fea0003800000 */
.L_x_780:
[----:B------:R-:W1:Y:S01]  /*192b0*/  LDC R0, c[0x0][0xc3c] ;  /* 0x00030f00ff007b82 */ /* 0x000e620000000800 */
[----:B------:R-:W-:-:S05]  /*192c0*/  VIADD R19, R19, 0x1f ;  /* 0x0000001f13137836 */ /* 0x000fca0000000000 */
[----:B-1----:R-:W-:-:S13]  /*192d0*/  ISETP.GE.AND P6, PT, R19, R0, PT ;  /* 0x000000001300720c */ /* 0x002fda0003fc6270 */
[----:B------:R-:W-:Y:S05]  /*192e0*/  @P6 BRA `(.L_x_776) ;  /* 0x0000000400446947 */ /* 0x000fea0003800000 */
[----:B0-----:R-:W0:Y:S01]  /*192f0*/  S2R R2, SR_TID.X ;  /* 0x0000000000027919 */ /* 0x001e220000002100 */
[----:B------:R-:W-:Y:S01]  /*19300*/  BSSY B0, `(.L_x_777) ;  /* 0x0000009000007945 */ /* 0x000fe20003800000 */
[----:B------:R-:W-:Y:S02]  /*19310*/  MOV R4, RZ ;  /* 0x000000ff00047202 */ /* 0x000fe40000000f00 */
[----:B0-----:R-:W-:-:S05]  /*19320*/  LOP3.LUT R2, R2, 0x1f, RZ, 0xc0, !PT ;  /* 0x0000001f02027812 */ /* 0x001fca00078ec0ff */
[----:B------:R-:W-:-:S05]  /*19330*/  IMAD.IADD R7, R19, 0x1, R2 ;  /* 0x0000000113077824 */ /* 0x000fca00078e0202 */
[----:B------:R-:W-:-:S13]  /*19340*/  ISETP.GE.OR P6, PT, R7, R0, !P0 ;  /* 0x000000000700720c */ /* 0x000fda00047c6670 */
[----:B------:R-:W-:Y:S05]  /*19350*/  @P6 BRA `(.L_x_778) ;  /* 0x00000000000c6947 */ /* 0x000fea0003800000 */
[----:B------:R-:W0:Y:S02]  /*19360*/  LDC.64 R2, c[0x0][0xc80] ;  /* 0x00032000ff027b82 */ /* 0x000e240000000a00 */
[----:B0-----:R-:W-:-:S05]  /*19370*/  IMAD.WIDE R2, R7, 0x4, R2 ;  /* 0x0000000407027825 */ /* 0x001fca00078e0202 */
[----:B------:R0:W5:Y:S02]  /*19380*/  LDG.E R4, desc[UR38][R2.64] ;  /* 0x0000002602047981 */ /* 0x000164000c1e1900 */
.L_x_778:
[----:B------:R-:W-:Y:S05]  /*19390*/  BSYNC B0 ;  /* 0x0000000000007941 */ /* 0x000fea0003800000 */
.L_x_777:
[----:B------:R-:W-:-:S03]  /*193a0*/  UMOV UR4, 0xffffffff ;  /* 0xffffffff00047882 */ /* 0x000fc60000000000 */
[----:B------:R-:W-:Y:S05]  /*193b0*/  BRA.DIV UR4, `(.L_x_779) ;  /* 0x0000005e04b87947 */ /* 0x000fea000b800000 */
[----:B-----5:R-:W1:Y:S02]  /*193c0*/  SHFL.UP PT, R14, R4, 0x1, RZ ;  /* 0x04200000040e7989 */ /* 0x020e6400000e00ff */
[----:B-1----:R-:W-:-:S05]  /*193d0*/  SEL R13, R14, RZ, P1 ;  /* 0x000000ff0e0d7207 */ /* 0x002fca0000800000 */
[----:B------:R-:W-:-:S05]  /*193e0*/  IMAD.IADD R13, R4, 0x1, R13 ;  /* 0x00000001040d7824 */ /* 0x000fca00078e020d */
[----:B------:R-:W1:Y:S02]  /*193f0*/  SHFL.UP PT, R14, R13, 0x2, RZ ;  /* 0x044000000d0e7989 */ /* 0x000e6400000e00ff */
[----:B-1----:R-:W-:-:S05]  /*19400*/  SEL R0, R14, RZ, P2 ;  /* 0x000000ff0e007207 */ /* 0x002fca0001000000 */
        /* <DEDUP_REMOVED lines=11> */
.L_x_1005:
[----:B------:R-:W-:Y:S02]  /*194c0*/  ULDC UR4, c[0x0][0xc38] ;  /* 0x00030e0000047ab9 */ /* 0x000fe40000000800 */
[----:B------:R-:W-:-:S04]  /*194d0*/  IMAD.U32 R7, RZ, RZ, UR4 ;  /* 0x00000004ff077e24 */ /* 0x000fc8000f8e00ff */
[----:B-1----:R-:W-:-:S04]  /*194e0*/  IMAD R3, R14, R7, RZ ;  /* 0x000000070e037224 */ /* 0x002fc800078e02ff */
[----:B------:R-:W-:-:S05]  /*194f0*/  IMAD.IADD R6, R3, 0x1, R6 ;  /* 0x0000000103067824 */ /* 0x000fca00078e0206 */
[----:B------:R-:W-:-:S13]  /*19500*/  ISETP.GT.AND P6, PT, R6, R5, PT ;  /* 0x000000050600720c */ /* 0x000fda0003fc4270 */
[----:B------:R-:W-:Y:S05]  /*19510*/  @!P6 BRA `(.L_x_780) ;  /* 0xfffffffc0064e947 */ /* 0x000fea000383ffff */
.L_x_775:
[----:B------:R-:W-:Y:S01]  /*19520*/  IMAD.IADD R6, R6, 0x1, -R3 ;  /* 0x0000000106067824 */ /* 0x000fe200078e0a03 */
[----:B------:R-:W-:-:S03]  /*19530*/  UMOV UR4, 0xffffffff ;  /* 0xffffffff00047882 */ /* 0x000fc60000000000 */
[----:B------:R-:W-:-:S05]  /*19540*/  IMAD R0, R2, R7, R6 ;  /* 0x0000000702007224 */ /* 0x000fca00078e0206 */
[----:B------:R-:W-:Y:S01]  /*19550*/  ISETP.GT.AND P6, PT, R0, R5, PT ;  /* 0x000000050000720c */ /* 0x000fe20003fc4270 */
[----:B------:R-:W-:-:S12]  /*19560*/  BRA.DIV UR4, `(.L_x_781) ;  /* 0x0000006204087947 */ /* 0x000fd8000b800000 */
[----:B------:R-:W-:-:S04]  /*19570*/  VOTE.ANY R3, PT, !P6 ;  /* 0x0000000000037806 */ /* 0x000fc800070e0100 */
[----:B------:R-:W1:Y:S02]  /*19580*/  POPC R0, R3 ;  /* 0x0000000300007309 */ /* 0x000e640000000000 */
[----:B-1----:R1:W2:Y:S02]  /*19590*/  SHFL.IDX PT, R4, R4, R0, 0x1f ;  /* 0x00001f0004047589 */ /* 0x0022a400000e0000 */
.L_x_1009:
[----:B------:R-:W-:Y:S01]  /*195a0*/  ISETP.NE.AND P0, PT, R3, RZ, PT ;  /* 0x000000ff0300720c */ /* 0x000fe20003f05270 */
[----:B------:R-:W-:-:S12]  /*195b0*/  IMAD.MOV.U32 R14, RZ, RZ, RZ ;  /* 0x000000ffff0e7224 */ /* 0x000fd800078e00ff */
[----:B------:R-:W-:Y:S05]  /*195c0*/  @!P0 BRA `(.L_x_782) ;  /* 0x0000000000108947 */ /* 0x000fea0003800000 */
[----:B------:R-:W-:Y:S01]  /*195d0*/  UMOV UR4, 0xffffffff ;  /* 0xffffffff00047882 */ /* 0x000fe20000000000 */
[----:B------:R-:W-:Y:S02]  /*195e0*/  VIADD R12, R0, 0xffffffff ;  /* 0xffffffff000c7836 */ /* 0x000fe40000000000 */
[----:B------:R-:W-:Y:S05]  /*195f0*/  BRA.DIV UR4, `(.L_x_783) ;  /* 0x00000062042c7947 */ /* 0x000fea000b800000 */
[----:B------:R3:W4:Y:S02]  /*19600*/  SHFL.IDX PT, R14, R2, R12, 0x1f ;  /* 0x00001f0c020e7589 */ /* 0x00072400000e0000 */
.L_x_782:
[----:B--2---:R-:W-:Y:S01]  /*19610*/  IABS R8, R4 ;  /* 0x0000000400087213 */ /* 0x004fe20000000000 */
[----:B----4-:R-:W-:Y:S02]  /*19620*/  IMAD R16, R14, R7, R6 ;  /* 0x000000070e107224 */ /* 0x010fe400078e0206 */
[----:B------:R-:W-:Y:S01]  /*19630*/  IMAD.IADD R19, R0, 0x1, R19 ;  /* 0x0000000100137824 */ /* 0x000fe200078e0213 */
[----:B------:R-:W2:Y:S08]  /*19640*/  I2F.RP R9, R8 ;  /* 0x0000000800097306 */ /* 0x000eb00000209400 */
[----:B--2---:R-:W0:Y:S02]  /*19650*/  MUFU.RCP R9, R9 ;  /* 0x0000000900097308 */ /* 0x004e240000001000 */
[----:B0--3--:R-:W-:-:S06]  /*19660*/  VIADD R2, R9, 0xffffffe ;  /* 0x0ffffffe09027836 */ /* 0x009fcc0000000000 */
[----:B------:R0:W2:Y:S02]  /*19670*/  F2I.FTZ.U32.TRUNC.NTZ R3, R2 ;  /* 0x0000000200037305 */ /* 0x0000a4000021f000 */
[----:B0-----:R-:W-:Y:S01]  /*19680*/  IMAD.MOV.U32 R2, RZ, RZ, RZ ;  /* 0x000000ffff027224 */ /* 0x001fe200078e00ff */
[----:B--2---:R-:W-:-:S05]  /*19690*/  IADD3 R7, RZ, -R3, RZ ;  /* 0x80000003ff077210 */ /* 0x004fca0007ffe0ff */
        /* <DEDUP_REMOVED lines=11> */
[----:B------:R-:W-:Y:S02]  /*19750*/  @!P1 IMAD.IADD R5, R5, 0x1, -R8 ;  /* 0x0000000105059824 */ /* 0x000fe400078e0a08 */
[----:B------:R-:W-:Y:S01]  /*19760*/  @!P1 VIADD R3, R3, 0x1 ;  /* 0x0000000103039836 */ /* 0x000fe20000000000 */
        /* <DEDUP_REMOVED lines=9> */
.L_x_776:
[----:B------:R-:W-:Y:S01]  /*19800*/  UMOV UR4, URZ ;  /* 0x0000003f00047c82 */ /* 0x000fe20008000000 */
[----:B------:R-:W-:Y:S01]  /*19810*/  UMOV UR5, URZ ;  /* 0x0000003f00057c82 */ /* 0x000fe20008000000 */
[----:B------:R-:W-:Y:S01]  /*19820*/  ULDC UR6, c[0x0][0xc3c] ;  /* 0x00030f0000067ab9 */ /* 0x000fe20000000800 */
[----:B------:R-:W-:Y:S01]  /*19830*/  IMAD.MOV.U32 R16, RZ, RZ, R5 ;  /* 0x000000ffff107224 */ /* 0x000fe200078e0005 */
[----:B------:R-:W-:Y:S01]  /*19840*/  MOV R17, UR4 ;  /* 0x0000000400117c02 */ /* 0x000fe20008000f00 */
[----:B------:R-:W-:Y:S02]  /*19850*/  IMAD.U32 R18, RZ, RZ, UR5 ;  /* 0x00000005ff127e24 */ /* 0x000fe4000f8e00ff */
[----:B------:R-:W-:-:S07]  /*19860*/  IMAD.U32 R19, RZ, RZ, UR6 ;  /* 0x00000006ff137e24 */ /* 0x000fce000f8e00ff */
.L_x_784:
[----:B-1----:R-:W1:Y:S01]  /*19870*/  S2R R0, SR_TID.X ;  /* 0x0000000000007919 */ /* 0x002e620000002100 */
[----:B------:R-:W-:Y:S05]  /*19880*/  WARPSYNC.ALL ;  /* 0x0000000000007948 */ /* 0x000fea0003800000 */
[----:B------:R-:W-:Y:S01]  /*19890*/  BAR.SYNC.DEFER_BLOCKING 0x4, 0x180 ;  /* 0x0106000000007b1d */ /* 0x000fe20000010000 */
[----:B-1----:R-:W-:-:S04]  /*198a0*/  LOP3.LUT R0, R0, 0x1f, RZ, 0xc0, !PT ;  /* 0x0000001f00007812 */ /* 0x002fc800078ec0ff */
[----:B------:R-:W-:-:S13]  /*198b0*/  ISETP.NE.AND P0, PT, R0, RZ, PT ;  /* 0x000000ff0000720c */ /* 0x000fda0003f05270 */
[----:B------:R-:W1:Y:S01]  /*198c0*/  @!P0 S2R R3, SR_CgaCtaId ;  /* 0x0000000000038919 */ /* 0x000e620000008800 */
[----:B------:R-:W-:-:S04]  /*198d0*/  @!P0 MOV R0, 0x400 ;  /* 0x0000040000008802 */ /* 0x000fc80000000f00 */
[----:B-1----:R-:W-:-:S05]  /*198e0*/  @!P0 LEA R22, R3, R0, 0x18 ;  /* 0x0000000003168211 */ /* 0x002fca00078ec0ff */
[----:B------:R1:W-:Y:S01]  /*198f0*/  @!P0 STS.128 [R22+0x288d0], R16 ;  /* 0x0288d01016008388 */ /* 0x0003e20000000c00 */
[----:B------:R-:W-:Y:S06]  /*19900*/  BAR.ARV 0x5, 0x180 ;  /* 0x0146000000007b1d */ /* 0x000fec0000002000 */
.L_x_773:
[----:B------:R-:W-:Y:S02]  /*19910*/  ULDC UR4, c[0x0][0xc3c] ;  /* 0x00030f0000047ab9 */ /* 0x000fe40000000800 */
[----:B---3--:R-:W-:-:S13]  /*19920*/  ISETP.GE.AND P0, PT, R19, UR4, PT ;  /* 0x0000000413007c0c */ /* 0x008fda000bf06270 */
[----:B------:R-:W-:Y:S05]  /*19930*/  @!P0 BRA `(.L_x_785) ;  /* 0xffffffa800048947 */ /* 0x000fea000383ffff */
[----:B------:R-:W-:Y:S05]  /*19940*/  BSYNC B8 ;  /* 0x0000000000087941 */ /* 0x000fea0003800000 */
.L_x_686:
[----:B------:R-:W3:Y:S01]  /*19950*/  LDL.LU R0, [R1+0x24] ;  /* 0x0000240001007983 */ /* 0x000ee20000300800 */
[----:B------:R-:W-:Y:S01]  /*19960*/  BSSY B0, `(.L_x_786) ;  /* 0x000000b000007945 */ /* 0x000fe20003800000 */
[----:B------:R-:W4:Y:S01]  /*19970*/  S2R R5, SR_CgaCtaId ;  /* 0x0000000000057919 */ /* 0x000f220000008800 */
[----:B---3--:R-:W-:-:S05]  /*19980*/  VIADD R0, R0, 0x1 ;  /* 0x0000000100007836 */ /* 0x008fca0000000000 */
[----:B01----:R-:W-:-:S04]  /*19990*/  LEA.HI R2, R0, R0, RZ, 0x1 ;  /* 0x0000000000027211 */ /* 0x003fc800078f08ff */
[----:B------:R-:W-:Y:S02]  /*199a0*/  LOP3.LUT R3, R2, 0xfffffffe, RZ, 0xc0, !PT ;  /* 0xfffffffe02037812 */ /* 0x000fe400078ec0ff */
[----:B------:R-:W-:-:S03]  /*199b0*/  MOV R2, 0x400 ;  /* 0x0000040000027802 */ /* 0x000fc60000000f00 */
[----:B------:R-:W-:Y:S01]  /*199c0*/  IMAD.IADD R0, R0, 0x1, -R3 ;  /* 0x0000000100007824 */ /* 0x000fe200078e0a03 */
[----:B----4-:R-:W-:-:S04]  /*199d0*/  LEA R4, R5, R2, 0x18 ;  /* 0x0000000205047211 */ /* 0x010fc800078ec0ff */
[----:B------:R-:W-:-:S04]  /*199e0*/  SHF.L.U32 R0, R0, 0x1f, RZ ;  /* 0x0000001f00007819 */ /* 0x000fc800000006ff */
[----:B------:R-:W0:Y:S02]  /*199f0*/  SYNCS.PHASECHK.TRANS64.TRYWAIT P0, [R4+URZ+0x28820], R0 ;  /* 0x02882000040075a7 */ /* 0x000e24000800017f */
[----:B0-----:R-:W-:Y:S05]  /*19a00*/  @!P0 BRA `(.L_x_787) ;  /* 0x0000005c004c8947 */ /* 0x001fea0003800000 */
.L_x_1012:
[----:B------:R-:W-:Y:S05]  /*19a10*/  BSYNC B0 ;  /* 0x0000000000007941 */ /* 0x000fea0003800000 */
.L_x_786:
[----:B------:R-:W-:-:S03]  /*19a20*/  UMOV UR4, 0xffffffff ;  /* 0xffffffff00047882 */ /* 0x000fc60000000000 */
[----:B------:R-:W-:Y:S05]  /*19a30*/  BRA.DIV UR4, `(.L_x_788) ;  /* 0x0000005e04547947 */ /* 0x000fea000b800000 */
[----:B0-----:R-:W0:Y:S02]  /*19a40*/  S2R R0, SR_TID.X ;  /* 0x0000000000007919 */ /* 0x001e240000002100 */
[----:B0-----:R-:W-:-:S04]  /*19a50*/  SHF.R.U32.HI R0, RZ, 0x5, R0 ;  /* 0x00000005ff007819 */ /* 0x001fc80000011600 */
[----:B------:R-:W-:-:S05]  /*19a60*/  LOP3.LUT R0, R0, 0x3, RZ, 0xc0, !PT ;  /* 0x0000000300007812 */ /* 0x000fca00078ec0ff */
[----:B------:R0:W1:Y:S02]  /*19a70*/  SHFL.IDX PT, R14, R0, RZ, 0x1f ;  /* 0x00001fff000e7589 */ /* 0x00006400000e0000 */
.L_x_1015:
[----:B-1----:R-:W-:-:S13]  /*19a80*/  ISETP.NE.AND P0, PT, R14, RZ, PT ;  /* 0x000000ff0e00720c */ /* 0x002fda0003f05270 */
[----:B------:R-:W-:Y:S05]  /*19a90*/  @P0 BRA `(.L_x_480) ;  /* 0x0000000000880947 */ /* 0x000fea0003800000 */
[----:B------:R-:W-:-:S03]  /*19aa0*/  UMOV UR4, 0xffffffff ;  /* 0xffffffff00047882 */ /* 0x000fc60000000000 */
[----:B------:R-:W-:Y:S05]  /*19ab0*/  BRA.DIV UR4, `(.L_x_789) ;  /* 0x0000005e04687947 */ /* 0x000fea000b800000 */
[----:B------:R-:W-:-:S13]  /*19ac0*/  ELECT P6, URZ, PT ;  /* 0x00000000003f782f */ /* 0x000fda00038c0000 */
.L_x_1018:
[----:B------:R-:W-:Y:S05]  /*19ad0*/  @!P6 BRA `(.L_x_480) ;  /* 0x000000000078e947 */ /* 0x000fea0003800000 */
[----:B0-----:R-:W3:Y:S02]  /*19ae0*/  LDL.LU R0, [R1+0xc] ;  /* 0x00000c0001007983 */ /* 0x001ee40000300800 */
[----:B---3--:R-:W-:-:S04]  /*19af0*/  LOP3.LUT R0, R0, 0x2, RZ, 0xfc, !PT ;  /* 0x0000000200007812 */ /* 0x008fc800078efcff */
[----:B------:R-:W-:-:S13]  /*19b00*/  ISETP.NE.AND P0, PT, R0, 0x3, PT ;  /* 0x000000030000780c */ /* 0x000fda0003f05270 */
[----:B------:R-:W-:Y:S05]  /*19b10*/  @!P0 BRA `(.L_x_790) ;  /* 0x0000000000048947 */ /* 0x000fea0003800000 */
[----:B------:R-:W-:Y:S01]  /*19b20*/  BPT.TRAP 0x1 ;  /* 0x000000040000795c */ /* 0x000fe20000300000 */
.L_x_790:
[C---:B------:R-:W-:Y:S01]  /*19b30*/  IMAD R5, R25.reuse, 0x8, R4 ;  /* 0x0000000819057824 */ /* 0x040fe200078e0204 */
[----:B------:R-:W-:Y:S01]  /*19b40*/  SHF.L.U32 R0, R28, 0x1f, RZ ;  /* 0x0000001f1c007819 */ /* 0x000fe200000006ff */
[----:B------:R-:W-:-:S03]  /*19b50*/  VIADD R25, R25, 0x1 ;  /* 0x0000000119197836 */ /* 0x000fc60000000000 */
[----:B------:R-:W0:Y:S02]  /*19b60*/  SYNCS.PHASECHK.TRANS64.TRYWAIT P1, [R5+URZ+0x28840], R0 ;  /* 0x02884000050075a7 */ /* 0x000e24000802017f */
[----:B------:R-:W-:-:S04]  /*19b70*/  ISETP.NE.AND P2, PT, R25, 0x2, PT ;  /* 0x000000021900780c */ /* 0x000fc80003f45270 */
[----:B------:R-:W-:Y:S01]  /*19b80*/  SEL R3, RZ, 0x1, P2 ;  /* 0x00000001ff037807 */ /* 0x000fe20001000000 */
[----:B0-----:R-:W-:Y:S08]  /*19b90*/  @!P1 BRA `(.L_x_791) ;  /* 0x0000005c00509947 */ /* 0x001ff00003800000 */
.L_x_1019:
[----:B------:R-:W-:Y:S02]  /*19ba0*/  SEL R25, R25, RZ, P2 ;  /* 0x000000ff19197207 */ /* 0x000fe40001000000 */
[----:B------:R-:W-:Y:S01]  /*19bb0*/  LOP3.LUT R2, R28, R3, RZ, 0x3c, !PT ;  /* 0x000000031c027212 */ /* 0x000fe200078e3cff */
[----:B------:R-:W-:Y:S06]  /*19bc0*/  @!P0 BRA `(.L_x_792) ;  /* 0x0000000000048947 */ /* 0x000fec0003800000 */
[----:B------:R-:W-:Y:S01]  /*19bd0*/  BPT.TRAP 0x1 ;  /* 0x000000040000795c */ /* 0x000fe20000300000 */
.L_x_792:
[----:B------:R-:W-:Y:S01]  /*19be0*/  IMAD R25, R25, 0x8, R4 ;  /* 0x0000000819197824 */ /* 0x000fe200078e0204 */
[----:B------:R-:W-:-:S04]  /*19bf0*/  SHF.L.U32 R2, R2, 0x1f, RZ ;  /* 0x0000001f02027819 */ /* 0x000fc800000006ff */
[----:B------:R-:W1:Y:S02]  /*19c00*/  SYNCS.PHASECHK.TRANS64.TRYWAIT P1, [R25+URZ+0x28840], R2 ;  /* 0x02884002190075a7 */ /* 0x000e64000802017f */
[----:B-1----:R-:W-:Y:S05]  /*19c10*/  @!P1 BRA `(.L_x_793) ;  /* 0x0000005c00449947 */ /* 0x002fea0003800000 */
.L_x_1020:
[----:B------:R-:W-:Y:S05]  /*19c20*/  @!P0 BRA `(.L_x_794) ;  /* 0x0000000000048947 */ /* 0x000fea0003800000 */
[----:B------:R-:W-:Y:S01]  /*19c30*/  BPT.TRAP 0x1 ;  /* 0x000000040000795c */ /* 0x000fe20000300000 */
.L_x_794:
[----:B------:R-:W3:Y:S02]  /*19c40*/  SYNCS.PHASECHK.TRANS64.TRYWAIT P1, [R5+URZ+0x28860], R0 ;  /* 0x02886000050075a7 */ /* 0x000ee4000802017f */
[----:B---3--:R-:W-:Y:S05]  /*19c50*/  @!P1 BRA `(.L_x_795) ;  /* 0x0000005c00489947 */ /* 0x008fea0003800000 */
.L_x_1021:
[----:B------:R-:W-:Y:S05]  /*19c60*/  @!P0 BRA `(.L_x_796) ;  /* 0x0000000000048947 */ /* 0x000fea0003800000 */
[----:B------:R-:W-:Y:S01]  /*19c70*/  BPT.TRAP 0x1 ;  /* 0x000000040000795c */ /* 0x000fe20000300000 */
.L_x_796:
[----:B----4-:R4:W0:Y:S02]  /*19c80*/  SYNCS.PHASECHK.TRANS64.TRYWAIT P0, [R25+URZ+0x28860], R2 ;  /* 0x02886002190075a7 */ /* 0x010824000800017f */
[----:B0-----:R-:W-:Y:S05]  /*19c90*/  @!P0 NANOSLEEP.SYNCS 0x989680 ;  /* 0x009896800000895d */ /* 0x001fea0003900000 */
[----:B------:R-:W0:Y:S02]  /*19ca0*/  @!P0 SYNCS.PHASECHK.TRANS64 P0, [R25+URZ+0x28860], R2 ;  /* 0x02886002190085a7 */ /* 0x000e24000800007f */
[----:B0-----:R-:W-:Y:S05]  /*19cb0*/  @!P0 BRA `(.L_x_796) ;  /* 0xfffffffc00f08947 */ /* 0x001fea000383ffff */
.L_x_480:
[----:B------:R-:W-:Y:S05]  /*19cc0*/  BSYNC B9 ;  /* 0x0000000000097941 */ /* 0x000fea0003800000 */
.L_x_477:
[----:B------:R-:W-:Y:S05]  /*19cd0*/  EXIT ;  /* 0x000000000000794d */ /* 0x000fea0003800000 */
.L_x_502:
[----:B0-----:R0:W1:Y:S02]  /*19ce0*/  SYNCS.PHASECHK.TRANS64.TRYWAIT P6, [R92+URZ+0x28890], R103 ;  /* 0x028890675c0075a7 */ /* 0x00106400080c017f */
[----:B-1----:R-:W-:Y:S05]  /*19cf0*/  @!P6 NANOSLEEP.SYNCS 0x989680 ;  /* 0x009896800000e95d */ /* 0x002fea0003900000 */
[----:B------:R-:W1:Y:S02]  /*19d00*/  @!P6 SYNCS.PHASECHK.TRANS64 P6, [R92+URZ+0x28890], R103 ;  /* 0x028890675c00e5a7 */ /* 0x000e6400080c007f */
[----:B-1----:R-:W-:Y:S05]  /*19d10*/  @!P6 BRA `(.L_x_502) ;  /* 0xfffffffc00f0e947 */ /* 0x002fea000383ffff */
[----:B------:R-:W-:Y:S05]  /*19d20*/  BRA `(.L_x_797) ;  /* 0xfffffe9000b87947 */ /* 0x000fea000383ffff */
.L_x_503:
        /* <DEDUP_REMOVED lines=8> */
.L_x_799:
[----:B------:R-:W-:Y:S05]  /*19db0*/  BSYNC B1 ;  /* 0x0000000000017941 */ /* 0x000fea0003800000 */
.L_x_798:
[----:B------:R-:W-:Y:S01]  /*19dc0*/  IMAD.MOV.U32 R13, RZ, RZ, R109 ;  /* 0x000000ffff0d7224 */ /* 0x000fe200078e006d */
[----:B------:R-:W-:Y:S01]  /*19dd0*/  MOV R79, R14 ;  /* 0x0000000e004f7202 */ /* 0x000fe20000000f00 */
[----:B------:R-:W-:Y:S02]  /*19de0*/  IMAD.MOV.U32 R12, RZ, RZ, RZ ;  /* 0x000000ffff0c7224 */ /* 0x000fe400078e00ff */
[----:B------:R-:W-:Y:S02]  /*19df0*/  IMAD.MOV.U32 R11, RZ, RZ, 0x181f ;  /* 0x0000181fff0b7424 */ /* 0x000fe400078e00ff */
[----:B------:R-:W-:-:S07]  /*19e00*/  IMAD.MOV.U32 R15, RZ, RZ, -0x1 ;  /* 0xffffffffff0f7424 */ /* 0x000fce00078e00ff */
[----:B------:R-:W-:Y:S05]  /*19e10*/  WARPSYNC.COLLECTIVE R15, `(.L_x_800) ;  /* 0x000000000f087348 */ /* 0x000fea0003c00000 */
[----:B------:R0:W1:Y:S02]  /*19e20*/  SHFL.IDX P6, R14, R13, R12, R11 ;  /* 0x0000000c0d0e7389 */ /* 0x00006400000c000b */
[----:B01----:R-:W-:Y:S01]  /*19e30*/  ENDCOLLECTIVE ;  /* 0x000000000000791b */ /* 0x003fe20003800000 */
.L_x_800:
[----:B------:R-:W-:Y:S01]  /*19e40*/  IMAD.MOV.U32 R105, RZ, RZ, R14 ;  /* 0x000000ffff697224 */ /* 0x000fe200078e000e */
[----:B------:R-:W-:Y:S06]  /*19e50*/  BRA `(.L_x_801) ;  /* 0xfffffe9000807947 */ /* 0x000fec000383ffff */
.L_x_512:
[----:B------:R-:W-:Y:S01]  /*19e60*/  BSSY B1, `(.L_x_802) ;  /* 0x0000008000017945 */ /* 0x000fe20003800000 */
[----:B0---4-:R-:W-:Y:S02]  /*19e70*/  IMAD.MOV.U32 R13, RZ, RZ, R108 ;  /* 0x000000ffff0d7224 */ /* 0x011fe400078e006c */
[----:B------:R-:W-:Y:S02]  /*19e80*/  IMAD.MOV.U32 R12, RZ, RZ, 0x1 ;  /* 0x00000001ff0c7424 */ /* 0x000fe400078e00ff */
[----:B------:R-:W-:Y:S02]  /*19e90*/  IMAD.MOV.U32 R11, RZ, RZ, 0x181f ;  /* 0x0000181fff0b7424 */ /* 0x000fe400078e00ff */
[----:B------:R-:W-:-:S07]  /*19ea0*/  IMAD.MOV.U32 R15, RZ, RZ, -0x1 ;  /* 0xffffffffff0f7424 */ /* 0x000fce00078e00ff */
[----:B-123--:R-:W-:Y:S05]  /*19eb0*/  WARPSYNC.COLLECTIVE R15, `(.L_x_803) ;  /* 0x000000000f087348 */ /* 0x00efea0003c00000 */
[----:B------:R0:W4:Y:S02]  /*19ec0*/  SHFL.IDX P6, R14, R13, R12, R11 ;  /* 0x0000000c0d0e7389 */ /* 0x00012400000c000b */
[----:B01234-:R-:W-:Y:S01]  /*19ed0*/  ENDCOLLECTIVE ;  /* 0x000000000000791b */ /* 0x01ffe20003800000 */
.L_x_803:
[----:B------:R-:W-:Y:S05]  /*19ee0*/  BSYNC B1 ;  /* 0x0000000000017941 */ /* 0x000fea0003800000 */
.L_x_802:
[----:B------:R-:W-:Y:S01]  /*19ef0*/  IMAD.MOV.U32 R13, RZ, RZ, R109 ;  /* 0x000000ffff0d7224 */ /* 0x000fe200078e006d */
[----:B------:R-:W-:Y:S01]  /*19f00*/  MOV R12, 0x1 ;  /* 0x00000001000c7802 */ /* 0x000fe20000000f00 */
[----:B------:R-:W-:Y:S02]  /*19f10*/  IMAD.MOV.U32 R11, RZ, RZ, 0x181f ;  /* 0x0000181fff0b7424 */ /* 0x000fe400078e00ff */
[----:B------:R-:W-:Y:S02]  /*19f20*/  IMAD.MOV.U32 R15, RZ, RZ, -0x1 ;  /* 0xffffffffff0f7424 */ /* 0x000fe400078e00ff */
[----:B------:R-:W-:-:S07]  /*19f30*/  IMAD.MOV.U32 R71, RZ, RZ, R14 ;  /* 0x000000ffff477224 */ /* 0x000fce00078e000e */
[----:B------:R-:W-:Y:S05]  /*19f40*/  WARPSYNC.COLLECTIVE R15, `(.L_x_804) ;  /* 0x000000000f087348 */ /* 0x000fea0003c00000 */
[----:B------:R0:W1:Y:S02]  /*19f50*/  SHFL.IDX P6, R14, R13, R12, R11 ;  /* 0x0000000c0d0e7389 */ /* 0x00006400000c000b */
[----:B01----:R-:W-:Y:S01]  /*19f60*/  ENDCOLLECTIVE ;  /* 0x000000000000791b */ /* 0x003fe20003800000 */
.L_x_804:
[----:B------:R-:W-:Y:S01]  /*19f70*/  IMAD.MOV.U32 R73, RZ, RZ, R14 ;  /* 0x000000ffff497224 */ /* 0x000fe200078e000e */
[----:B------:R-:W-:Y:S06]  /*19f80*/  BRA `(.L_x_805) ;  /* 0xfffffe9800147947 */ /* 0x000fec000383ffff */
.L_x_521:
        /* <DEDUP_REMOVED lines=8> */
.L_x_807:
[----:B------:R-:W-:Y:S05]  /*1a010*/  BSYNC B1 ;  /* 0x0000000000017941 */ /* 0x000fea0003800000 */
.L_x_806:
[----:B------:R-:W-:Y:S01]  /*1a020*/  IMAD.MOV.U32 R13, RZ, RZ, R109 ;  /* 0x000000ffff0d7224 */ /* 0x000fe200078e006d */
[----:B------:R-:W-:Y:S01]  /*1a030*/  MOV R15, 0xffffffff ;  /* 0xffffffff000f7802 */ /* 0x000fe20000000f00 */
[----:B------:R-:W-:Y:S02]  /*1a040*/  IMAD.MOV.U32 R12, RZ, RZ, 0x2 ;  /* 0x00000002ff0c7424 */ /* 0x000fe400078e00ff */
[----:B------:R-:W-:Y:S02]  /*1a050*/  IMAD.MOV.U32 R11, RZ, RZ, 0x181f ;  /* 0x0000181fff0b7424 */ /* 0x000fe400078e00ff */
[----:B------:R-:W-:-:S07]  /*1a060*/  IMAD.MOV.U32 R63, RZ, RZ, R14 ;  /* 0x000000ffff3f7224 */ /* 0x000fce00078e000e */
[----:B------:R-:W-:Y:S05]  /*1a070*/  WARPSYNC.COLLECTIVE R15, `(.L_x_808) ;  /* 0x000000000f087348 */ /* 0x000fea0003c00000 */
[----:B------:R0:W1:Y:S02]  /*1a080*/  SHFL.IDX P6, R14, R13, R12, R11 ;  /* 0x0000000c0d0e7389 */ /* 0x00006400000c000b */
[----:B01----:R-:W-:Y:S01]  /*1a090*/  ENDCOLLECTIVE ;  /* 0x000000000000791b */ /* 0x003fe20003800000 */
.L_x_808:
[----:B------:R-:W-:Y:S01]  /*1a0a0*/  IMAD.MOV.U32 R65, RZ, RZ, R14 ;  /* 0x000000ffff417224 */ /* 0x000fe200078e000e */
[----:B------:R-:W-:Y:S06]  /*1a0b0*/  BRA `(.L_x_809) ;  /* 0xfffffe9c00a87947 */ /* 0x000fec000383ffff */
.L_x_530:
        /* <DEDUP_REMOVED lines=8> */
.L_x_811:
[----:B------:R-:W-:Y:S05]  /*1a140*/  BSYNC B1 ;  /* 0x0000000000017941 */ /* 0x000fea0003800000 */
.L_x_810:
[----:B------:R-:W-:Y:S02]  /*1a150*/  IMAD.MOV.U32 R13, RZ, RZ, R109 ;  /* 0x000000ffff0d7224 */ /* 0x000fe400078e006d */
[----:B------:R-:W-:Y:S02]  /*1a160*/  IMAD.MOV.U32 R12, RZ, RZ, 0x3 ;  /* 0x00000003ff0c7424 */ /* 0x000fe400078e00ff */
[----:B------:R-:W-:Y:S02]  /*1a170*/  IMAD.MOV.U32 R11, RZ, RZ, 0x181f ;  /* 0x0000181fff0b7424 */ /* 0x000fe400078e00ff */
[----:B------:R-:W-:Y:S02]  /*1a180*/  IMAD.MOV.U32 R15, RZ, RZ, -0x1 ;  /* 0xffffffffff0f7424 */ /* 0x000fe400078e00ff */
[----:B------:R-:W-:-:S07]  /*1a190*/  IMAD.MOV.U32 R55, RZ, RZ, R14 ;  /* 0x000000ffff377224 */ /* 0x000fce00078e000e */
[----:B------:R-:W-:Y:S05]  /*1a1a0*/  WARPSYNC.COLLECTIVE R15, `(.L_x_812) ;  /* 0x000000000f087348 */ /* 0x000fea0003c00000 */
[----:B------:R0:W1:Y:S02]  /*1a1b0*/  SHFL.IDX P6, R14, R13, R12, R11 ;  /* 0x0000000c0d0e7389 */ /* 0x00006400000c000b */
[----:B01----:R-:W-:Y:S01]  /*1a1c0*/  ENDCOLLECTIVE ;  /* 0x000000000000791b */ /* 0x003fe20003800000 */
.L_x_812:
[----:B------:R-:W-:Y:S01]  /*1a1d0*/  IMAD.MOV.U32 R109, RZ, RZ, R14 ;  /* 0x000000ffff6d7224 */ /* 0x000fe200078e000e */
[----:B------:R-:W-:Y:S06]  /*1a1e0*/  BRA `(.L_x_813) ;  /* 0xfffffea400387947 */ /* 0x000fec000383ffff */
.L_x_542:
[----:B-1----:R1:W2:Y:S02]  /*1a1f0*/  SYNCS.PHASECHK.TRANS64.TRYWAIT P4, [R92+URZ+0x28890], R103 ;  /* 0x028890675c0075a7 */ /* 0x0022a4000808017f */
[----:B--2---:R-:W-:Y:S05]  /*1a200*/  @!P4 NANOSLEEP.SYNCS 0x989680 ;  /* 0x009896800000c95d */ /* 0x004fea0003900000 */
[----:B------:R-:W2:Y:S02]  /*1a210*/  @!P4 SYNCS.PHASECHK.TRANS64 P4, [R92+URZ+0x28890], R103 ;  /* 0x028890675c00c5a7 */ /* 0x000ea4000808007f */
[----:B--2---:R-:W-:Y:S05]  /*1a220*/  @!P4 BRA `(.L_x_542) ;  /* 0xfffffffc00f0c947 */ /* 0x004fea000383ffff */
[----:B------:R-:W-:Y:S05]  /*1a230*/  BRA `(.L_x_814) ;  /* 0xfffffeb400607947 */ /* 0x000fea000383ffff */
.L_x_543:
[----:B------:R-:W-:Y:S01]  /*1a240*/  BSSY B1, `(.L_x_815) ;  /* 0x0000008000017945 */ /* 0x000fe20003800000 */
[----:B------:R-:W-:Y:S01]  /*1a250*/  MOV R13, R108 ;  /* 0x0000006c000d7202 */ /* 0x000fe20000000f00 */
[----:B------:R-:W-:Y:S02]  /*1a260*/  IMAD.MOV.U32 R12, RZ, RZ, RZ ;  /* 0x000000ffff0c7224 */ /* 0x000fe400078e00ff */
[----:B------:R-:W-:Y:S02]  /*1a270*/  IMAD.MOV.U32 R11, RZ, RZ, 0x181f ;  /* 0x0000181fff0b7424 */ /* 0x000fe400078e00ff */
[----:B------:R-:W-:-:S07]  /*1a280*/  IMAD.MOV.U32 R15, RZ, RZ, -0x1 ;  /* 0xffffffffff0f7424 */ /* 0x000fce00078e00ff */
[----:B-1----:R-:W-:Y:S05]  /*1a290*/  WARPSYNC.COLLECTIVE R15, `(.L_x_816) ;  /* 0x000000000f087348 */ /* 0x002fea0003c00000 */
[----:B------:R0:W2:Y:S02]  /*1a2a0*/  SHFL.IDX P6, R14, R13, R12, R11 ;  /* 0x0000000c0d0e7389 */ /* 0x0000a400000c000b */
[----:B012---:R-:W-:Y:S01]  /*1a2b0*/  ENDCOLLECTIVE ;  /* 0x000000000000791b */ /* 0x007fe20003800000 */
.L_x_816:
[----:B------:R-:W-:Y:S05]  /*1a2c0*/  BSYNC B1 ;  /* 0x0000000000017941 */ /* 0x000fea0003800000 */
.L_x_815:
[----:B------:R-:W-:Y:S02]  /*1a2d0*/  IMAD.MOV.U32 R13, RZ, RZ, R109 ;  /* 0x000000ffff0d7224 */ /* 0x000fe400078e006d */
[----:B------:R-:W-:Y:S02]  /*1a2e0*/  IMAD.MOV.U32 R12, RZ, RZ, RZ ;  /* 0x000000ffff0c7224 */ /* 0x000fe400078e00ff */
[----:B------:R-:W-:Y:S02]  /*1a2f0*/  IMAD.MOV.U32 R11, RZ, RZ, 0x181f ;  /* 0x0000181fff0b7424 */ /* 0x000fe400078e00ff */
[----:B------:R-:W-:Y:S02]  /*1a300*/  IMAD.MOV.U32 R15, RZ, RZ, -0x1 ;  /* 0xffffffffff0f7424 */ /* 0x000fe400078e00ff */
[----:B------:R-:W-:-:S07]  /*1a310*/  IMAD.MOV.U32 R107, RZ, RZ, R14 ;  /* 0x000000ffff6b7224 */ /* 0x000fce00078e000e */
[----:B------:R-:W-:Y:S05]  /*1a320*/  WARPSYNC.COLLECTIVE R15, `(.L_x_817) ;  /* 0x000000000f087348 */ /* 0x000fea0003c00000 */
[----:B------:R0:W1:Y:S02]  /*1a330*/  SHFL.IDX P6, R14, R13, R12, R11 ;  /* 0x0000000c0d0e7389 */ /* 0x00006400000c000b */
[----:B01----:R-:W-:Y:S01]  /*1a340*/  ENDCOLLECTIVE ;  /* 0x000000000000791b */ /* 0x003fe20003800000 */
.L_x_817:
[----:B------:R-:W-:Y:S01]  /*1a350*/  IMAD.MOV.U32 R106, RZ, RZ, R14 ;  /* 0x000000ffff6a7224 */ /* 0x000fe200078e000e */
[----:B------:R-:W-:Y:S06]  /*1a360*/  BRA `(.L_x_818) ;  /* 0xfffffeb4002c7947 */ /* 0x000fec000383ffff */
.L_x_548:
[----:B------:R-:W-:Y:S01]  /*1a370*/  BSSY B1, `(.L_x_819) ;  /* 0x0000008000017945 */ /* 0x000fe20003800000 */
[----:B----4-:R-:W-:Y:S01]  /*1a380*/  IMAD.MOV.U32 R13, RZ, RZ, R108 ;  /* 0x000000ffff0d7224 */ /* 0x010fe200078e006c */
[----:B------:R-:W-:Y:S01]  /*1a390*/  MOV R11, 0x181f ;  /* 0x0000181f000b7802 */ /* 0x000fe20000000f00 */
[----:B------:R-:W-:Y:S02]  /*1a3a0*/  IMAD.MOV.U32 R12, RZ, RZ, 0x1 ;  /* 0x00000001ff0c7424 */ /* 0x000fe400078e00ff */
[----:B------:R-:W-:-:S07]  /*1a3b0*/  IMAD.MOV.U32 R15, RZ, RZ, -0x1 ;  /* 0xffffffffff0f7424 */ /* 0x000fce00078e00ff */
[----:B0123--:R-:W-:Y:S05]  /*1a3c0*/  WARPSYNC.COLLECTIVE R15, `(.L_x_820) ;  /* 0x000000000f087348 */ /* 0x00ffea0003c00000 */
[----:B------:R4:W0:Y:S02]  /*1a3d0*/  SHFL.IDX P6, R14, R13, R12, R11 ;  /* 0x0000000c0d0e7389 */ /* 0x00082400000c000b */
[----:B01234-:R-:W-:Y:S01]  /*1a3e0*/  ENDCOLLECTIVE ;  /* 0x000000000000791b */ /* 0x01ffe20003800000 */
.L_x_820:
[----:B------:R-:W-:Y:S05]  /*1a3f0*/  BSYNC B1 ;  /* 0x0000000000017941 */ /* 0x000fea0003800000 */
.L_x_819:
        /* <DEDUP_REMOVED lines=8> */
.L_x_821:
[----:B------:R-:W-:Y:S01]  /*1a480*/  IMAD.MOV.U32 R50, RZ, RZ, R14 ;  /* 0x000000ffff327224 */ /* 0x000fe200078e000e */
[----:B------:R-:W-:Y:S06]  /*1a490*/  BRA `(.L_x_822) ;  /* 0xfffffeb800e07947 */ /* 0x000fec000383ffff */
.L_x_553:
        /* <DEDUP_REMOVED lines=8> */
.L_x_824:
[----:B------:R-:W-:Y:S05]  /*1a520*/  BSYNC B1 ;  /* 0x0000000000017941 */ /* 0x000fea0003800000 */
.L_x_823:
[----:B------:R-:W-:Y:S01]  /*1a530*/  IMAD.MOV.U32 R13, RZ, RZ, R109 ;  /* 0x000000ffff0d7224 */ /* 0x000fe200078e006d */
[----:B------:R-:W-:Y:S01]  /*1a540*/  MOV R51, R14 ;  /* 0x0000000e00337202 */ /* 0x000fe20000000f00 */
[----:B------:R-:W-:Y:S02]  /*1a550*/  IMAD.MOV.U32 R12, RZ, RZ, 0x2 ;  /* 0x00000002ff0c7424 */ /* 0x000fe400078e00ff */
[----:B------:R-:W-:Y:S02]  /*1a560*/  IMAD.MOV.U32 R11, RZ, RZ, 0x181f ;  /* 0x0000181fff0b7424 */ /* 0x000fe400078e00ff */
[----:B------:R-:W-:-:S07]  /*1a570*/  IMAD.MOV.U32 R15, RZ, RZ, -0x1 ;  /* 0xffffffffff0f7424 */ /* 0x000fce00078e00ff */
[----:B------:R-:W-:Y:S05]  /*1a580*/  WARPSYNC.COLLECTIVE R15, `(.L_x_825) ;  /* 0x000000000f087348 */ /* 0x000fea0003c00000 */
[----:B------:R0:W1:Y:S02]  /*1a590*/  SHFL.IDX P6, R14, R13, R12, R11 ;  /* 0x0000000c0d0e7389 */ /* 0x00006400000c000b */
[----:B01----:R-:W-:Y:S01]  /*1a5a0*/  ENDCOLLECTIVE ;  /* 0x000000000000791b */ /* 0x003fe20003800000 */
.L_x_825:
[----:B------:R-:W-:Y:S01]  /*1a5b0*/  IMAD.MOV.U32 R50, RZ, RZ, R14 ;  /* 0x000000ffff327224 */ /* 0x000fe200078e000e */
[----:B------:R-:W-:Y:S06]  /*1a5c0*/  BRA `(.L_x_826) ;  /* 0xfffffec0008c7947 */ /* 0x000fec000383ffff */
.L_x_558:
        /* <DEDUP_REMOVED lines=8> */
.L_x_828:
[----:B------:R-:W-:Y:S05]  /*1a650*/  BSYNC B1 ;  /* 0x0000000000017941 */ /* 0x000fea0003800000 */
.L_x_827:
        /* <DEDUP_REMOVED lines=8> */
.L_x_829:
[----:B------:R-:W-:Y:S01]  /*1a6e0*/  IMAD.MOV.U32 R50, RZ, RZ, R14 ;  /* 0x000000ffff327224 */ /* 0x000fe200078e000e */
[----:B------:R-:W-:Y:S06]  /*1a6f0*/  BRA `(.L_x_830) ;  /* 0xfffffec800387947 */ /* 0x000fec000383ffff */
.L_x_563:
[----:B0-----:R0:W1:Y:S02]  /*1a700*/  SYNCS.PHASECHK.TRANS64.TRYWAIT P3, [R92+URZ+0x28890], R103 ;  /* 0x028890675c0075a7 */ /* 0x001064000806017f */
[----:B-1----:R-:W-:Y:S05]  /*1a710*/  @!P3 NANOSLEEP.SYNCS 0x989680 ;  /* 0x009896800000b95d */ /* 0x002fea0003900000 */
[----:B------:R-:W1:Y:S02]  /*1a720*/  @!P3 SYNCS.PHASECHK.TRANS64 P3, [R92+URZ+0x28890], R103 ;  /* 0x028890675c00b5a7 */ /* 0x000e64000806007f */
[----:B-1----:R-:W-:Y:S05]  /*1a730*/  @!P3 BRA `(.L_x_563) ;  /* 0xfffffffc00f0b947 */ /* 0x002fea000383ffff */
[----:B------:R-:W-:Y:S05]  /*1a740*/  BRA `(.L_x_831) ;  /* 0xfffffed000347947 */ /* 0x000fea000383ffff */
.L_x_564:
        /* <DEDUP_REMOVED lines=8> */
.L_x_833:
[----:B------:R-:W-:Y:S05]  /*1a7d0*/  BSYNC B1 ;  /* 0x0000000000017941 */ /* 0x000fea0003800000 */
.L_x_832:
[----:B------:R-:W-:Y:S01]  /*1a7e0*/  IMAD.MOV.U32 R13, RZ, RZ, R44 ;  /* 0x000000ffff0d7224 */ /* 0x000fe200078e002c */
[----:B------:R-:W-:Y:S01]  /*1a7f0*/  MOV R15, 0xffffffff ;  /* 0xffffffff000f7802 */ /* 0x000fe20000000f00 */
[----:B------:R-:W-:Y:S02]  /*1a800*/  IMAD.MOV.U32 R12, RZ, RZ, RZ ;  /* 0x000000ffff0c7224 */ /* 0x000fe400078e00ff */
[----:B------:R-:W-:Y:S02]  /*1a810*/  IMAD.MOV.U32 R11, RZ, RZ, 0x181f ;  /* 0x0000181fff0b7424 */ /* 0x000fe400078e00ff */
[----:B------:R-:W-:-:S07]  /*1a820*/  IMAD.MOV.U32 R45, RZ, RZ, R14 ;  /* 0x000000ffff2d7224 */ /* 0x000fce00078e000e */
[----:B------:R-:W-:Y:S05]  /*1a830*/  WARPSYNC.COLLECTIVE R15, `(.L_x_834) ;  /* 0x000000000f087348 */ /* 0x000fea0003c00000 */
[----:B------:R0:W1:Y:S02]  /*1a840*/  SHFL.IDX P6, R14, R13, R12, R11 ;  /* 0x0000000c0d0e7389 */ /* 0x00006400000c000b */
[----:B01----:R-:W-:Y:S01]  /*1a850*/  ENDCOLLECTIVE ;  /* 0x000000000000791b */ /* 0x003fe20003800000 */
.L_x_834:
[----:B------:R-:W-:Y:S05]  /*1a860*/  BRA `(.L_x_835) ;  /* 0xfffffed0005c7947 */ /* 0x000fea000383ffff */
.L_x_567:
[----:B------:R-:W-:Y:S01]  /*1a870*/  BSSY B1, `(.L_x_836) ;  /* 0x0000008000017945 */ /* 0x000fe20003800000 */
[----:B----4-:R-:W-:Y:S02]  /*1a880*/  IMAD.MOV.U32 R13, RZ, RZ, R46 ;  /* 0x000000ffff0d7224 */ /* 0x010fe400078e002e */
[----:B------:R-:W-:Y:S02]  /*1a890*/  IMAD.MOV.U32 R12, RZ, RZ, 0x1 ;  /* 0x00000001ff0c7424 */ /* 0x000fe400078e00ff */
[----:B------:R-:W-:Y:S02]  /*1a8a0*/  IMAD.MOV.U32 R11, RZ, RZ, 0x181f ;  /* 0x0000181fff0b7424 */ /* 0x000fe400078e00ff */
[----:B------:R-:W-:-:S07]  /*1a8b0*/  IMAD.MOV.U32 R15, RZ, RZ, -0x1 ;  /* 0xffffffffff0f7424 */ /* 0x000fce00078e00ff */
[----:B0123--:R-:W-:Y:S05]  /*1a8c0*/  WARPSYNC.COLLECTIVE R15, `(.L_x_837) ;  /* 0x000000000f087348 */ /* 0x00ffea0003c00000 */
[----:B---3--:R3:W4:Y:S02]  /*1a8d0*/  SHFL.IDX P6, R14, R13, R12, R11 ;  /* 0x0000000c0d0e7389 */ /* 0x00872400000c000b */
[----:B01234-:R-:W-:Y:S01]  /*1a8e0*/  ENDCOLLECTIVE ;  /* 0x000000000000791b */ /* 0x01ffe20003800000 */
.L_x_837:
[----:B------:R-:W-:Y:S05]  /*1a8f0*/  BSYNC B1 ;  /* 0x0000000000017941 */ /* 0x000fea0003800000 */
.L_x_836:
        /* <DEDUP_REMOVED lines=8> */
.L_x_838:
[----:B------:R-:W-:Y:S05]  /*1a980*/  BRA `(.L_x_839) ;  /* 0xfffffed0005c7947 */ /* 0x000fea000383ffff */
.L_x_570:
[----:B------:R-:W-:Y:S01]  /*1a990*/  BSSY B1, `(.L_x_840) ;  /* 0x0000008000017945 */ /* 0x000fe20003800000 */
[----:B----4-:R-:W-:Y:S01]  /*1a9a0*/  IMAD.MOV.U32 R13, RZ, RZ, R46 ;  /* 0x000000ffff0d7224 */ /* 0x010fe200078e002e */
[----:B------:R-:W-:Y:S01]  /*1a9b0*/  MOV R11, 0x181f ;  /* 0x0000181f000b7802 */ /* 0x000fe20000000f00 */
[----:B------:R-:W-:Y:S02]  /*1a9c0*/  IMAD.MOV.U32 R12, RZ, RZ, 0x2 ;  /* 0x00000002ff0c7424 */ /* 0x000fe400078e00ff */
[----:B------:R-:W-:-:S07]  /*1a9d0*/  IMAD.MOV.U32 R15, RZ, RZ, -0x1 ;  /* 0xffffffffff0f7424 */ /* 0x000fce00078e00ff */
[----:B0123--:R-:W-:Y:S05]  /*1a9e0*/  WARPSYNC.COLLECTIVE R15, `(.L_x_841) ;  /* 0x000000000f087348 */ /* 0x00ffea0003c00000 */
[----:B---3--:R3:W4:Y:S02]  /*1a9f0*/  SHFL.IDX P6, R14, R13, R12, R11 ;  /* 0x0000000c0d0e7389 */ /* 0x00872400000c000b */
[----:B01234-:R-:W-:Y:S01]  /*1aa00*/  ENDCOLLECTIVE ;  /* 0x000000000000791b */ /* 0x01ffe20003800000 */
.L_x_841:
[----:B------:R-:W-:Y:S05]  /*1aa10*/  BSYNC B1 ;  /* 0x0000000000017941 */ /* 0x000fea0003800000 */
.L_x_840:
        /* <DEDUP_REMOVED lines=8> */
.L_x_842:
[----:B------:R-:W-:Y:S05]  /*1aaa0*/  BRA `(.L_x_843) ;  /* 0xfffffed000607947 */ /* 0x000fea000383ffff */
.L_x_573:
[----:B------:R-:W-:Y:S01]  /*1aab0*/  BSSY B1, `(.L_x_844) ;  /* 0x0000008000017945 */ /* 0x000fe20003800000 */
[----:B0-----:R-:W-:Y:S02]  /*1aac0*/  IMAD.MOV.U32 R13, RZ, RZ, R46 ;  /* 0x000000ffff0d7224 */ /* 0x001fe400078e002e */
[----:B------:R-:W-:Y:S02]  /*1aad0*/  IMAD.MOV.U32 R12, RZ, RZ, 0x3 ;  /* 0x00000003ff0c7424 */ /* 0x000fe400078e00ff */
[----:B------:R-:W-:Y:S02]  /*1aae0*/  IMAD.MOV.U32 R11, RZ, RZ, 0x181f ;  /* 0x0000181fff0b7424 */ /* 0x000fe400078e00ff */
[----:B------:R-:W-:-:S07]  /*1aaf0*/  IMAD.MOV.U32 R15, RZ, RZ, -0x1 ;  /* 0xffffffffff0f7424 */ /* 0x000fce00078e00ff */
[----:B-1234-:R-:W-:Y:S05]  /*1ab00*/  WARPSYNC.COLLECTIVE R15, `(.L_x_845) ;  /* 0x000000000f087348 */ /* 0x01efea0003c00000 */
[----:B----4-:R0:W4:Y:S02]  /*1ab10*/  SHFL.IDX P6, R14, R13, R12, R11 ;  /* 0x0000000c0d0e7389 */ /* 0x01012400000c000b */
[----:B01234-:R-:W-:Y:S01]  /*1ab20*/  ENDCOLLECTIVE ;  /* 0x000000000000791b */ /* 0x01ffe20003800000 */
.L_x_845:
[----:B------:R-:W-:Y:S05]  /*1ab30*/  BSYNC B1 ;  /* 0x0000000000017941 */ /* 0x000fea0003800000 */
.L_x_844:
[----:B------:R-:W-:Y:S01]  /*1ab40*/  MOV R13, R44 ;  /* 0x0000002c000d7202 */ /* 0x000fe20000000f00 */
[----:B------:R-:W-:Y:S02]  /*1ab50*/  IMAD.MOV.U32 R12, RZ, RZ, 0x3 ;  /* 0x00000003ff0c7424 */ /* 0x000fe400078e00ff */
[----:B------:R-:W-:Y:S02]  /*1ab60*/  IMAD.MOV.U32 R11, RZ, RZ, 0x181f ;  /* 0x0000181fff0b7424 */ /* 0x000fe400078e00ff */
[----:B------:R-:W-:Y:S02]  /*1ab70*/  IMAD.MOV.U32 R15, RZ, RZ, -0x1 ;  /* 0xffffffffff0f7424 */ /* 0x000fe400078e00ff */
[----:B------:R-:W-:-:S07]  /*1ab80*/  IMAD.MOV.U32 R45, RZ, RZ, R14 ;  /* 0x000000ffff2d7224 */ /* 0x000fce00078e000e */
[----:B------:R-:W-:Y:S05]  /*1ab90*/  WARPSYNC.COLLECTIVE R15, `(.L_x_846) ;  /* 0x000000000f087348 */ /* 0x000fea0003c00000 */
[----:B------:R0:W1:Y:S02]  /*1aba0*/  SHFL.IDX P6, R14, R13, R12, R11 ;  /* 0x0000000c0d0e7389 */ /* 0x00006400000c000b */
[----:B01----:R-:W-:Y:S01]  /*1abb0*/  ENDCOLLECTIVE ;  /* 0x000000000000791b */ /* 0x003fe20003800000 */
.L_x_846:
[----:B------:R-:W-:Y:S05]  /*1abc0*/  BRA `(.L_x_847) ;  /* 0xfffffed000647947 */ /* 0x000fea000383ffff */
.L_x_577:
[----:B------:R0:W0:Y:S02]  /*1abd0*/  SYNCS.PHASECHK.TRANS64.TRYWAIT P4, [R92+URZ+0x288b0], R103 ;  /* 0x0288b0675c0075a7 */ /* 0x000024000808017f */
[----:B0-----:R-:W-:Y:S05]  /*1abe0*/  @!P4 NANOSLEEP.SYNCS 0x989680 ;  /* 0x009896800000c95d */ /* 0x001fea0003900000 */
[----:B------:R-:W0:Y:S02]  /*1abf0*/  @!P4 SYNCS.PHASECHK.TRANS64 P4, [R92+URZ+0x288b0], R103 ;  /* 0x0288b0675c00c5a7 */ /* 0x000e24000808007f */
[----:B0-----:R-:W-:Y:S05]  /*1ac00*/  @!P4 BRA `(.L_x_577) ;  /* 0xfffffffc00f0c947 */ /* 0x001fea000383ffff */
[----:B------:R-:W-:Y:S05]  /*1ac10*/  BRA `(.L_x_848) ;  /* 0xfffffed000e07947 */ /* 0x000fea000383ffff */
.L_x_589:
[----:B------:R-:W-:Y:S01]  /*1ac20*/  BSSY B0, `(.L_x_849) ;  /* 0x0000008000007945 */ /* 0x000fe20003800000 */
[----:B---3--:R-:W-:Y:S02]  /*1ac30*/  IMAD.MOV.U32 R13, RZ, RZ, R221 ;  /* 0x000000ffff0d7224 */ /* 0x008fe400078e00dd */
[----:B------:R-:W-:Y:S02]  /*1ac40*/  IMAD.MOV.U32 R12, RZ, RZ, RZ ;  /* 0x000000ffff0c7224 */ /* 0x000fe400078e00ff */
[----:B------:R-:W-:Y:S02]  /*1ac50*/  IMAD.MOV.U32 R11, RZ, RZ, 0x1f ;  /* 0x0000001fff0b7424 */ /* 0x000fe400078e00ff */
[----:B------:R-:W-:-:S07]  /*1ac60*/  IMAD.MOV.U32 R15, RZ, RZ, -0x1 ;  /* 0xffffffffff0f7424 */ /* 0x000fce00078e00ff */
[----:B-----5:R-:W-:Y:S05]  /*1ac70*/  WARPSYNC.COLLECTIVE R15, `(.L_x_850) ;  /* 0x000000000f087348 */ /* 0x020fea0003c00000 */
[----:B------:R0:W1:Y:S02]  /*1ac80*/  SHFL.IDX P6, R14, R13, R12, R11 ;  /* 0x0000000c0d0e7389 */ /* 0x00006400000c000b */
[----:B01---5:R-:W-:Y:S01]  /*1ac90*/  ENDCOLLECTIVE ;  /* 0x000000000000791b */ /* 0x023fe20003800000 */
.L_x_850:
[----:B------:R-:W-:Y:S05]  /*1aca0*/  BSYNC B0 ;  /* 0x0000000000007941 */ /* 0x000fea0003800000 */
.L_x_849:
[----:B------:R-:W-:Y:S01]  /*1acb0*/  IMAD.MOV.U32 R194, RZ, RZ, R14 ;  /* 0x000000ffffc27224 */ /* 0x000fe200078e000e */
[----:B------:R-:W-:Y:S06]  /*1acc0*/  BRA `(.L_x_851) ;  /* 0xfffffedc00107947 */ /* 0x000fec000383ffff */
.L_x_599:
[----:B------:R-:W-:Y:S01]  /*1acd0*/  BSSY B1, `(.L_x_852) ;  /* 0x0000008000017945 */ /* 0x000fe20003800000 */
[----:B---3--:R-:W-:Y:S01]  /*1ace0*/  IMAD.MOV.U32 R13, RZ, RZ, R25 ;  /* 0x000000ffff0d7224 */ /* 0x008fe200078e0019 */
[----:B------:R-:W-:Y:S01]  /*1acf0*/  MOV R15, 0xffffffff ;  /* 0xffffffff000f7802 */ /* 0x000fe20000000f00 */
[----:B------:R-:W-:Y:S02]  /*1ad00*/  IMAD.MOV.U32 R12, RZ, RZ, RZ ;  /* 0x000000ffff0c7224 */ /* 0x000fe400078e00ff */
[----:B------:R-:W-:-:S07]  /*1ad10*/  IMAD.MOV.U32 R11, RZ, RZ, 0x181f ;  /* 0x0000181fff0b7424 */ /* 0x000fce00078e00ff */
[----:B0-----:R-:W-:Y:S05]  /*1ad20*/  WARPSYNC.COLLECTIVE R15, `(.L_x_853) ;  /* 0x000000000f087348 */ /* 0x001fea0003c00000 */
[----:B------:R1:W2:Y:S02]  /*1ad30*/  SHFL.IDX P6, R14, R13, R12, R11 ;  /* 0x0000000c0d0e7389 */ /* 0x0002a400000c000b */
[----:B012---:R-:W-:Y:S01]  /*1ad40*/  ENDCOLLECTIVE ;  /* 0x000000000000791b */ /* 0x007fe20003800000 */
.L_x_853:
[----:B------:R-:W-:Y:S05]  /*1ad50*/  BSYNC B1 ;  /* 0x0000000000017941 */ /* 0x000fea0003800000 */
.L_x_852:
        /* <DEDUP_REMOVED lines=8> */
.L_x_854:
[----:B------:R-:W-:Y:S02]  /*1ade0*/  IMAD.MOV.U32 R13, RZ, RZ, R28 ;  /* 0x000000ffff0d7224 */ /* 0x000fe400078e001c */
[----:B------:R-:W-:-:S07]  /*1adf0*/  IMAD.MOV.U32 R3, RZ, RZ, R14 ;  /* 0x000000ffff037224 */ /* 0x000fce00078e000e */
[----:B------:R-:W-:Y:S05]  /*1ae00*/  WARPSYNC.COLLECTIVE R15, `(.L_x_855) ;  /* 0x000000000f087348 */ /* 0x000fea0003c00000 */
[----:B------:R0:W1:Y:S02]  /*1ae10*/  SHFL.IDX P6, R14, R13, R12, R11 ;  /* 0x0000000c0d0e7389 */ /* 0x00006400000c000b */
[----:B01----:R-:W-:Y:S01]  /*1ae20*/  ENDCOLLECTIVE ;  /* 0x000000000000791b */ /* 0x003fe20003800000 */
.L_x_855:
[----:B------:R-:W-:Y:S02]  /*1ae30*/  IMAD.MOV.U32 R13, RZ, RZ, R27 ;  /* 0x000000ffff0d7224 */ /* 0x000fe400078e001b */
[----:B------:R-:W-:-:S07]  /*1ae40*/  IMAD.MOV.U32 R4, RZ, RZ, R14 ;  /* 0x000000ffff047224 */ /* 0x000fce00078e000e */
[----:B------:R-:W-:Y:S05]  /*1ae50*/  WARPSYNC.COLLECTIVE R15, `(.L_x_856) ;  /* 0x000000000f087348 */ /* 0x000fea0003c00000 */
[----:B------:R0:W1:Y:S02]  /*1ae60*/  SHFL.IDX P6, R14, R13, R12, R11 ;  /* 0x0000000c0d0e7389 */ /* 0x00006400000c000b */
[----:B01----:R-:W-:Y:S01]  /*1ae70*/  ENDCOLLECTIVE ;  /* 0x000000000000791b */ /* 0x003fe20003800000 */
.L_x_856:
[----:B------:R-:W-:Y:S05]  /*1ae80*/  BRA `(.L_x_857) ;  /* 0xfffffee000047947 */ /* 0x000fea000383ffff */
.L_x_603:
[----:B0-----:R0:W1:Y:S02]  /*1ae90*/  SYNCS.PHASECHK.TRANS64.TRYWAIT P0, [R156+URZ+0x28800], R5 ;  /* 0x028800059c0075a7 */ /* 0x001064000800017f */
[----:B-1----:R-:W-:Y:S05]  /*1aea0*/  @!P0 NANOSLEEP.SYNCS 0x989680 ;  /* 0x009896800000895d */ /* 0x002fea0003900000 */
[----:B------:R-:W1:Y:S02]  /*1aeb0*/  @!P0 SYNCS.PHASECHK.TRANS64 P0, [R156+URZ+0x28800], R5 ;  /* 0x028800059c0085a7 */ /* 0x000e64000800007f */
[----:B-1----:R-:W-:Y:S05]  /*1aec0*/  @!P0 BRA `(.L_x_603) ;  /* 0xfffffffc00f08947 */ /* 0x002fea000383ffff */
[----:B------:R-:W-:Y:S05]  /*1aed0*/  BRA `(.L_x_858) ;  /* 0xfffffee000e47947 */ /* 0x000fea000383ffff */
.L_x_619:
[----:B------:R-:W-:Y:S01]  /*1aee0*/  BSSY B1, `(.L_x_859) ;  /* 0x0000008000017945 */ /* 0x000fe20003800000 */
[----:B---3--:R-:W-:Y:S01]  /*1aef0*/  IMAD.MOV.U32 R13, RZ, RZ, R25 ;  /* 0x000000ffff0d7224 */ /* 0x008fe200078e0019 */
[----:B------:R-:W-:Y:S01]  /*1af00*/  MOV R11, 0x181f ;  /* 0x0000181f000b7802 */ /* 0x000fe20000000f00 */
[----:B------:R-:W-:Y:S02]  /*1af10*/  IMAD.MOV.U32 R12, RZ, RZ, RZ ;  /* 0x000000ffff0c7224 */ /* 0x000fe400078e00ff */
[----:B------:R-:W-:-:S07]  /*1af20*/  IMAD.MOV.U32 R15, RZ, RZ, -0x1 ;  /* 0xffffffffff0f7424 */ /* 0x000fce00078e00ff */
[----:B0-----:R-:W-:Y:S05]  /*1af30*/  WARPSYNC.COLLECTIVE R15, `(.L_x_860) ;  /* 0x000000000f087348 */ /* 0x001fea0003c00000 */
[----:B------:R1:W2:Y:S02]  /*1af40*/  SHFL.IDX P6, R14, R13, R12, R11 ;  /* 0x0000000c0d0e7389 */ /* 0x0002a400000c000b */
[----:B012---:R-:W-:Y:S01]  /*1af50*/  ENDCOLLECTIVE ;  /* 0x000000000000791b */ /* 0x007fe20003800000 */
.L_x_860:
[----:B------:R-:W-:Y:S05]  /*1af60*/  BSYNC B1 ;  /* 0x0000000000017941 */ /* 0x000fea0003800000 */
.L_x_859:
        /* <DEDUP_REMOVED lines=8> */
.L_x_861:
[----:B------:R-:W-:Y:S02]  /*1aff0*/  IMAD.MOV.U32 R13, RZ, RZ, R28 ;  /* 0x000000ffff0d7224 */ /* 0x000fe400078e001c */
[----:B------:R-:W-:-:S07]  /*1b000*/  IMAD.MOV.U32 R3, RZ, RZ, R14 ;  /* 0x000000ffff037224 */ /* 0x000fce00078e000e */
[----:B------:R-:W-:Y:S05]  /*1b010*/  WARPSYNC.COLLECTIVE R15, `(.L_x_862) ;  /* 0x000000000f087348 */ /* 0x000fea0003c00000 */
[----:B------:R0:W1:Y:S02]  /*1b020*/  SHFL.IDX P6, R14, R13, R12, R11 ;  /* 0x0000000c0d0e7389 */ /* 0x00006400000c000b */
[----:B01----:R-:W-:Y:S01]  /*1b030*/  ENDCOLLECTIVE ;  /* 0x000000000000791b */ /* 0x003fe20003800000 */
.L_x_862:
[----:B------:R-:W-:Y:S02]  /*1b040*/  IMAD.MOV.U32 R13, RZ, RZ, R27 ;  /* 0x000000ffff0d7224 */ /* 0x000fe400078e001b */
[----:B------:R-:W-:-:S07]  /*1b050*/  IMAD.MOV.U32 R20, RZ, RZ, R14 ;  /* 0x000000ffff147224 */ /* 0x000fce00078e000e */
[----:B------:R-:W-:Y:S05]  /*1b060*/  WARPSYNC.COLLECTIVE R15, `(.L_x_863) ;  /* 0x000000000f087348 */ /* 0x000fea0003c00000 */
[----:B------:R0:W1:Y:S02]  /*1b070*/  SHFL.IDX P6, R14, R13, R12, R11 ;  /* 0x0000000c0d0e7389 */ /* 0x00006400000c000b */
[----:B01----:R-:W-:Y:S01]  /*1b080*/  ENDCOLLECTIVE ;  /* 0x000000000000791b */ /* 0x003fe20003800000 */
.L_x_863:
[----:B------:R-:W-:Y:S05]  /*1b090*/  BRA `(.L_x_864) ;  /* 0xfffffef800087947 */ /* 0x000fea000383ffff */
.L_x_623:
[----:B0-----:R0:W1:Y:S02]  /*1b0a0*/  SYNCS.PHASECHK.TRANS64.TRYWAIT P4, [R156+URZ+0x28800], R27 ;  /* 0x0288001b9c0075a7 */ /* 0x001064000808017f */
[----:B-1----:R-:W-:Y:S05]  /*1b0b0*/  @!P4 NANOSLEEP.SYNCS 0x989680 ;  /* 0x009896800000c95d */ /* 0x002fea0003900000 */
[----:B------:R-:W1:Y:S02]  /*1b0c0*/  @!P4 SYNCS.PHASECHK.TRANS64 P4, [R156+URZ+0x28800], R27 ;  /* 0x0288001b9c00c5a7 */ /* 0x000e64000808007f */
[----:B-1----:R-:W-:Y:S05]  /*1b0d0*/  @!P4 BRA `(.L_x_623) ;  /* 0xfffffffc00f0c947 */ /* 0x002fea000383ffff */
[----:B------:R-:W-:Y:S05]  /*1b0e0*/  BRA `(.L_x_865) ;  /* 0xfffffef800e87947 */ /* 0x000fea000383ffff */
.L_x_633:
[----:B--2---:R2:W0:Y:S02]  /*1b0f0*/  SYNCS.PHASECHK.TRANS64.TRYWAIT P1, [R3+URZ+0x28830], R0 ;  /* 0x02883000030075a7 */ /* 0x004424000802017f */
[----:B0-----:R-:W-:Y:S05]  /*1b100*/  @!P1 NANOSLEEP.SYNCS 0x989680 ;  /* 0x009896800000995d */ /* 0x001fea0003900000 */
[----:B------:R-:W0:Y:S02]  /*1b110*/  @!P1 SYNCS.PHASECHK.TRANS64 P1, [R3+URZ+0x28830], R0 ;  /* 0x02883000030095a7 */ /* 0x000e24000802007f */
[----:B0-----:R-:W-:Y:S05]  /*1b120*/  @!P1 BRA `(.L_x_633) ;  /* 0xfffffffc00f09947 */ /* 0x001fea000383ffff */
[----:B------:R-:W-:Y:S05]  /*1b130*/  BRA `(.L_x_632) ;  /* 0xffffff1000c07947 */ /* 0x000fea000383ffff */
.L_x_640:
[----:B-1----:R1:W2:Y:S02]  /*1b140*/  SYNCS.PHASECHK.TRANS64.TRYWAIT P2, [R5+URZ+0x28830], R4 ;  /* 0x02883004050075a7 */ /* 0x0022a4000804017f */
[----:B--2---:R-:W-:Y:S05]  /*1b150*/  @!P2 NANOSLEEP.SYNCS 0x989680 ;  /* 0x009896800000a95d */ /* 0x004fea0003900000 */
[----:B------:R-:W2:Y:S02]  /*1b160*/  @!P2 SYNCS.PHASECHK.TRANS64 P2, [R5+URZ+0x28830], R4 ;  /* 0x028830040500a5a7 */ /* 0x000ea4000804007f */
[----:B--2---:R-:W-:Y:S05]  /*1b170*/  @!P2 BRA `(.L_x_640) ;  /* 0xfffffffc00f0a947 */ /* 0x004fea000383ffff */
[----:B------:R-:W-:Y:S05]  /*1b180*/  BRA `(.L_x_639) ;  /* 0xffffff3800407947 */ /* 0x000fea000383ffff */
.L_x_644:
[----:B-1----:R1:W2:Y:S02]  /*1b190*/  SYNCS.PHASECHK.TRANS64.TRYWAIT P1, [R5+URZ+0x28850], R4 ;  /* 0x02885004050075a7 */ /* 0x0022a4000802017f */
[----:B--2---:R-:W-:Y:S05]  /*1b1a0*/  @!P1 NANOSLEEP.SYNCS 0x989680 ;  /* 0x009896800000995d */ /* 0x004fea0003900000 */
[----:B------:R-:W2:Y:S02]  /*1b1b0*/  @!P1 SYNCS.PHASECHK.TRANS64 P1, [R5+URZ+0x28850], R4 ;  /* 0x02885004050095a7 */ /* 0x000ea4000802007f */
[----:B--2---:R-:W-:Y:S05]  /*1b1c0*/  @!P1 BRA `(.L_x_644) ;  /* 0xfffffffc00f09947 */ /* 0x004fea000383ffff */
[----:B------:R-:W-:Y:S05]  /*1b1d0*/  BRA `(.L_x_641) ;  /* 0xffffff3c004c7947 */ /* 0x000fea000383ffff */
.L_x_651:
[----:B-1----:R1:W2:Y:S02]  /*1b1e0*/  SYNCS.PHASECHK.TRANS64.TRYWAIT P1, [R13+URZ+0x28850], R0 ;  /* 0x028850000d0075a7 */ /* 0x0022a4000802017f */
[----:B--2---:R-:W-:Y:S05]  /*1b1f0*/  @!P1 NANOSLEEP.SYNCS 0x989680 ;  /* 0x009896800000995d */ /* 0x004fea0003900000 */
[----:B------:R-:W2:Y:S02]  /*1b200*/  @!P1 SYNCS.PHASECHK.TRANS64 P1, [R13+URZ+0x28850], R0 ;  /* 0x028850000d0095a7 */ /* 0x000ea4000802007f */
[----:B--2---:R-:W-:Y:S05]  /*1b210*/  @!P1 BRA `(.L_x_651) ;  /* 0xfffffffc00f09947 */ /* 0x004fea000383ffff */
[----:B------:R-:W-:Y:S05]  /*1b220*/  BRA `(.L_x_650) ;  /* 0xffffff58008c7947 */ /* 0x000fea000383ffff */
.L_x_666:
[----:B------:R-:W-:Y:S01]  /*1b230*/  IMAD.MOV.U32 R13, RZ, RZ, R4 ;  /* 0x000000ffff0d7224 */ /* 0x000fe200078e0004 */
[----:B------:R-:W-:Y:S01]  /*1b240*/  MOV R12, RZ ;  /* 0x000000ff000c7202 */ /* 0x000fe20000000f00 */
[----:B------:R-:W-:Y:S02]  /*1b250*/  IMAD.MOV.U32 R11, RZ, RZ, 0x181f ;  /* 0x0000181fff0b7424 */ /* 0x000fe400078e00ff */
[----:B------:R-:W-:-:S07]  /*1b260*/  IMAD.MOV.U32 R15, RZ, RZ, -0x1 ;  /* 0xffffffffff0f7424 */ /* 0x000fce00078e00ff */
[----:B-1----:R-:W-:Y:S05]  /*1b270*/  WARPSYNC.COLLECTIVE R15, `(.L_x_866) ;  /* 0x000000000f087348 */ /* 0x002fea0003c00000 */
[----:B------:R0:W2:Y:S02]  /*1b280*/  SHFL.IDX P6, R14, R13, R12, R11 ;  /* 0x0000000c0d0e7389 */ /* 0x0000a400000c000b */
[----:B012---:R-:W-:Y:S01]  /*1b290*/  ENDCOLLECTIVE ;  /* 0x000000000000791b */ /* 0x007fe20003800000 */
.L_x_866:
[----:B------:R-:W-:Y:S02]  /*1b2a0*/  IMAD.MOV.U32 R13, RZ, RZ, R0 ;  /* 0x000000ffff0d7224 */ /* 0x000fe400078e0000 */
[----:B------:R-:W-:-:S07]  /*1b2b0*/  IMAD.MOV.U32 R3, RZ, RZ, R14 ;  /* 0x000000ffff037224 */ /* 0x000fce00078e000e */
[----:B------:R-:W-:Y:S05]  /*1b2c0*/  WARPSYNC.COLLECTIVE R15, `(.L_x_867) ;  /* 0x000000000f087348 */ /* 0x000fea0003c00000 */
[----:B------:R0:W1:Y:S02]  /*1b2d0*/  SHFL.IDX P6, R14, R13, R12, R11 ;  /* 0x0000000c0d0e7389 */ /* 0x00006400000c000b */
[----:B01----:R-:W-:Y:S01]  /*1b2e0*/  ENDCOLLECTIVE ;  /* 0x000000000000791b */ /* 0x003fe20003800000 */
.L_x_867:
[----:B------:R-:W-:Y:S05]  /*1b2f0*/  BRA `(.L_x_868) ;  /* 0xffffff7c00c07947 */ /* 0x000fea000383ffff */
.L_x_669:
[----:B------:R-:W-:Y:S01]  /*1b300*/  BSSY B1, `(.L_x_869) ;  /* 0x0000008000017945 */ /* 0x000fe20003800000 */
[----:B------:R-:W-:Y:S02]  /*1b310*/  IMAD.MOV.U32 R13, RZ, RZ, R4 ;  /* 0x000000ffff0d7224 */ /* 0x000fe400078e0004 */
[----:B------:R-:W-:Y:S02]  /*1b320*/  IMAD.MOV.U32 R12, RZ, RZ, 0x1 ;  /* 0x00000001ff0c7424 */ /* 0x000fe400078e00ff */
[----:B----4-:R-:W-:Y:S02]  /*1b330*/  IMAD.MOV.U32 R11, RZ, RZ, 0x181f ;  /* 0x0000181fff0b7424 */ /* 0x010fe400078e00ff */
[----:B------:R-:W-:-:S07]  /*1b340*/  IMAD.MOV.U32 R15, RZ, RZ, -0x1 ;  /* 0xffffffffff0f7424 */ /* 0x000fce00078e00ff */
[----:B0123--:R-:W-:Y:S05]  /*1b350*/  WARPSYNC.COLLECTIVE R15, `(.L_x_870) ;  /* 0x000000000f087348 */ /* 0x00ffea0003c00000 */
[----:B---3--:R3:W4:Y:S02]  /*1b360*/  SHFL.IDX P6, R14, R13, R12, R11 ;  /* 0x0000000c0d0e7389 */ /* 0x00872400000c000b */
[----:B01234-:R-:W-:Y:S01]  /*1b370*/  ENDCOLLECTIVE ;  /* 0x000000000000791b */ /* 0x01ffe20003800000 */
.L_x_870:
[----:B------:R-:W-:Y:S05]  /*1b380*/  BSYNC B1 ;  /* 0x0000000000017941 */ /* 0x000fea0003800000 */
.L_x_869:
        /* <DEDUP_REMOVED lines=8> */
.L_x_871:
[----:B------:R-:W-:Y:S05]  /*1b410*/  BRA `(.L_x_872) ;  /* 0xffffff7c00c07947 */ /* 0x000fea000383ffff */
.L_x_672:
        /* <DEDUP_REMOVED lines=8> */
.L_x_874:
[----:B------:R-:W-:Y:S05]  /*1b4a0*/  BSYNC B1 ;  /* 0x0000000000017941 */ /* 0x000fea0003800000 */
.L_x_873:
        /* <DEDUP_REMOVED lines=8> */
.L_x_875:
[----:B------:R-:W-:Y:S05]  /*1b530*/  BRA `(.L_x_876) ;  /* 0xffffff7c00c07947 */ /* 0x000fea000383ffff */
.L_x_675:
[----:B------:R-:W-:Y:S01]  /*1b540*/  BSSY B1, `(.L_x_877) ;  /* 0x0000008000017945 */ /* 0x000fe20003800000 */
[----:B------:R-:W-:Y:S01]  /*1b550*/  IMAD.MOV.U32 R13, RZ, RZ, R4 ;  /* 0x000000ffff0d7224 */ /* 0x000fe200078e0004 */
[----:B------:R-:W-:Y:S01]  /*1b560*/  MOV R12, 0x3 ;  /* 0x00000003000c7802 */ /* 0x000fe20000000f00 */
[----:B0-----:R-:W-:Y:S02]  /*1b570*/  IMAD.MOV.U32 R11, RZ, RZ, 0x181f ;  /* 0x0000181fff0b7424 */ /* 0x001fe400078e00ff */
[----:B------:R-:W-:-:S07]  /*1b580*/  IMAD.MOV.U32 R15, RZ, RZ, -0x1 ;  /* 0xffffffffff0f7424 */ /* 0x000fce00078e00ff */
[----:B-1234-:R-:W-:Y:S05]  /*1b590*/  WARPSYNC.COLLECTIVE R15, `(.L_x_878) ;  /* 0x000000000f087348 */ /* 0x01efea0003c00000 */
[----:B----4-:R0:W4:Y:S02]  /*1b5a0*/  SHFL.IDX P6, R14, R13, R12, R11 ;  /* 0x0000000c0d0e7389 */ /* 0x01012400000c000b */
[----:B01234-:R-:W-:Y:S01]  /*1b5b0*/  ENDCOLLECTIVE ;  /* 0x000000000000791b */ /* 0x01ffe20003800000 */
.L_x_878:
[----:B------:R-:W-:Y:S05]  /*1b5c0*/  BSYNC B1 ;  /* 0x0000000000017941 */ /* 0x000fea0003800000 */
.L_x_877:
        /* <DEDUP_REMOVED lines=8> */
.L_x_879:
[----:B------:R-:W-:Y:S05]  /*1b650*/  BRA `(.L_x_880) ;  /* 0xffffff7c00c07947 */ /* 0x000fea000383ffff */
.L_x_692:
[----:B------:R-:W0:Y:S01]  /*1b660*/  S2R R9, SR_TID.X ;  /* 0x0000000000097919 */ /* 0x000e220000002100 */
[----:B------:R-:W-:Y:S01]  /*1b670*/  BSSY B1, `(.L_x_881) ;  /* 0x000000a000017945 */ /* 0x000fe20003800000 */
[----:B------:R-:W-:Y:S02]  /*1b680*/  IMAD.MOV.U32 R12, RZ, RZ, RZ ;  /* 0x000000ffff0c7224 */ /* 0x000fe400078e00ff */
[----:B------:R-:W-:Y:S02]  /*1b690*/  IMAD.MOV.U32 R11, RZ, RZ, 0x1f ;  /* 0x0000001fff0b7424 */ /* 0x000fe400078e00ff */
[----:B------:R-:W-:Y:S01]  /*1b6a0*/  IMAD.MOV.U32 R15, RZ, RZ, -0x1 ;  /* 0xffffffffff0f7424 */ /* 0x000fe200078e00ff */
[----:B0-----:R-:W-:-:S04]  /*1b6b0*/  SHF.R.U32.HI R9, RZ, 0x5, R9 ;  /* 0x00000005ff097819 */ /* 0x001fc80000011609 */
[----:B------:R-:W-:-:S05]  /*1b6c0*/  LOP3.LUT R9, R9, 0x3, RZ, 0xc0, !PT ;  /* 0x0000000309097812 */ /* 0x000fca00078ec0ff */
[----:B------:R-:W-:-:S07]  /*1b6d0*/  IMAD.MOV.U32 R13, RZ, RZ, R9 ;  /* 0x000000ffff0d7224 */ /* 0x000fce00078e0009 */
[----:B------:R-:W-:Y:S05]  /*1b6e0*/  WARPSYNC.COLLECTIVE R15, `(.L_x_882) ;  /* 0x000000000f087348 */ /* 0x000fea0003c00000 */
[----:B------:R0:W1:Y:S02]  /*1b6f0*/  SHFL.IDX P6, R14, R13, R12, R11 ;  /* 0x0000000c0d0e7389 */ /* 0x00006400000c000b */
[----:B01----:R-:W-:Y:S01]  /*1b700*/  ENDCOLLECTIVE ;  /* 0x000000000000791b */ /* 0x003fe20003800000 */
.L_x_882:
[----:B------:R-:W-:Y:S05]  /*1b710*/  BSYNC B1 ;  /* 0x0000000000017941 */ /* 0x000fea0003800000 */
.L_x_881:
[----:B------:R-:W-:Y:S05]  /*1b720*/  BRA `(.L_x_883) ;  /* 0xffffff90002c7947 */ /* 0x000fea000383ffff */
.L_x_694:
[----:B------:R-:W-:Y:S01]  /*1b730*/  BSSY B1, `(.L_x_884) ;  /* 0x0000006000017945 */ /* 0x000fe20003800000 */
[----:B------:R-:W-:-:S07]  /*1b740*/  MOV R15, 0xffffffff ;  /* 0xffffffff000f7802 */ /* 0x000fce0000000f00 */
[----:B0-----:R-:W-:Y:S05]  /*1b750*/  WARPSYNC.COLLECTIVE R15, `(.L_x_885) ;  /* 0x000000000f0c7348 */ /* 0x001fea0003c00000 */
[----:B------:R-:W-:Y:S02]  /*1b760*/  ELECT P6, UR62, PT ;  /* 0x00000000003e782f */ /* 0x000fe400038c0000 */
[----:B------:R-:W-:Y:S01]  /*1b770*/  MOV R14, UR62 ;  /* 0x0000003e000e7c02 */ /* 0x000fe20008000f00 */
[----:B0-----:R-:W-:Y:S10]  /*1b780*/  ENDCOLLECTIVE ;  /* 0x000000000000791b */ /* 0x001ff40003800000 */
.L_x_885:
[----:B------:R-:W-:Y:S05]  /*1b790*/  BSYNC B1 ;  /* 0x0000000000017941 */ /* 0x000fea0003800000 */
.L_x_884:
[----:B------:R-:W-:Y:S05]  /*1b7a0*/  BRA `(.L_x_693) ;  /* 0xffffff9000247947 */ /* 0x000fea000383ffff */
.L_x_696:
[----:B0-----:R0:W1:Y:S02]  /*1b7b0*/  SYNCS.PHASECHK.TRANS64.TRYWAIT P0, [R22+URZ+0x28820], R5 ;  /* 0x02882005160075a7 */ /* 0x001064000800017f */
[----:B-1----:R-:W-:Y:S05]  /*1b7c0*/  @!P0 NANOSLEEP.SYNCS 0x989680 ;  /* 0x009896800000895d */ /* 0x002fea0003900000 */
[----:B------:R-:W1:Y:S02]  /*1b7d0*/  @!P0 SYNCS.PHASECHK.TRANS64 P0, [R22+URZ+0x28820], R5 ;  /* 0x02882005160085a7 */ /* 0x000e64000800007f */
[----:B-1----:R-:W-:Y:S05]  /*1b7e0*/  @!P0 BRA `(.L_x_696) ;  /* 0xfffffffc00f08947 */ /* 0x002fea000383ffff */
[----:B------:R-:W-:Y:S05]  /*1b7f0*/  BRA `(.L_x_886) ;  /* 0xffffff9000347947 */ /* 0x000fea000383ffff */
.L_x_700:
[----:B0-----:R0:W1:Y:S02]  /*1b800*/  SYNCS.PHASECHK.TRANS64.TRYWAIT P0, [R5+URZ+0x288a0], R6 ;  /* 0x0288a006050075a7 */ /* 0x001064000800017f */
[----:B-1----:R-:W-:Y:S05]  /*1b810*/  @!P0 NANOSLEEP.SYNCS 0x989680 ;  /* 0x009896800000895d */ /* 0x002fea0003900000 */
[----:B------:R-:W1:Y:S02]  /*1b820*/  @!P0 SYNCS.PHASECHK.TRANS64 P0, [R5+URZ+0x288a0], R6 ;  /* 0x0288a006050085a7 */ /* 0x000e64000800007f */
[----:B-1----:R-:W-:Y:S05]  /*1b830*/  @!P0 BRA `(.L_x_700) ;  /* 0xfffffffc00f08947 */ /* 0x002fea000383ffff */
[----:B------:R-:W-:Y:S05]  /*1b840*/  BRA `(.L_x_887) ;  /* 0xffffff90004c7947 */ /* 0x000fea000383ffff */
.L_x_706:
[----:B-1----:R1:W2:Y:S02]  /*1b850*/  SYNCS.PHASECHK.TRANS64.TRYWAIT P0, [R5+URZ+0x288c0], R6 ;  /* 0x0288c006050075a7 */ /* 0x0022a4000800017f */
[----:B--2---:R-:W-:Y:S05]  /*1b860*/  @!P0 NANOSLEEP.SYNCS 0x989680 ;  /* 0x009896800000895d */ /* 0x004fea0003900000 */
[----:B------:R-:W2:Y:S02]  /*1b870*/  @!P0 SYNCS.PHASECHK.TRANS64 P0, [R5+URZ+0x288c0], R6 ;  /* 0x0288c006050085a7 */ /* 0x000ea4000800007f */
[----:B--2---:R-:W-:Y:S05]  /*1b880*/  @!P0 BRA `(.L_x_706) ;  /* 0xfffffffc00f08947 */ /* 0x004fea000383ffff */
[----:B------:R-:W-:Y:S05]  /*1b890*/  BRA `(.L_x_888) ;  /* 0xffffff94000c7947 */ /* 0x000fea000383ffff */
.L_x_714:
[----:B-1----:R1:W2:Y:S02]  /*1b8a0*/  SYNCS.PHASECHK.TRANS64.TRYWAIT P1, [R8+URZ+0x288a0], R7 ;  /* 0x0288a007080075a7 */ /* 0x0022a4000802017f */
[----:B--2---:R-:W-:Y:S05]  /*1b8b0*/  @!P1 NANOSLEEP.SYNCS 0x989680 ;  /* 0x009896800000995d */ /* 0x004fea0003900000 */
[----:B------:R-:W2:Y:S02]  /*1b8c0*/  @!P1 SYNCS.PHASECHK.TRANS64 P1, [R8+URZ+0x288a0], R7 ;  /* 0x0288a007080095a7 */ /* 0x000ea4000802007f */
[----:B--2---:R-:W-:Y:S05]  /*1b8d0*/  @!P1 BRA `(.L_x_714) ;  /* 0xfffffffc00f09947 */ /* 0x004fea000383ffff */
[----:B------:R-:W-:Y:S05]  /*1b8e0*/  BRA `(.L_x_889) ;  /* 0xffffff9800087947 */ /* 0x000fea000383ffff */
.L_x_720:
[----:B0-----:R0:W2:Y:S02]  /*1b8f0*/  SYNCS.PHASECHK.TRANS64.TRYWAIT P1, [R8+URZ+0x288c0], R7 ;  /* 0x0288c007080075a7 */ /* 0x0010a4000802017f */
[----:B--2---:R-:W-:Y:S05]  /*1b900*/  @!P1 NANOSLEEP.SYNCS 0x989680 ;  /* 0x009896800000995d */ /* 0x004fea0003900000 */
[----:B------:R-:W2:Y:S02]  /*1b910*/  @!P1 SYNCS.PHASECHK.TRANS64 P1, [R8+URZ+0x288c0], R7 ;  /* 0x0288c007080095a7 */ /* 0x000ea4000802007f */
[----:B--2---:R-:W-:Y:S05]  /*1b920*/  @!P1 BRA `(.L_x_720) ;  /* 0xfffffffc00f09947 */ /* 0x004fea000383ffff */
[----:B------:R-:W-:Y:S05]  /*1b930*/  BRA `(.L_x_890) ;  /* 0xffffff9800c07947 */ /* 0x000fea000383ffff */
.L_x_734:
        /* <DEDUP_REMOVED lines=8> */
[----:B-----5:R-:W-:Y:S05]  /*1b9c0*/  WARPSYNC.COLLECTIVE R15, `(.L_x_892) ;  /* 0x000000000f087348 */ /* 0x020fea0003c00000 */
[----:B------:R0:W1:Y:S02]  /*1b9d0*/  SHFL.IDX P6, R14, R13, R12, R11 ;  /* 0x0000000c0d0e7389 */ /* 0x00006400000c000b */
[----:B01---5:R-:W-:Y:S01]  /*1b9e0*/  ENDCOLLECTIVE ;  /* 0x000000000000791b */ /* 0x023fe20003800000 */
.L_x_892:
[----:B------:R-:W-:Y:S05]  /*1b9f0*/  BSYNC B0 ;  /* 0x0000000000007941 */ /* 0x000fea0003800000 */
.L_x_891:
[----:B------:R-:W-:Y:S05]  /*1ba00*/  BRA `(.L_x_893) ;  /* 0xffffffa400807947 */ /* 0x000fea000383ffff */
.L_x_737:
[----:B0-----:R0:W1:Y:S02]  /*1ba10*/  SYNCS.PHASECHK.TRANS64.TRYWAIT P0, [R7+URZ+0x28840], R2 ;  /* 0x02884002070075a7 */ /* 0x001064000800017f */
[----:B-1----:R-:W-:Y:S05]  /*1ba20*/  @!P0 NANOSLEEP.SYNCS 0x989680 ;  /* 0x009896800000895d */ /* 0x002fea0003900000 */
[----:B------:R-:W1:Y:S02]  /*1ba30*/  @!P0 SYNCS.PHASECHK.TRANS64 P0, [R7+URZ+0x28840], R2 ;  /* 0x02884002070085a7 */ /* 0x000e64000800007f */
[----:B-1----:R-:W-:Y:S05]  /*1ba40*/  @!P0 BRA `(.L_x_737) ;  /* 0xfffffffc00f08947 */ /* 0x002fea000383ffff */
[----:B------:R-:W-:Y:S05]  /*1ba50*/  BRA `(.L_x_894) ;  /* 0xffffffa400dc7947 */ /* 0x000fea000383ffff */
.L_x_738:
        /* <DEDUP_REMOVED lines=8> */
.L_x_896:
[----:B------:R-:W-:Y:S05]  /*1bae0*/  BSYNC B0 ;  /* 0x0000000000007941 */ /* 0x000fea0003800000 */
.L_x_895:
[----:B------:R-:W-:Y:S01]  /*1baf0*/  IMAD.MOV.U32 R13, RZ, RZ, R4 ;  /* 0x000000ffff0d7224 */ /* 0x000fe200078e0004 */
[----:B------:R-:W-:Y:S01]  /*1bb00*/  MOV R11, 0x181f ;  /* 0x0000181f000b7802 */ /* 0x000fe20000000f00 */
[----:B------:R-:W-:Y:S02]  /*1bb10*/  IMAD.MOV.U32 R12, RZ, RZ, RZ ;  /* 0x000000ffff0c7224 */ /* 0x000fe400078e00ff */
[----:B------:R-:W-:Y:S02]  /*1bb20*/  IMAD.MOV.U32 R15, RZ, RZ, -0x1 ;  /* 0xffffffffff0f7424 */ /* 0x000fe400078e00ff */
[----:B------:R-:W-:Y:S02]  /*1bb30*/  IMAD.MOV.U32 R2, RZ, RZ, R14 ;  /* 0x000000ffff027224 */ /* 0x000fe400078e000e */
[----:B------:R-:W-:-:S07]  /*1bb40*/  @P0 IMAD R8, R5, 0x2, R22 ;  /* 0x0000000205080824 */ /* 0x000fce00078e0216 */
[----:B------:R-:W-:Y:S05]  /*1bb50*/  WARPSYNC.COLLECTIVE R15, `(.L_x_897) ;  /* 0x000000000f087348 */ /* 0x000fea0003c00000 */
[----:B------:R0:W1:Y:S02]  /*1bb60*/  SHFL.IDX P6, R14, R13, R12, R11 ;  /* 0x0000000c0d0e7389 */ /* 0x00006400000c000b */
[----:B01----:R-:W-:Y:S01]  /*1bb70*/  ENDCOLLECTIVE ;  /* 0x000000000000791b */ /* 0x003fe20003800000 */
.L_x_897:
[----:B------:R-:W-:Y:S02]  /*1bb80*/  IMAD.MOV.U32 R13, RZ, RZ, R0 ;  /* 0x000000ffff0d7224 */ /* 0x000fe400078e0000 */
[----:B------:R-:W-:Y:S02]  /*1bb90*/  IMAD.MOV.U32 R12, RZ, RZ, 0x1 ;  /* 0x00000001ff0c7424 */ /* 0x000fe400078e00ff */
[----:B------:R-:W-:-:S07]  /*1bba0*/  IMAD.MOV.U32 R3, RZ, RZ, R14 ;  /* 0x000000ffff037224 */ /* 0x000fce00078e000e */
[----:B------:R-:W-:Y:S05]  /*1bbb0*/  WARPSYNC.COLLECTIVE R15, `(.L_x_898) ;  /* 0x000000000f087348 */ /* 0x000fea0003c00000 */
[----:B------:R0:W1:Y:S02]  /*1bbc0*/  SHFL.IDX P6, R14, R13, R12, R11 ;  /* 0x0000000c0d0e7389 */ /* 0x00006400000c000b */
[----:B01----:R-:W-:Y:S01]  /*1bbd0*/  ENDCOLLECTIVE ;  /* 0x000000000000791b */ /* 0x003fe20003800000 */
.L_x_898:
        /* <DEDUP_REMOVED lines=16> */
.L_x_899:
[----:B------:R-:W-:Y:S01]  /*1bce0*/  @P0 IMAD R8, R5, 0x2, R22 ;  /* 0x0000000205080824 */ /* 0x000fe200078e0216 */
[----:B------:R-:W-:Y:S01]  /*1bcf0*/  MOV R13, R0 ;  /* 0x00000000000d7202 */ /* 0x000fe20000000f00 */
[----:B------:R-:W-:Y:S02]  /*1bd00*/  IMAD.MOV.U32 R12, RZ, RZ, 0x2 ;  /* 0x00000002ff0c7424 */ /* 0x000fe400078e00ff */
[----:B------:R-:W-:-:S07]  /*1bd10*/  IMAD.MOV.U32 R3, RZ, RZ, R14 ;  /* 0x000000ffff037224 */ /* 0x000fce00078e000e */
[----:B------:R-:W-:Y:S05]  /*1bd20*/  WARPSYNC.COLLECTIVE R15, `(.L_x_900) ;  /* 0x000000000f087348 */ /* 0x000fea0003c00000 */
[----:B------:R0:W1:Y:S02]  /*1bd30*/  SHFL.IDX P6, R14, R13, R12, R11 ;  /* 0x0000000c0d0e7389 */ /* 0x00006400000c000b */
[----:B01----:R-:W-:Y:S01]  /*1bd40*/  ENDCOLLECTIVE ;  /* 0x000000000000791b */ /* 0x003fe20003800000 */
.L_x_900:
        /* <DEDUP_REMOVED lines=16> */
.L_x_901:
[----:B------:R-:W-:Y:S02]  /*1be50*/  @P0 IMAD R8, R5, 0x2, R22 ;  /* 0x0000000205080824 */ /* 0x000fe400078e0216 */
[----:B------:R-:W-:Y:S02]  /*1be60*/  IMAD.MOV.U32 R13, RZ, RZ, R0 ;  /* 0x000000ffff0d7224 */ /* 0x000fe400078e0000 */
[----:B------:R-:W-:Y:S02]  /*1be70*/  IMAD.MOV.U32 R12, RZ, RZ, 0x3 ;  /* 0x00000003ff0c7424 */ /* 0x000fe400078e00ff */
[----:B------:R-:W-:-:S07]  /*1be80*/  IMAD.MOV.U32 R3, RZ, RZ, R14 ;  /* 0x000000ffff037224 */ /* 0x000fce00078e000e */
[----:B------:R-:W-:Y:S05]  /*1be90*/  WARPSYNC.COLLECTIVE R15, `(.L_x_902) ;  /* 0x000000000f087348 */ /* 0x000fea0003c00000 */
[----:B------:R0:W1:Y:S02]  /*1bea0*/  SHFL.IDX P6, R14, R13, R12, R11 ;  /* 0x0000000c0d0e7389 */ /* 0x00006400000c000b */
[----:B01----:R-:W-:Y:S01]  /*1beb0*/  ENDCOLLECTIVE ;  /* 0x000000000000791b */ /* 0x003fe20003800000 */
.L_x_902:
        /* <DEDUP_REMOVED lines=16> */
.L_x_903:
[----:B------:R-:W-:Y:S02]  /*1bfc0*/  @P0 IMAD R8, R5, 0x2, R22 ;  /* 0x0000000205080824 */ /* 0x000fe400078e0216 */
[----:B------:R-:W-:Y:S02]  /*1bfd0*/  IMAD.MOV.U32 R13, RZ, RZ, R0 ;  /* 0x000000ffff0d7224 */ /* 0x000fe400078e0000 */
[----:B------:R-:W-:Y:S02]  /*1bfe0*/  IMAD.MOV.U32 R12, RZ, RZ, 0x4 ;  /* 0x00000004ff0c7424 */ /* 0x000fe400078e00ff */
[----:B------:R-:W-:-:S07]  /*1bff0*/  IMAD.MOV.U32 R3, RZ, RZ, R14 ;  /* 0x000000ffff037224 */ /* 0x000fce00078e000e */
[----:B------:R-:W-:Y:S05]  /*1c000*/  WARPSYNC.COLLECTIVE R15, `(.L_x_904) ;  /* 0x000000000f087348 */ /* 0x000fea0003c00000 */
[----:B------:R0:W1:Y:S02]  /*1c010*/  SHFL.IDX P6, R14, R13, R12, R11 ;  /* 0x0000000c0d0e7389 */ /* 0x00006400000c000b */
[----:B01----:R-:W-:Y:S01]  /*1c020*/  ENDCOLLECTIVE ;  /* 0x000000000000791b */ /* 0x003fe20003800000 */
.L_x_904:
        /* <DEDUP_REMOVED lines=16> */
.L_x_905:
[----:B------:R-:W-:Y:S02]  /*1c130*/  @P0 IMAD R8, R5, 0x2, R22 ;  /* 0x0000000205080824 */ /* 0x000fe400078e0216 */
[----:B------:R-:W-:Y:S02]  /*1c140*/  IMAD.MOV.U32 R13, RZ, RZ, R0 ;  /* 0x000000ffff0d7224 */ /* 0x000fe400078e0000 */
[----:B------:R-:W-:Y:S02]  /*1c150*/  IMAD.MOV.U32 R12, RZ, RZ, 0x5 ;  /* 0x00000005ff0c7424 */ /* 0x000fe400078e00ff */
[----:B------:R-:W-:-:S07]  /*1c160*/  IMAD.MOV.U32 R3, RZ, RZ, R14 ;  /* 0x000000ffff037224 */ /* 0x000fce00078e000e */
[----:B------:R-:W-:Y:S05]  /*1c170*/  WARPSYNC.COLLECTIVE R15, `(.L_x_906) ;  /* 0x000000000f087348 */ /* 0x000fea0003c00000 */
[----:B------:R0:W1:Y:S02]  /*1c180*/  SHFL.IDX P6, R14, R13, R12, R11 ;  /* 0x0000000c0d0e7389 */ /* 0x00006400000c000b */
[----:B01----:R-:W-:Y:S01]  /*1c190*/  ENDCOLLECTIVE ;  /* 0x000000000000791b */ /* 0x003fe20003800000 */
.L_x_906:
[----:B------:R-:W-:-:S05]  /*1c1a0*/  @P0 LEA R3, P1, R31, R3, 0x1 ;  /* 0x000000031f030211 */ /* 0x000fca00078208ff */
[----:B------:R-:W-:-:S05]  /*1c1b0*/  @P0 IMAD.X R2, RZ, RZ, R2, P1 ;  /* 0x000000ffff020224 */ /* 0x000fca00008e0602 */
[----:B------:R-:W-:Y:S02]  /*1c1c0*/  @P0 LOP3.LUT R3, R3, R2, RZ, 0x3c, !PT ;  /* 0x0000000203030212 */ /* 0x000fe400078e3cff */
[----:B------:R-:W-:Y:S02]  /*1c1d0*/  MOV R13, R4 ;  /* 0x00000004000d7202 */ /* 0x000fe40000000f00 */
        /* <DEDUP_REMOVED lines=12> */
.L_x_907:
[----:B------:R-:W-:Y:S02]  /*1c2a0*/  @P0 IMAD R8, R5, 0x2, R22 ;  /* 0x0000000205080824 */ /* 0x000fe400078e0216 */
[----:B------:R-:W-:Y:S02]  /*1c2b0*/  IMAD.MOV.U32 R13, RZ, RZ, R0 ;  /* 0x000000ffff0d7224 */ /* 0x000fe400078e0000 */
[----:B------:R-:W-:Y:S02]  /*1c2c0*/  IMAD.MOV.U32 R12, RZ, RZ, 0x6 ;  /* 0x00000006ff0c7424 */ /* 0x000fe400078e00ff */
[----:B------:R-:W-:-:S07]  /*1c2d0*/  IMAD.MOV.U32 R3, RZ, RZ, R14 ;  /* 0x000000ffff037224 */ /* 0x000fce00078e000e */
[----:B------:R-:W-:Y:S05]  /*1c2e0*/  WARPSYNC.COLLECTIVE R15, `(.L_x_908) ;  /* 0x000000000f087348 */ /* 0x000fea0003c00000 */
[----:B------:R0:W1:Y:S02]  /*1c2f0*/  SHFL.IDX P6, R14, R13, R12, R11 ;  /* 0x0000000c0d0e7389 */ /* 0x00006400000c000b */
[----:B01----:R-:W-:Y:S01]  /*1c300*/  ENDCOLLECTIVE ;  /* 0x000000000000791b */ /* 0x003fe20003800000 */
.L_x_908:
        /* <DEDUP_REMOVED lines=16> */
.L_x_909:
[----:B------:R-:W-:Y:S02]  /*1c410*/  @P0 IMAD R8, R5, 0x2, R22 ;  /* 0x0000000205080824 */ /* 0x000fe400078e0216 */
[----:B------:R-:W-:Y:S01]  /*1c420*/  IMAD.MOV.U32 R13, RZ, RZ, R0 ;  /* 0x000000ffff0d7224 */ /* 0x000fe200078e0000 */
[----:B------:R-:W-:Y:S01]  /*1c430*/  MOV R12, 0x7 ;  /* 0x00000007000c7802 */ /* 0x000fe20000000f00 */
[----:B------:R-:W-:-:S07]  /*1c440*/  IMAD.MOV.U32 R3, RZ, RZ, R14 ;  /* 0x000000ffff037224 */ /* 0x000fce00078e000e */
[----:B------:R-:W-:Y:S05]  /*1c450*/  WARPSYNC.COLLECTIVE R15, `(.L_x_910) ;  /* 0x000000000f087348 */ /* 0x000fea0003c00000 */
[----:B------:R0:W1:Y:S02]  /*1c460*/  SHFL.IDX P6, R14, R13, R12, R11 ;  /* 0x0000000c0d0e7389 */ /* 0x00006400000c000b */
[----:B01----:R-:W-:Y:S01]  /*1c470*/  ENDCOLLECTIVE ;  /* 0x000000000000791b */ /* 0x003fe20003800000 */
.L_x_910:
[----:B------:R-:W-:-:S05]  /*1c480*/  @P0 LEA R3, P1, R31, R3, 0x1 ;  /* 0x000000031f030211 */ /* 0x000fca00078208ff */
[----:B------:R-:W-:-:S05]  /*1c490*/  @P0 IMAD.X R2, RZ, RZ, R2, P1 ;  /* 0x000000ffff020224 */ /* 0x000fca00008e0602 */
[----:B------:R-:W-:Y:S01]  /*1c4a0*/  @P0 LOP3.LUT R3, R3, R2, RZ, 0x3c, !PT ;  /* 0x0000000203030212 */ /* 0x000fe200078e3cff */
[----:B------:R-:W-:-:S03]  /*1c4b0*/  IMAD.MOV.U32 R13, RZ, RZ, R4 ;  /* 0x000000ffff0d7224 */ /* 0x000fc600078e0004 */
[----:B------:R-:W-:-:S04]  /*1c4c0*/  @P0 LOP3.LUT R2, R3, R2, RZ, 0x3c, !PT ;  /* 0x0000000203020212 */ /* 0x000fc800078e3cff */
[----:B------:R-:W-:Y:S01]  /*1c4d0*/  @P0 LOP3.LUT R3, R3, R2, RZ, 0x3c, !PT ;  /* 0x0000000203030212 */ /* 0x000fe200078e3cff */
[----:B------:R-:W-:-:S07]  /*1c4e0*/  IMAD.MOV.U32 R0, RZ, RZ, R14 ;  /* 0x000000ffff007224 */ /* 0x000fce00078e000e */
[----:B------:R-:W-:Y:S05]  /*1c4f0*/  WARPSYNC.COLLECTIVE R15, `(.L_x_911) ;  /* 0x000000000f087348 */ /* 0x000fea0003c00000 */
[----:B------:R0:W1:Y:S02]  /*1c500*/  SHFL.IDX P6, R14, R13, R12, R11 ;  /* 0x0000000c0d0e7389 */ /* 0x00006400000c000b */
[----:B01----:R-:W-:Y:S01]  /*1c510*/  ENDCOLLECTIVE ;  /* 0x000000000000791b */ /* 0x003fe20003800000 */
.L_x_911:
[----:B------:R-:W-:Y:S01]  /*1c520*/  @!PT LDS RZ, [RZ] ;  /* 0x00000000fffff984 */ /* 0x000fe20000000800 */
[----:B------:R-:W-:Y:S01]  /*1c530*/  @!PT LDS RZ, [RZ] ;  /* 0x00000000fffff984 */ /* 0x000fe20000000800 */
[----:B------:R-:W-:Y:S01]  /*1c540*/  @!PT LDS RZ, [RZ] ;  /* 0x00000000fffff984 */ /* 0x000fe20000000800 */
[----:B------:R-:W-:Y:S04]  /*1c550*/  @P0 LDGSTS.E.BYPASS.LTC128B.128 [R8+0x1b400], desc[UR38][R2.64], !P3 ;  /* 0x1b40000002080fae */ /* 0x000fe8000d901d66 */
[----:B------:R0:W-:Y:S02]  /*1c560*/  @P0 LDGSTS.E.BYPASS.LTC128B.128 [R8+0x1f400], desc[UR38][R2.64+0x80], !P2 ;  /* 0x1f40008002080fae */ /* 0x0001e4000d101d66 */
[----:B0-----:R-:W-:Y:S01]  /*1c570*/  IMAD.MOV.U32 R2, RZ, RZ, R14 ;  /* 0x000000ffff027224 */ /* 0x001fe200078e000e */
[----:B------:R-:W-:Y:S06]  /*1c580*/  BRA `(.L_x_912) ;  /* 0xffffffa000c07947 */ /* 0x000fec000383ffff */
.L_x_743:
        /* <DEDUP_REMOVED lines=9> */
.L_x_913:
[C---:B------:R-:W-:Y:S01]  /*1c620*/  VIADD R7, R4.reuse, 0x10 ;  /* 0x0000001004077836 */ /* 0x040fe20000000000 */
[----:B------:R-:W-:Y:S01]  /*1c630*/  ISETP.GE.AND P3, PT, R4, R6, PT ;  /* 0x000000060400720c */ /* 0x000fe20003f66270 */
[----:B------:R-:W-:Y:S02]  /*1c640*/  IMAD.MOV.U32 R13, RZ, RZ, R0 ;  /* 0x000000ffff0d7224 */ /* 0x000fe400078e0000 */
[----:B------:R-:W-:-:S10]  /*1c650*/  IMAD.MOV.U32 R2, RZ, RZ, R14 ;  /* 0x000000ffff027224 */ /* 0x000fd400078e000e */
[----:B------:R-:W-:Y:S05]  /*1c660*/  WARPSYNC.COLLECTIVE R15, `(.L_x_914) ;  /* 0x000000000f087348 */ /* 0x000fea0003c00000 */
[----:B------:R0:W1:Y:S02]  /*1c670*/  SHFL.IDX P6, R14, R13, R12, R11 ;  /* 0x0000000c0d0e7389 */ /* 0x00006400000c000b */
[----:B01----:R-:W-:Y:S01]  /*1c680*/  ENDCOLLECTIVE ;  /* 0x000000000000791b */ /* 0x003fe20003800000 */
.L_x_914:
[----:B------:R-:W-:Y:S02]  /*1c690*/  IMAD.MOV.U32 R13, RZ, RZ, R5 ;  /* 0x000000ffff0d7224 */ /* 0x000fe400078e0005 */
[----:B------:R-:W-:Y:S01]  /*1c6a0*/  IMAD.MOV.U32 R12, RZ, RZ, 0x1 ;  /* 0x00000001ff0c7424 */ /* 0x000fe200078e00ff */
[----:B------:R-:W-:-:S05]  /*1c6b0*/  @!P3 LEA R14, P2, R31, R14, 0x1 ;  /* 0x0000000e1f0eb211 */ /* 0x000fca00078408ff */
[----:B------:R-:W-:Y:S01]  /*1c6c0*/  @!P3 IMAD.X R3, RZ, RZ, R2, P2 ;  /* 0x000000ffff03b224 */ /* 0x000fe200010e0602 */
[----:B------:R-:W-:-:S07]  /*1c6d0*/  @!P3 MOV R2, R14 ;  /* 0x0000000e0002b202 */ /* 0x000fce0000000f00 */
[----:B------:R-:W-:Y:S05]  /*1c6e0*/  WARPSYNC.COLLECTIVE R15, `(.L_x_915) ;  /* 0x000000000f087348 */ /* 0x000fea0003c00000 */
[----:B------:R0:W1:Y:S02]  /*1c6f0*/  SHFL.IDX P6, R14, R13, R12, R11 ;  /* 0x0000000c0d0e7389 */ /* 0x00006400000c000b */
[----:B01----:R-:W-:Y:S01]  /*1c700*/  ENDCOLLECTIVE ;  /* 0x000000000000791b */ /* 0x003fe20003800000 */
.L_x_915:
[----:B------:R-:W-:Y:S01]  /*1c710*/  @!PT LDS RZ, [RZ] ;  /* 0x00000000fffff984 */ /* 0x000fe20000000800 */
[----:B------:R-:W-:Y:S01]  /*1c720*/  @!PT LDS RZ, [RZ] ;  /* 0x00000000fffff984 */ /* 0x000fe20000000800 */
[----:B------:R-:W-:Y:S01]  /*1c730*/  @!PT LDS RZ, [RZ] ;  /* 0x00000000fffff984 */ /* 0x000fe20000000800 */
[----:B------:R-:W-:Y:S04]  /*1c740*/  @!P3 LDGSTS.E.BYPASS.LTC128B.128 [R9+0x10400], desc[UR38][R2.64], !P0 ;  /* 0x104000000209bfae */ /* 0x000fe8000c101d66 */
[----:B------:R0:W-:Y:S01]  /*1c750*/  @!P3 LDGSTS.E.BYPASS.LTC128B.128 [R9+0x14400], desc[UR38][R2.64+0x80], !P1 ;  /* 0x144000800209bfae */ /* 0x0001e2000c901d66 */
[----:B------:R-:W-:Y:S01]  /*1c760*/  ISETP.GE.AND P3, PT, R7, R6, PT ;  /* 0x000000060700720c */ /* 0x000fe20003f66270 */
[----:B------:R-:W-:Y:S02]  /*1c770*/  IMAD.MOV.U32 R13, RZ, RZ, R0 ;  /* 0x000000ffff0d7224 */ /* 0x000fe400078e0000 */
[----:B0-----:R-:W-:-:S10]  /*1c780*/  IMAD.MOV.U32 R2, RZ, RZ, R14 ;  /* 0x000000ffff027224 */ /* 0x001fd400078e000e */
[----:B------:R-:W-:Y:S05]  /*1c790*/  WARPSYNC.COLLECTIVE R15, `(.L_x_916) ;  /* 0x000000000f087348 */ /* 0x000fea0003c00000 */
[----:B------:R0:W1:Y:S02]  /*1c7a0*/  SHFL.IDX P6, R14, R13, R12, R11 ;  /* 0x0000000c0d0e7389 */ /* 0x00006400000c000b */
[----:B01----:R-:W-:Y:S01]  /*1c7b0*/  ENDCOLLECTIVE ;  /* 0x000000000000791b */ /* 0x003fe20003800000 */
.L_x_916:
        /* <DEDUP_REMOVED lines=8> */
.L_x_917:
[----:B------:R-:W-:Y:S02]  /*1c840*/  @!P3 IMAD.MOV.U32 R3, RZ, RZ, R7 ;  /* 0x000000ffff03b224 */ /* 0x000fe400078e0007 */
[----:B------:R-:W-:-:S03]  /*1c850*/  VIADD R7, R4, 0x20 ;  /* 0x0000002004077836 */ /* 0x000fc60000000000 */
[----:B------:R-:W-:Y:S01]  /*1c860*/  @!PT LDS RZ, [RZ] ;  /* 0x00000000fffff984 */ /* 0x000fe20000000800 */
[----:B------:R-:W-:Y:S01]  /*1c870*/  @!PT LDS RZ, [RZ] ;  /* 0x00000000fffff984 */ /* 0x000fe20000000800 */
[----:B------:R-:W-:Y:S01]  /*1c880*/  @!PT LDS RZ, [RZ] ;  /* 0x00000000fffff984 */ /* 0x000fe20000000800 */
[----:B------:R-:W-:Y:S04]  /*1c890*/  @!P3 LDGSTS.E.BYPASS.LTC128B.128 [R9+0x10c00], desc[UR38][R2.64], !P0 ;  /* 0x10c000000209bfae */ /* 0x000fe8000c101d66 */
[----:B------:R0:W-:Y:S01]  /*1c8a0*/  @!P3 LDGSTS.E.BYPASS.LTC128B.128 [R9+0x14c00], desc[UR38][R2.64+0x80], !P1 ;  /* 0x14c000800209bfae */ /* 0x0001e2000c901d66 */
[----:B------:R-:W-:Y:S01]  /*1c8b0*/  ISETP.GE.AND P3, PT, R7, R6, PT ;  /* 0x000000060700720c */ /* 0x000fe20003f66270 */
[----:B------:R-:W-:Y:S01]  /*1c8c0*/  IMAD.MOV.U32 R13, RZ, RZ, R0 ;  /* 0x000000ffff0d7224 */ /* 0x000fe200078e0000 */
[----:B0-----:R-:W-:-:S11]  /*1c8d0*/  MOV R2, R14 ;  /* 0x0000000e00027202 */ /* 0x001fd60000000f00 */
[----:B------:R-:W-:Y:S05]  /*1c8e0*/  WARPSYNC.COLLECTIVE R15, `(.L_x_918) ;  /* 0x000000000f087348 */ /* 0x000fea0003c00000 */
[----:B------:R0:W1:Y:S02]  /*1c8f0*/  SHFL.IDX P6, R14, R13, R12, R11 ;  /* 0x0000000c0d0e7389 */ /* 0x00006400000c000b */
[----:B01----:R-:W-:Y:S01]  /*1c900*/  ENDCOLLECTIVE ;  /* 0x000000000000791b */ /* 0x003fe20003800000 */
.L_x_918:
        /* <DEDUP_REMOVED lines=8> */
.L_x_919:
        /* <DEDUP_REMOVED lines=13> */
.L_x_920:
        /* <DEDUP_REMOVED lines=8> */
.L_x_921:
[----:B------:R-:W-:Y:S01]  /*1cae0*/  @!P3 MOV R3, R7 ;  /* 0x000000070003b202 */ /* 0x000fe20000000f00 */
[----:B------:R-:W-:-:S04]  /*1caf0*/  VIADD R7, R4, 0x40 ;  /* 0x0000004004077836 */ /* 0x000fc80000000000 */
        /* <DEDUP_REMOVED lines=11> */
.L_x_922:
        /* <DEDUP_REMOVED lines=8> */
.L_x_923:
        /* <DEDUP_REMOVED lines=13> */
.L_x_924:
        /* <DEDUP_REMOVED lines=8> */
.L_x_925:
[----:B------:R-:W-:-:S05]  /*1cd80*/  @!P3 IMAD.MOV.U32 R3, RZ, RZ, R7 ;  /* 0x000000ffff03b224 */ /* 0x000fca00078e0007 */
[----:B------:R-:W-:Y:S01]  /*1cd90*/  @!PT LDS RZ, [RZ] ;  /* 0x00000000fffff984 */ /* 0x000fe20000000800 */
[----:B------:R-:W-:Y:S01]  /*1cda0*/  @!PT LDS RZ, [RZ] ;  /* 0x00000000fffff984 */ /* 0x000fe20000000800 */
[----:B------:R-:W-:Y:S01]  /*1cdb0*/  @!PT LDS RZ, [RZ] ;  /* 0x00000000fffff984 */ /* 0x000fe20000000800 */
[----:B------:R-:W-:Y:S04]  /*1cdc0*/  @!P3 LDGSTS.E.BYPASS.LTC128B.128 [R9+0x12c00], desc[UR38][R2.64], !P0 ;  /* 0x12c000000209bfae */ /* 0x000fe8000c101d66 */
[----:B------:R0:W-:Y:S01]  /*1cdd0*/  @!P3 LDGSTS.E.BYPASS.LTC128B.128 [R9+0x16c00], desc[UR38][R2.64+0x80], !P1 ;  /* 0x16c000800209bfae */ /* 0x0001e2000c901d66 */
[----:B------:R-:W-:Y:S02]  /*1cde0*/  IMAD.MOV.U32 R13, RZ, RZ, R0 ;  /* 0x000000ffff0d7224 */ /* 0x000fe400078e0000 */
[----:B0-----:R-:W-:Y:S02]  /*1cdf0*/  VIADD R3, R4, 0x60 ;  /* 0x0000006004037836 */ /* 0x001fe40000000000 */
[----:B------:R-:W-:-:S07]  /*1ce00*/  IMAD.MOV.U32 R2, RZ, RZ, R14 ;  /* 0x000000ffff027224 */ /* 0x000fce00078e000e */
[----:B------:R-:W-:Y:S05]  /*1ce10*/  WARPSYNC.COLLECTIVE R15, `(.L_x_926) ;  /* 0x000000000f087348 */ /* 0x000fea0003c00000 */
[----:B------:R0:W1:Y:S02]  /*1ce20*/  SHFL.IDX P6, R14, R13, R12, R11 ;  /* 0x0000000c0d0e7389 */ /* 0x00006400000c000b */
[----:B01----:R-:W-:Y:S01]  /*1ce30*/  ENDCOLLECTIVE ;  /* 0x000000000000791b */ /* 0x003fe20003800000 */
.L_x_926:
[----:B------:R-:W-:Y:S01]  /*1ce40*/  ISETP.GE.AND P3, PT, R3, R6, PT ;  /* 0x000000060300720c */ /* 0x000fe20003f66270 */
[----:B------:R-:W-:Y:S02]  /*1ce50*/  IMAD.MOV.U32 R13, RZ, RZ, R5 ;  /* 0x000000ffff0d7224 */ /* 0x000fe400078e0005 */
[----:B------:R-:W-:-:S10]  /*1ce60*/  IMAD.MOV.U32 R12, RZ, RZ, 0x7 ;  /* 0x00000007ff0c7424 */ /* 0x000fd400078e00ff */
[----:B------:R-:W-:-:S05]  /*1ce70*/  @!P3 LEA R14, P2, R31, R14, 0x1 ;  /* 0x0000000e1f0eb211 */ /* 0x000fca00078408ff */
[----:B------:R-:W-:Y:S02]  /*1ce80*/  @!P3 IMAD.X R7, RZ, RZ, R2, P2 ;  /* 0x000000ffff07b224 */ /* 0x000fe400010e0602 */
[----:B------:R-:W-:-:S07]  /*1ce90*/  @!P3 IMAD.MOV.U32 R2, RZ, RZ, R14 ;  /* 0x000000ffff02b224 */ /* 0x000fce00078e000e */
[----:B------:R-:W-:Y:S05]  /*1cea0*/  WARPSYNC.COLLECTIVE R15, `(.L_x_927) ;  /* 0x000000000f087348 */ /* 0x000fea0003c00000 */
[----:B------:R0:W1:Y:S02]  /*1ceb0*/  SHFL.IDX P6, R14, R13, R12, R11 ;  /* 0x0000000c0d0e7389 */ /* 0x00006400000c000b */
[----:B01----:R-:W-:Y:S01]  /*1cec0*/  ENDCOLLECTIVE ;  /* 0x000000000000791b */ /* 0x003fe20003800000 */
.L_x_927:
[----:B------:R-:W-:-:S05]  /*1ced0*/  @!P3 MOV R3, R7 ;  /* 0x000000070003b202 */ /* 0x000fca0000000f00 */
        /* <DEDUP_REMOVED lines=10> */
.L_x_928:
[----:B------:R-:W-:Y:S05]  /*1cf80*/  BRA `(.L_x_929) ;  /* 0xffffffa4002c7947 */ /* 0x000fea000383ffff */
.L_x_748:
[----:B0-----:R0:W1:Y:S02]  /*1cf90*/  SYNCS.PHASECHK.TRANS64.TRYWAIT P0, [R22+URZ+0x28820], R3 ;  /* 0x02882003160075a7 */ /* 0x001064000800017f */
[----:B-1----:R-:W-:Y:S05]  /*1cfa0*/  @!P0 NANOSLEEP.SYNCS 0x989680 ;  /* 0x009896800000895d */ /* 0x002fea0003900000 */
[----:B------:R-:W1:Y:S02]  /*1cfb0*/  @!P0 SYNCS.PHASECHK.TRANS64 P0, [R22+URZ+0x28820], R3 ;  /* 0x02882003160085a7 */ /* 0x000e64000800007f */
[----:B-1----:R-:W-:Y:S05]  /*1cfc0*/  @!P0 BRA `(.L_x_748) ;  /* 0xfffffffc00f08947 */ /* 0x002fea000383ffff */
[----:B------:R-:W-:Y:S05]  /*1cfd0*/  BRA `(.L_x_930) ;  /* 0xffffffa4009c7947 */ /* 0x000fea000383ffff */
.L_x_753:
[----:B0-----:R0:W1:Y:S02]  /*1cfe0*/  SYNCS.PHASECHK.TRANS64.TRYWAIT P0, [R6+URZ+0x28840], R3 ;  /* 0x02884003060075a7 */ /* 0x001064000800017f */
[----:B-1----:R-:W-:Y:S05]  /*1cff0*/  @!P0 NANOSLEEP.SYNCS 0x989680 ;  /* 0x009896800000895d */ /* 0x002fea0003900000 */
[----:B------:R-:W1:Y:S02]  /*1d000*/  @!P0 SYNCS.PHASECHK.TRANS64 P0, [R6+URZ+0x28840], R3 ;  /* 0x02884003060085a7 */ /* 0x000e64000800007f */
[----:B-1----:R-:W-:Y:S05]  /*1d010*/  @!P0 BRA `(.L_x_753) ;  /* 0xfffffffc00f08947 */ /* 0x002fea000383ffff */
[----:B------:R-:W-:Y:S05]  /*1d020*/  BRA `(.L_x_931) ;  /* 0xffffffa8006c7947 */ /* 0x000fea000383ffff */
.L_x_754:
        /* <DEDUP_REMOVED lines=8> */
.L_x_933:
[----:B------:R-:W-:Y:S05]  /*1d0b0*/  BSYNC B1 ;  /* 0x0000000000017941 */ /* 0x000fea0003800000 */
.L_x_932:
[----:B------:R-:W-:Y:S01]  /*1d0c0*/  IMAD.MOV.U32 R13, RZ, RZ, R7 ;  /* 0x000000ffff0d7224 */ /* 0x000fe200078e0007 */
[----:B------:R-:W-:Y:S01]  /*1d0d0*/  MOV R11, 0x181f ;  /* 0x0000181f000b7802 */ /* 0x000fe20000000f00 */
[----:B------:R-:W-:Y:S02]  /*1d0e0*/  IMAD.MOV.U32 R12, RZ, RZ, RZ ;  /* 0x000000ffff0c7224 */ /* 0x000fe400078e00ff */
[----:B------:R-:W-:Y:S02]  /*1d0f0*/  IMAD.MOV.U32 R15, RZ, RZ, -0x1 ;  /* 0xffffffffff0f7424 */ /* 0x000fe400078e00ff */
[----:B------:R-:W-:Y:S02]  /*1d100*/  IMAD.MOV.U32 R3, RZ, RZ, R14 ;  /* 0x000000ffff037224 */ /* 0x000fe400078e000e */
[----:B------:R-:W-:-:S07]  /*1d110*/  IMAD.SHL.U32 R5, R31, 0x2, RZ ;  /* 0x000000021f057824 */ /* 0x000fce00078e00ff */
[----:B------:R-:W-:Y:S05]  /*1d120*/  WARPSYNC.COLLECTIVE R15, `(.L_x_934) ;  /* 0x000000000f087348 */ /* 0x000fea0003c00000 */
[----:B------:R0:W1:Y:S02]  /*1d130*/  SHFL.IDX P6, R14, R13, R12, R11 ;  /* 0x0000000c0d0e7389 */ /* 0x00006400000c000b */
[----:B01----:R-:W-:Y:S01]  /*1d140*/  ENDCOLLECTIVE ;  /* 0x000000000000791b */ /* 0x003fe20003800000 */
.L_x_934:
[----:B------:R-:W-:Y:S02]  /*1d150*/  IMAD R8, R8, 0x2, R22 ;  /* 0x0000000208087824 */ /* 0x000fe400078e0216 */
[----:B------:R-:W-:Y:S02]  /*1d160*/  IMAD.MOV.U32 R13, RZ, RZ, R9 ;  /* 0x000000ffff0d7224 */ /* 0x000fe400078e0009 */
[----:B------:R-:W-:Y:S02]  /*1d170*/  IMAD.MOV.U32 R12, RZ, RZ, 0x1 ;  /* 0x00000001ff0c7424 */ /* 0x000fe400078e00ff */
[----:B------:R-:W-:-:S07]  /*1d180*/  IMAD.MOV.U32 R2, RZ, RZ, R14 ;  /* 0x000000ffff027224 */ /* 0x000fce00078e000e */
[----:B------:R-:W-:Y:S05]  /*1d190*/  WARPSYNC.COLLECTIVE R15, `(.L_x_935) ;  /* 0x000000000f087348 */ /* 0x000fea0003c00000 */
[----:B------:R0:W1:Y:S02]  /*1d1a0*/  SHFL.IDX P6, R14, R13, R12, R11 ;  /* 0x0000000c0d0e7389 */ /* 0x00006400000c000b */
[----:B01----:R-:W-:Y:S01]  /*1d1b0*/  ENDCOLLECTIVE ;  /* 0x000000000000791b */ /* 0x003fe20003800000 */
.L_x_935:
        /* <DEDUP_REMOVED lines=12> */
.L_x_936:
[----:B------:R-:W-:Y:S01]  /*1d280*/  MOV R13, R9 ;  /* 0x00000009000d7202 */ /* 0x000fe20000000f00 */
[----:B------:R-:W-:Y:S02]  /*1d290*/  IMAD.MOV.U32 R12, RZ, RZ, 0x2 ;  /* 0x00000002ff0c7424 */ /* 0x000fe400078e00ff */
[----:B------:R-:W-:-:S07]  /*1d2a0*/  IMAD.MOV.U32 R2, RZ, RZ, R14 ;  /* 0x000000ffff027224 */ /* 0x000fce00078e000e */
[----:B------:R-:W-:Y:S05]  /*1d2b0*/  WARPSYNC.COLLECTIVE R15, `(.L_x_937) ;  /* 0x000000000f087348 */ /* 0x000fea0003c00000 */
[----:B------:R0:W1:Y:S02]  /*1d2c0*/  SHFL.IDX P6, R14, R13, R12, R11 ;  /* 0x0000000c0d0e7389 */ /* 0x00006400000c000b */
[----:B01----:R-:W-:Y:S01]  /*1d2d0*/  ENDCOLLECTIVE ;  /* 0x000000000000791b */ /* 0x003fe20003800000 */
.L_x_937:
        /* <DEDUP_REMOVED lines=12> */
.L_x_938:
[----:B------:R-:W-:Y:S02]  /*1d3a0*/  IMAD.MOV.U32 R13, RZ, RZ, R9 ;  /* 0x000000ffff0d7224 */ /* 0x000fe400078e0009 */
[----:B------:R-:W-:Y:S02]  /*1d3b0*/  IMAD.MOV.U32 R12, RZ, RZ, 0x3 ;  /* 0x00000003ff0c7424 */ /* 0x000fe400078e00ff */
[----:B------:R-:W-:-:S07]  /*1d3c0*/  IMAD.MOV.U32 R2, RZ, RZ, R14 ;  /* 0x000000ffff027224 */ /* 0x000fce00078e000e */
[----:B------:R-:W-:Y:S05]  /*1d3d0*/  WARPSYNC.COLLECTIVE R15, `(.L_x_939) ;  /* 0x000000000f087348 */ /* 0x000fea0003c00000 */
[----:B------:R0:W1:Y:S02]  /*1d3e0*/  SHFL.IDX P6, R14, R13, R12, R11 ;  /* 0x0000000c0d0e7389 */ /* 0x00006400000c000b */
[----:B01----:R-:W-:Y:S01]  /*1d3f0*/  ENDCOLLECTIVE ;  /* 0x000000000000791b */ /* 0x003fe20003800000 */
.L_x_939:
        /* <DEDUP_REMOVED lines=12> */
.L_x_940:
[----:B------:R-:W-:Y:S01]  /*1d4c0*/  MOV R13, R9 ;  /* 0x00000009000d7202 */ /* 0x000fe20000000f00 */
[----:B------:R-:W-:Y:S02]  /*1d4d0*/  IMAD.MOV.U32 R12, RZ, RZ, 0x4 ;  /* 0x00000004ff0c7424 */ /* 0x000fe400078e00ff */
[----:B------:R-:W-:-:S07]  /*1d4e0*/  IMAD.MOV.U32 R2, RZ, RZ, R14 ;  /* 0x000000ffff027224 */ /* 0x000fce00078e000e */
[----:B------:R-:W-:Y:S05]  /*1d4f0*/  WARPSYNC.COLLECTIVE R15, `(.L_x_941) ;  /* 0x000000000f087348 */ /* 0x000fea0003c00000 */
[----:B------:R0:W1:Y:S02]  /*1d500*/  SHFL.IDX P6, R14, R13, R12, R11 ;  /* 0x0000000c0d0e7389 */ /* 0x00006400000c000b */
[----:B01----:R-:W-:Y:S01]  /*1d510*/  ENDCOLLECTIVE ;  /* 0x000000000000791b */ /* 0x003fe20003800000 */
.L_x_941:
        /* <DEDUP_REMOVED lines=12> */
.L_x_942:
[----:B------:R-:W-:Y:S02]  /*1d5e0*/  IMAD.MOV.U32 R13, RZ, RZ, R9 ;  /* 0x000000ffff0d7224 */ /* 0x000fe400078e0009 */
[----:B------:R-:W-:Y:S02]  /*1d5f0*/  IMAD.MOV.U32 R12, RZ, RZ, 0x5 ;  /* 0x00000005ff0c7424 */ /* 0x000fe400078e00ff */
[----:B------:R-:W-:-:S07]  /*1d600*/  IMAD.MOV.U32 R2, RZ, RZ, R14 ;  /* 0x000000ffff027224 */ /* 0x000fce00078e000e */
[----:B------:R-:W-:Y:S05]  /*1d610*/  WARPSYNC.COLLECTIVE R15, `(.L_x_943) ;  /* 0x000000000f087348 */ /* 0x000fea0003c00000 */
[----:B------:R0:W1:Y:S02]  /*1d620*/  SHFL.IDX P6, R14, R13, R12, R11 ;  /* 0x0000000c0d0e7389 */ /* 0x00006400000c000b */
[----:B01----:R-:W-:Y:S01]  /*1d630*/  ENDCOLLECTIVE ;  /* 0x000000000000791b */ /* 0x003fe20003800000 */
.L_x_943:
        /* <DEDUP_REMOVED lines=12> */
.L_x_944:
[----:B------:R-:W-:Y:S01]  /*1d700*/  MOV R13, R9 ;  /* 0x00000009000d7202 */ /* 0x000fe20000000f00 */
[----:B------:R-:W-:Y:S02]  /*1d710*/  IMAD.MOV.U32 R12, RZ, RZ, 0x6 ;  /* 0x00000006ff0c7424 */ /* 0x000fe400078e00ff */
[----:B------:R-:W-:-:S07]  /*1d720*/  IMAD.MOV.U32 R2, RZ, RZ, R14 ;  /* 0x000000ffff027224 */ /* 0x000fce00078e000e */
[----:B------:R-:W-:Y:S05]  /*1d730*/  WARPSYNC.COLLECTIVE R15, `(.L_x_945) ;  /* 0x000000000f087348 */ /* 0x000fea0003c00000 */
[----:B------:R0:W1:Y:S02]  /*1d740*/  SHFL.IDX P6, R14, R13, R12, R11 ;  /* 0x0000000c0d0e7389 */ /* 0x00006400000c000b */
[----:B01----:R-:W-:Y:S01]  /*1d750*/  ENDCOLLECTIVE ;  /* 0x000000000000791b */ /* 0x003fe20003800000 */
.L_x_945:
        /* <DEDUP_REMOVED lines=12> */
.L_x_946:
[----:B------:R-:W-:Y:S02]  /*1d820*/  IMAD.MOV.U32 R13, RZ, RZ, R9 ;  /* 0x000000ffff0d7224 */ /* 0x000fe400078e0009 */
[----:B------:R-:W-:Y:S02]  /*1d830*/  IMAD.MOV.U32 R12, RZ, RZ, 0x7 ;  /* 0x00000007ff0c7424 */ /* 0x000fe400078e00ff */
[----:B------:R-:W-:-:S07]  /*1d840*/  IMAD.MOV.U32 R2, RZ, RZ, R14 ;  /* 0x000000ffff027224 */ /* 0x000fce00078e000e */
[----:B------:R-:W-:Y:S05]  /*1d850*/  WARPSYNC.COLLECTIVE R15, `(.L_x_947) ;  /* 0x000000000f087348 */ /* 0x000fea0003c00000 */
[----:B------:R0:W1:Y:S02]  /*1d860*/  SHFL.IDX P6, R14, R13, R12, R11 ;  /* 0x0000000c0d0e7389 */ /* 0x00006400000c000b */
[----:B01----:R-:W-:Y:S01]  /*1d870*/  ENDCOLLECTIVE ;  /* 0x000000000000791b */ /* 0x003fe20003800000 */
.L_x_947:
        /* <DEDUP_REMOVED lines=12> */
.L_x_948:
[----:B------:R-:W-:Y:S01]  /*1d940*/  IMAD.MOV.U32 R2, RZ, RZ, R14 ;  /* 0x000000ffff027224 */ /* 0x000fe200078e000e */
[----:B------:R-:W-:Y:S06]  /*1d950*/  BRA `(.L_x_949) ;  /* 0xffffffa400407947 */ /* 0x000fec000383ffff */
.L_x_759:
[----:B-1----:R1:W2:Y:S02]  /*1d960*/  SYNCS.PHASECHK.TRANS64.TRYWAIT P0, [R6+URZ+0x28860], R2 ;  /* 0x02886002060075a7 */ /* 0x0022a4000800017f */
[----:B--2---:R-:W-:Y:S05]  /*1d970*/  @!P0 NANOSLEEP.SYNCS 0x989680 ;  /* 0x009896800000895d */ /* 0x004fea0003900000 */
[----:B------:R-:W2:Y:S02]  /*1d980*/  @!P0 SYNCS.PHASECHK.TRANS64 P0, [R6+URZ+0x28860], R2 ;  /* 0x02886002060085a7 */ /* 0x000ea4000800007f */
[----:B--2---:R-:W-:Y:S05]  /*1d990*/  @!P0 BRA `(.L_x_759) ;  /* 0xfffffffc00f08947 */ /* 0x004fea000383ffff */
[----:B------:R-:W-:Y:S05]  /*1d9a0*/  BRA `(.L_x_950) ;  /* 0xffffffa4009c7947 */ /* 0x000fea000383ffff */
.L_x_760:
[----:B------:R-:W-:Y:S01]  /*1d9b0*/  BSSY B1, `(.L_x_951) ;  /* 0x0000008000017945 */ /* 0x000fe20003800000 */
[----:B------:R-:W-:Y:S01]  /*1d9c0*/  IMAD.MOV.U32 R13, RZ, RZ, R24 ;  /* 0x000000ffff0d7224 */ /* 0x000fe200078e0018 */
[----:B------:R-:W-:Y:S01]  /*1d9d0*/  MOV R12, RZ ;  /* 0x000000ff000c7202 */ /* 0x000fe20000000f00 */
[----:B------:R-:W-:Y:S02]  /*1d9e0*/  IMAD.MOV.U32 R11, RZ, RZ, 0x181f ;  /* 0x0000181fff0b7424 */ /* 0x000fe400078e00ff */
[----:B------:R-:W-:-:S07]  /*1d9f0*/  IMAD.MOV.U32 R15, RZ, RZ, -0x1 ;  /* 0xffffffffff0f7424 */ /* 0x000fce00078e00ff */
[----:B-1----:R-:W-:Y:S05]  /*1da00*/  WARPSYNC.COLLECTIVE R15, `(.L_x_952) ;  /* 0x000000000f087348 */ /* 0x002fea0003c00000 */
[----:B------:R0:W2:Y:S02]  /*1da10*/  SHFL.IDX P6, R14, R13, R12, R11 ;  /* 0x0000000c0d0e7389 */ /* 0x0000a400000c000b */
[----:B012---:R-:W-:Y:S01]  /*1da20*/  ENDCOLLECTIVE ;  /* 0x000000000000791b */ /* 0x007fe20003800000 */
.L_x_952:
[----:B------:R-:W-:Y:S05]  /*1da30*/  BSYNC B1 ;  /* 0x0000000000017941 */ /* 0x000fea0003800000 */
.L_x_951:
[----:B------:R-:W-:Y:S02]  /*1da40*/  IMAD.MOV.U32 R13, RZ, RZ, R23 ;  /* 0x000000ffff0d7224 */ /* 0x000fe400078e0017 */
[----:B------:R-:W-:Y:S02]  /*1da50*/  IMAD.MOV.U32 R12, RZ, RZ, RZ ;  /* 0x000000ffff0c7224 */ /* 0x000fe400078e00ff */
[----:B------:R-:W-:Y:S02]  /*1da60*/  IMAD.MOV.U32 R11, RZ, RZ, 0x181f ;  /* 0x0000181fff0b7424 */ /* 0x000fe400078e00ff */
[----:B------:R-:W-:Y:S02]  /*1da70*/  IMAD.MOV.U32 R15, RZ, RZ, -0x1 ;  /* 0xffffffffff0f7424 */ /* 0x000fe400078e00ff */
[----:B------:R-:W-:Y:S02]  /*1da80*/  IMAD.MOV.U32 R3, RZ, RZ, R14 ;  /* 0x000000ffff037224 */ /* 0x000fe400078e000e */
[----:B------:R-:W-:-:S07]  /*1da90*/  IMAD R7, R7, 0x2, R22 ;  /* 0x0000000207077824 */ /* 0x000fce00078e0216 */
[----:B------:R-:W-:Y:S05]  /*1daa0*/  WARPSYNC.COLLECTIVE R15, `(.L_x_953) ;  /* 0x000000000f087348 */ /* 0x000fea0003c00000 */
[----:B------:R0:W1:Y:S02]  /*1dab0*/  SHFL.IDX P6, R14, R13, R12, R11 ;  /* 0x0000000c0d0e7389 */ /* 0x00006400000c000b */
[----:B01----:R-:W-:Y:S01]  /*1dac0*/  ENDCOLLECTIVE ;  /* 0x000000000000791b */ /* 0x003fe20003800000 */
.L_x_953:
[----:B------:R-:W-:Y:S01]  /*1dad0*/  IMAD.MOV.U32 R13, RZ, RZ, R24 ;  /* 0x000000ffff0d7224 */ /* 0x000fe200078e0018 */
[----:B------:R-:W-:Y:S01]  /*1dae0*/  MOV R12, 0x1 ;  /* 0x00000001000c7802 */ /* 0x000fe20000000f00 */
[----:B------:R-:W-:-:S07]  /*1daf0*/  IMAD.MOV.U32 R2, RZ, RZ, R14 ;  /* 0x000000ffff027224 */ /* 0x000fce00078e000e */
[----:B------:R-:W-:Y:S05]  /*1db00*/  WARPSYNC.COLLECTIVE R15, `(.L_x_954) ;  /* 0x000000000f087348 */ /* 0x000fea0003c00000 */
[----:B------:R0:W1:Y:S02]  /*1db10*/  SHFL.IDX P6, R14, R13, R12, R11 ;  /* 0x0000000c0d0e7389 */ /* 0x00006400000c000b */
[----:B01----:R-:W-:Y:S01]  /*1db20*/  ENDCOLLECTIVE ;  /* 0x000000000000791b */ /* 0x003fe20003800000 */
.L_x_954:
[----:B------:R-:W-:-:S05]  /*1db30*/  IADD3 R2, P0, R2, R5, RZ ;  /* 0x0000000502027210 */ /* 0x000fca0007f1e0ff */
        /* <DEDUP_REMOVED lines=13> */
.L_x_955:
[----:B------:R-:W-:Y:S02]  /*1dc10*/  IMAD.MOV.U32 R13, RZ, RZ, R24 ;  /* 0x000000ffff0d7224 */ /* 0x000fe400078e0018 */
[----:B------:R-:W-:Y:S02]  /*1dc20*/  IMAD.MOV.U32 R12, RZ, RZ, 0x2 ;  /* 0x00000002ff0c7424 */ /* 0x000fe400078e00ff */
[----:B------:R-:W-:-:S07]  /*1dc30*/  IMAD.MOV.U32 R2, RZ, RZ, R14 ;  /* 0x000000ffff027224 */ /* 0x000fce00078e000e */
[----:B------:R-:W-:Y:S05]  /*1dc40*/  WARPSYNC.COLLECTIVE R15, `(.L_x_956) ;  /* 0x000000000f087348 */ /* 0x000fea0003c00000 */
[----:B------:R0:W1:Y:S02]  /*1dc50*/  SHFL.IDX P6, R14, R13, R12, R11 ;  /* 0x0000000c0d0e7389 */ /* 0x00006400000c000b */
[----:B01----:R-:W-:Y:S01]  /*1dc60*/  ENDCOLLECTIVE ;  /* 0x000000000000791b */ /* 0x003fe20003800000 */
.L_x_956:
        /* <DEDUP_REMOVED lines=14> */
.L_x_957:
[----:B------:R-:W-:Y:S01]  /*1dd50*/  IMAD.MOV.U32 R13, RZ, RZ, R24 ;  /* 0x000000ffff0d7224 */ /* 0x000fe200078e0018 */
[----:B------:R-:W-:Y:S01]  /*1dd60*/  MOV R12, 0x3 ;  /* 0x00000003000c7802 */ /* 0x000fe20000000f00 */
[----:B------:R-:W-:-:S07]  /*1dd70*/  IMAD.MOV.U32 R2, RZ, RZ, R14 ;  /* 0x000000ffff027224 */ /* 0x000fce00078e000e */
[----:B------:R-:W-:Y:S05]  /*1dd80*/  WARPSYNC.COLLECTIVE R15, `(.L_x_958) ;  /* 0x000000000f087348 */ /* 0x000fea0003c00000 */
[----:B------:R0:W1:Y:S02]  /*1dd90*/  SHFL.IDX P6, R14, R13, R12, R11 ;  /* 0x0000000c0d0e7389 */ /* 0x00006400000c000b */
[----:B01----:R-:W-:Y:S01]  /*1dda0*/  ENDCOLLECTIVE ;  /* 0x000000000000791b */ /* 0x003fe20003800000 */
.L_x_958:
        /* <DEDUP_REMOVED lines=14> */
.L_x_959:
[----:B------:R-:W-:Y:S02]  /*1de90*/  IMAD.MOV.U32 R13, RZ, RZ, R24 ;  /* 0x000000ffff0d7224 */ /* 0x000fe400078e0018 */
[----:B------:R-:W-:Y:S02]  /*1dea0*/  IMAD.MOV.U32 R12, RZ, RZ, 0x4 ;  /* 0x00000004ff0c7424 */ /* 0x000fe400078e00ff */
[----:B------:R-:W-:-:S07]  /*1deb0*/  IMAD.MOV.U32 R2, RZ, RZ, R14 ;  /* 0x000000ffff027224 */ /* 0x000fce00078e000e */
[----:B------:R-:W-:Y:S05]  /*1dec0*/  WARPSYNC.COLLECTIVE R15, `(.L_x_960) ;  /* 0x000000000f087348 */ /* 0x000fea0003c00000 */
[----:B------:R0:W1:Y:S02]  /*1ded0*/  SHFL.IDX P6, R14, R13, R12, R11 ;  /* 0x0000000c0d0e7389 */ /* 0x00006400000c000b */
[----:B01----:R-:W-:Y:S01]  /*1dee0*/  ENDCOLLECTIVE ;  /* 0x000000000000791b */ /* 0x003fe20003800000 */
.L_x_960:
        /* <DEDUP_REMOVED lines=14> */
.L_x_961:
[----:B------:R-:W-:Y:S01]  /*1dfd0*/  IMAD.MOV.U32 R13, RZ, RZ, R24 ;  /* 0x000000ffff0d7224 */ /* 0x000fe200078e0018 */
[----:B------:R-:W-:Y:S01]  /*1dfe0*/  MOV R12, 0x5 ;  /* 0x00000005000c7802 */ /* 0x000fe20000000f00 */
[----:B------:R-:W-:-:S07]  /*1dff0*/  IMAD.MOV.U32 R2, RZ, RZ, R14 ;  /* 0x000000ffff027224 */ /* 0x000fce00078e000e */
[----:B------:R-:W-:Y:S05]  /*1e000*/  WARPSYNC.COLLECTIVE R15, `(.L_x_962) ;  /* 0x000000000f087348 */ /* 0x000fea0003c00000 */
[----:B------:R0:W1:Y:S02]  /*1e010*/  SHFL.IDX P6, R14, R13, R12, R11 ;  /* 0x0000000c0d0e7389 */ /* 0x00006400000c000b */
[----:B01----:R-:W-:Y:S01]  /*1e020*/  ENDCOLLECTIVE ;  /* 0x000000000000791b */ /* 0x003fe20003800000 */
.L_x_962:
        /* <DEDUP_REMOVED lines=14> */
.L_x_963:
[----:B------:R-:W-:Y:S02]  /*1e110*/  IMAD.MOV.U32 R13, RZ, RZ, R24 ;  /* 0x000000ffff0d7224 */ /* 0x000fe400078e0018 */
[----:B------:R-:W-:Y:S02]  /*1e120*/  IMAD.MOV.U32 R12, RZ, RZ, 0x6 ;  /* 0x00000006ff0c7424 */ /* 0x000fe400078e00ff */
[----:B------:R-:W-:-:S07]  /*1e130*/  IMAD.MOV.U32 R2, RZ, RZ, R14 ;  /* 0x000000ffff027224 */ /* 0x000fce00078e000e */
[----:B------:R-:W-:Y:S05]  /*1e140*/  WARPSYNC.COLLECTIVE R15, `(.L_x_964) ;  /* 0x000000000f087348 */ /* 0x000fea0003c00000 */
[----:B------:R0:W1:Y:S02]  /*1e150*/  SHFL.IDX P6, R14, R13, R12, R11 ;  /* 0x0000000c0d0e7389 */ /* 0x00006400000c000b */
[----:B01----:R-:W-:Y:S01]  /*1e160*/  ENDCOLLECTIVE ;  /* 0x000000000000791b */ /* 0x003fe20003800000 */
.L_x_964:
        /* <DEDUP_REMOVED lines=14> */
.L_x_965:
[----:B------:R-:W-:Y:S01]  /*1e250*/  IMAD.MOV.U32 R13, RZ, RZ, R24 ;  /* 0x000000ffff0d7224 */ /* 0x000fe200078e0018 */
[----:B------:R-:W-:Y:S01]  /*1e260*/  MOV R12, 0x7 ;  /* 0x00000007000c7802 */ /* 0x000fe20000000f00 */
[----:B------:R-:W-:-:S07]  /*1e270*/  IMAD.MOV.U32 R2, RZ, RZ, R14 ;  /* 0x000000ffff027224 */ /* 0x000fce00078e000e */
[----:B------:R-:W-:Y:S05]  /*1e280*/  WARPSYNC.COLLECTIVE R15, `(.L_x_966) ;  /* 0x000000000f087348 */ /* 0x000fea0003c00000 */
[----:B------:R0:W1:Y:S02]  /*1e290*/  SHFL.IDX P6, R14, R13, R12, R11 ;  /* 0x0000000c0d0e7389 */ /* 0x00006400000c000b */
[----:B01----:R-:W-:Y:S01]  /*1e2a0*/  ENDCOLLECTIVE ;  /* 0x000000000000791b */ /* 0x003fe20003800000 */
.L_x_966:
[----:B------:R-:W-:-:S05]  /*1e2b0*/  IADD3 R2, P0, R2, R5, RZ ;  /* 0x0000000502027210 */ /* 0x000fca0007f1e0ff */
        /* <DEDUP_REMOVED lines=12> */
.L_x_967:
[----:B------:R-:W-:Y:S01]  /*1e380*/  @!PT LDS RZ, [RZ] ;  /* 0x00000000fffff984 */ /* 0x000fe20000000800 */
[----:B------:R-:W-:Y:S01]  /*1e390*/  @!PT LDS RZ, [RZ] ;  /* 0x00000000fffff984 */ /* 0x000fe20000000800 */
[----:B------:R-:W-:Y:S01]  /*1e3a0*/  @!PT LDS RZ, [RZ] ;  /* 0x00000000fffff984 */ /* 0x000fe20000000800 */
[----:B------:R0:W-:Y:S01]  /*1e3b0*/  LDGSTS.E.BYPASS.LTC128B.128 [R7+0x7400], desc[UR38][R2.64+0x80], !P0 ;  /* 0x0740008002077fae */ /* 0x0001e2000c101d66 */
[----:B------:R-:W-:Y:S05]  /*1e3c0*/  BRA `(.L_x_968) ;  /* 0xffffffa000247947 */ /* 0x000fea000383ffff */
.L_x_768:
[----:B0-----:R0:W1:Y:S02]  /*1e3d0*/  SYNCS.PHASECHK.TRANS64.TRYWAIT P0, [R0+URZ+0x28860], R3 ;  /* 0x02886003000075a7 */ /* 0x001064000800017f */
[----:B-1----:R-:W-:Y:S05]  /*1e3e0*/  @!P0 NANOSLEEP.SYNCS 0x989680 ;  /* 0x009896800000895d */ /* 0x002fea0003900000 */
[----:B------:R-:W1:Y:S02]  /*1e3f0*/  @!P0 SYNCS.PHASECHK.TRANS64 P0, [R0+URZ+0x28860], R3 ;  /* 0x02886003000085a7 */ /* 0x000e64000800007f */
[----:B-1----:R-:W-:Y:S05]  /*1e400*/  @!P0 BRA `(.L_x_768) ;  /* 0xfffffffc00f08947 */ /* 0x002fea000383ffff */
[----:B------:R-:W-:Y:S05]  /*1e410*/  BRA `(.L_x_969) ;  /* 0xffffffa400407947 */ /* 0x000fea000383ffff */
.L_x_769:
        /* <DEDUP_REMOVED lines=8> */
.L_x_971:
[----:B------:R-:W-:Y:S05]  /*1e4a0*/  BSYNC B0 ;  /* 0x0000000000007941 */ /* 0x000fea0003800000 */
.L_x_970:
[----:B------:R-:W-:Y:S01]  /*1e4b0*/  IMAD.MOV.U32 R13, RZ, RZ, R23 ;  /* 0x000000ffff0d7224 */ /* 0x000fe200078e0017 */
[----:B------:R-:W-:Y:S01]  /*1e4c0*/  SHF.L.U32 R5, R31, 0x1, RZ ;  /* 0x000000011f057819 */ /* 0x000fe200000006ff */
        /* <DEDUP_REMOVED lines=8> */
.L_x_972:
[----:B------:R-:W-:Y:S02]  /*1e550*/  ULDC UR4, c[0x0][0x2f4] ;  /* 0x0000bd0000047ab9 */ /* 0x000fe40000000800 */
[----:B------:R-:W-:Y:S02]  /*1e560*/  ISETP.GE.AND P1, PT, R31, UR4, PT ;  /* 0x000000041f007c0c */ /* 0x000fe4000bf26270 */
[----:B------:R-:W-:Y:S02]  /*1e570*/  ISETP.GE.AND P0, PT, R30, UR4, PT ;  /* 0x000000041e007c0c */ /* 0x000fe4000bf06270 */
[C---:B------:R-:W-:Y:S02]  /*1e580*/  ISETP.LT.OR P3, PT, R6.reuse, 0x1, P1 ;  /* 0x000000010600780c */ /* 0x040fe40000f61670 */
[----:B------:R-:W-:Y:S01]  /*1e590*/  ISETP.LT.OR P4, PT, R6, 0x1, P0 ;  /* 0x000000010600780c */ /* 0x000fe20000781670 */
[----:B------:R-:W-:Y:S02]  /*1e5a0*/  IMAD.MOV.U32 R13, RZ, RZ, R24 ;  /* 0x000000ffff0d7224 */ /* 0x000fe400078e0018 */
[----:B------:R-:W-:Y:S01]  /*1e5b0*/  IMAD.MOV.U32 R12, RZ, RZ, 0x1 ;  /* 0x00000001ff0c7424 */ /* 0x000fe200078e00ff */
[----:B------:R-:W-:-:S13]  /*1e5c0*/  IADD3 R2, P2, R14, R5, RZ ;  /* 0x000000050e027210 */ /* 0x000fda0007f5e0ff */
[----:B------:R-:W-:Y:S05]  /*1e5d0*/  WARPSYNC.COLLECTIVE R15, `(.L_x_973) ;  /* 0x000000000f087348 */ /* 0x000fea0003c00000 */
[----:B------:R0:W1:Y:S02]  /*1e5e0*/  SHFL.IDX P6, R14, R13, R12, R11 ;  /* 0x0000000c0d0e7389 */ /* 0x00006400000c000b */
[----:B01----:R-:W-:Y:S01]  /*1e5f0*/  ENDCOLLECTIVE ;  /* 0x000000000000791b */ /* 0x003fe20003800000 */
.L_x_973:
        /* <DEDUP_REMOVED lines=13> */
.L_x_974:
[----:B------:R-:W-:Y:S02]  /*1e6d0*/  IMAD.MOV.U32 R13, RZ, RZ, R24 ;  /* 0x000000ffff0d7224 */ /* 0x000fe400078e0018 */
[----:B------:R-:W-:Y:S02]  /*1e6e0*/  IMAD.MOV.U32 R12, RZ, RZ, 0x2 ;  /* 0x00000002ff0c7424 */ /* 0x000fe400078e00ff */
[----:B------:R-:W-:-:S07]  /*1e6f0*/  IMAD.MOV.U32 R10, RZ, RZ, R14 ;  /* 0x000000ffff0a7224 */ /* 0x000fce00078e000e */
[----:B------:R-:W-:Y:S05]  /*1e700*/  WARPSYNC.COLLECTIVE R15, `(.L_x_975) ;  /* 0x000000000f087348 */ /* 0x000fea0003c00000 */
[----:B------:R0:W1:Y:S02]  /*1e710*/  SHFL.IDX P6, R14, R13, R12, R11 ;  /* 0x0000000c0d0e7389 */ /* 0x00006400000c000b */
[----:B01----:R-:W-:Y:S01]  /*1e720*/  ENDCOLLECTIVE ;  /* 0x000000000000791b */ /* 0x003fe20003800000 */
.L_x_975:
        /* <DEDUP_REMOVED lines=14> */
.L_x_976:
[----:B------:R-:W-:Y:S02]  /*1e810*/  IMAD.MOV.U32 R13, RZ, RZ, R24 ;  /* 0x000000ffff0d7224 */ /* 0x000fe400078e0018 */
[----:B------:R-:W-:Y:S01]  /*1e820*/  IMAD.MOV.U32 R12, RZ, RZ, 0x3 ;  /* 0x00000003ff0c7424 */ /* 0x000fe200078e00ff */
[----:B------:R-:W-:-:S13]  /*1e830*/  IADD3 R2, P2, R14, R5, RZ ;  /* 0x000000050e027210 */ /* 0x000fda0007f5e0ff */
[----:B------:R-:W-:Y:S05]  /*1e840*/  WARPSYNC.COLLECTIVE R15, `(.L_x_977) ;  /* 0x000000000f087348 */ /* 0x000fea0003c00000 */
[----:B------:R0:W1:Y:S02]  /*1e850*/  SHFL.IDX P6, R14, R13, R12, R11 ;  /* 0x0000000c0d0e7389 */ /* 0x00006400000c000b */
[----:B01----:R-:W-:Y:S01]  /*1e860*/  ENDCOLLECTIVE ;  /* 0x000000000000791b */ /* 0x003fe20003800000 */
.L_x_977:
        /* <DEDUP_REMOVED lines=13> */
.L_x_978:
[----:B------:R-:W-:Y:S02]  /*1e940*/  IMAD.MOV.U32 R13, RZ, RZ, R24 ;  /* 0x000000ffff0d7224 */ /* 0x000fe400078e0018 */
[----:B------:R-:W-:Y:S01]  /*1e950*/  IMAD.MOV.U32 R12, RZ, RZ, 0x4 ;  /* 0x00000004ff0c7424 */ /* 0x000fe200078e00ff */
[----:B------:R-:W-:-:S13]  /*1e960*/  IADD3 R2, P2, R14, R5, RZ ;  /* 0x000000050e027210 */ /* 0x000fda0007f5e0ff */
[----:B------:R-:W-:Y:S05]  /*1e970*/  WARPSYNC.COLLECTIVE R15, `(.L_x_979) ;  /* 0x000000000f087348 */ /* 0x000fea0003c00000 */
[----:B------:R0:W1:Y:S02]  /*1e980*/  SHFL.IDX P6, R14, R13, R12, R11 ;  /* 0x0000000c0d0e7389 */ /* 0x00006400000c000b */
[----:B01----:R-:W-:Y:S01]  /*1e990*/  ENDCOLLECTIVE ;  /* 0x000000000000791b */ /* 0x003fe20003800000 */
.L_x_979:
        /* <DEDUP_REMOVED lines=13> */
.L_x_980:
[----:B------:R-:W-:Y:S02]  /*1ea70*/  IMAD.MOV.U32 R13, RZ, RZ, R24 ;  /* 0x000000ffff0d7224 */ /* 0x000fe400078e0018 */
[----:B------:R-:W-:Y:S02]  /*1ea80*/  IMAD.MOV.U32 R12, RZ, RZ, 0x5 ;  /* 0x00000005ff0c7424 */ /* 0x000fe400078e00ff */
[----:B------:R-:W-:-:S07]  /*1ea90*/  IMAD.MOV.U32 R10, RZ, RZ, R14 ;  /* 0x000000ffff0a7224 */ /* 0x000fce00078e000e */
[----:B------:R-:W-:Y:S05]  /*1eaa0*/  WARPSYNC.COLLECTIVE R15, `(.L_x_981) ;  /* 0x000000000f087348 */ /* 0x000fea0003c00000 */
[----:B------:R0:W1:Y:S02]  /*1eab0*/  SHFL.IDX P6, R14, R13, R12, R11 ;  /* 0x0000000c0d0e7389 */ /* 0x00006400000c000b */
[----:B01----:R-:W-:Y:S01]  /*1eac0*/  ENDCOLLECTIVE ;  /* 0x000000000000791b */ /* 0x003fe20003800000 */
.L_x_981:
[----:B------:R-:W-:-:S04]  /*1ead0*/  IADD3 R2, P2, R10, R5, RZ ;  /* 0x000000050a027210 */ /* 0x000fc80007f5e0ff */
[----:B------:R-:W-:-:S05]  /*1eae0*/  IADD3.X R3, RZ, R8, RZ, P2, !PT ;  /* 0x00000008ff037210 */ /* 0x000fca00017fe4ff */
[----:B------:R-:W-:Y:S01]  /*1eaf0*/  @!PT LDS RZ, [RZ] ;  /* 0x00000000fffff984 */ /* 0x000fe20000000800 */
[----:B------:R-:W-:Y:S01]  /*1eb00*/  @!PT LDS RZ, [RZ] ;  /* 0x00000000fffff984 */ /* 0x000fe20000000800 */
[----:B------:R-:W-:Y:S01]  /*1eb10*/  @!PT LDS RZ, [RZ] ;  /* 0x00000000fffff984 */ /* 0x000fe20000000800 */
[----:B------:R0:W-:Y:S01]  /*1eb20*/  LDGSTS.E.BYPASS.LTC128B.128 [R4+0x2400], desc[UR38][R2.64], !P3 ;  /* 0x0240000002047fae */ /* 0x0001e2000d901d66 */
[C---:B------:R-:W-:Y:S01]  /*1eb30*/  ISETP.LT.OR P3, PT, R6.reuse, 0x51, P1 ;  /* 0x000000510600780c */ /* 0x040fe20000f61670 */
[----:B------:R-:W-:Y:S02]  /*1eb40*/  IMAD.MOV.U32 R13, RZ, RZ, R23 ;  /* 0x000000ffff0d7224 */ /* 0x000fe400078e0017 */
[----:B------:R0:W-:Y:S01]  /*1eb50*/  LDGSTS.E.BYPASS.LTC128B.128 [R4+0x6400], desc[UR38][R2.64+0x80], !P4 ;  /* 0x0640008002047fae */ /* 0x0001e2000e101d66 */
[----:B------:R-:W-:Y:S01]  /*1eb60*/  ISETP.LT.OR P4, PT, R6, 0x51, P0 ;  /* 0x000000510600780c */ /* 0x000fe20000781670 */
[----:B------:R-:W-:-:S12]  /*1eb70*/  IMAD.MOV.U32 R7, RZ, RZ, R14 ;  /* 0x000000ffff077224 */ /* 0x000fd800078e000e */
[----:B0-----:R-:W-:Y:S05]  /*1eb80*/  WARPSYNC.COLLECTIVE R15, `(.L_x_982) ;  /* 0x000000000f087348 */ /* 0x001fea0003c00000 */
[----:B------:R1:W2:Y:S02]  /*1eb90*/  SHFL.IDX P6, R14, R13, R12, R11 ;  /* 0x0000000c0d0e7389 */ /* 0x0002a400000c000b */
[----:B012---:R-:W-:Y:S01]  /*1eba0*/  ENDCOLLECTIVE ;  /* 0x000000000000791b */ /* 0x007fe20003800000 */
.L_x_982:
[----:B------:R-:W-:Y:S02]  /*1ebb0*/  IMAD.MOV.U32 R13, RZ, RZ, R24 ;  /* 0x000000ffff0d7224 */ /* 0x000fe400078e0018 */
[----:B------:R-:W-:Y:S01]  /*1ebc0*/  IMAD.MOV.U32 R12, RZ, RZ, 0x6 ;  /* 0x00000006ff0c7424 */ /* 0x000fe200078e00ff */
[----:B------:R-:W-:-:S13]  /*1ebd0*/  IADD3 R2, P2, R14, R5, RZ ;  /* 0x000000050e027210 */ /* 0x000fda0007f5e0ff */
[----:B------:R-:W-:Y:S05]  /*1ebe0*/  WARPSYNC.COLLECTIVE R15, `(.L_x_983) ;  /* 0x000000000f087348 */ /* 0x000fea0003c00000 */
[----:B------:R0:W1:Y:S02]  /*1ebf0*/  SHFL.IDX P6, R14, R13, R12, R11 ;  /* 0x0000000c0d0e7389 */ /* 0x00006400000c000b */
[----:B01----:R-:W-:Y:S01]  /*1ec00*/  ENDCOLLECTIVE ;  /* 0x000000000000791b */ /* 0x003fe20003800000 */
.L_x_983:
        /* <DEDUP_REMOVED lines=13> */
.L_x_984:
[----:B------:R-:W-:Y:S01]  /*1ece0*/  MOV R13, R24 ;  /* 0x00000018000d7202 */ /* 0x000fe20000000f00 */
[----:B------:R-:W-:Y:S02]  /*1ecf0*/  IMAD.MOV.U32 R12, RZ, RZ, 0x7 ;  /* 0x00000007ff0c7424 */ /* 0x000fe400078e00ff */
[----:B------:R-:W-:-:S07]  /*1ed00*/  IMAD.MOV.U32 R10, RZ, RZ, R14 ;  /* 0x000000ffff0a7224 */ /* 0x000fce00078e000e */
[----:B------:R-:W-:Y:S05]  /*1ed10*/  WARPSYNC.COLLECTIVE R15, `(.L_x_985) ;  /* 0x000000000f087348 */ /* 0x000fea0003c00000 */
[----:B------:R0:W1:Y:S02]  /*1ed20*/  SHFL.IDX P6, R14, R13, R12, R11 ;  /* 0x0000000c0d0e7389 */ /* 0x00006400000c000b */
[----:B01----:R-:W-:Y:S01]  /*1ed30*/  ENDCOLLECTIVE ;  /* 0x000000000000791b */ /* 0x003fe20003800000 */
.L_x_985:
        /* <DEDUP_REMOVED lines=12> */
.L_x_986:
[----:B------:R-:W-:Y:S05]  /*1ee00*/  BRA `(.L_x_987) ;  /* 0xffffff9c00e07947 */ /* 0x000fea000383ffff */
.L_x_774:
        /* <DEDUP_REMOVED lines=8> */
.L_x_989:
[----:B------:R-:W-:Y:S05]  /*1ee90*/  BSYNC B0 ;  /* 0x0000000000007941 */ /* 0x000fea0003800000 */
.L_x_988:
[----:B------:R-:W-:Y:S01]  /*1eea0*/  IMAD.MOV.U32 R13, RZ, RZ, R16 ;  /* 0x000000ffff0d7224 */ /* 0x000fe200078e0010 */
[----:B------:R-:W-:Y:S01]  /*1eeb0*/  MOV R15, 0xffffffff ;  /* 0xffffffff000f7802 */ /* 0x000fe20000000f00 */
[----:B------:R-:W-:Y:S02]  /*1eec0*/  IMAD.MOV.U32 R12, RZ, RZ, 0x1 ;  /* 0x00000001ff0c7424 */ /* 0x000fe400078e00ff */
[----:B------:R-:W-:Y:S02]  /*1eed0*/  IMAD.MOV.U32 R11, RZ, RZ, 0x1f ;  /* 0x0000001fff0b7424 */ /* 0x000fe400078e00ff */
[----:B------:R-:W-:Y:S02]  /*1eee0*/  IMAD.IADD R7, R19, 0x1, R8 ;  /* 0x0000000113077824 */ /* 0x000fe400078e0208 */
[----:B------:R-:W-:-:S07]  /*1eef0*/  IMAD.MOV.U32 R5, RZ, RZ, R14 ;  /* 0x000000ffff057224 */ /* 0x000fce00078e000e */
[----:B------:R-:W-:Y:S05]  /*1ef00*/  WARPSYNC.COLLECTIVE R15, `(.L_x_990) ;  /* 0x000000000f087348 */ /* 0x000fea0003c00000 */
[----:B------:R0:W1:Y:S02]  /*1ef10*/  SHFL.IDX P6, R14, R13, R12, R11 ;  /* 0x0000000c0d0e7389 */ /* 0x00006400000c000b */
[----:B01----:R-:W-:Y:S01]  /*1ef20*/  ENDCOLLECTIVE ;  /* 0x000000000000791b */ /* 0x003fe20003800000 */
.L_x_990:
        /* <DEDUP_REMOVED lines=11> */
[C---:B------:R-:W-:Y:S01]  /*1efe0*/  ISETP.GE.U32.AND P5, PT, R8.reuse, 0x10, PT ;  /* 0x000000100800780c */ /* 0x040fe20003fa6070 */
[----:B--2---:R-:W-:Y:S01]  /*1eff0*/  @!P1 IMAD.MOV.U32 R4, RZ, RZ, R2 ;  /* 0x000000ffff049224 */ /* 0x004fe200078e0002 */
[----:B------:R-:W-:-:S03]  /*1f000*/  ISETP.NE.AND P1, PT, R8, RZ, PT ;  /* 0x000000ff0800720c */ /* 0x000fc60003f25270 */
[----:B------:R-:W-:-:S10]  /*1f010*/  IMAD.MOV.U32 R13, RZ, RZ, R4 ;  /* 0x000000ffff0d7224 */ /* 0x000fd400078e0004 */
[----:B------:R-:W-:Y:S05]  /*1f020*/  WARPSYNC.COLLECTIVE R15, `(.L_x_991) ;  /* 0x000000000f087348 */ /* 0x000fea0003c00000 */
[----:B------:R0:W1:Y:S02]  /*1f030*/  SHFL.UP P6, R14, R13, R12, R11 ;  /* 0x0400000c0d0e7389 */ /* 0x00006400000c000b */
[----:B01----:R-:W-:Y:S01]  /*1f040*/  ENDCOLLECTIVE ;  /* 0x000000000000791b */ /* 0x003fe20003800000 */
.L_x_991:
[----:B------:R-:W-:Y:S01]  /*1f050*/  IMAD.MOV.U32 R12, RZ, RZ, 0x2 ;  /* 0x00000002ff0c7424 */ /* 0x000fe200078e00ff */
[----:B------:R-:W-:-:S05]  /*1f060*/  SEL R7, R14, RZ, P1 ;  /* 0x000000ff0e077207 */ /* 0x000fca0000800000 */
[----:B------:R-:W-:-:S04]  /*1f070*/  IMAD.IADD R6, R4, 0x1, R7 ;  /* 0x0000000104067824 */ /* 0x000fc800078e0207 */
[----:B------:R-:W-:-:S07]  /*1f080*/  IMAD.MOV.U32 R13, RZ, RZ, R6 ;  /* 0x000000ffff0d7224 */ /* 0x000fce00078e0006 */
[----:B------:R-:W-:Y:S05]  /*1f090*/  WARPSYNC.COLLECTIVE R15, `(.L_x_992) ;  /* 0x000000000f087348 */ /* 0x000fea0003c00000 */
[----:B------:R0:W1:Y:S02]  /*1f0a0*/  SHFL.UP P6, R14, R13, R12, R11 ;  /* 0x0400000c0d0e7389 */ /* 0x00006400000c000b */
[----:B01----:R-:W-:Y:S01]  /*1f0b0*/  ENDCOLLECTIVE ;  /* 0x000000000000791b */ /* 0x003fe20003800000 */
.L_x_992:
[----:B------:R-:W-:Y:S02]  /*1f0c0*/  MOV R12, 0x4 ;  /* 0x00000004000c7802 */ /* 0x000fe40000000f00 */
[----:B------:R-:W-:-:S05]  /*1f0d0*/  SEL R7, R14, RZ, P2 ;  /* 0x000000ff0e077207 */ /* 0x000fca0001000000 */
[----:B------:R-:W-:-:S04]  /*1f0e0*/  IMAD.IADD R7, R6, 0x1, R7 ;  /* 0x0000000106077824 */ /* 0x000fc800078e0207 */
[----:B------:R-:W-:-:S07]  /*1f0f0*/  IMAD.MOV.U32 R13, RZ, RZ, R7 ;  /* 0x000000ffff0d7224 */ /* 0x000fce00078e0007 */
[----:B------:R-:W-:Y:S05]  /*1f100*/  WARPSYNC.COLLECTIVE R15, `(.L_x_993) ;  /* 0x000000000f087348 */ /* 0x000fea0003c00000 */
[----:B------:R0:W1:Y:S02]  /*1f110*/  SHFL.UP P6, R14, R13, R12, R11 ;  /* 0x0400000c0d0e7389 */ /* 0x00006400000c000b */
[----:B01----:R-:W-:Y:S01]  /*1f120*/  ENDCOLLECTIVE ;  /* 0x000000000000791b */ /* 0x003fe20003800000 */
.L_x_993:
[----:B------:R-:W-:Y:S01]  /*1f130*/  IMAD.MOV.U32 R12, RZ, RZ, 0x8 ;  /* 0x00000008ff0c7424 */ /* 0x000fe200078e00ff */
[----:B------:R-:W-:-:S05]  /*1f140*/  SEL R2, R14, RZ, P3 ;  /* 0x000000ff0e027207 */ /* 0x000fca0001800000 */
[----:B------:R-:W-:-:S04]  /*1f150*/  IMAD.IADD R2, R7, 0x1, R2 ;  /* 0x0000000107027824 */ /* 0x000fc800078e0202 */
[----:B------:R-:W-:-:S07]  /*1f160*/  IMAD.MOV.U32 R13, RZ, RZ, R2 ;  /* 0x000000ffff0d7224 */ /* 0x000fce00078e0002 */
[----:B------:R-:W-:Y:S05]  /*1f170*/  WARPSYNC.COLLECTIVE R15, `(.L_x_994) ;  /* 0x000000000f087348 */ /* 0x000fea0003c00000 */
[----:B------:R0:W1:Y:S02]  /*1f180*/  SHFL.UP P6, R14, R13, R12, R11 ;  /* 0x0400000c0d0e7389 */ /* 0x00006400000c000b */
[----:B01----:R-:W-:Y:S01]  /*1f190*/  ENDCOLLECTIVE ;  /* 0x000000000000791b */ /* 0x003fe20003800000 */
.L_x_994:
[----:B------:R-:W-:Y:S01]  /*1f1a0*/  IMAD.MOV.U32 R12, RZ, RZ, 0x10 ;  /* 0x00000010ff0c7424 */ /* 0x000fe200078e00ff */
[----:B------:R-:W-:-:S05]  /*1f1b0*/  SEL R3, R14, RZ, P4 ;  /* 0x000000ff0e037207 */ /* 0x000fca0002000000 */
[----:B------:R-:W-:-:S04]  /*1f1c0*/  IMAD.IADD R3, R2, 0x1, R3 ;  /* 0x0000000102037824 */ /* 0x000fc800078e0203 */
[----:B------:R-:W-:-:S07]  /*1f1d0*/  IMAD.MOV.U32 R13, RZ, RZ, R3 ;  /* 0x000000ffff0d7224 */ /* 0x000fce00078e0003 */
[----:B------:R-:W-:Y:S05]  /*1f1e0*/  WARPSYNC.COLLECTIVE R15, `(.L_x_995) ;  /* 0x000000000f087348 */ /* 0x000fea0003c00000 */
[----:B------:R0:W1:Y:S02]  /*1f1f0*/  SHFL.UP P6, R14, R13, R12, R11 ;  /* 0x0400000c0d0e7389 */ /* 0x00006400000c000b */
[----:B01----:R-:W-:Y:S01]  /*1f200*/  ENDCOLLECTIVE ;  /* 0x000000000000791b */ /* 0x003fe20003800000 */
.L_x_995:
        /* <DEDUP_REMOVED lines=8> */
.L_x_996:
[----:B------:R-:W-:Y:S05]  /*1f290*/  BRA `(.L_x_997) ;  /* 0xffffff9c00ec7947 */ /* 0x000fea000383ffff */
.L_x_779:
[----:B------:R-:W-:Y:S01]  /*1f2a0*/  BSSY B0, `(.L_x_998) ;  /* 0x0000008000007945 */ /* 0x000fe20003800000 */
[----:B-----5:R-:W-:Y:S01]  /*1f2b0*/  IMAD.MOV.U32 R13, RZ, RZ, R4 ;  /* 0x000000ffff0d7224 */ /* 0x020fe200078e0004 */
[----:B------:R-:W-:Y:S01]  /*1f2c0*/  MOV R12, 0x1 ;  /* 0x00000001000c7802 */ /* 0x000fe20000000f00 */
[----:B------:R-:W-:Y:S02]  /*1f2d0*/  IMAD.MOV.U32 R11, RZ, RZ, RZ ;  /* 0x000000ffff0b7224 */ /* 0x000fe400078e00ff */
[----:B------:R-:W-:-:S07]  /*1f2e0*/  IMAD.MOV.U32 R15, RZ, RZ, -0x1 ;  /* 0xffffffffff0f7424 */ /* 0x000fce00078e00ff */
[----:B0-----:R-:W-:Y:S05]  /*1f2f0*/  WARPSYNC.COLLECTIVE R15, `(.L_x_999) ;  /* 0x000000000f087348 */ /* 0x001fea0003c00000 */
[----:B------:R1:W2:Y:S02]  /*1f300*/  SHFL.UP P6, R14, R13, R12, R11 ;  /* 0x0400000c0d0e7389 */ /* 0x0002a400000c000b */
[----:B012---:R-:W-:Y:S01]  /*1f310*/  ENDCOLLECTIVE ;  /* 0x000000000000791b */ /* 0x007fe20003800000 */
.L_x_999:
[----:B------:R-:W-:Y:S05]  /*1f320*/  BSYNC B0 ;  /* 0x0000000000007941 */ /* 0x000fea0003800000 */
.L_x_998:
[----:B------:R-:W-:Y:S01]  /*1f330*/  SEL R13, R14, RZ, P1 ;  /* 0x000000ff0e0d7207 */ /* 0x000fe20000800000 */
[----:B------:R-:W-:Y:S02]  /*1f340*/  IMAD.MOV.U32 R12, RZ, RZ, 0x2 ;  /* 0x00000002ff0c7424 */ /* 0x000fe400078e00ff */
[----:B------:R-:W-:Y:S02]  /*1f350*/  IMAD.MOV.U32 R11, RZ, RZ, RZ ;  /* 0x000000ffff0b7224 */ /* 0x000fe400078e00ff */
[----:B------:R-:W-:Y:S02]  /*1f360*/  IMAD.IADD R13, R4, 0x1, R13 ;  /* 0x00000001040d7824 */ /* 0x000fe400078e020d */
[----:B------:R-:W-:-:S07]  /*1f370*/  IMAD.MOV.U32 R15, RZ, RZ, -0x1 ;  /* 0xffffffffff0f7424 */ /* 0x000fce00078e00ff */
[----:B------:R-:W-:Y:S05]  /*1f380*/  WARPSYNC.COLLECTIVE R15, `(.L_x_1000) ;  /* 0x000000000f087348 */ /* 0x000fea0003c00000 */
[----:B------:R0:W1:Y:S02]  /*1f390*/  SHFL.UP P6, R14, R13, R12, R11 ;  /* 0x0400000c0d0e7389 */ /* 0x00006400000c000b */
[----:B01----:R-:W-:Y:S01]  /*1f3a0*/  ENDCOLLECTIVE ;  /* 0x000000000000791b */ /* 0x003fe20003800000 */
.L_x_1000:
[----:B------:R-:W-:Y:S01]  /*1f3b0*/  IMAD.MOV.U32 R12, RZ, RZ, 0x4 ;  /* 0x00000004ff0c7424 */ /* 0x000fe200078e00ff */
[----:B------:R-:W-:-:S05]  /*1f3c0*/  SEL R0, R14, RZ, P2 ;  /* 0x000000ff0e007207 */ /* 0x000fca0001000000 */
[----:B------:R-:W-:-:S04]  /*1f3d0*/  IMAD.IADD R0, R13, 0x1, R0 ;  /* 0x000000010d007824 */ /* 0x000fc800078e0200 */
[----:B------:R-:W-:-:S07]  /*1f3e0*/  IMAD.MOV.U32 R13, RZ, RZ, R0 ;  /* 0x000000ffff0d7224 */ /* 0x000fce00078e0000 */
[----:B------:R-:W-:Y:S05]  /*1f3f0*/  WARPSYNC.COLLECTIVE R15, `(.L_x_1001) ;  /* 0x000000000f087348 */ /* 0x000fea0003c00000 */
[----:B------:R0:W1:Y:S02]  /*1f400*/  SHFL.UP P6, R14, R13, R12, R11 ;  /* 0x0400000c0d0e7389 */ /* 0x00006400000c000b */
[----:B01----:R-:W-:Y:S01]  /*1f410*/  ENDCOLLECTIVE ;  /* 0x000000000000791b */ /* 0x003fe20003800000 */
.L_x_1001:
[----:B------:R-:W-:Y:S02]  /*1f420*/  MOV R12, 0x8 ;  /* 0x00000008000c7802 */ /* 0x000fe40000000f00 */
[----:B------:R-:W-:-:S05]  /*1f430*/  SEL R3, R14, RZ, P3 ;  /* 0x000000ff0e037207 */ /* 0x000fca0001800000 */
[----:B------:R-:W-:-:S04]  /*1f440*/  IMAD.IADD R2, R0, 0x1, R3 ;  /* 0x0000000100027824 */ /* 0x000fc800078e0203 */
[----:B------:R-:W-:-:S07]  /*1f450*/  IMAD.MOV.U32 R13, RZ, RZ, R2 ;  /* 0x000000ffff0d7224 */ /* 0x000fce00078e0002 */
[----:B------:R-:W-:Y:S05]  /*1f460*/  WARPSYNC.COLLECTIVE R15, `(.L_x_1002) ;  /* 0x000000000f087348 */ /* 0x000fea0003c00000 */
[----:B------:R0:W1:Y:S02]  /*1f470*/  SHFL.UP P6, R14, R13, R12, R11 ;  /* 0x0400000c0d0e7389 */ /* 0x00006400000c000b */
[----:B01----:R-:W-:Y:S01]  /*1f480*/  ENDCOLLECTIVE ;  /* 0x000000000000791b */ /* 0x003fe20003800000 */
.L_x_1002:
[----:B------:R-:W-:Y:S01]  /*1f490*/  IMAD.MOV.U32 R12, RZ, RZ, 0x10 ;  /* 0x00000010ff0c7424 */ /* 0x000fe200078e00ff */
[----:B------:R-:W-:-:S05]  /*1f4a0*/  SEL R3, R14, RZ, P4 ;  /* 0x000000ff0e037207 */ /* 0x000fca0002000000 */
[----:B------:R-:W-:-:S04]  /*1f4b0*/  IMAD.IADD R3, R2, 0x1, R3 ;  /* 0x0000000102037824 */ /* 0x000fc800078e0203 */
[----:B------:R-:W-:-:S07]  /*1f4c0*/  IMAD.MOV.U32 R13, RZ, RZ, R3 ;  /* 0x000000ffff0d7224 */ /* 0x000fce00078e0003 */
[----:B------:R-:W-:Y:S05]  /*1f4d0*/  WARPSYNC.COLLECTIVE R15, `(.L_x_1003) ;  /* 0x000000000f087348 */ /* 0x000fea0003c00000 */
[----:B------:R0:W1:Y:S02]  /*1f4e0*/  SHFL.UP P6, R14, R13, R12, R11 ;  /* 0x0400000c0d0e7389 */ /* 0x00006400000c000b */
[----:B01----:R-:W-:Y:S01]  /*1f4f0*/  ENDCOLLECTIVE ;  /* 0x000000000000791b */ /* 0x003fe20003800000 */
.L_x_1003:
        /* <DEDUP_REMOVED lines=8> */
.L_x_1004:
[----:B------:R-:W-:Y:S05]  /*1f580*/  BRA `(.L_x_1005) ;  /* 0xffffff9c00cc7947 */ /* 0x000fea000383ffff */
.L_x_781:
[----:B------:R-:W-:Y:S01]  /*1f590*/  BSSY B0, `(.L_x_1006) ;  /* 0x0000006000007945 */ /* 0x000fe20003800000 */
[----:B------:R-:W-:Y:S01]  /*1f5a0*/  PLOP3.LUT P6, PT, P6, PT, PT, 0x8, 0x0 ;  /* 0x000000000000781c */ /* 0x000fe200037ce170 */
[----:B------:R-:W-:-:S12]  /*1f5b0*/  IMAD.MOV.U32 R15, RZ, RZ, -0x1 ;  /* 0xffffffffff0f7424 */ /* 0x000fd800078e00ff */
[----:B0-----:R-:W-:Y:S05]  /*1f5c0*/  WARPSYNC.COLLECTIVE R15, `(.L_x_1007) ;  /* 0x000000000f087348 */ /* 0x001fea0003c00000 */
[----:B------:R-:W-:Y:S01]  /*1f5d0*/  VOTE.ANY R14, PT, P6 ;  /* 0x00000000000e7806 */ /* 0x000fe200030e0100 */
[----:B0-----:R-:W-:Y:S06]  /*1f5e0*/  ENDCOLLECTIVE ;  /* 0x000000000000791b */ /* 0x001fec0003800000 */
.L_x_1007:
[----:B------:R-:W-:Y:S05]  /*1f5f0*/  BSYNC B0 ;  /* 0x0000000000007941 */ /* 0x000fea0003800000 */
.L_x_1006:
[----:B------:R-:W-:Y:S01]  /*1f600*/  IMAD.MOV.U32 R3, RZ, RZ, R14 ;  /* 0x000000ffff037224 */ /* 0x000fe200078e000e */
[----:B------:R-:W-:Y:S01]  /*1f610*/  MOV R11, 0x1f ;  /* 0x0000001f000b7802 */ /* 0x000fe20000000f00 */
[----:B------:R-:W-:Y:S02]  /*1f620*/  IMAD.MOV.U32 R13, RZ, RZ, R4 ;  /* 0x000000ffff0d7224 */ /* 0x000fe400078e0004 */
[----:B------:R-:W0:Y:S01]  /*1f630*/  POPC R0, R3 ;  /* 0x0000000300007309 */ /* 0x000e220000000000 */
[----:B------:R-:W-:Y:S02]  /*1f640*/  IMAD.MOV.U32 R15, RZ, RZ, -0x1 ;  /* 0xffffffffff0f7424 */ /* 0x000fe400078e00ff */
[----:B0-----:R-:W-:-:S07]  /*1f650*/  IMAD.MOV.U32 R12, RZ, RZ, R0 ;  /* 0x000000ffff0c7224 */ /* 0x001fce00078e0000 */
[----:B------:R-:W-:Y:S05]  /*1f660*/  WARPSYNC.COLLECTIVE R15, `(.L_x_1008) ;  /* 0x000000000f087348 */ /* 0x000fea0003c00000 */
[----:B------:R0:W1:Y:S02]  /*1f670*/  SHFL.IDX P6, R14, R13, R12, R11 ;  /* 0x0000000c0d0e7389 */ /* 0x00006400000c000b */
[----:B01----:R-:W-:Y:S01]  /*1f680*/  ENDCOLLECTIVE ;  /* 0x000000000000791b */ /* 0x003fe20003800000 */
.L_x_1008:
[----:B------:R-:W-:Y:S01]  /*1f690*/  IMAD.MOV.U32 R4, RZ, RZ, R14 ;  /* 0x000000ffff047224 */ /* 0x000fe200078e000e */
[----:B------:R-:W-:Y:S06]  /*1f6a0*/  BRA `(.L_x_1009) ;  /* 0xffffff9c00bc7947 */ /* 0x000fec000383ffff */
.L_x_783:
[----:B------:R-:W-:Y:S01]  /*1f6b0*/  BSSY B0, `(.L_x_1010) ;  /* 0x0000007000007945 */ /* 0x000fe20003800000 */
[----:B------:R-:W-:Y:S02]  /*1f6c0*/  IMAD.MOV.U32 R13, RZ, RZ, R2 ;  /* 0x000000ffff0d7224 */ /* 0x000fe400078e0002 */
[----:B------:R-:W-:Y:S02]  /*1f6d0*/  IMAD.MOV.U32 R11, RZ, RZ, 0x1f ;  /* 0x0000001fff0b7424 */ /* 0x000fe400078e00ff */
[----:B------:R-:W-:-:S07]  /*1f6e0*/  IMAD.MOV.U32 R15, RZ, RZ, -0x1 ;  /* 0xffffffffff0f7424 */ /* 0x000fce00078e00ff */
[----:B012---:R-:W-:Y:S05]  /*1f6f0*/  WARPSYNC.COLLECTIVE R15, `(.L_x_1011) ;  /* 0x000000000f087348 */ /* 0x007fea0003c00000 */
[----:B------:R3:W4:Y:S02]  /*1f700*/  SHFL.IDX P6, R14, R13, R12, R11 ;  /* 0x0000000c0d0e7389 */ /* 0x00072400000c000b */
[----:B01234-:R-:W-:Y:S01]  /*1f710*/  ENDCOLLECTIVE ;  /* 0x000000000000791b */ /* 0x01ffe20003800000 */
.L_x_1011:
[----:B------:R-:W-:Y:S05]  /*1f720*/  BSYNC B0 ;  /* 0x0000000000007941 */ /* 0x000fea0003800000 */
.L_x_1010:
[----:B------:R-:W-:Y:S05]  /*1f730*/  BRA `(.L_x_782) ;  /* 0xffffff9c00b47947 */ /* 0x000fea000383ffff */
.L_x_787:
[----:B0-----:R0:W1:Y:S02]  /*1f740*/  SYNCS.PHASECHK.TRANS64.TRYWAIT P0, [R4+URZ+0x28820], R0 ;  /* 0x02882000040075a7 */ /* 0x001064000800017f */
[----:B-1----:R-:W-:Y:S05]  /*1f750*/  @!P0 NANOSLEEP.SYNCS 0x989680 ;  /* 0x009896800000895d */ /* 0x002fea0003900000 */
[----:B------:R-:W1:Y:S02]  /*1f760*/  @!P0 SYNCS.PHASECHK.TRANS64 P0, [R4+URZ+0x28820], R0 ;  /* 0x02882000040085a7 */ /* 0x000e64000800007f */
[----:B-1----:R-:W-:Y:S05]  /*1f770*/  @!P0 BRA `(.L_x_787) ;  /* 0xfffffffc00f08947 */ /* 0x002fea000383ffff */
[----:B------:R-:W-:Y:S05]  /*1f780*/  BRA `(.L_x_1012) ;  /* 0xffffffa000a07947 */ /* 0x000fea000383ffff */
.L_x_788:
        /* <DEDUP_REMOVED lines=8> */
[----:B0-2---:R-:W-:Y:S05]  /*1f810*/  WARPSYNC.COLLECTIVE R15, `(.L_x_1014) ;  /* 0x000000000f087348 */ /* 0x005fea0003c00000 */
[----:B------:R1:W3:Y:S02]  /*1f820*/  SHFL.IDX P6, R14, R13, R12, R11 ;  /* 0x0000000c0d0e7389 */ /* 0x0002e400000c000b */
[----:B0123--:R-:W-:Y:S01]  /*1f830*/  ENDCOLLECTIVE ;  /* 0x000000000000791b */ /* 0x00ffe20003800000 */
.L_x_1014:
[----:B------:R-:W-:Y:S05]  /*1f840*/  BSYNC B0 ;  /* 0x0000000000007941 */ /* 0x000fea0003800000 */
.L_x_1013:
[----:B------:R-:W-:Y:S05]  /*1f850*/  BRA `(.L_x_1015) ;  /* 0xffffffa000887947 */ /* 0x000fea000383ffff */
.L_x_789:
[----:B------:R-:W-:Y:S01]  /*1f860*/  BSSY B0, `(.L_x_1016) ;  /* 0x0000006000007945 */ /* 0x000fe20003800000 */
[----:B------:R-:W-:-:S07]  /*1f870*/  IMAD.MOV.U32 R15, RZ, RZ, -0x1 ;  /* 0xffffffffff0f7424 */ /* 0x000fce00078e00ff */
[----:B0-2---:R-:W-:Y:S05]  /*1f880*/  WARPSYNC.COLLECTIVE R15, `(.L_x_1017) ;  /* 0x000000000f0c7348 */ /* 0x005fea0003c00000 */
[----:B------:R-:W-:Y:S02]  /*1f890*/  ELECT P6, UR62, PT ;  /* 0x00000000003e782f */ /* 0x000fe400038c0000 */
[----:B------:R-:W-:Y:S01]  /*1f8a0*/  MOV R14, UR62 ;  /* 0x0000003e000e7c02 */ /* 0x000fe20008000f00 */
[----:B0-2---:R-:W-:Y:S10]  /*1f8b0*/  ENDCOLLECTIVE ;  /* 0x000000000000791b */ /* 0x005ff40003800000 */
.L_x_1017:
[----:B------:R-:W-:Y:S05]  /*1f8c0*/  BSYNC B0 ;  /* 0x0000000000007941 */ /* 0x000fea0003800000 */
.L_x_1016:
[----:B------:R-:W-:Y:S05]  /*1f8d0*/  BRA `(.L_x_1018) ;  /* 0xffffffa0007c7947 */ /* 0x000fea000383ffff */
.L_x_791:
[----:B0-----:R0:W1:Y:S02]  /*1f8e0*/  SYNCS.PHASECHK.TRANS64.TRYWAIT P1, [R5+URZ+0x28840], R0 ;  /* 0x02884000050075a7 */ /* 0x001064000802017f */
[----:B-1----:R-:W-:Y:S05]  /*1f8f0*/  @!P1 NANOSLEEP.SYNCS 0x989680 ;  /* 0x009896800000995d */ /* 0x002fea0003900000 */
[----:B------:R-:W1:Y:S02]  /*1f900*/  @!P1 SYNCS.PHASECHK.TRANS64 P1, [R5+URZ+0x28840], R0 ;  /* 0x02884000050095a7 */ /* 0x000e64000802007f */
[----:B-1----:R-:W-:Y:S05]  /*1f910*/  @!P1 BRA `(.L_x_791) ;  /* 0xfffffffc00f09947 */ /* 0x002fea000383ffff */
[----:B------:R-:W-:Y:S05]  /*1f920*/  BRA `(.L_x_1019) ;  /* 0xffffffa0009c7947 */ /* 0x000fea000383ffff */
.L_x_793:
[----:B-1----:R1:W3:Y:S02]  /*1f930*/  SYNCS.PHASECHK.TRANS64.TRYWAIT P1, [R25+URZ+0x28840], R2 ;  /* 0x02884002190075a7 */ /* 0x0022e4000802017f */
[----:B---3--:R-:W-:Y:S05]  /*1f940*/  @!P1 NANOSLEEP.SYNCS 0x989680 ;  /* 0x009896800000995d */ /* 0x008fea0003900000 */
[----:B------:R-:W3:Y:S02]  /*1f950*/  @!P1 SYNCS.PHASECHK.TRANS64 P1, [R25+URZ+0x28840], R2 ;  /* 0x02884002190095a7 */ /* 0x000ee4000802007f */
[----:B---3--:R-:W-:Y:S05]  /*1f960*/  @!P1 BRA `(.L_x_793) ;  /* 0xfffffffc00f09947 */ /* 0x008fea000383ffff */
[----:B------:R-:W-:Y:S05]  /*1f970*/  BRA `(.L_x_1020) ;  /* 0xffffffa000a87947 */ /* 0x000fea000383ffff */
.L_x_795:
[----:B---3--:R3:W4:Y:S02]  /*1f980*/  SYNCS.PHASECHK.TRANS64.TRYWAIT P1, [R5+URZ+0x28860], R0 ;  /* 0x02886000050075a7 */ /* 0x008724000802017f */
[----:B----4-:R-:W-:Y:S05]  /*1f990*/  @!P1 NANOSLEEP.SYNCS 0x989680 ;  /* 0x009896800000995d */ /* 0x010fea0003900000 */
[----:B------:R-:W4:Y:S02]  /*1f9a0*/  @!P1 SYNCS.PHASECHK.TRANS64 P1, [R5+URZ+0x28860], R0 ;  /* 0x02886000050095a7 */ /* 0x000f24000802007f */
[----:B----4-:R-:W-:Y:S05]  /*1f9b0*/  @!P1 BRA `(.L_x_795) ;  /* 0xfffffffc00f09947 */ /* 0x010fea000383ffff */
[----:B------:R-:W-:Y:S05]  /*1f9c0*/  BRA `(.L_x_1021) ;  /* 0xffffffa000a47947 */ /* 0x000fea000383ffff */
.L_x_1022:
        /* <DEDUP_REMOVED lines=11> */
.L_x_3480:


//--------------------- .text._ZN7cutlass13device_kernelIN5flash11enable_sm90INS1_16FlashAttnFwdSm90INS1_25CollectiveMainloopFwdSm90ILi2EN4cute5tupleIJNS5_1CILi1EEES8_S8_EEENS6_IJNS7_ILi128EEESA_SA_EEELi128ENS_10bfloat16_tEfNS_4arch4Sm90ELb0ELb1ELb0ELb0ELb1ELb0ELb0ELb1ELb1ELb1ELb0ELb0EEENS1_21CollectiveEpilogueFwdISB_S9_SC_SE_Li256ELb0ELb1ELb0ELb0EEENS1_30DynamicPersistentTileSchedulerILi256ELi128ELb0ELb1ELb1EEEEEEEEEvNT_6ParamsE --------------------------
	.section	.text._ZN7cutlass13device_kernelIN5flash11enable_sm90INS1_16FlashAttnFwdSm90INS1_25CollectiveMainloopFwdSm90ILi2EN4cute5tupleIJNS5_1CILi1EEES8_S8_EEENS6_IJNS7_ILi128EEESA_SA_EEELi128ENS_10bfloat16_tEfNS_4arch4Sm90ELb0ELb1ELb0ELb0ELb1ELb0ELb0ELb1ELb1ELb1ELb0ELb0EEENS1_21CollectiveEpilogueFwdISB_S9_SC_SE_Li256ELb0ELb1ELb0ELb0EEENS1_30DynamicPersistentTileSchedulerILi256ELi128ELb0ELb1ELb1EEEEEEEEEvNT_6ParamsE,"ax",@progbits
	.align	128
.text._ZN7cutlass13device_kernelIN5flash11enable_sm90INS1_16FlashAttnFwdSm90INS1_25CollectiveMainloopFwdSm90ILi2EN4cute5tupleIJNS5_1CILi1EEES8_S8_EEENS6_IJNS7_ILi128EEESA_SA_EEELi128ENS_10bfloat16_tEfNS_4arch4Sm90ELb0ELb1ELb0ELb0ELb1ELb0ELb0ELb1ELb1ELb1ELb0ELb0EEENS1_21CollectiveEpilogueFwdISB_S9_SC_SE_Li256ELb0ELb1ELb0ELb0EEENS1_30DynamicPersistentTileSchedulerILi256ELi128ELb0ELb1ELb1EEEEEEEEEvNT_6ParamsE:
        .type           _ZN7cutlass13device_kernelIN5flash11enable_sm90INS1_16FlashAttnFwdSm90INS1_25CollectiveMainloopFwdSm90ILi2EN4cute5tupleIJNS5_1CILi1EEES8_S8_EEENS6_IJNS7_ILi128EEESA_SA_EEELi128ENS_10bfloat16_tEfNS_4arch4Sm90ELb0ELb1ELb0ELb0ELb1ELb0ELb0ELb1ELb1ELb1ELb0ELb0EEENS1_21CollectiveEpilogueFwdISB_S9_SC_SE_Li256ELb0ELb1ELb0ELb0EEENS1_30DynamicPersistentTileSchedulerILi256ELi128ELb0ELb1ELb1EEEEEEEEEvNT_6ParamsE,@function
        .size           _ZN7cutlass13device_kernelIN5flash11enable_sm90INS1_16FlashAttnFwdSm90INS1_25CollectiveMainloopFwdSm90ILi2EN4cute5tupleIJNS5_1CILi1EEES8_S8_EEENS6_IJNS7_ILi128EEESA_SA_EEELi128ENS_10bfloat16_tEfNS_4arch4Sm90ELb0ELb1ELb0ELb0ELb1ELb0ELb0ELb1ELb1ELb1ELb0ELb0EEENS1_21CollectiveEpilogueFwdISB_S9_SC_SE_Li256ELb0ELb1ELb0ELb0EEENS1_30DynamicPersistentTileSchedulerILi256ELi128ELb0ELb1ELb1EEEEEEEEEvNT_6ParamsE,(.L_x_3481 - _ZN7cutlass13device_kernelIN5flash11enable_sm90INS1_16FlashAttnFwdSm90INS1_25CollectiveMainloopFwdSm90ILi2EN4cute5tupleIJNS5_1CILi1EEES8_S8_EEENS6_IJNS7_ILi128EEESA_SA_EEELi128ENS_10bfloat16_tEfNS_4arch4Sm90ELb0ELb1ELb0ELb0ELb1ELb0ELb0ELb1ELb1ELb1ELb0ELb0EEENS1_21CollectiveEpilogueFwdISB_S9_SC_SE_Li256ELb0ELb1ELb0ELb0EEENS1_30DynamicPersistentTileSchedulerILi256ELi128ELb0ELb1ELb1EEEEEEEEEvNT_6ParamsE)
        .other          _ZN7cutlass13device_kernelIN5flash11enable_sm90INS1_16FlashAttnFwdSm90INS1_25CollectiveMainloopFwdSm90ILi2EN4cute5tupleIJNS5_1CILi1EEES8_S8_EEENS6_IJNS7_ILi128EEESA_SA_EEELi128ENS_10bfloat16_tEfNS_4arch4Sm90ELb0ELb1ELb0ELb0ELb1ELb0ELb0ELb1ELb1ELb1ELb0ELb0EEENS1_21CollectiveEpilogueFwdISB_S9_SC_SE_Li256ELb0ELb1ELb0ELb0EEENS1_30DynamicPersistentTileSchedulerILi256ELi128ELb0ELb1ELb1EEEEEEEEEvNT_6ParamsE,@"STO_CUDA_ENTRY STV_DEFAULT"
_ZN7cutlass13device_kernelIN5flash11enable_sm90INS1_16FlashAttnFwdSm90INS1_25CollectiveMainloopFwdSm90ILi2EN4cute5tupleIJNS5_1CILi1EEES8_S8_EEENS6_IJNS7_ILi128EEESA_SA_EEELi128ENS_10bfloat16_tEfNS_4arch4Sm90ELb0ELb1ELb0ELb0ELb1ELb0ELb0ELb1ELb1ELb1ELb0ELb0EEENS1_21CollectiveEpilogueFwdISB_S9_SC_SE_Li256ELb0ELb1ELb0ELb0EEENS1_30DynamicPersistentTileSchedulerILi256ELi128ELb0ELb1ELb1EEEEEEEEEvNT_6ParamsE:
[----:B------:R-:W0:Y:S01]  /*0000*/  LDC R1, c[0x0][0x28] ;  /* 0x00000a00ff017b82 */ /* 0x000e220000000800 */
[----:B------:R-:W1:Y:S01]  /*0010*/  S2R R3, SR_TID.X ;  /* 0x0000000000037919 */ /* 0x000e620000002100 */
[----:B------:R-:W-:Y:S01]  /*0020*/  ELECT P0, URZ, PT ;  /* 0x00000000003f782f */ /* 0x000fe20003800000 */
[----:B------:R-:W-:Y:S01]  /*0030*/  UMOV UR4, 0x80 ;  /* 0x0000008000047882 */ /* 0x000fe20000000000 */
[----:B------:R-:W-:Y:S01]  /*0040*/  UMOV UR7, 0x100 ;  /* 0x0000010000077882 */ /* 0x000fe20000000000 */
[--C-:B-1----:R-:W-:Y:S02]  /*0050*/  SHF.R.U32.HI R0, RZ, 0x5, R3.reuse ;  /* 0x00000005ff007819 */ /* 0x102fe40000011603 */
[----:B------:R-:W-:-:S03]  /*0060*/  SHF.R.U32.HI R23, RZ, 0x7, R3 ;  /* 0x00000007ff177819 */ /* 0x000fc60000011603 */
[----:B------:R-:W1:Y:S04]  /*0070*/  SHFL.IDX PT, R2, R0, RZ, 0x1f ;  /* 0x00001fff00027589 */ /* 0x000e6800000e0000 */
[----:B------:R2:W3:Y:S01]  /*0080*/  SHFL.IDX PT, R3, R23, RZ, 0x1f ;  /* 0x00001fff17037589 */ /* 0x0004e200000e0000 */
[C---:B-1----:R-:W-:Y:S02]  /*0090*/  ISETP.NE.OR P0, PT, R2.reuse, RZ, !P0 ;  /* 0x000000ff0200720c */ /* 0x042fe40004705670 */
[----:B------:R-:W-:-:S11]  /*00a0*/  ISETP.NE.AND P1, PT, R2, RZ, PT ;  /* 0x000000ff0200720c */ /* 0x000fd60003f25270 */
[----:B------:R-:W-:Y:S01]  /*00b0*/  VOTEU.ALL UP0, P0 ;  /* 0x00000000003f7886 */ /* 0x000fe20000000000 */
[----:B------:R-:W-:-:S04]  /*00c0*/  VOTEU.ALL UP1, P0 ;  /* 0x00000000003f7886 */ /* 0x000fc80000020000 */
[----:B------:R-:W1:Y:S01]  /*00d0*/  @!UP0 S2UR UR8, SR_CgaCtaId ;  /* 0x00000000000889c3 */ /* 0x000e620000008800 */
[----:B------:R-:W-:Y:S01]  /*00e0*/  @!UP0 UMOV UR6, 0x400 ;  /* 0x0000040000068882 */ /* 0x000fe20000000000 */
[----:B------:R-:W-:-:S04]  /*00f0*/  @!UP0 UIADD3 UR4, -UR4, 0x100000, URZ ;  /* 0x0010000004048890 */ /* 0x000fc8000fffe13f */
[----:B------:R-:W-:Y:S02]  /*0100*/  @!UP0 USHF.L.U32 UR5, UR4, 0xb, URZ ;  /* 0x0000000b04058899 */ /* 0x000fe4000800063f */
[----:B------:R-:W-:Y:S02]  /*0110*/  @!UP0 USHF.L.U32 UR4, UR4, 0x1, URZ ;  /* 0x0000000104048899 */ /* 0x000fe4000800063f */
[----:B-1----:R-:W-:Y:S02]  /*0120*/  @!UP0 ULEA UR8, UR8, UR6, 0x18 ;  /* 0x0000000608088291 */ /* 0x002fe4000f8ec03f */
[----:B------:R-:W-:-:S04]  /*0130*/  @!UP0 UIADD3 UR6, -UR7, 0x100000, URZ ;  /* 0x0010000007068890 */ /* 0x000fc8000fffe13f */
[----:B------:R-:W-:Y:S02]  /*0140*/  @!UP0 USHF.L.U32 UR7, UR6, 0xb, URZ ;  /* 0x0000000b06078899 */ /* 0x000fe4000800063f */
[----:B------:R-:W-:Y:S01]  /*0150*/  @!UP0 USHF.L.U32 UR6, UR6, 0x1, URZ ;  /* 0x0000000106068899 */ /* 0x000fe2000800063f */
[----:B------:R-:W-:-:S05]  /*0160*/  VOTEU.ALL UP0, P0 ;  /* 0x00000000003f7886 */ /* 0x000fca0000000000 */
[----:B------:R2:W1:Y:S06]  /*0170*/  @!UP0 SYNCS.EXCH.64 URZ, [UR8+0x28800], UR4 ;  /* 0x02880004083f85b2 */ /* 0x00046c0008000100 */
[----:B------:R2:W4:Y:S02]  /*0180*/  @!UP1 SYNCS.EXCH.64 URZ, [UR8+0x28820], UR6 ;  /* 0x02882006083f95b2 */ /* 0x0005240008000100 */
[----:B0-23--:R-:W-:Y:S05]  /*0190*/  @P1 BRA `(.L_x_1023) ;  /* 0x0000000000481947 */ /* 0x00dfea0003800000 */
        /* <DEDUP_REMOVED lines=13> */
[----:B0-----:R0:W2:Y:S08]  /*0270*/  SYNCS.EXCH.64 URZ, [UR8+0x28830], UR4 ;  /* 0x02883004083f75b2 */ /* 0x0010b00008000100 */
[----:B------:R0:W3:Y:S01]  /*0280*/  SYNCS.EXCH.64 URZ, [UR8+0x28840], UR6 ;  /* 0x02884006083f75b2 */ /* 0x0000e20008000100 */
[----:B------:R0:W0:Y:S01]  /*0290*/  SYNCS.EXCH.64 URZ, [UR8+0x28838], UR4 ;  /* 0x02883804083f75b2 */ /* 0x0000220008000100 */
[----:B------:R0:W0:Y:S01]  /*02a0*/  SYNCS.EXCH.64 URZ, [UR8+0x28848], UR6 ;  /* 0x02884806083f75b2 */ /* 0x0000220008000100 */
[----:B------:R-:W-:Y:S01]  /*02b0*/  NOP ;  /* 0x0000000000007918 */ /* 0x000fe20000000000 */
.L_x_1023:
        /* <DEDUP_REMOVED lines=22> */
.L_x_1024:
        /* <DEDUP_REMOVED lines=18> */
.L_x_1025:
        /* <DEDUP_REMOVED lines=22> */
.L_x_1026:
        /* <DEDUP_REMOVED lines=23> */
.L_x_1027:
        /* <DEDUP_REMOVED lines=8> */
.L_x_1029:
[----:B------:R-:W-:-:S08]  /*0890*/  NOP ;  /* 0x0000000000007918 */ /* 0x000fd00000000000 */
[----:B------:R-:W0:Y:S02]  /*08a0*/  USETMAXREG.TRY_ALLOC.CTAPOOL UP0, 0xe8 ;  /* 0x000000e8000079c8 */ /* 0x000e240008000600 */
[----:B0-----:R-:W-:-:S13]  /*08b0*/  PLOP3.LUT P0, PT, PT, PT, UP0, 0x80, 0x0 ;  /* 0x000000000000781c */ /* 0x001fda0003f0f008 */
[----:B------:R-:W-:Y:S05]  /*08c0*/  @!P0 BRA `(.L_x_1029) ;  /* 0xfffffffc00f08947 */ /* 0x000fea000383ffff */
[----:B------:R-:W0:Y:S01]  /*08d0*/  S2R R2, SR_TID.X ;  /* 0x0000000000027919 */ /* 0x000e220000002100 */
[----:B------:R-:W1:Y:S08]  /*08e0*/  S2UR UR4, SR_CTAID.X ;  /* 0x00000000000479c3 */ /* 0x000e700000002500 */
[----:B------:R-:W-:Y:S08]  /*08f0*/  BAR.ARV 0x4, 0x180 ;  /* 0x0106000000007b1d */ /* 0x000ff00000002000 */
[----:B------:R-:W-:Y:S06]  /*0900*/  BAR.ARV 0x8, 0x180 ;  /* 0x0206000000007b1d */ /* 0x000fec0000002000 */
[----:B0-----:R-:W-:-:S04]  /*0910*/  LOP3.LUT R0, R2, 0xffffff80, RZ, 0xc0, !PT ;  /* 0xffffff8002007812 */ /* 0x001fc800078ec0ff */
[----:B------:R-:W-:Y:S02]  /*0920*/  ISETP.NE.AND P0, PT, R0, 0x80, PT ;  /* 0x000000800000780c */ /* 0x000fe40003f05270 */
[----:B------:R-:W1:Y:S11]  /*0930*/  LDC R0, c[0x0][0xc38] ;  /* 0x00030e00ff007b82 */ /* 0x000e760000000800 */
[----:B------:R-:W-:Y:S06]  /*0940*/  @!P0 BAR.ARV 0x9, 0x100 ;  /* 0x0244000000008b1d */ /* 0x000fec0000002000 */
[----:B-1----:R-:W-:-:S13]  /*0950*/  ISETP.LE.AND P0, PT, R0, UR4, PT ;  /* 0x0000000400007c0c */ /* 0x002fda000bf03270 */
        /* <DEDUP_REMOVED lines=10> */
[----:B------:R-:W-:Y:S01]  /*0a00*/  SHF.R.S32.HI R186, RZ, 0x7, R3 ;  /* 0x00000007ffba7819 */ /* 0x000fe20000011403 */
[----:B------:R-:W-:Y:S02]  /*0a10*/  IMAD.SHL.U32 R6, R4, 0x20, RZ ;  /* 0x0000002004067824 */ /* 0x000fe400078e00ff */
[----:B------:R-:W-:Y:S01]  /*0a20*/  IMAD.IADD R185, R191, 0x1, -R2 ;  /* 0x00000001bfb97824 */ /* 0x000fe200078e0a02 */
[----:B------:R-:W-:-:S02]  /*0a30*/  LEA.HI R2, R0, R191, RZ, 0x4 ;  /* 0x000000bf00027211 */ /* 0x000fc400078f20ff */
[----:B------:R-:W-:Y:S02]  /*0a40*/  LOP3.LUT R7, R6, 0xfffffc00, RZ, 0xc0, !PT ;  /* 0xfffffc0006077812 */ /* 0x000fe400078ec0ff */
[----:B------:R-:W-:Y:S02]  /*0a50*/  LOP3.LUT R4, R2, 0x3fffff0, RZ, 0xc0, !PT ;  /* 0x03fffff002047812 */ /* 0x000fe400078ec0ff */
[----:B------:R-:W-:Y:S02]  /*0a60*/  SHF.R.S32.HI R8, RZ, 0x1f, R185 ;  /* 0x0000001fff087819 */ /* 0x000fe400000114b9 */
[----:B------:R-:W-:Y:S01]  /*0a70*/  SHF.R.S32.HI R5, RZ, 0x4, R2 ;  /* 0x00000004ff057819 */ /* 0x000fe20000011402 */
[----:B------:R-:W-:Y:S01]  /*0a80*/  IMAD.IADD R4, R191, 0x1, -R4 ;  /* 0x00000001bf047824 */ /* 0x000fe200078e0a04 */
[----:B------:R-:W-:Y:S02]  /*0a90*/  LEA.HI R9, R8, R185, RZ, 0x2 ;  /* 0x000000b908097211 */ /* 0x000fe400078f10ff */
[----:B------:R-:W-:Y:S01]  /*0aa0*/  LEA.HI R2, R2, R5, RZ, 0x1 ;  /* 0x0000000502027211 */ /* 0x000fe200078f08ff */
[----:B------:R-:W-:Y:S01]  /*0ab0*/  IMAD R7, R4, 0x40, R7 ;  /* 0x0000004004077824 */ /* 0x000fe200078e0207 */
[----:B------:R-:W-:-:S02]  /*0ac0*/  LEA.HI R4, R0, R191, RZ, 0x2 ;  /* 0x000000bf00047211 */ /* 0x000fc400078f10ff */
[--C-:B------:R-:W-:Y:S02]  /*0ad0*/  SHF.R.S32.HI R6, RZ, 0x2, R9.reuse ;  /* 0x00000002ff067819 */ /* 0x100fe40000011409 */
[----:B------:R-:W-:Y:S02]  /*0ae0*/  SHF.R.S32.HI R11, RZ, 0x1f, R9 ;  /* 0x0000001fff0b7819 */ /* 0x000fe40000011409 */
[----:B------:R-:W-:Y:S02]  /*0af0*/  LOP3.LUT R2, R2, 0x1ffffffe, RZ, 0xc0, !PT ;  /* 0x1ffffffe02027812 */ /* 0x000fe400078ec0ff */
[----:B------:R-:W-:Y:S02]  /*0b00*/  LOP3.LUT R4, R4, 0xfffffffc, RZ, 0xc0, !PT ;  /* 0xfffffffc04047812 */ /* 0x000fe400078ec0ff */
[----:B------:R-:W-:Y:S01]  /*0b10*/  LEA.HI R0, R0, R191, RZ, 0x3 ;  /* 0x000000bf00007211 */ /* 0x000fe200078f18ff */
[----:B------:R-:W-:Y:S01]  /*0b20*/  IMAD.IADD R2, R5, 0x1, -R2 ;  /* 0x0000000105027824 */ /* 0x000fe200078e0a02 */
[----:B------:R-:W-:Y:S01]  /*0b30*/  LEA.HI R11, R11, R6, RZ, 0x3 ;  /* 0x000000060b0b7211 */ /* 0x000fe200078f18ff */
[----:B------:R-:W-:Y:S01]  /*0b40*/  IMAD.IADD R4, R191, 0x1, -R4 ;  /* 0x00000001bf047824 */ /* 0x000fe200078e0a04 */
[----:B------:R-:W-:Y:S01]  /*0b50*/  LOP3.LUT R22, R0, 0xfffffff8, RZ, 0xc0, !PT ;  /* 0xfffffff800167812 */ /* 0x000fe200078ec0ff */
[----:B------:R-:W-:Y:S01]  /*0b60*/  IMAD R188, R2, 0x8, R7 ;  /* 0x0000000802bc7824 */ /* 0x000fe200078e0207 */
[----:B------:R-:W-:-:S02]  /*0b70*/  LOP3.LUT R11, R11, 0xfffffff8, RZ, 0xc0, !PT ;  /* 0xfffffff80b0b7812 */ /* 0x000fc400078ec0ff */
[----:B------:R-:W-:Y:S01]  /*0b80*/  LEA.HI R8, R8, R185, RZ, 0x5 ;  /* 0x000000b908087211 */ /* 0x000fe200078f28ff */
[----:B------:R-:W-:Y:S01]  /*0b90*/  IMAD.IADD R22, R191, 0x1, -R22 ;  /* 0x00000001bf167824 */ /* 0x000fe200078e0a16 */
[----:B------:R-:W-:Y:S01]  /*0ba0*/  LEA.HI R3, R3, R186, RZ, 0x1 ;  /* 0x000000ba03037211 */ /* 0x000fe200078f08ff */
[----:B------:R-:W-:Y:S01]  /*0bb0*/  IMAD.IADD R11, R6, 0x1, -R11 ;  /* 0x00000001060b7824 */ /* 0x000fe200078e0a0b */
[----:B------:R-:W-:Y:S01]  /*0bc0*/  LEA.HI R2, R4, R4, RZ, 0x1 ;  /* 0x0000000404027211 */ /* 0x000fe200078f08ff */
[----:B------:R-:W-:Y:S01]  /*0bd0*/  IMAD.SHL.U32 R18, R22, 0x8, RZ ;  /* 0x0000000816127824 */ /* 0x000fe200078e00ff */
[----:B------:R-:W-:Y:S02]  /*0be0*/  SHF.R.S32.HI R8, RZ, 0x5, R8 ;  /* 0x00000005ff087819 */ /* 0x000fe40000011408 */
[----:B------:R-:W-:Y:S01]  /*0bf0*/  LOP3.LUT R3, R3, 0x3fffffe, RZ, 0xc0, !PT ;  /* 0x03fffffe03037812 */ /* 0x000fe200078ec0ff */
[----:B------:R-:W-:Y:S01]  /*0c00*/  VIADD R19, R18, 0x40 ;  /* 0x0000004012137836 */ /* 0x000fe20000000000 */
[----:B------:R-:W-:Y:S01]  /*0c10*/  LOP3.LUT R5, R2, 0x1ffffffe, RZ, 0xc0, !PT ;  /* 0x1ffffffe02057812 */ /* 0x000fe200078ec0ff */
[----:B------:R-:W-:Y:S01]  /*0c20*/  IMAD R8, R8, 0x10, R11 ;  /* 0x0000001008087824 */ /* 0x000fe200078e020b */
[----:B------:R-:W-:Y:S01]  /*0c30*/  LOP3.LUT R16, R9, 0x7ffffffc, RZ, 0xc0, !PT ;  /* 0x7ffffffc09107812 */ /* 0x000fe200078ec0ff */
[----:B------:R-:W-:Y:S01]  /*0c40*/  IMAD.IADD R3, R186, 0x1, -R3 ;  /* 0x00000001ba037824 */ /* 0x000fe200078e0a03 */
[----:B------:R-:W-:Y:S01]  /*0c50*/  SHF.R.S32.HI R184, RZ, 0x3, R0 ;  /* 0x00000003ffb87819 */ /* 0x000fe20000011400 */
[----:B------:R-:W-:Y:S01]  /*0c60*/  IMAD.IADD R4, R4, 0x1, -R5 ;  /* 0x0000000104047824 */ /* 0x000fe200078e0a05 */
[----:B------:R-:W-:Y:S01]  /*0c70*/  SHF.R.S32.HI R190, RZ, 0x1f, R18 ;  /* 0x0000001fffbe7819 */ /* 0x000fe20000011412 */
[----:B------:R-:W-:Y:S01]  /*0c80*/  IMAD R187, R3, 0x40, R8 ;  /* 0x0000004003bb7824 */ /* 0x000fe200078e0208 */
[----:B------:R-:W-:Y:S01]  /*0c90*/  SHF.R.S32.HI R189, RZ, 0x1f, R19 ;  /* 0x0000001fffbd7819 */ /* 0x000fe20000011413 */
[----:B------:R-:W-:-:S02]  /*0ca0*/  IMAD.IADD R16, R185, 0x1, -R16 ;  /* 0x00000001b9107824 */ /* 0x000fc400078e0a10 */
[----:B------:R-:W-:-:S07]  /*0cb0*/  IMAD R17, R4, 0x8, R187 ;  /* 0x0000000804117824 */ /* 0x000fce00078e02bb */
.L_x_1134:
[----:B------:R-:W-:Y:S01]  /*0cc0*/  ULDC UR5, c[0x0][0xc60] ;  /* 0x0003180000057ab9 */ /* 0x000fe20000000800 */
[----:B------:R-:W-:Y:S01]  /*0cd0*/  UMOV UR8, UR4 ;  /* 0x0000000400087c82 */ /* 0x000fe20008000000 */
[----:B------:R-:W-:-:S11]  /*0ce0*/  UISETP.NE.AND UP0, UPT, UR5, 0x1, UPT ;  /* 0x000000010500788c */ /* 0x000fd6000bf05270 */
[----:B------:R-:W-:Y:S01]  /*0cf0*/  @UP0 ULDC UR6, c[0x0][0xc64] ;  /* 0x0003190000060ab9 */ /* 0x000fe20000000800 */
[----:B------:R-:W-:Y:S01]  /*0d00*/  @UP0 ULDC UR9, c[0x0][0xc68] ;  /* 0x00031a0000090ab9 */ /* 0x000fe20000000800 */
[----:B------:R-:W-:-:S04]  /*0d10*/  UIMAD.WIDE.U32 UR6, UR4, UR6, URZ ;  /* 0x00000006040672a5 */ /* 0x000fc8000f8e003f */
[----:B------:R-:W-:-:S03]  /*0d20*/  @UP0 USHF.R.U32.HI UR8, URZ, UR9, UR7 ;  /* 0x000000093f080299 */ /* 0x000fc60008011607 */
[----:B------:R-:W-:Y:S02]  /*0d30*/  ULDC UR6, c[0x0][0xc78] ;  /* 0x00031e0000067ab9 */ /* 0x000fe40000000800 */
[----:B------:R-:W-:Y:S02]  /*0d40*/  UISETP.GE.AND UP0, UPT, UR8, UR6, UPT ;  /* 0x000000060800728c */ /* 0x000fe4000bf06270 */
[----:B------:R-:W-:-:S04]  /*0d50*/  UIADD3 UR6, -UR8, URZ, URZ ;  /* 0x0000003f08067290 */ /* 0x000fc8000fffe13f */
[----:B------:R-:W-:Y:S01]  /*0d60*/  PLOP3.LUT P0, PT, PT, PT, UP0, 0x80, 0x0 ;  /* 0x000000000000781c */ /* 0x000fe20003f0f008 */
[----:B------:R-:W-:-:S12]  /*0d70*/  UIMAD UR9, UR5, UR6, UR4 ;  /* 0x00000006050972a4 */ /* 0x000fd8000f8e0204 */
[----:B012345:R-:W-:Y:S05]  /*0d80*/  @!P0 BRA `(.L_x_1030) ;  /* 0x0000000000208947 */ /* 0x03ffea0003800000 */
[----:B------:R-:W-:Y:S01]  /*0d90*/  ULDC UR7, c[0x0][0xc6c] ;  /* 0x00031b0000077ab9 */ /* 0x000fe20000000800 */
[----:B------:R-:W-:Y:S01]  /*0da0*/  UMOV UR6, UR9 ;  /* 0x0000000900067c82 */ /* 0x000fe20008000000 */
[----:B------:R-:W-:-:S11]  /*0db0*/  UISETP.NE.AND UP0, UPT, UR7, 0x1, UPT ;  /* 0x000000010700788c */ /* 0x000fd6000bf05270 */
[----:B------:R-:W-:Y:S02]  /*0dc0*/  @UP0 ULDC.64 UR10, c[0x0][0xc70] ;  /* 0x00031c00000a0ab9 */ /* 0x000fe40000000a00 */
[----:B------:R-:W-:-:S04]  /*0dd0*/  UIMAD.WIDE.U32 UR4, UR9, UR10, URZ ;  /* 0x0000000a090472a5 */ /* 0x000fc8000f8e003f */
[----:B------:R-:W-:-:S04]  /*0de0*/  @UP0 USHF.R.U32.HI UR6, URZ, UR11, UR5 ;  /* 0x0000000b3f060299 */ /* 0x000fc80008011605 */
[----:B------:R-:W-:Y:S01]  /*0df0*/  UIMAD UR4, UR6, UR7, URZ ;  /* 0x00000007060472a4 */ /* 0x000fe2000f8e023f */
[----:B------:R-:W-:Y:S11]  /*0e00*/  BRA `(.L_x_1031) ;  /* 0x00000000001c7947 */ /* 0x000ff60003800000 */
.L_x_1030:
[----:B------:R-:W-:Y:S01]  /*0e10*/  ULDC UR7, c[0x0][0xc54] ;  /* 0x0003150000077ab9 */ /* 0x000fe20000000800 */
[----:B------:R-:W-:Y:S01]  /*0e20*/  UMOV UR6, UR9 ;  /* 0x0000000900067c82 */ /* 0x000fe20008000000 */
[----:B------:R-:W-:-:S11]  /*0e30*/  UISETP.NE.AND UP0, UPT, UR7, 0x1, UPT ;  /* 0x000000010700788c */ /* 0x000fd6000bf05270 */
[----:B------:R-:W-:Y:S02]  /*0e40*/  @UP0 ULDC.64 UR10, c[0x0][0xc58] ;  /* 0x00031600000a0ab9 */ /* 0x000fe40000000a00 */
[----:B------:R-:W-:-:S04]  /*0e50*/  UIMAD.WIDE.U32 UR4, UR9, UR10, URZ ;  /* 0x0000000a090472a5 */ /* 0x000fc8000f8e003f */
[----:B------:R-:W-:-:S04]  /*0e60*/  @UP0 USHF.R.U32.HI UR6, URZ, UR11, UR5 ;  /* 0x0000000b3f060299 */ /* 0x000fc80008011605 */
[----:B------:R-:W-:-:S12]  /*0e70*/  UIMAD UR4, UR6, UR7, URZ ;  /* 0x00000007060472a4 */ /* 0x000fd8000f8e023f */
.L_x_1031:
[----:B------:R-:W-:Y:S01]  /*0e80*/  ULOP3.LUT UR6, URZ, UR6, URZ, 0x33, !UPT ;  /* 0x000000063f067292 */ /* 0x000fe2000f8e333f */
[----:B------:R-:W-:Y:S01]  /*0e90*/  ULDC UR7, c[0x0][0x448] ;  /* 0x0001120000077ab9 */ /* 0x000fe20000000800 */
[----:B------:R-:W-:Y:S01]  /*0ea0*/  ULDC UR5, c[0x0][0xc3c] ;  /* 0x00030f0000057ab9 */ /* 0x000fe20000000800 */
[----:B------:R-:W-:Y:S02]  /*0eb0*/  UISETP.NE.AND UP3, UPT, UR7, 0x1, UPT ;  /* 0x000000010700788c */ /* 0x000fe4000bf65270 */
[----:B------:R-:W-:Y:S01]  /*0ec0*/  UIADD3 UR6, UR6, UR5, URZ ;  /* 0x0000000506067290 */ /* 0x000fe2000fffe03f */
[----:B------:R-:W-:Y:S01]  /*0ed0*/  ULDC.64 UR10, c[0x0][0x418] ;  /* 0x00010600000a7ab9 */ /* 0x000fe20000000a00 */
[----:B------:R-:W-:Y:S01]  /*0ee0*/  UIADD3 UR4, UR9, -UR4, URZ ;  /* 0x8000000409047290 */ /* 0x000fe2000fffe03f */
[----:B------:R-:W-:Y:S01]  /*0ef0*/  ULDC UR38, c[0x0][0xc48] ;  /* 0x0003120000267ab9 */ /* 0x000fe20000000800 */
[----:B------:R-:W-:Y:S02]  /*0f00*/  UISETP.NE.U32.AND UP0, UPT, UR10, URZ, UPT ;  /* 0x0000003f0a00728c */ /* 0x000fe4000bf05070 */
[----:B------:R-:W-:-:S02]  /*0f10*/  USHF.L.U32 UR37, UR6, 0x7, URZ ;  /* 0x0000000706257899 */ /* 0x000fc4000800063f */
[----:B------:R-:W-:Y:S01]  /*0f20*/  UISETP.NE.AND UP1, UPT, UR38, 0x1, UPT ;  /* 0x000000012600788c */ /* 0x000fe2000bf25270 */
[----:B------:R-:W-:Y:S01]  /*0f30*/  ULDC UR13, c[0x0][0xc54] ;  /* 0x00031500000d7ab9 */ /* 0x000fe20000000800 */
[----:B------:R-:W-:Y:S02]  /*0f40*/  UISETP.NE.AND.EX UP0, UPT, UR11, URZ, UPT, UP0 ;  /* 0x0000003f0b00728c */ /* 0x000fe4000bf05300 */
[----:B------:R-:W-:Y:S02]  /*0f50*/  UIADD3 UR10, UR37, 0x7f, URZ ;  /* 0x0000007f250a7890 */ /* 0x000fe4000fffe03f */
[----:B------:R-:W-:Y:S01]  /*0f60*/  UIMAD UR13, UR8, UR13, UR4 ;  /* 0x0000000d080d72a4 */ /* 0x000fe2000f8e0204 */
[----:B------:R-:W-:Y:S01]  /*0f70*/  ULDC UR43, c[0x0][0x424] ;  /* 0x00010900002b7ab9 */ /* 0x000fe20000000800 */
[----:B------:R-:W-:Y:S01]  /*0f80*/  ULDC UR54, c[0x0][0x288] ;  /* 0x0000a20000367ab9 */ /* 0x000fe20000000800 */
[----:B------:R-:W-:Y:S01]  /*0f90*/  ULDC.64 UR4, c[0x0][0x9e0] ;  /* 0x0002780000047ab9 */ /* 0x000fe20000000a00 */
[----:B------:R-:W-:Y:S01]  /*0fa0*/  @UP3 ULDC UR8, c[0x0][0x44c] ;  /* 0x0001130000083ab9 */ /* 0x000fe20000000800 */
[----:B------:R-:W-:-:S02]  /*0fb0*/  UIADD3 UR11, -UR54, 0x1, URZ ;  /* 0x00000001360b7890 */ /* 0x000fc4000fffe13f */
[----:B------:R-:W-:Y:S02]  /*0fc0*/  UISETP.GE.AND UP2, UPT, UR5, 0x1, UPT ;  /* 0x000000010500788c */ /* 0x000fe4000bf46270 */
[----:B------:R-:W-:Y:S02]  /*0fd0*/  USEL UR43, UR43, 0x1, UP0 ;  /* 0x000000012b2b7887 */ /* 0x000fe40008000000 */
[----:B------:R-:W-:Y:S01]  /*0fe0*/  UIMAD.WIDE.U32 UR8, UR10, UR8, URZ ;  /* 0x000000080a0872a5 */ /* 0x000fe2000f8e003f */
[----:B------:R-:W-:Y:S01]  /*0ff0*/  ULDC UR12, c[0x0][0x2f0] ;  /* 0x0000bc00000c7ab9 */ /* 0x000fe20000000800 */
[----:B------:R-:W-:Y:S01]  /*1000*/  @UP3 ULDC UR15, c[0x0][0x450] ;  /* 0x00011400000f3ab9 */ /* 0x000fe20000000800 */
[----:B------:R-:W-:Y:S01]  /*1010*/  @UP1 ULDC UR6, c[0x0][0xc4c] ;  /* 0x0003130000061ab9 */ /* 0x000fe20000000800 */
[----:B------:R-:W-:Y:S01]  /*1020*/  UIMAD UR11, UR43, UR12, UR11 ;  /* 0x0000000c2b0b72a4 */ /* 0x000fe2000f8e020b */
[----:B------:R-:W-:Y:S01]  /*1030*/  PLOP3.LUT P0, PT, PT, PT, UP2, 0x40, 0x0 ;  /* 0x000000000000781c */ /* 0x000fe20003f0e828 */
[----:B------:R-:W-:-:S02]  /*1040*/  @UP3 USHF.R.U32.HI UR10, URZ, UR15, UR9 ;  /* 0x0000000f3f0a3299 */ /* 0x000fc40008011609 */
[----:B------:R-:W-:Y:S01]  /*1050*/  UIMAD.WIDE.U32 UR6, UR13, UR6, URZ ;  /* 0x000000060d0672a5 */ /* 0x000fe2000f8e003f */
[----:B------:R-:W-:Y:S01]  /*1060*/  @UP1 ULDC UR14, c[0x0][0xc50] ;  /* 0x00031400000e1ab9 */ /* 0x000fe20000000800 */
[----:B------:R-:W-:Y:S01]  /*1070*/  UIADD3 UR10, UR11, UR10, URZ ;  /* 0x0000000a0b0a7290 */ /* 0x000fe2000fffe03f */
[----:B------:R-:W-:Y:S01]  /*1080*/  UMOV UR44, UR13 ;  /* 0x0000000d002c7c82 */ /* 0x000fe20008000000 */
[----:B------:R-:W-:Y:S02]  /*1090*/  @UP1 USHF.R.U32.HI UR44, URZ, UR14, UR7 ;  /* 0x0000000e3f2c1299 */ /* 0x000fe40008011607 */
[----:B------:R-:W-:Y:S02]  /*10a0*/  UIADD3 UR4, UR10, UR4, URZ ;  /* 0x000000040a047290 */ /* 0x000fe4000fffe03f */
[----:B------:R-:W-:Y:S02]  /*10b0*/  UIADD3 UR6, -UR44, URZ, URZ ;  /* 0x0000003f2c067290 */ /* 0x000fe4000fffe13f */
[----:B------:R-:W-:-:S02]  /*10c0*/  UP2UR UR50, UPR, URZ, 0x8 ;  /* 0x000000083f327883 */ /* 0x000fc40008000000 */
[----:B------:R-:W-:Y:S01]  /*10d0*/  UP2UR UR49, UPR, URZ, 0x4 ;  /* 0x000000043f317883 */ /* 0x000fe20008000000 */
[----:B------:R-:W-:Y:S01]  /*10e0*/  IMAD.U32 R0, RZ, RZ, UR4 ;  /* 0x00000004ff007e24 */ /* 0x000fe2000f8e00ff */
[----:B------:R-:W-:Y:S01]  /*10f0*/  UIMAD UR38, UR38, UR6, UR13 ;  /* 0x00000006262672a4 */ /* 0x000fe2000f8e020d */
[----:B------:R-:W-:Y:S11]  /*1100*/  @P0 BRA `(.L_x_1032) ;  /* 0x0000000000400947 */ /* 0x000ff60003800000 */
[----:B------:R-:W-:Y:S01]  /*1110*/  ISETP.LT.AND P0, PT, RZ, UR10, PT ;  /* 0x0000000aff007c0c */ /* 0x000fe2000bf01270 */
[----:B------:R-:W-:-:S12]  /*1120*/  UIADD3 UR4, UR10, -0x1, URZ ;  /* 0xffffffff0a047890 */ /* 0x000fd8000fffe03f */
[----:B------:R-:W-:Y:S05]  /*1130*/  @P0 BRA `(.L_x_1033) ;  /* 0x00000000001c0947 */ /* 0x000fea0003800000 */
[----:B------:R-:W-:Y:S02]  /*1140*/  UISETP.NE.AND UP0, UPT, UR5, 0x1, UPT ;  /* 0x000000010500788c */ /* 0x000fe4000bf05270 */
[----:B------:R-:W-:-:S09]  /*1150*/  UIADD3 UR4, -UR10, URZ, URZ ;  /* 0x0000003f0a047290 */ /* 0x000fd2000fffe13f */
[----:B------:R-:W-:Y:S02]  /*1160*/  @UP0 ULDC.64 UR8, c[0x0][0x9e8] ;  /* 0x00027a0000080ab9 */ /* 0x000fe40000000a00 */
[----:B------:R-:W-:-:S04]  /*1170*/  UIMAD.WIDE.U32 UR6, UR4, UR8, URZ ;  /* 0x00000008040672a5 */ /* 0x000fc8000f8e003f */
[----:B------:R-:W-:-:S04]  /*1180*/  @UP0 USHF.R.U32.HI UR4, URZ, UR9, UR7 ;  /* 0x000000093f040299 */ /* 0x000fc80008011607 */
[----:B------:R-:W-:Y:S01]  /*1190*/  ULOP3.LUT UR4, URZ, UR4, URZ, 0x33, !UPT ;  /* 0x000000043f047292 */ /* 0x000fe2000f8e333f */
[----:B------:R-:W-:Y:S11]  /*11a0*/  BRA `(.L_x_1034) ;  /* 0x0000000000107947 */ /* 0x000ff60003800000 */
.L_x_1033:
[----:B------:R-:W-:-:S11]  /*11b0*/  UISETP.NE.AND UP0, UPT, UR5, 0x1, UPT ;  /* 0x000000010500788c */ /* 0x000fd6000bf05270 */
[----:B------:R-:W-:Y:S02]  /*11c0*/  @UP0 ULDC.64 UR8, c[0x0][0x9e8] ;  /* 0x00027a0000080ab9 */ /* 0x000fe40000000a00 */
[----:B------:R-:W-:-:S04]  /*11d0*/  UIMAD.WIDE.U32 UR6, UR4, UR8, URZ ;  /* 0x00000008040672a5 */ /* 0x000fc8000f8e003f */
[----:B------:R-:W-:-:S12]  /*11e0*/  @UP0 USHF.R.U32.HI UR4, URZ, UR9, UR7 ;  /* 0x000000093f040299 */ /* 0x000fd80008011607 */
.L_x_1034:
[----:B------:R-:W-:-:S06]  /*11f0*/  UIMAD UR4, UR4, UR5, UR5 ;  /* 0x00000005040472a4 */ /* 0x000fcc000f8e0205 */
[----:B------:R-:W-:-:S07]  /*1200*/  VIMNMX R0, R0, UR4, PT ;  /* 0x0000000400007c48 */ /* 0x000fce000bfe0100 */
.L_x_1032:
[----:B------:R-:W-:Y:S01]  /*1210*/  UISETP.NE.AND UP0, UPT, UR50, URZ, UPT ;  /* 0x0000003f3200728c */ /* 0x000fe2000bf05270 */
[----:B------:R-:W-:Y:S01]  /*1220*/  VIADD R0, R0, 0x7f ;  /* 0x0000007f00007836 */ /* 0x000fe20000000000 */
[----:B------:R-:W-:Y:S01]  /*1230*/  UMOV UR9, UR37 ;  /* 0x0000002500097c82 */ /* 0x000fe20008000000 */
[----:B------:R-:W-:Y:S02]  /*1240*/  UIMAD UR4, UR43, UR12, 0x7f ;  /* 0x0000007f2b0474a4 */ /* 0x000fe4000f8e020c */
[----:B------:R-:W-:Y:S01]  /*1250*/  UIMAD UR54, UR43, UR12, -UR54 ;  /* 0x0000000c2b3672a4 */ /* 0x000fe2000f8e0a36 */
[----:B------:R-:W-:Y:S01]  /*1260*/  SHF.R.S32.HI R3, RZ, 0x1f, R0 ;  /* 0x0000001fff037819 */ /* 0x000fe20000011400 */
[----:B------:R-:W-:Y:S01]  /*1270*/  USHF.R.S32.HI UR8, URZ, 0x1f, UR4 ;  /* 0x0000001f3f087899 */ /* 0x000fe20008011404 */
[----:B------:R-:W-:Y:S02]  /*1280*/  ULDC UR10, c[0x0][0x9dc] ;  /* 0x00027700000a7ab9 */ /* 0x000fe40000000800 */
[----:B------:R-:W-:Y:S01]  /*1290*/  LEA.HI R3, R3, R0, RZ, 0x7 ;  /* 0x0000000003037211 */ /* 0x000fe200078f38ff */
[----:B------:R-:W-:Y:S01]  /*12a0*/  @UP0 ULDC UR6, c[0x0][0x44c] ;  /* 0x0001130000060ab9 */ /* 0x000fe20000000800 */
[----:B------:R-:W-:Y:S01]  /*12b0*/  @UP0 ULDC UR11, c[0x0][0x450] ;  /* 0x00011400000b0ab9 */ /* 0x000fe20000000800 */
[----:B------:R-:W-:Y:S01]  /*12c0*/  UIMAD.WIDE.U32 UR6, UR37, UR6, URZ ;  /* 0x00000006250672a5 */ /* 0x000fe2000f8e003f */
[----:B------:R-:W-:Y:S01]  /*12d0*/  SHF.R.S32.HI R3, RZ, 0x7, R3 ;  /* 0x00000007ff037819 */ /* 0x000fe20000011403 */
[----:B------:R-:W-:-:S02]  /*12e0*/  ULEA.HI UR8, UR8, UR4, URZ, 0x7 ;  /* 0x0000000408087291 */ /* 0x000fc4000f8f383f */
[----:B------:R-:W-:Y:S02]  /*12f0*/  @UP0 USHF.R.U32.HI UR9, URZ, UR11, UR7 ;  /* 0x0000000b3f090299 */ /* 0x000fe40008011607 */
[----:B------:R-:W-:Y:S02]  /*1300*/  UISETP.GE.AND UP0, UPT, UR5, 0x1, UPT ;  /* 0x000000010500788c */ /* 0x000fe4000bf06270 */
[----:B------:R-:W-:Y:S02]  /*1310*/  USHF.R.S32.HI UR8, URZ, 0x7, UR8 ;  /* 0x000000073f087899 */ /* 0x000fe40008011408 */
[----:B------:R-:W-:Y:S02]  /*1320*/  UIADD3 UR4, UR54, UR9, URZ ;  /* 0x0000000936047290 */ /* 0x000fe4000fffe03f */
[----:B------:R-:W-:Y:S02]  /*1330*/  PLOP3.LUT P0, PT, PT, PT, UP0, 0x40, 0x0 ;  /* 0x000000000000781c */ /* 0x000fe40003f0e808 */
[----:B------:R-:W-:Y:S01]  /*1340*/  UIADD3 UR9, UR4, -UR10, URZ ;  /* 0x8000000a04097290 */ /* 0x000fe2000fffe03f */
[----:B------:R-:W-:-:S10]  /*1350*/  VIMNMX R88, R3, UR8, PT ;  /* 0x0000000803587c48 */ /* 0x000fd4000bfe0100 */
[----:B------:R-:W-:Y:S05]  /*1360*/  @P0 BRA `(.L_x_1035) ;  /* 0x0000000000440947 */ /* 0x000fea0003800000 */
[----:B------:R-:W-:-:S06]  /*1370*/  UISETP.GT.AND UP0, UPT, UR4, -0x1, UPT ;  /* 0xffffffff0400788c */ /* 0x000fcc000bf04270 */
[----:B------:R-:W-:-:S13]  /*1380*/  PLOP3.LUT P0, PT, PT, PT, UP0, 0x80, 0x0 ;  /* 0x000000000000781c */ /* 0x000fda0003f0f008 */
[----:B------:R-:W-:Y:S05]  /*1390*/  @P0 BRA `(.L_x_1036) ;  /* 0x00000000001c0947 */ /* 0x000fea0003800000 */
[----:B------:R-:W-:Y:S02]  /*13a0*/  UISETP.NE.AND UP0, UPT, UR5, 0x1, UPT ;  /* 0x000000010500788c */ /* 0x000fe4000bf05270 */
[----:B------:R-:W-:-:S09]  /*13b0*/  ULOP3.LUT UR4, URZ, UR4, URZ, 0x33, !UPT ;  /* 0x000000043f047292 */ /* 0x000fd2000f8e333f */
[----:B------:R-:W-:Y:S02]  /*13c0*/  @UP0 ULDC.64 UR10, c[0x0][0x9e8] ;  /* 0x00027a00000a0ab9 */ /* 0x000fe40000000a00 */
[----:B------:R-:W-:-:S04]  /*13d0*/  UIMAD.WIDE.U32 UR6, UR4, UR10, URZ ;  /* 0x0000000a040672a5 */ /* 0x000fc8000f8e003f */
[----:B------:R-:W-:-:S04]  /*13e0*/  @UP0 USHF.R.U32.HI UR4, URZ, UR11, UR7 ;  /* 0x0000000b3f040299 */ /* 0x000fc80008011607 */
[----:B------:R-:W-:Y:S01]  /*13f0*/  ULOP3.LUT UR4, URZ, UR4, URZ, 0x33, !UPT ;  /* 0x000000043f047292 */ /* 0x000fe2000f8e333f */
[----:B------:R-:W-:Y:S11]  /*1400*/  BRA `(.L_x_1037) ;  /* 0x0000000000107947 */ /* 0x000ff60003800000 */
.L_x_1036:
[----:B------:R-:W-:-:S11]  /*1410*/  UISETP.NE.AND UP0, UPT, UR5, 0x1, UPT ;  /* 0x000000010500788c */ /* 0x000fd6000bf05270 */
[----:B------:R-:W-:Y:S02]  /*1420*/  @UP0 ULDC.64 UR10, c[0x0][0x9e8] ;  /* 0x00027a00000a0ab9 */ /* 0x000fe40000000a00 */
[----:B------:R-:W-:-:S04]  /*1430*/  UIMAD.WIDE.U32 UR6, UR4, UR10, URZ ;  /* 0x0000000a040672a5 */ /* 0x000fc8000f8e003f */
[----:B------:R-:W-:-:S12]  /*1440*/  @UP0 USHF.R.U32.HI UR4, URZ, UR11, UR7 ;  /* 0x0000000b3f040299 */ /* 0x000fd80008011607 */
.L_x_1037:
[----:B------:R-:W-:-:S04]  /*1450*/  UIMAD UR4, UR4, UR5, URZ ;  /* 0x00000005040472a4 */ /* 0x000fc8000f8e023f */
[----:B------:R-:W-:-:S04]  /*1460*/  UISETP.LT.AND UP0, UPT, UR9, UR4, UPT ;  /* 0x000000040900728c */ /* 0x000fc8000bf01270 */
[----:B------:R-:W-:-:S12]  /*1470*/  USEL UR9, UR9, UR4, !UP0 ;  /* 0x0000000409097287 */ /* 0x000fd8000c000000 */
.L_x_1035:
[----:B------:R-:W-:Y:S01]  /*1480*/  USHF.R.S32.HI UR4, URZ, 0x1f, UR9 ;  /* 0x0000001f3f047899 */ /* 0x000fe20008011409 */
[----:B------:R-:W-:Y:S02]  /*1490*/  PLOP3.LUT P0, PT, PT, PT, PT, 0x80, 0x0 ;  /* 0x000000000000781c */ /* 0x000fe40003f0f070 */
[----:B------:R-:W-:Y:S02]  /*14a0*/  CS2R R36, SRZ ;  /* 0x0000000000247805 */ /* 0x000fe4000001ff00 */
[----:B------:R-:W-:Y:S01]  /*14b0*/  CS2R R150, SRZ ;  /* 0x0000000000967805 */ /* 0x000fe2000001ff00 */
[----:B------:R-:W-:Y:S01]  /*14c0*/  ULEA.HI UR4, UR4, UR9, URZ, 0x7 ;  /* 0x0000000904047291 */ /* 0x000fe2000f8f383f */
[----:B------:R-:W-:Y:S02]  /*14d0*/  CS2R R148, SRZ ;  /* 0x0000000000947805 */ /* 0x000fe4000001ff00 */
[----:B------:R-:W-:Y:S02]  /*14e0*/  CS2R R146, SRZ ;  /* 0x0000000000927805 */ /* 0x000fe4000001ff00 */
[----:B------:R-:W-:Y:S01]  /*14f0*/  CS2R R144, SRZ ;  /* 0x0000000000907805 */ /* 0x000fe2000001ff00 */
[----:B------:R-:W-:Y:S01]  /*1500*/  USHF.R.S32.HI UR4, URZ, 0x7, UR4 ;  /* 0x000000073f047899 */ /* 0x000fe20008011404 */
[----:B------:R-:W-:-:S02]  /*1510*/  CS2R R142, SRZ ;  /* 0x00000000008e7805 */ /* 0x000fc4000001ff00 */
[----:B------:R-:W-:Y:S02]  /*1520*/  CS2R R140, SRZ ;  /* 0x00000000008c7805 */ /* 0x000fe4000001ff00 */
[----:B------:R-:W-:Y:S01]  /*1530*/  CS2R R138, SRZ ;  /* 0x00000000008a7805 */ /* 0x000fe2000001ff00 */
[----:B------:R-:W-:Y:S01]  /*1540*/  UISETP.LT.AND UP0, UPT, URZ, UR4, UPT ;  /* 0x000000043f00728c */ /* 0x000fe2000bf01270 */
[----:B------:R-:W-:Y:S02]  /*1550*/  CS2R R136, SRZ ;  /* 0x0000000000887805 */ /* 0x000fe4000001ff00 */
[----:B------:R-:W-:Y:S02]  /*1560*/  CS2R R134, SRZ ;  /* 0x0000000000867805 */ /* 0x000fe4000001ff00 */
[----:B------:R-:W-:Y:S01]  /*1570*/  CS2R R132, SRZ ;  /* 0x0000000000847805 */ /* 0x000fe2000001ff00 */
[----:B------:R-:W-:Y:S01]  /*1580*/  USEL UR39, URZ, UR4, !UP0 ;  /* 0x000000043f277287 */ /* 0x000fe2000c000000 */
[----:B------:R-:W-:-:S02]  /*1590*/  CS2R R130, SRZ ;  /* 0x0000000000827805 */ /* 0x000fc4000001ff00 */
[----:B------:R-:W-:Y:S02]  /*15a0*/  CS2R R128, SRZ ;  /* 0x0000000000807805 */ /* 0x000fe4000001ff00 */
[----:B------:R-:W-:Y:S02]  /*15b0*/  CS2R R126, SRZ ;  /* 0x00000000007e7805 */ /* 0x000fe4000001ff00 */
[----:B------:R-:W-:Y:S02]  /*15c0*/  CS2R R124, SRZ ;  /* 0x00000000007c7805 */ /* 0x000fe4000001ff00 */
[----:B------:R-:W-:Y:S02]  /*15d0*/  CS2R R122, SRZ ;  /* 0x00000000007a7805 */ /* 0x000fe4000001ff00 */
[----:B------:R-:W-:Y:S02]  /*15e0*/  ISETP.GT.AND P1, PT, R88, UR39, PT ;  /* 0x0000002758007c0c */ /* 0x000fe4000bf24270 */
        /* <DEDUP_REMOVED lines=13> */
[----:B------:R-:W-:Y:S01]  /*16c0*/  CS2R R94, SRZ ;  /* 0x00000000005e7805 */ /* 0x000fe2000001ff00 */
[----:B------:R-:W-:Y:S01]  /*16d0*/  IMAD.MOV.U32 R93, RZ, RZ, RZ ;  /* 0x000000ffff5d7224 */ /* 0x000fe200078e00ff */
[----:B------:R-:W-:Y:S02]  /*16e0*/  CS2R R6, SRZ ;  /* 0x0000000000067805 */ /* 0x000fe4000001ff00 */
[----:B------:R-:W-:Y:S01]  /*16f0*/  CS2R R90, SRZ ;  /* 0x00000000005a7805 */ /* 0x000fe2000001ff00 */
[----:B------:R-:W-:Y:S01]  /*1700*/  IMAD.MOV.U32 R46, RZ, RZ, RZ ;  /* 0x000000ffff2e7224 */ /* 0x000fe200078e00ff */
[----:B------:R-:W-:Y:S06]  /*1710*/  @!P1 BRA `(.L_x_1038) ;  /* 0x000000c400389947 */ /* 0x000fec0003800000 */
[----:B------:R-:W0:Y:S01]  /*1720*/  SHFL.IDX PT, R0, R186, RZ, 0x1f ;  /* 0x00001fffba007589 */ /* 0x000e2200000e0000 */
[----:B------:R-:W1:Y:S01]  /*1730*/  S2UR UR40, SR_CgaCtaId ;  /* 0x00000000002879c3 */ /* 0x000e620000008800 */
[----:B------:R-:W-:Y:S01]  /*1740*/  UMOV UR41, 0x400 ;  /* 0x0000040000297882 */ /* 0x000fe20000000000 */
        /* <DEDUP_REMOVED lines=28> */
.L_x_1039:
[----:B------:R-:W-:Y:S01]  /*1910*/  ULEA.HI UR4, UR47, UR47, URZ, 0x1 ;  /* 0x0000002f2f047291 */ /* 0x000fe2000f8f083f */
[----:B------:R-:W-:-:S03]  /*1920*/  IMAD.U32 R2, RZ, RZ, UR48 ;  /* 0x00000030ff027e24 */ /* 0x000fc6000f8e00ff */
[----:B------:R-:W-:Y:S02]  /*1930*/  ULOP3.LUT UR4, UR4, 0xfffffffe, URZ, 0xc0, !UPT ;  /* 0xfffffffe04047892 */ /* 0x000fe4000f8ec03f */
[----:B------:R-:W-:Y:S02]  /*1940*/  ISETP.NE.AND P0, PT, R2, 0x3, PT ;  /* 0x000000030200780c */ /* 0x000fe40003f05270 */
[----:B------:R-:W-:-:S06]  /*1950*/  UIADD3 UR4, UR47, -UR4, URZ ;  /* 0x800000042f047290 */ /* 0x000fcc000fffe03f */
[----:B------:R-:W-:-:S05]  /*1960*/  IMAD.U32 R0, RZ, RZ, UR4 ;  /* 0x00000004ff007e24 */ /* 0x000fca000f8e00ff */
[----:B------:R-:W-:-:S04]  /*1970*/  SHF.L.U32 R0, R0, 0x1f, RZ ;  /* 0x0000001f00007819 */ /* 0x000fc800000006ff */
[----:B------:R-:W0:Y:S02]  /*1980*/  SYNCS.PHASECHK.TRANS64.TRYWAIT P1, [UR41+0x28800], R0 ;  /* 0x02880000ff0075a7 */ /* 0x000e240008020169 */
[----:B0-----:R-:W-:Y:S05]  /*1990*/  @!P1 BRA `(.L_x_1040) ;  /* 0x0000012400509947 */ /* 0x001fea0003800000 */
.L_x_1204:
[----:B------:R-:W-:Y:S05]  /*19a0*/  @!P0 BRA `(.L_x_1041) ;  /* 0x0000000000048947 */ /* 0x000fea0003800000 */
[----:B------:R-:W-:Y:S01]  /*19b0*/  BPT.TRAP 0x1 ;  /* 0x000000040000795c */ /* 0x000fe20000300000 */
.L_x_1041:
[----:B0-----:R-:W-:Y:S02]  /*19c0*/  IMAD.U32 R3, RZ, RZ, UR45 ;  /* 0x0000002dff037e24 */ /* 0x001fe4000f8e00ff */
[----:B------:R-:W-:-:S03]  /*19d0*/  IMAD.U32 R0, RZ, RZ, UR46 ;  /* 0x0000002eff007e24 */ /* 0x000fc6000f8e00ff */
[----:B------:R-:W-:Y:S02]  /*19e0*/  LEA R3, R3, UR41, 0x3 ;  /* 0x0000002903037c11 */ /* 0x000fe4000f8e18ff */
[----:B------:R-:W-:-:S04]  /*19f0*/  SHF.L.U32 R0, R0, 0x1f, RZ ;  /* 0x0000001f00007819 */ /* 0x000fc800000006ff */
[----:B------:R0:W1:Y:S01]  /*1a00*/  SYNCS.PHASECHK.TRANS64.TRYWAIT P1, [R3+URZ+0x28830], R0 ;  /* 0x02883000030075a7 */ /* 0x000062000802017f */
[----:B------:R-:W-:Y:S05]  /*1a10*/  @!P0 BRA `(.L_x_1042) ;  /* 0x0000000000048947 */ /* 0x000fea0003800000 */
[----:B------:R-:W-:Y:S01]  /*1a20*/  BPT.TRAP 0x1 ;  /* 0x000000040000795c */ /* 0x000fe20000300000 */
.L_x_1042:
[----:B-1----:R-:W-:Y:S05]  /*1a30*/  @P1 BRA `(.L_x_1043) ;  /* 0x0000000000081947 */ /* 0x002fea0003800000 */
[----:B------:R-:W1:Y:S02]  /*1a40*/  SYNCS.PHASECHK.TRANS64.TRYWAIT P1, [R3+URZ+0x28830], R0 ;  /* 0x02883000030075a7 */ /* 0x000e64000802017f */
[----:B-1----:R-:W-:Y:S05]  /*1a50*/  @!P1 BRA `(.L_x_1044) ;  /* 0x0000012400389947 */ /* 0x002fea0003800000 */
.L_x_1043:
        /* <DEDUP_REMOVED lines=63> */
.L_x_1045:
[----:B------:R-:W-:Y:S01]  /*1e50*/  UISETP.NE.AND UP1, UPT, UR50, URZ, UPT ;  /* 0x0000003f3200728c */ /* 0x000fe2000bf25270 */
[----:B01----:R-:W-:Y:S01]  /*1e60*/  VIADD R0, R17, UR37 ;  /* 0x0000002511007c36 */ /* 0x003fe20008000000 */
[----:B------:R-:W-:Y:S01]  /*1e70*/  R2UR UR6, R3 ;  /* 0x00000000030672ca */ /* 0x000fe200000e0000 */
[----:B------:R-:W0:Y:S01]  /*1e80*/  LDC R5, c[0x0][0x2f0] ;  /* 0x0000bc00ff057b82 */ /* 0x000e220000000800 */
[----:B------:R-:W-:Y:S01]  /*1e90*/  IMAD.MOV.U32 R3, RZ, RZ, -0x80 ;  /* 0xffffff80ff037424 */ /* 0x000fe200078e00ff */
[----:B------:R-:W-:Y:S01]  /*1ea0*/  UISETP.NE.AND UP0, UPT, UR49, URZ, UPT ;  /* 0x0000003f3100728c */ /* 0x000fe2000bf05270 */
[----:B------:R-:W-:Y:S01]  /*1eb0*/  PLOP3.LUT P1, PT, PT, PT, UP1, 0x80, 0x0 ;  /* 0x000000000000781c */ /* 0x000fe20003f2f018 */
[----:B------:R-:W-:Y:S01]  /*1ec0*/  ULDC UR55, c[0x0][0x9dc] ;  /* 0x0002770000377ab9 */ /* 0x000fe20000000800 */
[----:B------:R-:W-:Y:S01]  /*1ed0*/  PLOP3.LUT P2, PT, PT, PT, UP1, 0x80, 0x0 ;  /* 0x000000000000781c */ /* 0x000fe20003f4f018 */
[----:B------:R-:W-:Y:S01]  /*1ee0*/  IMAD R12, R88, R3, 0x80 ;  /* 0x00000080580c7424 */ /* 0x000fe200078e0203 */
[----:B------:R-:W-:Y:S01]  /*1ef0*/  ULDC UR14, c[0x0][0x9e0] ;  /* 0x00027800000e7ab9 */ /* 0x000fe20000000800 */
[----:B------:R-:W-:Y:S01]  /*1f00*/  @UP1 ULDC UR7, c[0x0][0x44c] ;  /* 0x0001130000071ab9 */ /* 0x000fe20000000800 */
[----:B------:R-:W1:Y:S01]  /*1f10*/  LDC R6, c[0x0][0x288] ;  /* 0x0000a200ff067b82 */ /* 0x000e620000000800 */
[----:B------:R-:W-:Y:S01]  /*1f20*/  VIADD R3, R12, 0x1 ;  /* 0x000000010c037836 */ /* 0x000fe20000000000 */
[----:B------:R-:W-:Y:S01]  /*1f30*/  LEA R10, R88, 0xffffff80, 0x7 ;  /* 0xffffff80580a7811 */ /* 0x000fe200078e38ff */
[----:B------:R-:W-:-:S04]  /*1f40*/  UIADD3 UR6, UR6, 0x28840, URZ ;  /* 0x0002884006067890 */ /* 0x000fc8000fffe03f */
[----:B------:R-:W-:Y:S01]  /*1f50*/  @P1 IMAD.HI.U32 R2, R0, UR7, RZ ;  /* 0x0000000700021c27 */ /* 0x000fe2000f8e00ff */
[----:B------:R-:W-:Y:S01]  /*1f60*/  @UP1 ULDC UR7, c[0x0][0x450] ;  /* 0x0001140000071ab9 */ /* 0x000fe20000000800 */
[----:B------:R-:W-:Y:S01]  /*1f70*/  UPRMT UR6, UR40, 0x654, UR6 ;  /* 0x0000065428067896 */ /* 0x000fe20008000006 */
[----:B------:R-:W-:Y:S02]  /*1f80*/  PLOP3.LUT P1, PT, PT, PT, UP0, 0x40, 0x0 ;  /* 0x000000000000781c */ /* 0x000fe40003f2e808 */
[----:B------:R-:W-:Y:S01]  /*1f90*/  @P2 SHF.R.U32.HI R0, RZ, UR7, R2 ;  /* 0x00000007ff002c19 */ /* 0x000fe20008011602 */
[C---:B------:R-:W-:Y:S02]  /*1fa0*/  IMAD R2, R16.reuse, -0x2, R3 ;  /* 0xfffffffe10027824 */ /* 0x040fe400078e0203 */
[C---:B0-----:R-:W-:Y:S02]  /*1fb0*/  IMAD R3, R5.reuse, UR43, R12 ;  /* 0x0000002b05037c24 */ /* 0x041fe4000f8e020c */
[----:B------:R-:W0:Y:S01]  /*1fc0*/  SHFL.IDX PT, R8, R0, RZ, 0x1c1f ;  /* 0x001c1fff00087589 */ /* 0x000e2200000e0000 */
[----:B------:R-:W-:Y:S01]  /*1fd0*/  IMAD R7, R5, UR43, R2 ;  /* 0x0000002b05077c24 */ /* 0x000fe2000f8e0202 */
[----:B------:R-:W-:Y:S01]  /*1fe0*/  SYNCS.ARRIVE.TRANS64.RED.A1T0 RZ, [UR6], RZ ;  /* 0x000000ffffff79a7 */ /* 0x000fe20008100406 */
[----:B------:R-:W-:Y:S01]  /*1ff0*/  ULOP3.LUT UR6, URZ, UR55, URZ, 0x33, !UPT ;  /* 0x000000373f067292 */ /* 0x000fe2000f8e333f */
[----:B------:R-:W-:-:S02]  /*2000*/  IMAD R14, R16, -0x2, R3 ;  /* 0xfffffffe100e7824 */ /* 0x000fc400078e0203 */
[----:B-1----:R-:W-:-:S04]  /*2010*/  IMAD.IADD R7, R7, 0x1, -R6 ;  /* 0x0000000107077824 */ /* 0x002fc800078e0a06 */
[C---:B------:R-:W-:Y:S02]  /*2020*/  VIADD R89, R7.reuse, UR14 ;  /* 0x0000000e07597c36 */ /* 0x040fe40008000000 */
[----:B------:R-:W-:-:S03]  /*2030*/  VIADD R20, R7, UR6 ;  /* 0x0000000607147c36 */ /* 0x000fc60008000000 */
[----:B0-----:R-:W-:Y:S01]  /*2040*/  VIADDMNMX R2, R8, R89, R14, PT ;  /* 0x0000005908027246 */ /* 0x001fe2000380010e */
[----:B------:R-:W-:Y:S01]  /*2050*/  IMAD.IADD R4, R20, 0x1, R8 ;  /* 0x0000000114047824 */ /* 0x000fe200078e0208 */
[----:B------:R-:W-:Y:S06]  /*2060*/  @P1 BRA `(.L_x_1046) ;  /* 0x0000000000641947 */ /* 0x000fec0003800000 */
[----:B------:R-:W-:Y:S01]  /*2070*/  IMAD R3, R5, UR43, R8 ;  /* 0x0000002b05037c24 */ /* 0x000fe2000f8e0208 */
[----:B------:R-:W-:Y:S03]  /*2080*/  BSSY B0, `(.L_x_1047) ;  /* 0x0000013000007945 */ /* 0x000fe60003800000 */
[----:B------:R-:W-:-:S05]  /*2090*/  IMAD.IADD R3, R3, 0x1, -R6 ;  /* 0x0000000103037824 */ /* 0x000fca00078e0a06 */
[----:B------:R-:W-:-:S13]  /*20a0*/  ISETP.GT.AND P1, PT, R3, -0x1, PT ;  /* 0xffffffff0300780c */ /* 0x000fda0003f24270 */
[----:B------:R-:W-:Y:S05]  /*20b0*/  @P1 BRA `(.L_x_1048) ;  /* 0x0000000000241947 */ /* 0x000fea0003800000 */
[----:B------:R-:W-:Y:S01]  /*20c0*/  ULDC UR6, c[0x0][0x9e4] ;  /* 0x0002790000067ab9 */ /* 0x000fe20000000800 */
[----:B------:R-:W-:Y:S01]  /*20d0*/  LOP3.LUT R3, RZ, R3, RZ, 0x33, !PT ;  /* 0x00000003ff037212 */ /* 0x000fe200078e33ff */
[----:B------:R-:W-:-:S05]  /*20e0*/  IMAD.U32 R7, RZ, RZ, UR6 ;  /* 0x00000006ff077e24 */ /* 0x000fca000f8e00ff */
[----:B------:R-:W-:-:S13]  /*20f0*/  ISETP.NE.AND P1, PT, R7, 0x1, PT ;  /* 0x000000010700780c */ /* 0x000fda0003f25270 */
[----:B------:R-:W0:Y:S02]  /*2100*/  @P1 LDC.64 R8, c[0x0][0x9e8] ;  /* 0x00027a00ff081b82 */ /* 0x000e240000000a00 */
[----:B0-----:R-:W-:-:S05]  /*2110*/  @P1 IMAD.HI.U32 R8, R3, R8, RZ ;  /* 0x0000000803081227 */ /* 0x001fca00078e00ff */
[----:B------:R-:W-:-:S04]  /*2120*/  @P1 SHF.R.U32.HI R3, RZ, R9, R8 ;  /* 0x00000009ff031219 */ /* 0x000fc80000011608 */
[----:B------:R-:W-:Y:S01]  /*2130*/  LOP3.LUT R3, RZ, R3, RZ, 0x33, !PT ;  /* 0x00000003ff037212 */ /* 0x000fe200078e33ff */
[----:B------:R-:W-:Y:S06]  /*2140*/  BRA `(.L_x_1049) ;  /* 0x0000000000187947 */ /* 0x000fec0003800000 */
.L_x_1048:
[----:B------:R-:W-:Y:S02]  /*2150*/  ULDC UR6, c[0x0][0x9e4] ;  /* 0x0002790000067ab9 */ /* 0x000fe40000000800 */
[----:B------:R-:W-:-:S05]  /*2160*/  IMAD.U32 R7, RZ, RZ, UR6 ;  /* 0x00000006ff077e24 */ /* 0x000fca000f8e00ff */
[----:B------:R-:W-:-:S13]  /*2170*/  ISETP.NE.AND P1, PT, R7, 0x1, PT ;  /* 0x000000010700780c */ /* 0x000fda0003f25270 */
[----:B------:R-:W0:Y:S02]  /*2180*/  @P1 LDC.64 R8, c[0x0][0x9e8] ;  /* 0x00027a00ff081b82 */ /* 0x000e240000000a00 */
[----:B0-----:R-:W-:-:S05]  /*2190*/  @P1 IMAD.HI.U32 R8, R3, R8, RZ ;  /* 0x0000000803081227 */ /* 0x001fca00078e00ff */
[----:B------:R-:W-:-:S07]  /*21a0*/  @P1 SHF.R.U32.HI R3, RZ, R9, R8 ;  /* 0x00000009ff031219 */ /* 0x000fce0000011608 */
.L_x_1049:
[----:B------:R-:W-:Y:S05]  /*21b0*/  BSYNC B0 ;  /* 0x0000000000007941 */ /* 0x000fea0003800000 */
.L_x_1047:
[----:B------:R-:W-:-:S04]  /*21c0*/  IMAD R3, R3, R7, -R10 ;  /* 0x0000000703037224 */ /* 0x000fc800078e0a0a */
[----:B------:R-:W-:-:S05]  /*21d0*/  IMAD R3, R16, -0x2, R3 ;  /* 0xfffffffe10037824 */ /* 0x000fca00078e0203 */
[----:B------:R-:W-:Y:S02]  /*21e0*/  VIADDMNMX R2, R3, R7, R2, PT ;  /* 0x0000000703027246 */ /* 0x000fe40003800102 */
[----:B------:R-:W-:-:S07]  /*21f0*/  VIMNMX R4, R4, R3, !PT ;  /* 0x0000000304047248 */ /* 0x000fce0007fe0100 */
.L_x_1046:
[C---:B------:R-:W-:Y:S01]  /*2200*/  ISETP.GE.AND P2, PT, R12.reuse, 0x9, PT ;  /* 0x000000090c00780c */ /* 0x040fe20003f46270 */
[----:B------:R-:W0:Y:S01]  /*2210*/  SHFL.IDX PT, R0, R0, 0x1, 0x1c1f ;  /* 0x003c1f0000007f89 */ /* 0x000e2200000e0000 */
[----:B------:R-:W-:Y:S01]  /*2220*/  ISETP.GE.AND P1, PT, R12, 0x2, PT ;  /* 0x000000020c00780c */ /* 0x000fe20003f26270 */
[----:B------:R-:W-:Y:S01]  /*2230*/  UISETP.NE.AND UP0, UPT, UR49, URZ, UPT ;  /* 0x0000003f3100728c */ /* 0x000fe2000bf05270 */
[C---:B------:R-:W-:Y:S02]  /*2240*/  ISETP.GT.AND P3, PT, R4.reuse, 0x8, !P2 ;  /* 0x000000080400780c */ /* 0x040fe40005764270 */
[----:B------:R-:W-:Y:S02]  /*2250*/  ISETP.GT.AND P4, PT, R4, 0x1, !P1 ;  /* 0x000000010400780c */ /* 0x000fe40004f84270 */
[----:B------:R-:W-:Y:S02]  /*2260*/  ISETP.LT.OR P3, PT, R2, 0x9, P3 ;  /* 0x000000090200780c */ /* 0x000fe40001f61670 */
[----:B------:R-:W-:-:S02]  /*2270*/  ISETP.GE.AND P5, PT, R12, 0x11, PT ;  /* 0x000000110c00780c */ /* 0x000fc40003fa6270 */
[----:B------:R-:W-:Y:S02]  /*2280*/  FSEL R127, R28, -INF , !P3 ;  /* 0xff8000001c7f7808 */ /* 0x000fe40005800000 */
[----:B------:R-:W-:Y:S02]  /*2290*/  ISETP.LT.OR P4, PT, R2, 0x2, P4 ;  /* 0x000000020200780c */ /* 0x000fe40002781670 */
[----:B------:R-:W-:Y:S02]  /*22a0*/  ISETP.GT.AND P3, PT, R4, 0x10, !P5 ;  /* 0x000000100400780c */ /* 0x000fe40006f64270 */
[----:B------:R-:W-:Y:S02]  /*22b0*/  ISETP.GE.AND P6, PT, R12, 0xa, PT ;  /* 0x0000000a0c00780c */ /* 0x000fe40003fc6270 */
[----:B------:R-:W-:Y:S02]  /*22c0*/  FSEL R131, R25, -INF , !P4 ;  /* 0xff80000019837808 */ /* 0x000fe40006000000 */
[----:B------:R-:W-:-:S02]  /*22d0*/  P2R R91, PR, RZ, 0x20 ;  /* 0x00000020ff5b7803 */ /* 0x000fc40000000000 */
[----:B------:R-:W-:Y:S01]  /*22e0*/  ISETP.LT.OR P3, PT, R2, 0x11, P3 ;  /* 0x000000110200780c */ /* 0x000fe20001f61670 */
[----:B0-----:R-:W-:Y:S01]  /*22f0*/  IMAD.IADD R8, R20, 0x1, R0 ;  /* 0x0000000114087824 */ /* 0x001fe200078e0200 */
[----:B------:R-:W-:Y:S02]  /*2300*/  ISETP.GT.AND P4, PT, R4, 0x9, !P6 ;  /* 0x000000090400780c */ /* 0x000fe40007784270 */
[----:B------:R-:W-:Y:S02]  /*2310*/  ISETP.GE.AND P5, PT, R12, 0x12, PT ;  /* 0x000000120c00780c */ /* 0x000fe40003fa6270 */
[----:B------:R-:W-:Y:S02]  /*2320*/  FSEL R125, R32, -INF , !P3 ;  /* 0xff800000207d7808 */ /* 0x000fe40005800000 */
[----:B------:R-:W-:Y:S02]  /*2330*/  ISETP.LT.OR P4, PT, R2, 0xa, P4 ;  /* 0x0000000a0200780c */ /* 0x000fe40002781670 */
[----:B------:R-:W-:-:S02]  /*2340*/  ISETP.GT.AND P3, PT, R4, 0x11, !P5 ;  /* 0x000000110400780c */ /* 0x000fc40006f64270 */
[----:B------:R-:W-:Y:S02]  /*2350*/  FSEL R101, R29, -INF , !P4 ;  /* 0xff8000001d657808 */ /* 0x000fe40006000000 */
[----:B------:R-:W-:Y:S02]  /*2360*/  ISETP.LT.OR P3, PT, R2, 0x12, P3 ;  /* 0x000000120200780c */ /* 0x000fe40001f61670 */
[----:B------:R-:W-:Y:S02]  /*2370*/  ISETP.GE.AND P4, PT, R12, 0x19, PT ;  /* 0x000000190c00780c */ /* 0x000fe40003f86270 */
[----:B------:R-:W-:Y:S02]  /*2380*/  FSEL R103, R33, -INF , !P3 ;  /* 0xff80000021677808 */ /* 0x000fe40005800000 */
[----:B------:R-:W-:Y:S02]  /*2390*/  ISETP.GT.AND P3, PT, R4, 0x18, !P4 ;  /* 0x000000180400780c */ /* 0x000fe40006764270 */
[----:B------:R-:W-:-:S02]  /*23a0*/  P2R R93, PR, RZ, 0x10 ;  /* 0x00000010ff5d7803 */ /* 0x000fc40000000000 */
[----:B------:R-:W-:Y:S02]  /*23b0*/  ISETP.LT.OR P3, PT, R2, 0x19, P3 ;  /* 0x000000190200780c */ /* 0x000fe40001f61670 */
[----:B------:R-:W-:Y:S02]  /*23c0*/  ISETP.GE.AND P4, PT, R12, 0x1a, PT ;  /* 0x0000001a0c00780c */ /* 0x000fe40003f86270 */
[----:B------:R-:W-:Y:S02]  /*23d0*/  FSEL R123, R36, -INF , !P3 ;  /* 0xff800000247b7808 */ /* 0x000fe40005800000 */
[----:B------:R-:W-:Y:S02]  /*23e0*/  ISETP.GT.AND P3, PT, R4, 0x19, !P4 ;  /* 0x000000190400780c */ /* 0x000fe40006764270 */
[----:B------:R-:W-:Y:S02]  /*23f0*/  P2R R36, PR, RZ, 0x10 ;  /* 0x00000010ff247803 */ /* 0x000fe40000000000 */
[----:B------:R-:W-:-:S02]  /*2400*/  ISETP.LT.OR P3, PT, R2, 0x1a, P3 ;  /* 0x0000001a0200780c */ /* 0x000fc40001f61670 */
[----:B------:R-:W-:Y:S02]  /*2410*/  ISETP.GE.AND P4, PT, R12, 0x21, PT ;  /* 0x000000210c00780c */ /* 0x000fe40003f86270 */
[----:B------:R-:W-:Y:S02]  /*2420*/  FSEL R105, R37, -INF , !P3 ;  /* 0xff80000025697808 */ /* 0x000fe40005800000 */
[----:B------:R-:W-:Y:S02]  /*2430*/  ISETP.GT.AND P3, PT, R4, 0x20, !P4 ;  /* 0x000000200400780c */ /* 0x000fe40006764270 */
[----:B------:R-:W-:Y:S02]  /*2440*/  P2R R94, PR, RZ, 0x10 ;  /* 0x00000010ff5e7803 */ /* 0x000fe40000000000 */
[----:B------:R-:W-:Y:S02]  /*2450*/  ISETP.LT.OR P3, PT, R2, 0x21, P3 ;  /* 0x000000210200780c */ /* 0x000fe40001f61670 */
[----:B------:R-:W-:-:S02]  /*2460*/  ISETP.GE.AND P4, PT, R12, 0x22, PT ;  /* 0x000000220c00780c */ /* 0x000fc40003f86270 */
[----:B------:R-:W-:Y:S02]  /*2470*/  FSEL R121, R40, -INF , !P3 ;  /* 0xff80000028797808 */ /* 0x000fe40005800000 */
[----:B------:R-:W-:Y:S02]  /*2480*/  ISETP.GT.AND P3, PT, R4, 0x21, !P4 ;  /* 0x000000210400780c */ /* 0x000fe40006764270 */
[----:B------:R-:W-:Y:S02]  /*2490*/  P2R R40, PR, RZ, 0x10 ;  /* 0x00000010ff287803 */ /* 0x000fe40000000000 */
[----:B------:R-:W-:Y:S02]  /*24a0*/  ISETP.LT.OR P3, PT, R2, 0x22, P3 ;  /* 0x000000220200780c */ /* 0x000fe40001f61670 */
[----:B------:R-:W-:Y:S02]  /*24b0*/  ISETP.GE.AND P4, PT, R12, 0x29, PT ;  /* 0x000000290c00780c */ /* 0x000fe40003f86270 */
[----:B------:R-:W-:-:S02]  /*24c0*/  FSEL R107, R41, -INF , !P3 ;  /* 0xff800000296b7808 */ /* 0x000fc40005800000 */
[----:B------:R-:W-:Y:S02]  /*24d0*/  ISETP.GT.AND P3, PT, R4, 0x28, !P4 ;  /* 0x000000280400780c */ /* 0x000fe40006764270 */
[----:B------:R-:W-:Y:S02]  /*24e0*/  P2R R95, PR, RZ, 0x10 ;  /* 0x00000010ff5f7803 */ /* 0x000fe40000000000 */
[----:B------:R-:W-:Y:S02]  /*24f0*/  ISETP.LT.OR P3, PT, R2, 0x29, P3 ;  /* 0x000000290200780c */ /* 0x000fe40001f61670 */
[----:B------:R-:W-:Y:S02]  /*2500*/  ISETP.GE.AND P4, PT, R12, 0x2a, PT ;  /* 0x0000002a0c00780c */ /* 0x000fe40003f86270 */
[----:B------:R-:W-:Y:S02]  /*2510*/  FSEL R119, R44, -INF , !P3 ;  /* 0xff8000002c777808 */ /* 0x000fe40005800000 */
[----:B------:R-:W-:-:S02]  /*2520*/  ISETP.GT.AND P3, PT, R4, 0x29, !P4 ;  /* 0x000000290400780c */ /* 0x000fc40006764270 */
[----:B------:R-:W-:Y:S02]  /*2530*/  P2R R44, PR, RZ, 0x10 ;  /* 0x00000010ff2c7803 */ /* 0x000fe40000000000 */
        /* <DEDUP_REMOVED lines=81> */
[----:B------:R-:W-:Y:S02]  /*2a50*/  P2R R92, PR, RZ, 0x20 ;  /* 0x00000020ff5c7803 */ /* 0x000fe40000000000 */
[----:B------:R-:W-:-:S02]  /*2a60*/  FSEL R77, R77, -INF , !P3 ;  /* 0xff8000004d4d7808 */ /* 0x000fc40005800000 */
[----:B------:R-:W-:Y:S02]  /*2a70*/  ISETP.GE.AND P3, PT, R12, 0x71, PT ;  /* 0x000000710c00780c */ /* 0x000fe40003f66270 */
[----:B------:R-:W-:Y:S02]  /*2a80*/  P2R R90, PR, RZ, 0x40 ;  /* 0x00000040ff5a7803 */ /* 0x000fe40000000000 */
[----:B------:R-:W-:-:S04]  /*2a90*/  ISETP.GT.AND P4, PT, R4, 0x70, !P3 ;  /* 0x000000700400780c */ /* 0x000fc80005f84270 */
[----:B------:R-:W-:-:S04]  /*2aa0*/  ISETP.LT.OR P4, PT, R2, 0x71, P4 ;  /* 0x000000710200780c */ /* 0x000fc80002781670 */
[----:B------:R-:W-:Y:S02]  /*2ab0*/  FSEL R15, R80, -INF , !P4 ;  /* 0xff800000500f7808 */ /* 0x000fe40006000000 */
[----:B------:R-:W-:-:S04]  /*2ac0*/  ISETP.GE.AND P4, PT, R12, 0x72, PT ;  /* 0x000000720c00780c */ /* 0x000fc80003f86270 */
        /* <DEDUP_REMOVED lines=8> */
[----:B------:R-:W-:Y:S02]  /*2b50*/  P2R R28, PR, RZ, 0x40 ;  /* 0x00000040ff1c7803 */ /* 0x000fe40000000000 */
[----:B------:R-:W-:-:S04]  /*2b60*/  ISETP.GT.AND P6, PT, R4, RZ, !P6 ;  /* 0x000000ff0400720c */ /* 0x000fc800077c4270 */
[----:B------:R-:W-:-:S04]  /*2b70*/  ISETP.LT.OR P6, PT, R2, 0x1, P6 ;  /* 0x000000010200780c */ /* 0x000fc800037c1670 */
[----:B------:R-:W-:Y:S02]  /*2b80*/  FSEL R129, R24, -INF , !P6 ;  /* 0xff80000018817808 */ /* 0x000fe40007000000 */
[----:B------:R-:W-:-:S04]  /*2b90*/  ISETP.GE.AND P6, PT, R12, 0x7a, PT ;  /* 0x0000007a0c00780c */ /* 0x000fc80003fc6270 */
[----:B------:R-:W-:Y:S02]  /*2ba0*/  P2R R24, PR, RZ, 0x40 ;  /* 0x00000040ff187803 */ /* 0x000fe40000000000 */
[----:B------:R-:W-:Y:S02]  /*2bb0*/  ISETP.GT.AND P6, PT, R4, 0x79, !P6 ;  /* 0x000000790400780c */ /* 0x000fe400077c4270 */
[----:B------:R-:W-:Y:S02]  /*2bc0*/  VIADDMNMX R4, R0, R89, R14, PT ;  /* 0x0000005900047246 */ /* 0x000fe4000380010e */
[----:B------:R-:W-:-:S04]  /*2bd0*/  ISETP.LT.OR P6, PT, R2, 0x7a, P6 ;  /* 0x0000007a0200780c */ /* 0x000fc800037c1670 */
[----:B------:R-:W-:Y:S02]  /*2be0*/  FSEL R85, R85, -INF , !P6 ;  /* 0xff80000055557808 */ /* 0x000fe40007000000 */
[----:B------:R-:W-:-:S13]  /*2bf0*/  PLOP3.LUT P6, PT, PT, PT, UP0, 0x40, 0x0 ;  /* 0x000000000000781c */ /* 0x000fda0003fce808 */
[----:B------:R-:W-:Y:S05]  /*2c00*/  @P6 BRA `(.L_x_1050) ;  /* 0x0000000000646947 */ /* 0x000fea0003800000 */
        /* <DEDUP_REMOVED lines=14> */
.L_x_1052:
[----:B------:R-:W-:Y:S02]  /*2cf0*/  ULDC UR6, c[0x0][0x9e4] ;  /* 0x0002790000067ab9 */ /* 0x000fe40000000800 */
[----:B------:R-:W-:-:S05]  /*2d00*/  IMAD.U32 R2, RZ, RZ, UR6 ;  /* 0x00000006ff027e24 */ /* 0x000fca000f8e00ff */
[----:B------:R-:W-:-:S13]  /*2d10*/  ISETP.NE.AND P6, PT, R2, 0x1, PT ;  /* 0x000000010200780c */ /* 0x000fda0003fc5270 */
[----:B------:R-:W0:Y:S02]  /*2d20*/  @P6 LDC.64 R32, c[0x0][0x9e8] ;  /* 0x00027a00ff206b82 */ /* 0x000e240000000a00 */
[----:B0-----:R-:W-:-:S05]  /*2d30*/  @P6 IMAD.HI.U32 R0, R29, R32, RZ ;  /* 0x000000201d006227 */ /* 0x001fca00078e00ff */
[----:B------:R-:W-:-:S07]  /*2d40*/  @P6 SHF.R.U32.HI R29, RZ, R33, R0 ;  /* 0x00000021ff1d6219 */ /* 0x000fce0000011600 */
.L_x_1053:
[----:B------:R-:W-:Y:S05]  /*2d50*/  BSYNC B0 ;  /* 0x0000000000007941 */ /* 0x000fea0003800000 */
.L_x_1051:
[----:B------:R-:W-:-:S04]  /*2d60*/  IMAD R29, R29, R2, -R10 ;  /* 0x000000021d1d7224 */ /* 0x000fc800078e0a0a */
[----:B------:R-:W-:-:S05]  /*2d70*/  IMAD R29, R16, -0x2, R29 ;  /* 0xfffffffe101d7824 */ /* 0x000fca00078e021d */
[----:B------:R-:W-:Y:S02]  /*2d80*/  VIADDMNMX R4, R29, R2, R4, PT ;  /* 0x000000021d047246 */ /* 0x000fe40003800104 */
[----:B------:R-:W-:-:S07]  /*2d90*/  VIMNMX R8, R8, R29, !PT ;  /* 0x0000001d08087248 */ /* 0x000fce0007fe0100 */
.L_x_1050:
[----:B------:R-:W-:Y:S01]  /*2da0*/  ISETP.GT.AND P1, PT, R8, 0x1, !P1 ;  /* 0x000000010800780c */ /* 0x000fe20004f24270 */
[----:B------:R-:W-:Y:S01]  /*2db0*/  ULDC UR6, c[0x0][0x988] ;  /* 0x0002620000067ab9 */ /* 0x000fe20000000800 */
[----:B------:R-:W-:Y:S01]  /*2dc0*/  ISETP.NE.AND P6, PT, R90, RZ, PT ;  /* 0x000000ff5a00720c */ /* 0x000fe20003fc5270 */
[----:B------:R-:W-:Y:S01]  /*2dd0*/  UISETP.NE.AND UP1, UPT, UR50, URZ, UPT ;  /* 0x0000003f3200728c */ /* 0x000fe2000bf25270 */
[----:B------:R-:W-:Y:S01]  /*2de0*/  ISETP.LT.OR P1, PT, R4, 0x2, P1 ;  /* 0x000000020400780c */ /* 0x000fe20000f21670 */
[----:B------:R-:W-:Y:S01]  /*2df0*/  UISETP.NE.AND UP0, UPT, UR49, URZ, UPT ;  /* 0x0000003f3100728c */ /* 0x000fe2000bf05270 */
[C---:B------:R-:W-:Y:S01]  /*2e00*/  ISETP.GT.AND P2, PT, R8.reuse, 0x8, !P2 ;  /* 0x000000080800780c */ /* 0x040fe20005744270 */
[----:B------:R-:W-:Y:S01]  /*2e10*/  UMOV UR10, UR37 ;  /* 0x00000025000a7c82 */ /* 0x000fe20008000000 */
[----:B------:R-:W-:Y:S02]  /*2e20*/  FSEL R27, R27, -INF , !P1 ;  /* 0xff8000001b1b7808 */ /* 0x000fe40004800000 */
[----:B------:R-:W-:-:S02]  /*2e30*/  ISETP.GT.AND P1, PT, R8, 0x9, !P6 ;  /* 0x000000090800780c */ /* 0x000fc40007724270 */
[C---:B------:R-:W-:Y:S02]  /*2e40*/  ISETP.LT.OR P2, PT, R4.reuse, 0x9, P2 ;  /* 0x000000090400780c */ /* 0x040fe40001741670 */
[----:B------:R-:W-:Y:S01]  /*2e50*/  ISETP.LT.OR P1, PT, R4, 0xa, P1 ;  /* 0x0000000a0400780c */ /* 0x000fe20000f21670 */
[----:B------:R-:W-:Y:S01]  /*2e60*/  @UP1 ULDC UR11, c[0x0][0x450] ;  /* 0x00011400000b1ab9 */ /* 0x000fe20000000800 */
[----:B------:R-:W-:Y:S02]  /*2e70*/  FSEL R29, R30, -INF , !P2 ;  /* 0xff8000001e1d7808 */ /* 0x000fe40005000000 */
[----:B------:R-:W-:Y:S02]  /*2e80*/  FSEL R31, R31, -INF , !P1 ;  /* 0xff8000001f1f7808 */ /* 0x000fe40004800000 */
[----:B------:R-:W-:Y:S02]  /*2e90*/  ISETP.NE.AND P1, PT, R91, RZ, PT ;  /* 0x000000ff5b00720c */ /* 0x000fe40003f25270 */
[----:B------:R-:W-:-:S02]  /*2ea0*/  ISETP.NE.AND P2, PT, R37, RZ, PT ;  /* 0x000000ff2500720c */ /* 0x000fc40003f45270 */
[----:B------:R-:W-:Y:S02]  /*2eb0*/  ISETP.GT.AND P1, PT, R8, 0x10, !P1 ;  /* 0x000000100800780c */ /* 0x000fe40004f24270 */
[----:B------:R-:W-:Y:S02]  /*2ec0*/  ISETP.NE.AND P6, PT, R41, RZ, PT ;  /* 0x000000ff2900720c */ /* 0x000fe40003fc5270 */
[----:B------:R-:W-:Y:S02]  /*2ed0*/  ISETP.LT.OR P1, PT, R4, 0x11, P1 ;  /* 0x000000110400780c */ /* 0x000fe40000f21670 */
[----:B------:R-:W-:Y:S02]  /*2ee0*/  FMNMX.FTZ R0, R129, R131, !PT ;  /* 0x0000008381007209 */ /* 0x000fe40007810000 */
[----:B------:R-:W-:Y:S02]  /*2ef0*/  FSEL R33, R34, -INF , !P1 ;  /* 0xff80000022217808 */ /* 0x000fe40004800000 */
[----:B------:R-:W-:-:S02]  /*2f00*/  ISETP.NE.AND P1, PT, R92, RZ, PT ;  /* 0x000000ff5c00720c */ /* 0x000fc40003f25270 */
[----:B------:R-:W-:Y:S02]  /*2f10*/  FMNMX.FTZ R0, R127, R0, !PT ;  /* 0x000000007f007209 */ /* 0x000fe40007810000 */
[----:B------:R-:W-:Y:S02]  /*2f20*/  ISETP.GT.AND P1, PT, R8, 0x11, !P1 ;  /* 0x000000110800780c */ /* 0x000fe40004f24270 */
[----:B------:R-:W-:Y:S02]  /*2f30*/  FMNMX.FTZ R0, R101, R0, !PT ;  /* 0x0000000065007209 */ /* 0x000fe40007810000 */
[----:B------:R-:W-:Y:S02]  /*2f40*/  ISETP.LT.OR P1, PT, R4, 0x12, P1 ;  /* 0x000000120400780c */ /* 0x000fe40000f21670 */
[----:B------:R-:W-:Y:S02]  /*2f50*/  FMNMX.FTZ R0, R125, R0, !PT ;  /* 0x000000007d007209 */ /* 0x000fe40007810000 */
[----:B------:R-:W-:-:S02]  /*2f60*/  FSEL R35, R35, -INF , !P1 ;  /* 0xff80000023237808 */ /* 0x000fc40004800000 */
[----:B------:R-:W-:Y:S02]  /*2f70*/  ISETP.NE.AND P1, PT, R93, RZ, PT ;  /* 0x000000ff5d00720c */ /* 0x000fe40003f25270 */
[----:B------:R-:W-:Y:S02]  /*2f80*/  FMNMX.FTZ R0, R103, R0, !PT ;  /* 0x0000000067007209 */ /* 0x000fe40007810000 */
[----:B------:R-:W-:Y:S02]  /*2f90*/  ISETP.GT.AND P1, PT, R8, 0x18, !P1 ;  /* 0x000000180800780c */ /* 0x000fe40004f24270 */
[----:B------:R-:W-:Y:S02]  /*2fa0*/  FMNMX.FTZ R0, R123, R0, !PT ;  /* 0x000000007b007209 */ /* 0x000fe40007810000 */
[----:B------:R-:W-:Y:S02]  /*2fb0*/  ISETP.LT.OR P1, PT, R4, 0x19, P1 ;  /* 0x000000190400780c */ /* 0x000fe40000f21670 */
[----:B------:R-:W-:-:S02]  /*2fc0*/  FMNMX.FTZ R0, R105, R0, !PT ;  /* 0x0000000069007209 */ /* 0x000fc40007810000 */
[----:B------:R-:W-:Y:S02]  /*2fd0*/  FSEL R37, R38, -INF , !P1 ;  /* 0xff80000026257808 */ /* 0x000fe40004800000 */
[----:B------:R-:W-:Y:S02]  /*2fe0*/  ISETP.NE.AND P1, PT, R36, RZ, PT ;  /* 0x000000ff2400720c */ /* 0x000fe40003f25270 */
[----:B------:R-:W-:Y:S02]  /*2ff0*/  FMNMX.FTZ R0, R121, R0, !PT ;  /* 0x0000000079007209 */ /* 0x000fe40007810000 */
[----:B------:R-:W-:Y:S02]  /*3000*/  ISETP.GT.AND P1, PT, R8, 0x19, !P1 ;  /* 0x000000190800780c */ /* 0x000fe40004f24270 */
[----:B------:R-:W-:Y:S02]  /*3010*/  FMNMX.FTZ R0, R107, R0, !PT ;  /* 0x000000006b007209 */ /* 0x000fe40007810000 */
[----:B------:R-:W-:-:S02]  /*3020*/  ISETP.LT.OR P1, PT, R4, 0x1a, P1 ;  /* 0x0000001a0400780c */ /* 0x000fc40000f21670 */
[----:B------:R-:W-:Y:S02]  /*3030*/  FMNMX.FTZ R0, R119, R0, !PT ;  /* 0x0000000077007209 */ /* 0x000fe40007810000 */
[----:B------:R-:W-:Y:S02]  /*3040*/  FSEL R39, R39, -INF , !P1 ;  /* 0xff80000027277808 */ /* 0x000fe40004800000 */
[----:B------:R-:W-:Y:S02]  /*3050*/  ISETP.NE.AND P1, PT, R94, RZ, PT ;  /* 0x000000ff5e00720c */ /* 0x000fe40003f25270 */
[----:B------:R-:W-:Y:S02]  /*3060*/  FMNMX.FTZ R0, R109, R0, !PT ;  /* 0x000000006d007209 */ /* 0x000fe40007810000 */
[----:B------:R-:W-:Y:S02]  /*3070*/  ISETP.GT.AND P1, PT, R8, 0x20, !P1 ;  /* 0x000000200800780c */ /* 0x000fe40004f24270 */
[----:B------:R-:W-:-:S02]  /*3080*/  FMNMX.FTZ R0, R117, R0, !PT ;  /* 0x0000000075007209 */ /* 0x000fc40007810000 */
[----:B------:R-:W-:Y:S02]  /*3090*/  ISETP.LT.OR P1, PT, R4, 0x21, P1 ;  /* 0x000000210400780c */ /* 0x000fe40000f21670 */
[----:B------:R-:W-:Y:S02]  /*30a0*/  FMNMX.FTZ R0, R111, R0, !PT ;  /* 0x000000006f007209 */ /* 0x000fe40007810000 */
[----:B------:R-:W-:Y:S02]  /*30b0*/  FSEL R41, R42, -INF , !P1 ;  /* 0xff8000002a297808 */ /* 0x000fe40004800000 */
[----:B------:R-:W-:Y:S02]  /*30c0*/  ISETP.NE.AND P1, PT, R40, RZ, PT ;  /* 0x000000ff2800720c */ /* 0x000fe40003f25270 */
[----:B------:R-:W-:Y:S02]  /*30d0*/  FMNMX.FTZ R0, R115, R0, !PT ;  /* 0x0000000073007209 */ /* 0x000fe40007810000 */
[----:B------:R-:W-:-:S02]  /*30e0*/  ISETP.GT.AND P1, PT, R8, 0x21, !P1 ;  /* 0x000000210800780c */ /* 0x000fc40004f24270 */
[----:B------:R-:W-:Y:S02]  /*30f0*/  FMNMX.FTZ R0, R113, R0, !PT ;  /* 0x0000000071007209 */ /* 0x000fe40007810000 */
[----:B------:R-:W-:Y:S02]  /*3100*/  ISETP.LT.OR P1, PT, R4, 0x22, P1 ;  /* 0x000000220400780c */ /* 0x000fe40000f21670 */
[----:B------:R-:W-:Y:S02]  /*3110*/  FMNMX.FTZ R0, R25, R0, !PT ;  /* 0x0000000019007209 */ /* 0x000fe40007810000 */
[----:B------:R-:W-:Y:S02]  /*3120*/  FSEL R43, R43, -INF , !P1 ;  /* 0xff8000002b2b7808 */ /* 0x000fe40004800000 */
[----:B------:R-:W-:Y:S02]  /*3130*/  ISETP.NE.AND P1, PT, R95, RZ, PT ;  /* 0x000000ff5f00720c */ /* 0x000fe40003f25270 */
[----:B------:R-:W-:-:S02]  /*3140*/  FMNMX.FTZ R0, R57, R0, !PT ;  /* 0x0000000039007209 */ /* 0x000fc40007810000 */
[----:B------:R-:W-:Y:S02]  /*3150*/  ISETP.GT.AND P1, PT, R8, 0x28, !P1 ;  /* 0x000000280800780c */ /* 0x000fe40004f24270 */
[----:B------:R-:W-:Y:S02]  /*3160*/  FMNMX.FTZ R0, R9, R0, !PT ;  /* 0x0000000009007209 */ /* 0x000fe40007810000 */
        /* <DEDUP_REMOVED lines=17> */
[----:B------:R-:W-:Y:S02]  /*3280*/  ISETP.GT.AND P1, PT, R8, 0x31, !P2 ;  /* 0x000000310800780c */ /* 0x000fe40005724270 */
[----:B------:R-:W-:Y:S02]  /*3290*/  ISETP.NE.AND P2, PT, R53, RZ, PT ;  /* 0x000000ff3500720c */ /* 0x000fe40003f45270 */
[----:B------:R-:W-:Y:S02]  /*32a0*/  ISETP.LT.OR P1, PT, R4, 0x32, P1 ;  /* 0x000000320400780c */ /* 0x000fe40000f21670 */
[----:B------:R-:W-:Y:S02]  /*32b0*/  FMNMX.FTZ R0, R13, R0, !PT ;  /* 0x000000000d007209 */ /* 0x000fe40007810000 */
[----:B------:R-:W-:-:S02]  /*32c0*/  FSEL R51, R51, -INF , !P1 ;  /* 0xff80000033337808 */ /* 0x000fc40004800000 */
        /* <DEDUP_REMOVED lines=10> */
[----:B------:R-:W-:Y:S01]  /*3370*/  FMNMX.FTZ R10, R85, R0, !PT ;  /* 0x00000000550a7209 */ /* 0x000fe20007810000 */
[----:B------:R-:W-:Y:S01]  /*3380*/  IMAD.U32 R0, RZ, RZ, UR6 ;  /* 0x00000006ff007e24 */ /* 0x000fe2000f8e00ff */
[----:B------:R-:W-:Y:S01]  /*3390*/  FSEL R55, R55, -INF , !P1 ;  /* 0xff80000037377808 */ /* 0x000fe20004800000 */
[----:B------:R-:W-:Y:S01]  /*33a0*/  @UP1 ULDC UR6, c[0x0][0x44c] ;  /* 0x0001130000061ab9 */ /* 0x000fe20000000800 */
[----:B------:R-:W-:Y:S01]  /*33b0*/  ISETP.NE.AND P1, PT, R52, RZ, PT ;  /* 0x000000ff3400720c */ /* 0x000fe20003f25270 */
[----:B------:R-:W-:Y:S01]  /*33c0*/  UIMAD.WIDE.U32 UR6, UR37, UR6, URZ ;  /* 0x00000006250672a5 */ /* 0x000fe2000f8e003f */
[----:B------:R-:W-:-:S02]  /*33d0*/  ISETP.NE.AND P6, PT, R72, RZ, PT ;  /* 0x000000ff4800720c */ /* 0x000fc40003fc5270 */
[C---:B------:R-:W-:Y:S01]  /*33e0*/  ISETP.GT.AND P1, PT, R8.reuse, 0x40, !P1 ;  /* 0x000000400800780c */ /* 0x040fe20004f24270 */
[----:B------:R-:W-:Y:S01]  /*33f0*/  @UP1 USHF.R.U32.HI UR10, URZ, UR11, UR7 ;  /* 0x0000000b3f0a1299 */ /* 0x000fe20008011607 */
[----:B------:R-:W-:Y:S02]  /*3400*/  ISETP.GT.AND P3, PT, R8, 0x70, !P3 ;  /* 0x000000700800780c */ /* 0x000fe40005f64270 */
[----:B------:R-:W-:Y:S01]  /*3410*/  ISETP.LT.OR P1, PT, R4, 0x41, P1 ;  /* 0x000000410400780c */ /* 0x000fe20000f21670 */
[----:B------:R-:W-:Y:S01]  /*3420*/  UIADD3 UR54, UR54, UR10, URZ ;  /* 0x0000000a36367290 */ /* 0x000fe2000fffe03f */
[----:B------:R-:W-:Y:S02]  /*3430*/  ISETP.GT.AND P4, PT, R8, 0x71, !P4 ;  /* 0x000000710800780c */ /* 0x000fe40006784270 */
[----:B------:R-:W-:Y:S01]  /*3440*/  FSEL R89, R58, -INF , !P1 ;  /* 0xff8000003a597808 */ /* 0x000fe20004800000 */
[----:B------:R-:W-:Y:S01]  /*3450*/  UIADD3 UR14, UR54, UR14, URZ ;  /* 0x0000000e360e7290 */ /* 0x000fe2000fffe03f */
[----:B------:R-:W-:-:S02]  /*3460*/  ISETP.NE.AND P1, PT, R56, RZ, PT ;  /* 0x000000ff3800720c */ /* 0x000fc40003f25270 */
[----:B------:R-:W-:Y:S02]  /*3470*/  ISETP.LT.OR P3, PT, R4, 0x71, P3 ;  /* 0x000000710400780c */ /* 0x000fe40001f61670 */
[C---:B------:R-:W-:Y:S02]  /*3480*/  ISETP.GT.AND P1, PT, R8.reuse, 0x41, !P1 ;  /* 0x000000410800780c */ /* 0x040fe40004f24270 */
[----:B------:R-:W-:Y:S02]  /*3490*/  ISETP.GT.AND P5, PT, R8, 0x78, !P5 ;  /* 0x000000780800780c */ /* 0x000fe40006fa4270 */
[C---:B------:R-:W-:Y:S02]  /*34a0*/  ISETP.LT.OR P1, PT, R4.reuse, 0x42, P1 ;  /* 0x000000420400780c */ /* 0x040fe40000f21670 */
[----:B------:R-:W-:Y:S02]  /*34b0*/  ISETP.LT.OR P4, PT, R4, 0x72, P4 ;  /* 0x000000720400780c */ /* 0x000fe40002781670 */
[----:B------:R-:W-:-:S02]  /*34c0*/  FSEL R59, R59, -INF , !P1 ;  /* 0xff8000003b3b7808 */ /* 0x000fc40004800000 */
[----:B------:R-:W-:Y:S02]  /*34d0*/  ISETP.NE.AND P1, PT, R97, RZ, PT ;  /* 0x000000ff6100720c */ /* 0x000fe40003f25270 */
[----:B------:R-:W-:Y:S02]  /*34e0*/  ISETP.LT.OR P5, PT, R4, 0x79, P5 ;  /* 0x000000790400780c */ /* 0x000fe40002fa1670 */
[----:B------:R-:W-:Y:S02]  /*34f0*/  ISETP.GT.AND P1, PT, R8, 0x48, !P1 ;  /* 0x000000480800780c */ /* 0x000fe40004f24270 */
[----:B------:R-:W-:Y:S02]  /*3500*/  FSEL R83, R83, -INF , !P4 ;  /* 0xff80000053537808 */ /* 0x000fe40006000000 */
[----:B------:R-:W-:-:S04]  /*3510*/  ISETP.LT.OR P1, PT, R4, 0x49, P1 ;  /* 0x000000490400780c */ /* 0x000fc80000f21670 */
[----:B------:R-:W-:Y:S02]  /*3520*/  FSEL R91, R62, -INF , !P1 ;  /* 0xff8000003e5b7808 */ /* 0x000fe40004800000 */
[----:B------:R-:W-:-:S04]  /*3530*/  ISETP.NE.AND P1, PT, R60, RZ, PT ;  /* 0x000000ff3c00720c */ /* 0x000fc80003f25270 */
[----:B------:R-:W-:-:S04]  /*3540*/  ISETP.GT.AND P1, PT, R8, 0x49, !P1 ;  /* 0x000000490800780c */ /* 0x000fc80004f24270 */
        /* <DEDUP_REMOVED lines=10> */
[----:B------:R-:W-:Y:S02]  /*35f0*/  ISETP.NE.AND P1, PT, R99, RZ, PT ;  /* 0x000000ff6300720c */ /* 0x000fe40003f25270 */
[----:B------:R-:W0:Y:S02]  /*3600*/  SHFL.BFLY PT, R99, R10, 0x2, 0x1f ;  /* 0x0c401f000a637f89 */ /* 0x000e2400000e0000 */
[----:B------:R-:W-:-:S04]  /*3610*/  ISETP.GT.AND P1, PT, R8, 0x58, !P1 ;  /* 0x000000580800780c */ /* 0x000fc80004f24270 */
[----:B------:R-:W-:-:S04]  /*3620*/  ISETP.LT.OR P1, PT, R4, 0x59, P1 ;  /* 0x000000590400780c */ /* 0x000fc80000f21670 */
[----:B------:R-:W-:Y:S02]  /*3630*/  FSEL R95, R70, -INF , !P1 ;  /* 0xff800000465f7808 */ /* 0x000fe40004800000 */
[----:B------:R-:W-:-:S04]  /*3640*/  ISETP.NE.AND P1, PT, R68, RZ, PT ;  /* 0x000000ff4400720c */ /* 0x000fc80003f25270 */
[----:B------:R-:W-:-:S04]  /*3650*/  ISETP.GT.AND P1, PT, R8, 0x59, !P1 ;  /* 0x000000590800780c */ /* 0x000fc80004f24270 */
[----:B------:R-:W-:Y:S02]  /*3660*/  ISETP.LT.OR P1, PT, R4, 0x5a, P1 ;  /* 0x0000005a0400780c */ /* 0x000fe40000f21670 */
[----:B0-----:R-:W-:Y:S02]  /*3670*/  FMNMX.FTZ R99, R10, R99, !PT ;  /* 0x000000630a637209 */ /* 0x001fe40007810000 */
[----:B------:R-:W-:Y:S02]  /*3680*/  FSEL R71, R71, -INF , !P1 ;  /* 0xff80000047477808 */ /* 0x000fe40004800000 */
[----:B------:R-:W-:Y:S01]  /*3690*/  ISETP.GT.AND P1, PT, R8, 0x60, !P2 ;  /* 0x000000600800780c */ /* 0x000fe20005724270 */
[----:B------:R-:W0:Y:S01]  /*36a0*/  SHFL.BFLY PT, R2, R99, 0x1, 0x1f ;  /* 0x0c201f0063027f89 */ /* 0x000e2200000e0000 */
[----:B------:R-:W-:Y:S02]  /*36b0*/  ISETP.NE.AND P2, PT, R76, RZ, PT ;  /* 0x000000ff4c00720c */ /* 0x000fe40003f45270 */
[----:B------:R-:W-:-:S02]  /*36c0*/  ISETP.LT.OR P1, PT, R4, 0x61, P1 ;  /* 0x000000610400780c */ /* 0x000fc40000f21670 */
[----:B------:R-:W-:Y:S02]  /*36d0*/  ISETP.GT.AND P2, PT, R8, 0x69, !P2 ;  /* 0x000000690800780c */ /* 0x000fe40005744270 */
[----:B------:R-:W-:Y:S02]  /*36e0*/  FSEL R97, R74, -INF , !P1 ;  /* 0xff8000004a617808 */ /* 0x000fe40004800000 */
[----:B------:R-:W-:Y:S02]  /*36f0*/  ISETP.GT.AND P1, PT, R8, 0x61, !P6 ;  /* 0x000000610800780c */ /* 0x000fe40007724270 */
[----:B------:R-:W-:Y:S02]  /*3700*/  ISETP.NE.AND P6, PT, R28, RZ, PT ;  /* 0x000000ff1c00720c */ /* 0x000fe40003fc5270 */
[C---:B------:R-:W-:Y:S02]  /*3710*/  ISETP.LT.OR P1, PT, R4.reuse, 0x62, P1 ;  /* 0x000000620400780c */ /* 0x040fe40000f21670 */
[----:B------:R-:W-:-:S02]  /*3720*/  ISETP.LT.OR P2, PT, R4, 0x6a, P2 ;  /* 0x0000006a0400780c */ /* 0x000fc40001741670 */
[----:B------:R-:W-:Y:S02]  /*3730*/  FSEL R75, R75, -INF , !P1 ;  /* 0xff8000004b4b7808 */ /* 0x000fe40004800000 */
[----:B------:R-:W-:Y:S02]  /*3740*/  FSEL R79, R79, -INF , !P2 ;  /* 0xff8000004f4f7808 */ /* 0x000fe40005000000 */
[----:B0-----:R-:W-:-:S04]  /*3750*/  FMNMX.FTZ R2, R99, R2, !PT ;  /* 0x0000000263027209 */ /* 0x001fc80007810000 */
[C---:B------:R-:W-:Y:S01]  /*3760*/  FSETP.NEU.FTZ.AND P1, PT, R2.reuse, -INF , PT ;  /* 0xff8000000200780b */ /* 0x040fe20003f3d000 */
[----:B------:R-:W-:-:S05]  /*3770*/  FMUL.FTZ R12, R2, R0 ;  /* 0x00000000020c7220 */ /* 0x000fca0000410000 */
[----:B------:R-:W-:Y:S02]  /*3780*/  FSEL R12, R12, RZ, P1 ;  /* 0x000000ff0c0c7208 */ /* 0x000fe40000800000 */
[----:B------:R-:W-:Y:S02]  /*3790*/  ISETP.GT.AND P1, PT, R8, RZ, !P6 ;  /* 0x000000ff0800720c */ /* 0x000fe40007724270 */
[----:B------:R-:W-:Y:S01]  /*37a0*/  ISETP.NE.AND P6, PT, R24, RZ, PT ;  /* 0x000000ff1800720c */ /* 0x000fe20003fc5270 */
[-CC-:B------:R-:W-:Y:S01]  /*37b0*/  FFMA.FTZ R170, R115, R0.reuse, -R12.reuse ;  /* 0x0000000073aa7223 */ /* 0x180fe2000001080c */
[----:B------:R-:W-:Y:S01]  /*37c0*/  ISETP.LT.OR P1, PT, R4, 0x1, P1 ;  /* 0x000000010400780c */ /* 0x000fe20000f21670 */
[-CC-:B------:R-:W-:Y:S01]  /*37d0*/  FFMA.FTZ R168, R117, R0.reuse, -R12.reuse ;  /* 0x0000000075a87223 */ /* 0x180fe2000001080c */
[----:B------:R-:W-:Y:S01]  /*37e0*/  FSEL R117, R82, -INF , !P3 ;  /* 0xff80000052757808 */ /* 0x000fe20005800000 */
[-CC-:B------:R-:W-:Y:S01]  /*37f0*/  FFMA.FTZ R164, R25, R0.reuse, -R12.reuse ;  /* 0x0000000019a47223 */ /* 0x180fe2000001080c */
[----:B------:R-:W-:Y:S01]  /*3800*/  FSEL R26, R26, -INF , !P1 ;  /* 0xff8000001a1a7808 */ /* 0x000fe20004800000 */
[-CC-:B------:R-:W-:Y:S01]  /*3810*/  FFMA.FTZ R25, R57, R0.reuse, -R12.reuse ;  /* 0x0000000039197223 */ /* 0x180fe2000001080c */
[----:B------:R-:W-:Y:S01]  /*3820*/  ISETP.NE.AND P1, PT, R100, RZ, PT ;  /* 0x000000ff6400720c */ /* 0x000fe20003f25270 */
[-CC-:B------:R-:W-:Y:S01]  /*3830*/  FFMA.FTZ R166, R9, R0.reuse, -R12.reuse ;  /* 0x0000000009a67223 */ /* 0x180fe2000001080c */
[----:B------:R-:W-:Y:S01]  /*3840*/  FMNMX.FTZ R10, R26, R27, !PT ;  /* 0x0000001b1a0a7209 */ /* 0x000fe20007810000 */
[-CC-:B------:R-:W-:Y:S01]  /*3850*/  FFMA.FTZ R180, R129, R0.reuse, -R12.reuse ;  /* 0x0000000081b47223 */ /* 0x180fe2000001080c */
[----:B------:R-:W-:Y:S01]  /*3860*/  ISETP.GT.AND P1, PT, R8, 0x68, !P1 ;  /* 0x000000680800780c */ /* 0x000fe20004f24270 */
[--C-:B------:R-:W-:Y:S01]  /*3870*/  FFMA.FTZ R99, R131, R0, -R12.reuse ;  /* 0x0000000083637223 */ /* 0x100fe2000001080c */
[----:B------:R-:W-:Y:S01]  /*3880*/  FMNMX.FTZ R10, R29, R10, !PT ;  /* 0x0000000a1d0a7209 */ /* 0x000fe20007810000 */
[--C-:B------:R-:W-:Y:S01]  /*3890*/  FFMA.FTZ R182, R127, R0, -R12.reuse ;  /* 0x000000007fb67223 */ /* 0x100fe2000001080c */
[----:B------:R-:W-:Y:S01]  /*38a0*/  ISETP.LT.OR P1, PT, R4, 0x69, P1 ;  /* 0x000000690400780c */ /* 0x000fe20000f21670 */
[----:B------:R-:W-:Y:S01]  /*38b0*/  MUFU.EX2 R180, R180 ;  /* 0x000000b400b47308 */ /* 0x000fe20000000800 */
[----:B------:R-:W-:Y:S01]  /*38c0*/  FMNMX.FTZ R10, R31, R10, !PT ;  /* 0x0000000a1f0a7209 */ /* 0x000fe20007810000 */
[-CC-:B------:R-:W-:Y:S01]  /*38d0*/  FFMA.FTZ R101, R101, R0.reuse, -R12.reuse ;  /* 0x0000000065657223 */ /* 0x180fe2000001080c */
[----:B------:R-:W-:Y:S01]  /*38e0*/  FSEL R115, R78, -INF , !P1 ;  /* 0xff8000004e737808 */ /* 0x000fe20004800000 */
[--C-:B------:R-:W-:Y:S01]  /*38f0*/  FFMA.FTZ R176, R125, R0, -R12.reuse ;  /* 0x000000007db07223 */ /* 0x100fe2000001080c */
[----:B------:R-:W-:Y:S01]  /*3900*/  FMNMX.FTZ R10, R33, R10, !PT ;  /* 0x0000000a210a7209 */ /* 0x000fe20007810000 */
[--C-:B------:R-:W-:Y:S01]  /*3910*/  FFMA.FTZ R103, R103, R0, -R12.reuse ;  /* 0x0000000067677223 */ /* 0x100fe2000001080c */
[----:B------:R-:W-:Y:S01]  /*3920*/  ISETP.GT.AND P6, PT, R8, 0x79, !P6 ;  /* 0x000000790800780c */ /* 0x000fe200077c4270 */
[----:B------:R-:W0:Y:S01]  /*3930*/  MUFU.EX2 R99, R99 ;  /* 0x0000006300637308 */ /* 0x000e220000000800 */
[----:B------:R-:W-:Y:S01]  /*3940*/  FMNMX.FTZ R10, R35, R10, !PT ;  /* 0x0000000a230a7209 */ /* 0x000fe20007810000 */
[-CC-:B------:R-:W-:Y:S01]  /*3950*/  FFMA.FTZ R7, R7, R0.reuse, -R12.reuse ;  /* 0x0000000007077223 */ /* 0x180fe2000001080c */
[----:B------:R-:W-:Y:S01]  /*3960*/  ISETP.LT.OR P6, PT, R4, 0x7a, P6 ;  /* 0x0000007a0400780c */ /* 0x000fe200037c1670 */
[--C-:B------:R-:W-:Y:S01]  /*3970*/  FFMA.FTZ R178, R123, R0, -R12.reuse ;  /* 0x000000007bb27223 */ /* 0x100fe2000001080c */
[----:B------:R-:W-:Y:S01]  /*3980*/  FMNMX.FTZ R10, R37, R10, !PT ;  /* 0x0000000a250a7209 */ /* 0x000fe20007810000 */
[--C-:B------:R-:W-:Y:S01]  /*3990*/  FFMA.FTZ R105, R105, R0, -R12.reuse ;  /* 0x0000000069697223 */ /* 0x100fe2000001080c */
[----:B------:R-:W-:Y:S01]  /*39a0*/  FSEL R57, R86, -INF , !P5 ;  /* 0xff80000056397808 */ /* 0x000fe20006800000 */
[----:B------:R-:W1:Y:S01]  /*39b0*/  MUFU.EX2 R182, R182 ;  /* 0x000000b600b67308 */ /* 0x000e620000000800 */
[----:B------:R-:W-:Y:S01]  /*39c0*/  FMNMX.FTZ R10, R39, R10, !PT ;  /* 0x0000000a270a7209 */ /* 0x000fe20007810000 */
[-CC-:B------:R-:W-:Y:S01]  /*39d0*/  FFMA.FTZ R172, R121, R0.reuse, -R12.reuse ;  /* 0x0000000079ac7223 */ /* 0x180fe2000001080c */
[----:B------:R-:W-:Y:S01]  /*39e0*/  FSEL R87, R87, -INF , !P6 ;  /* 0xff80000057577808 */ /* 0x000fe20007000000 */
[--C-:B------:R-:W-:Y:S01]  /*39f0*/  FFMA.FTZ R107, R107, R0, -R12.reuse ;  /* 0x000000006b6b7223 */ /* 0x100fe2000001080c */
[----:B------:R-:W-:Y:S01]  /*3a00*/  FMNMX.FTZ R10, R41, R10, !PT ;  /* 0x0000000a290a7209 */ /* 0x000fe20007810000 */
[-CC-:B------:R-:W-:Y:S01]  /*3a10*/  FFMA.FTZ R174, R119, R0.reuse, -R12.reuse ;  /* 0x0000000077ae7223 */ /* 0x180fe2000001080c */
[--C-:B------:R-:W-:Y:S01]  /*3a20*/  FFMA.FTZ R109, R109, R0, -R12.reuse ;  /* 0x000000006d6d7223 */ /* 0x100fe2000001080c */
[----:B------:R-:W2:Y:S01]  /*3a30*/  MUFU.EX2 R101, R101 ;  /* 0x0000006500657308 */ /* 0x000ea20000000800 */
[----:B------:R-:W-:Y:S01]  /*3a40*/  FMNMX.FTZ R10, R43, R10, !PT ;  /* 0x0000000a2b0a7209 */ /* 0x000fe20007810000 */
[-CC-:B------:R-:W-:Y:S01]  /*3a50*/  FFMA.FTZ R111, R111, R0.reuse, -R12.reuse ;  /* 0x000000006f6f7223 */ /* 0x180fe2000001080c */
[-CC-:B------:R-:W-:Y:S01]  /*3a60*/  FFMA.FTZ R113, R113, R0.reuse, -R12.reuse ;  /* 0x0000000071717223 */ /* 0x180fe2000001080c */
[--C-:B------:R-:W-:Y:S01]  /*3a70*/  FFMA.FTZ R61, R61, R0, -R12.reuse ;  /* 0x000000003d3d7223 */ /* 0x100fe2000001080c */
[----:B------:R-:W-:Y:S01]  /*3a80*/  FMNMX.FTZ R10, R45, R10, !PT ;  /* 0x0000000a2d0a7209 */ /* 0x000fe20007810000 */
[-CC-:B------:R-:W-:Y:S01]  /*3a90*/  FFMA.FTZ R3, R3, R0.reuse, -R12.reuse ;  /* 0x0000000003037223 */ /* 0x180fe2000001080c */
[--C-:B------:R-:W-:Y:S01]  /*3aa0*/  FFMA.FTZ R65, R65, R0, -R12.reuse ;  /* 0x0000000041417223 */ /* 0x100fe2000001080c */
[----:B------:R-:W3:Y:S01]  /*3ab0*/  MUFU.EX2 R176, R176 ;  /* 0x000000b000b07308 */ /* 0x000ee20000000800 */
[----:B------:R-:W-:Y:S01]  /*3ac0*/  FMNMX.FTZ R10, R47, R10, !PT ;  /* 0x0000000a2f0a7209 */ /* 0x000fe20007810000 */
[-CC-:B------:R-:W-:Y:S01]  /*3ad0*/  FFMA.FTZ R69, R69, R0.reuse, -R12.reuse ;  /* 0x0000000045457223 */ /* 0x180fe2000001080c */
[-CC-:B------:R-:W-:Y:S01]  /*3ae0*/  FFMA.FTZ R11, R11, R0.reuse, -R12.reuse ;  /* 0x000000000b0b7223 */ /* 0x180fe2000001080c */
[--C-:B------:R-:W-:Y:S01]  /*3af0*/  FFMA.FTZ R73, R73, R0, -R12.reuse ;  /* 0x0000000049497223 */ /* 0x100fe2000001080c */
[----:B------:R-:W-:Y:S01]  /*3b00*/  FMNMX.FTZ R10, R49, R10, !PT ;  /* 0x0000000a310a7209 */ /* 0x000fe20007810000 */
[-CC-:B------:R-:W-:Y:S01]  /*3b10*/  FFMA.FTZ R13, R13, R0.reuse, -R12.reuse ;  /* 0x000000000d0d7223 */ /* 0x180fe2000001080c */
[--C-:B------:R-:W-:Y:S01]  /*3b20*/  FFMA.FTZ R77, R77, R0, -R12.reuse ;  /* 0x000000004d4d7223 */ /* 0x100fe2000001080c */
[----:B------:R4:W-:Y:S01]  /*3b30*/  MUFU.EX2 R162, R7 ;  /* 0x0000000700a27308 */ /* 0x0009e20000000800 */
[----:B------:R-:W-:Y:S01]  /*3b40*/  FMNMX.FTZ R10, R51, R10, !PT ;  /* 0x0000000a330a7209 */ /* 0x000fe20007810000 */
[-CC-:B------:R-:W-:Y:S01]  /*3b50*/  FFMA.FTZ R15, R15, R0.reuse, -R12.reuse ;  /* 0x000000000f0f7223 */ /* 0x180fe2000001080c */
[-CC-:B------:R-:W-:Y:S01]  /*3b60*/  FFMA.FTZ R81, R81, R0.reuse, -R12.reuse ;  /* 0x0000000051517223 */ /* 0x180fe2000001080c */
[--C-:B------:R-:W-:Y:S01]  /*3b70*/  FFMA.FTZ R21, R21, R0, -R12.reuse ;  /* 0x0000000015157223 */ /* 0x100fe2000001080c */
[----:B------:R-:W-:Y:S01]  /*3b80*/  FMNMX.FTZ R10, R53, R10, !PT ;  /* 0x0000000a350a7209 */ /* 0x000fe20007810000 */
[----:B------:R-:W-:-:S02]  /*3b90*/  FFMA.FTZ R12, R85, R0, -R12 ;  /* 0x00000000550c7223 */ /* 0x000fc4000001080c */
[----:B------:R-:W5:Y:S01]  /*3ba0*/  MUFU.EX2 R103, R103 ;  /* 0x0000006700677308 */ /* 0x000f620000000800 */
[----:B------:R-:W-:-:S04]  /*3bb0*/  FMNMX.FTZ R10, R55, R10, !PT ;  /* 0x0000000a370a7209 */ /* 0x000fc80007810000 */
[----:B------:R-:W-:-:S03]  /*3bc0*/  FMNMX.FTZ R10, R89, R10, !PT ;  /* 0x0000000a590a7209 */ /* 0x000fc60007810000 */
        /* <DEDUP_REMOVED lines=15> */
[----:B------:R-:W-:Y:S01]  /*3cc0*/  MUFU.EX2 R109, R109 ;  /* 0x0000006d006d7308 */ /* 0x000fe20000000800 */
[----:B------:R-:W-:-:S04]  /*3cd0*/  FMNMX.FTZ R10, R79, R10, !PT ;  /* 0x0000000a4f0a7209 */ /* 0x000fc80007810000 */
[----:B------:R-:W-:-:S03]  /*3ce0*/  FMNMX.FTZ R10, R117, R10, !PT ;  /* 0x0000000a750a7209 */ /* 0x000fc60007810000 */
[----:B------:R-:W-:Y:S01]  /*3cf0*/  MUFU.EX2 R168, R168 ;  /* 0x000000a800a87308 */ /* 0x000fe20000000800 */
[----:B------:R-:W-:-:S04]  /*3d00*/  FMNMX.FTZ R10, R83, R10, !PT ;  /* 0x0000000a530a7209 */ /* 0x000fc80007810000 */
[----:B------:R-:W-:-:S03]  /*3d10*/  FMNMX.FTZ R10, R57, R10, !PT ;  /* 0x0000000a390a7209 */ /* 0x000fc60007810000 */
[----:B------:R-:W-:Y:S01]  /*3d20*/  MUFU.EX2 R111, R111 ;  /* 0x0000006f006f7308 */ /* 0x000fe20000000800 */
[----:B------:R-:W-:-:S05]  /*3d30*/  FMNMX.FTZ R10, R87, R10, !PT ;  /* 0x0000000a570a7209 */ /* 0x000fca0007810000 */
[----:B------:R-:W0:Y:S02]  /*3d40*/  SHFL.BFLY PT, R9, R10, 0x2, 0x1f ;  /* 0x0c401f000a097f89 */ /* 0x000e2400000e0000 */
[----:B------:R-:W-:Y:S08]  /*3d50*/  MUFU.EX2 R170, R170 ;  /* 0x000000aa00aa7308 */ /* 0x000ff00000000800 */
[----:B------:R-:W-:Y:S08]  /*3d60*/  MUFU.EX2 R113, R113 ;  /* 0x0000007100717308 */ /* 0x000ff00000000800 */
[----:B------:R-:W-:Y:S01]  /*3d70*/  MUFU.EX2 R164, R164 ;  /* 0x000000a400a47308 */ /* 0x000fe20000000800 */
[----:B0-----:R-:W-:-:S07]  /*3d80*/  FMNMX.FTZ R9, R10, R9, !PT ;  /* 0x000000090a097209 */ /* 0x001fce0007810000 */
[----:B------:R-:W-:Y:S01]  /*3d90*/  MUFU.EX2 R25, R25 ;  /* 0x0000001900197308 */ /* 0x000fe20000000800 */
[----:B------:R-:W4:Y:S07]  /*3da0*/  SHFL.BFLY PT, R4, R9, 0x1, 0x1f ;  /* 0x0c201f0009047f89 */ /* 0x000f2e00000e0000 */
[----:B------:R-:W-:Y:S08]  /*3db0*/  MUFU.EX2 R166, R166 ;  /* 0x000000a600a67308 */ /* 0x000ff00000000800 */
[----:B------:R-:W-:Y:S08]  /*3dc0*/  MUFU.EX2 R61, R61 ;  /* 0x0000003d003d7308 */ /* 0x000ff00000000800 */
[----:B------:R-:W-:Y:S01]  /*3dd0*/  MUFU.EX2 R3, R3 ;  /* 0x0000000300037308 */ /* 0x000fe20000000800 */
[----:B----4-:R-:W-:Y:S01]  /*3de0*/  FMNMX.FTZ R7, R9, R4, !PT ;  /* 0x0000000409077209 */ /* 0x010fe20007810000 */
[----:B------:R-:W-:Y:S01]  /*3df0*/  FADD.FTZ R9, R180, R99 ;  /* 0x00000063b4097221 */ /* 0x000fe20000010000 */
[----:B------:R-:W-:-:S02]  /*3e00*/  F2FP.BF16.F32.PACK_AB R180, R99, R180 ;  /* 0x000000b463b4723e */ /* 0x000fc400000010ff */
[C---:B------:R-:W-:Y:S01]  /*3e10*/  FSETP.NEU.FTZ.AND P1, PT, R7.reuse, -INF , PT ;  /* 0xff8000000700780b */ /* 0x040fe20003f3d000 */
[----:B------:R-:W-:Y:S01]  /*3e20*/  FMUL.FTZ R4, R7, R0 ;  /* 0x0000000007047220 */ /* 0x000fe20000410000 */
[----:B-1----:R-:W-:Y:S01]  /*3e30*/  FADD.FTZ R30, R182, R9 ;  /* 0x00000009b61e7221 */ /* 0x002fe20000010000 */
[----:B------:R-:W-:Y:S01]  /*3e40*/  MUFU.EX2 R160, R65 ;  /* 0x0000004100a07308 */ /* 0x000fe20000000800 */
[C---:B--2---:R-:W-:Y:S02]  /*3e50*/  F2FP.BF16.F32.PACK_AB R182, R101.reuse, R182 ;  /* 0x000000b665b6723e */ /* 0x044fe400000010ff */
[----:B------:R-:W-:Y:S01]  /*3e60*/  FADD.FTZ R9, R101, R30 ;  /* 0x0000001e65097221 */ /* 0x000fe20000010000 */
[----:B------:R-:W-:Y:S02]  /*3e70*/  FSEL R4, R4, RZ, P1 ;  /* 0x000000ff04047208 */ /* 0x000fe40000800000 */
[----:B------:R-:W-:Y:S01]  /*3e80*/  PLOP3.LUT P1, PT, PT, PT, UP0, 0x40, 0x0 ;  /* 0x000000000000781c */ /* 0x000fe20003f2e808 */
[----:B---3--:R-:W-:Y:S01]  /*3e90*/  FADD.FTZ R32, R176, R9 ;  /* 0x00000009b0207221 */ /* 0x008fe20000010000 */
[----:B------:R-:W-:Y:S01]  /*3ea0*/  MUFU.EX2 R69, R69 ;  /* 0x0000004500457308 */ /* 0x000fe20000000800 */
[-CC-:B------:R-:W-:Y:S01]  /*3eb0*/  FFMA.FTZ R26, R26, R0.reuse, -R4.reuse ;  /* 0x000000001a1a7223 */ /* 0x180fe20000010804 */
[-C--:B------:R-:W-:Y:S01]  /*3ec0*/  FFMA.FTZ R27, R27, R0.reuse, -R4 ;  /* 0x000000001b1b7223 */ /* 0x080fe20000010804 */
[----:B-----5:R-:W-:Y:S01]  /*3ed0*/  FADD.FTZ R9, R103, R32 ;  /* 0x0000002067097221 */ /* 0x020fe20000010000 */
[-CC-:B------:R-:W-:Y:S01]  /*3ee0*/  FFMA.FTZ R29, R29, R0.reuse, -R4.reuse ;  /* 0x000000001d1d7223 */ /* 0x180fe20000010804 */
[-CC-:B------:R-:W-:Y:S01]  /*3ef0*/  FFMA.FTZ R31, R31, R0.reuse, -R4.reuse ;  /* 0x000000001f1f7223 */ /* 0x180fe20000010804 */
[-CC-:B------:R-:W-:Y:S01]  /*3f00*/  FFMA.FTZ R33, R33, R0.reuse, -R4.reuse ;  /* 0x0000000021217223 */ /* 0x180fe20000010804 */
[----:B------:R-:W-:Y:S01]  /*3f10*/  FADD.FTZ R32, R178, R9 ;  /* 0x00000009b2207221 */ /* 0x000fe20000010000 */
[----:B------:R-:W-:Y:S01]  /*3f20*/  MUFU.EX2 R26, R26 ;  /* 0x0000001a001a7308 */ /* 0x000fe20000000800 */
[-CC-:B------:R-:W-:Y:S01]  /*3f30*/  FFMA.FTZ R35, R35, R0.reuse, -R4.reuse ;  /* 0x0000000023237223 */ /* 0x180fe20000010804 */
[-C--:B------:R-:W-:Y:S01]  /*3f40*/  FFMA.FTZ R37, R37, R0.reuse, -R4 ;  /* 0x0000000025257223 */ /* 0x080fe20000010804 */
[----:B------:R-:W-:Y:S01]  /*3f50*/  FADD.FTZ R9, R105, R32 ;  /* 0x0000002069097221 */ /* 0x000fe20000010000 */
[-CC-:B------:R-:W-:Y:S01]  /*3f60*/  FFMA.FTZ R39, R39, R0.reuse, -R4.reuse ;  /* 0x0000000027277223 */ /* 0x180fe20000010804 */
[-CC-:B------:R-:W-:Y:S01]  /*3f70*/  FFMA.FTZ R41, R41, R0.reuse, -R4.reuse ;  /* 0x0000000029297223 */ /* 0x180fe20000010804 */
[-CC-:B------:R-:W-:Y:S01]  /*3f80*/  FFMA.FTZ R43, R43, R0.reuse, -R4.reuse ;  /* 0x000000002b2b7223 */ /* 0x180fe20000010804 */
[----:B------:R-:W-:Y:S01]  /*3f90*/  FADD.FTZ R34, R172, R9 ;  /* 0x00000009ac227221 */ /* 0x000fe20000010000 */
[----:B------:R-:W0:Y:S01]  /*3fa0*/  MUFU.EX2 R27, R27 ;  /* 0x0000001b001b7308 */ /* 0x000e220000000800 */
[-CC-:B------:R-:W-:Y:S01]  /*3fb0*/  FFMA.FTZ R45, R45, R0.reuse, -R4.reuse ;  /* 0x000000002d2d7223 */ /* 0x180fe20000010804 */
[-C--:B------:R-:W-:Y:S01]  /*3fc0*/  FFMA.FTZ R47, R47, R0.reuse, -R4 ;  /* 0x000000002f2f7223 */ /* 0x080fe20000010804 */
[----:B------:R-:W-:Y:S01]  /*3fd0*/  FADD.FTZ R9, R107, R34 ;  /* 0x000000226b097221 */ /* 0x000fe20000010000 */
[-CC-:B------:R-:W-:Y:S01]  /*3fe0*/  FFMA.FTZ R49, R49, R0.reuse, -R4.reuse ;  /* 0x0000000031317223 */ /* 0x180fe20000010804 */
[-CC-:B------:R-:W-:Y:S01]  /*3ff0*/  FFMA.FTZ R51, R51, R0.reuse, -R4.reuse ;  /* 0x0000000033337223 */ /* 0x180fe20000010804 */
[-CC-:B------:R-:W-:Y:S01]  /*4000*/  FFMA.FTZ R53, R53, R0.reuse, -R4.reuse ;  /* 0x0000000035357223 */ /* 0x180fe20000010804 */
[----:B------:R-:W-:Y:S01]  /*4010*/  FADD.FTZ R36, R174, R9 ;  /* 0x00000009ae247221 */ /* 0x000fe20000010000 */
        /* <DEDUP_REMOVED lines=8> */
[----:B------:R2:W3:Y:S01]  /*40a0*/  MUFU.EX2 R8, R31 ;  /* 0x0000001f00087308 */ /* 0x0004e20000000800 */
[----:B0-----:R-:W-:Y:S01]  /*40b0*/  FADD.FTZ R34, R26, R27 ;  /* 0x0000001b1a227221 */ /* 0x001fe20000010000 */
[-CC-:B------:R-:W-:Y:S01]  /*40c0*/  FFMA.FTZ R95, R95, R0.reuse, -R4.reuse ;  /* 0x000000005f5f7223 */ /* 0x180fe20000010804 */
[-CC-:B------:R-:W-:Y:S01]  /*40d0*/  FFMA.FTZ R71, R71, R0.reuse, -R4.reuse ;  /* 0x0000000047477223 */ /* 0x180fe20000010804 */
[-CC-:B------:R-:W-:Y:S01]  /*40e0*/  FFMA.FTZ R97, R97, R0.reuse, -R4.reuse ;  /* 0x0000000061617223 */ /* 0x180fe20000010804 */
[-CC-:B------:R-:W-:Y:S01]  /*40f0*/  FFMA.FTZ R75, R75, R0.reuse, -R4.reuse ;  /* 0x000000004b4b7223 */ /* 0x180fe20000010804 */
[-CC-:B------:R-:W-:Y:S01]  /*4100*/  FFMA.FTZ R115, R115, R0.reuse, -R4.reuse ;  /* 0x0000000073737223 */ /* 0x180fe20000010804 */
[-C--:B------:R-:W-:Y:S01]  /*4110*/  FFMA.FTZ R79, R79, R0.reuse, -R4 ;  /* 0x000000004f4f7223 */ /* 0x080fe20000010804 */
[----:B------:R-:W0:Y:S01]  /*4120*/  MUFU.EX2 R33, R33 ;  /* 0x0000002100217308 */ /* 0x000e220000000800 */
[----:B--2---:R-:W-:Y:S01]  /*4130*/  FADD.FTZ R31, R109, R36 ;  /* 0x000000246d1f7221 */ /* 0x004fe20000010000 */
[----:B-1----:R-:W-:Y:S01]  /*4140*/  FADD.FTZ R9, R29, R34 ;  /* 0x000000221d097221 */ /* 0x002fe20000010000 */
[-CC-:B------:R-:W-:Y:S01]  /*4150*/  FFMA.FTZ R117, R117, R0.reuse, -R4.reuse ;  /* 0x0000000075757223 */ /* 0x180fe20000010804 */
[-CC-:B------:R-:W-:Y:S01]  /*4160*/  FFMA.FTZ R83, R83, R0.reuse, -R4.reuse ;  /* 0x0000000053537223 */ /* 0x180fe20000010804 */
[----:B------:R-:W-:Y:S01]  /*4170*/  FADD.FTZ R38, R168, R31 ;  /* 0x0000001fa8267221 */ /* 0x000fe20000010000 */
[-CC-:B------:R-:W-:Y:S01]  /*4180*/  FFMA.FTZ R57, R57, R0.reuse, -R4.reuse ;  /* 0x0000000039397223 */ /* 0x180fe20000010804 */
[----:B------:R-:W-:Y:S01]  /*4190*/  FFMA.FTZ R87, R87, R0, -R4 ;  /* 0x0000000057577223 */ /* 0x000fe20000010804 */
[----:B------:R-:W1:Y:S01]  /*41a0*/  MUFU.EX2 R10, R35 ;  /* 0x00000023000a7308 */ /* 0x000e620000000800 */
[C---:B---3--:R-:W-:Y:S01]  /*41b0*/  FADD.FTZ R36, R8.reuse, R9 ;  /* 0x0000000908247221 */ /* 0x048fe20000010000 */
[----:B------:R-:W-:Y:S01]  /*41c0*/  FADD.FTZ R31, R111, R38 ;  /* 0x000000266f1f7221 */ /* 0x000fe20000010000 */
[----:B------:R-:W-:-:S02]  /*41d0*/  F2FP.BF16.F32.PACK_AB R183, R8, R29 ;  /* 0x0000001d08b7723e */ /* 0x000fc400000010ff */
[----:B------:R-:W-:Y:S01]  /*41e0*/  F2FP.BF16.F32.PACK_AB R176, R103, R176 ;  /* 0x000000b067b0723e */ /* 0x000fe200000010ff */
[----:B------:R-:W-:Y:S01]  /*41f0*/  FADD.FTZ R38, R170, R31 ;  /* 0x0000001faa267221 */ /* 0x000fe20000010000 */
[----:B------:R-:W-:Y:S01]  /*4200*/  F2FP.BF16.F32.PACK_AB R178, R105, R178 ;  /* 0x000000b269b2723e */ /* 0x000fe200000010ff */
[----:B------:R-:W2:Y:S01]  /*4210*/  MUFU.EX2 R37, R37 ;  /* 0x0000002500257308 */ /* 0x000ea20000000800 */
[----:B0-----:R-:W-:Y:S01]  /*4220*/  FADD.FTZ R9, R33, R36 ;  /* 0x0000002421097221 */ /* 0x001fe20000010000 */
[----:B------:R-:W-:Y:S01]  /*4230*/  FADD.FTZ R31, R113, R38 ;  /* 0x00000026711f7221 */ /* 0x000fe20000010000 */
[----:B------:R-:W-:Y:S02]  /*4240*/  F2FP.BF16.F32.PACK_AB R172, R107, R172 ;  /* 0x000000ac6bac723e */ /* 0x000fe400000010ff */
[----:B------:R-:W-:Y:S01]  /*4250*/  F2FP.BF16.F32.PACK_AB R174, R109, R174 ;  /* 0x000000ae6dae723e */ /* 0x000fe200000010ff */
[----:B------:R-:W-:Y:S01]  /*4260*/  FADD.FTZ R40, R164, R31 ;  /* 0x0000001fa4287221 */ /* 0x000fe20000010000 */
[----:B------:R-:W-:Y:S01]  /*4270*/  F2FP.BF16.F32.PACK_AB R168, R111, R168 ;  /* 0x000000a86fa8723e */ /* 0x000fe200000010ff */
[----:B------:R-:W0:Y:S01]  /*4280*/  MUFU.EX2 R14, R39 ;  /* 0x00000027000e7308 */ /* 0x000e220000000800 */
[C---:B-1----:R-:W-:Y:S01]  /*4290*/  FADD.FTZ R36, R10.reuse, R9 ;  /* 0x000000090a247221 */ /* 0x042fe20000010000 */
[----:B------:R-:W-:Y:S01]  /*42a0*/  FADD.FTZ R31, R25, R40 ;  /* 0x00000028191f7221 */ /* 0x000fe20000010000 */
[----:B------:R-:W-:-:S02]  /*42b0*/  F2FP.BF16.F32.PACK_AB R177, R10, R33 ;  /* 0x000000210ab1723e */ /* 0x000fc400000010ff */
[----:B------:R-:W-:Y:S01]  /*42c0*/  F2FP.BF16.F32.PACK_AB R170, R113, R170 ;  /* 0x000000aa71aa723e */ /* 0x000fe200000010ff */
[----:B------:R-:W-:Y:S01]  /*42d0*/  FADD.FTZ R40, R166, R31 ;  /* 0x0000001fa6287221 */ /* 0x000fe20000010000 */
[----:B------:R-:W-:Y:S01]  /*42e0*/  F2FP.BF16.F32.PACK_AB R164, R25, R164 ;  /* 0x000000a419a4723e */ /* 0x000fe200000010ff */
[----:B------:R-:W1:Y:S01]  /*42f0*/  MUFU.EX2 R41, R41 ;  /* 0x0000002900297308 */ /* 0x000e620000000800 */
[----:B--2---:R-:W-:Y:S01]  /*4300*/  FADD.FTZ R9, R37, R36 ;  /* 0x0000002425097221 */ /* 0x004fe20000010000 */
[C---:B------:R-:W-:Y:S01]  /*4310*/  FADD.FTZ R40, R61.reuse, R40 ;  /* 0x000000283d287221 */ /* 0x040fe20000010000 */
[----:B------:R-:W-:Y:S02]  /*4320*/  F2FP.BF16.F32.PACK_AB R166, R61, R166 ;  /* 0x000000a63da6723e */ /* 0x000fe400000010ff */
[----:B------:R-:W-:Y:S01]  /*4330*/  F2FP.BF16.F32.PACK_AB R181, R27, R26 ;  /* 0x0000001a1bb5723e */ /* 0x000fe200000010ff */
[----:B------:R-:W-:Y:S02]  /*4340*/  FADD.FTZ R31, R3, R40 ;  /* 0x00000028031f7221 */ /* 0x000fe40000010000 */
[----:B------:R-:W2:Y:S01]  /*4350*/  MUFU.EX2 R20, R43 ;  /* 0x0000002b00147308 */ /* 0x000ea20000000800 */
[----:B0-----:R-:W-:Y:S01]  /*4360*/  FADD.FTZ R38, R14, R9 ;  /* 0x000000090e267221 */ /* 0x001fe20000010000 */
[C---:B------:R-:W-:Y:S01]  /*4370*/  FADD.FTZ R31, R160.reuse, R31 ;  /* 0x0000001fa01f7221 */ /* 0x040fe20000010000 */
[----:B------:R-:W-:-:S02]  /*4380*/  F2FP.BF16.F32.PACK_AB R160, R160, R3 ;  /* 0x00000003a0a0723e */ /* 0x000fc400000010ff */
[----:B------:R-:W-:-:S03]  /*4390*/  F2FP.BF16.F32.PACK_AB R179, R14, R37 ;  /* 0x000000250eb3723e */ /* 0x000fc600000010ff */
        /* <DEDUP_REMOVED lines=9> */
[----:B------:R-:W-:-:S06]  /*4430*/  F2FP.BF16.F32.PACK_AB R175, R24, R45 ;  /* 0x0000002d18af723e */ /* 0x000fcc00000010ff */
[----:B------:R-:W1:Y:S01]  /*4440*/  MUFU.EX2 R53, R53 ;  /* 0x0000003500357308 */ /* 0x000e620000000800 */
[----:B--2---:R-:W-:Y:S01]  /*4450*/  FADD.FTZ R9, R49, R40 ;  /* 0x0000002831097221 */ /* 0x004fe20000010000 */
[----:B------:R-:W-:Y:S01]  /*4460*/  FADD.FTZ R40, R162, R31 ;  /* 0x0000001fa2287221 */ /* 0x000fe20000010000 */
[----:B------:R-:W-:-:S03]  /*4470*/  F2FP.BF16.F32.PACK_AB R162, R69, R162 ;  /* 0x000000a245a2723e */ /* 0x000fc600000010ff */
[----:B------:R-:W-:Y:S02]  /*4480*/  FADD.FTZ R40, R69, R40 ;  /* 0x0000002845287221 */ /* 0x000fe40000010000 */
[----:B------:R-:W2:Y:S01]  /*4490*/  MUFU.EX2 R11, R11 ;  /* 0x0000000b000b7308 */ /* 0x000ea20000000800 */
[C---:B0-----:R-:W-:Y:S01]  /*44a0*/  FADD.FTZ R4, R28.reuse, R9 ;  /* 0x000000091c047221 */ /* 0x041fe20000010000 */
[----:B------:R-:W-:-:S06]  /*44b0*/  F2FP.BF16.F32.PACK_AB R169, R28, R49 ;  /* 0x000000311ca9723e */ /* 0x000fcc00000010ff */
[----:B------:R-:W0:Y:S01]  /*44c0*/  MUFU.EX2 R30, R55 ;  /* 0x00000037001e7308 */ /* 0x000e220000000800 */
[----:B-1----:R-:W-:-:S07]  /*44d0*/  FADD.FTZ R9, R53, R4 ;  /* 0x0000000435097221 */ /* 0x002fce0000010000 */
[----:B------:R-:W1:Y:S01]  /*44e0*/  MUFU.EX2 R156, R73 ;  /* 0x00000049009c7308 */ /* 0x000e620000000800 */
[----:B--2---:R-:W-:-:S07]  /*44f0*/  FADD.FTZ R31, R11, R40 ;  /* 0x000000280b1f7221 */ /* 0x004fce0000010000 */
[----:B------:R-:W2:Y:S01]  /*4500*/  MUFU.EX2 R89, R89 ;  /* 0x0000005900597308 */ /* 0x000ea20000000800 */
[C---:B0-----:R-:W-:Y:S01]  /*4510*/  FADD.FTZ R4, R30.reuse, R9 ;  /* 0x000000091e047221 */ /* 0x041fe20000010000 */
[----:B------:R-:W-:-:S06]  /*4520*/  F2FP.BF16.F32.PACK_AB R171, R30, R53 ;  /* 0x000000351eab723e */ /* 0x000fcc00000010ff */
[----:B------:R-:W0:Y:S01]  /*4530*/  MUFU.EX2 R13, R13 ;  /* 0x0000000d000d7308 */ /* 0x000e220000000800 */
[C---:B-1----:R-:W-:Y:S01]  /*4540*/  FADD.FTZ R42, R156.reuse, R31 ;  /* 0x0000001f9c2a7221 */ /* 0x042fe20000010000 */
[----:B------:R-:W-:-:S06]  /*4550*/  F2FP.BF16.F32.PACK_AB R156, R156, R11 ;  /* 0x0000000b9c9c723e */ /* 0x000fcc00000010ff */
[----:B------:R-:W1:Y:S01]  /*4560*/  MUFU.EX2 R32, R59 ;  /* 0x0000003b00207308 */ /* 0x000e620000000800 */
[----:B--2---:R-:W-:-:S07]  /*4570*/  FADD.FTZ R9, R89, R4 ;  /* 0x0000000459097221 */ /* 0x004fce0000010000 */
[----:B------:R-:W2:Y:S01]  /*4580*/  MUFU.EX2 R158, R77 ;  /* 0x0000004d009e7308 */ /* 0x000ea20000000800 */
[----:B0-----:R-:W-:-:S07]  /*4590*/  FADD.FTZ R31, R13, R42 ;  /* 0x0000002a0d1f7221 */ /* 0x001fce0000010000 */
[----:B------:R-:W0:Y:S01]  /*45a0*/  MUFU.EX2 R91, R91 ;  /* 0x0000005b005b7308 */ /* 0x000e220000000800 */
[C---:B-1----:R-:W-:Y:S01]  /*45b0*/  FADD.FTZ R4, R32.reuse, R9 ;  /* 0x0000000920047221 */ /* 0x042fe20000010000 */
[----:B------:R-:W-:-:S06]  /*45c0*/  F2FP.BF16.F32.PACK_AB R165, R32, R89 ;  /* 0x0000005920a5723e */ /* 0x000fcc00000010ff */
[----:B------:R-:W1:Y:S01]  /*45d0*/  MUFU.EX2 R15, R15 ;  /* 0x0000000f000f7308 */ /* 0x000e620000000800 */
[C---:B--2---:R-:W-:Y:S01]  /*45e0*/  FADD.FTZ R42, R158.reuse, R31 ;  /* 0x0000001f9e2a7221 */ /* 0x044fe20000010000 */
        /* <DEDUP_REMOVED lines=40> */
[----:B------:R-:W-:-:S03]  /*4870*/  F2FP.BF16.F32.PACK_AB R153, R8, R117 ;  /* 0x000000750899723e */ /* 0x000fc600000010ff */
[----:B-1----:R-:W-:-:S04]  /*4880*/  FADD.FTZ R3, R57, R12 ;  /* 0x0000000c39037221 */ /* 0x002fc80000010000 */
[C---:B--2---:R-:W-:Y:S01]  /*4890*/  FADD.FTZ R3, R10.reuse, R3 ;  /* 0x000000030a037221 */ /* 0x044fe20000010000 */
[----:B------:R-:W-:Y:S01]  /*48a0*/  F2FP.BF16.F32.PACK_AB R155, R10, R57 ;  /* 0x000000390a9b723e */ /* 0x000fe200000010ff */
[----:B------:R-:W-:Y:S01]  /*48b0*/  VIADD R10, R88, 0xfffffffe ;  /* 0xfffffffe580a7836 */ /* 0x000fe20000000000 */
[----:B------:R-:W-:Y:S06]  /*48c0*/  @P1 BRA `(.L_x_1054) ;  /* 0x00000000004c1947 */ /* 0x000fec0003800000 */
[----:B------:R-:W-:Y:S01]  /*48d0*/  ISETP.LT.AND P1, PT, RZ, UR54, PT ;  /* 0x00000036ff007c0c */ /* 0x000fe2000bf21270 */
[----:B------:R-:W-:-:S12]  /*48e0*/  UIADD3 UR15, UR54, -0x1, URZ ;  /* 0xffffffff360f7890 */ /* 0x000fd8000fffe03f */
[----:B------:R-:W-:Y:S05]  /*48f0*/  @P1 BRA `(.L_x_1055) ;  /* 0x0000000000201947 */ /* 0x000fea0003800000 */
[----:B------:R-:W-:Y:S01]  /*4900*/  ULDC UR18, c[0x0][0x9e4] ;  /* 0x0002790000127ab9 */ /* 0x000fe20000000800 */
[----:B------:R-:W-:Y:S02]  /*4910*/  UIADD3 UR15, -UR54, URZ, URZ ;  /* 0x0000003f360f7290 */ /* 0x000fe4000fffe13f */
[----:B------:R-:W-:-:S11]  /*4920*/  UISETP.NE.AND UP0, UPT, UR18, 0x1, UPT ;  /* 0x000000011200788c */ /* 0x000fd6000bf05270 */
[----:B------:R-:W-:Y:S02]  /*4930*/  @UP0 ULDC.64 UR6, c[0x0][0x9e8] ;  /* 0x00027a0000060ab9 */ /* 0x000fe40000000a00 */
[----:B------:R-:W-:-:S04]  /*4940*/  UIMAD.WIDE.U32 UR10, UR15, UR6, URZ ;  /* 0x000000060f0a72a5 */ /* 0x000fc8000f8e003f */
[----:B------:R-:W-:-:S04]  /*4950*/  @UP0 USHF.R.U32.HI UR15, URZ, UR7, UR11 ;  /* 0x000000073f0f0299 */ /* 0x000fc8000801160b */
[----:B------:R-:W-:Y:S01]  /*4960*/  ULOP3.LUT UR15, URZ, UR15, URZ, 0x33, !UPT ;  /* 0x0000000f3f0f7292 */ /* 0x000fe2000f8e333f */
[----:B------:R-:W-:Y:S11]  /*4970*/  BRA `(.L_x_1056) ;  /* 0x0000000000147947 */ /* 0x000ff60003800000 */
.L_x_1055:
[----:B------:R-:W-:Y:S02]  /*4980*/  ULDC UR18, c[0x0][0x9e4] ;  /* 0x0002790000127ab9 */ /* 0x000fe40000000800 */
[----:B------:R-:W-:-:S11]  /*4990*/  UISETP.NE.AND UP0, UPT, UR18, 0x1, UPT ;  /* 0x000000011200788c */ /* 0x000fd6000bf05270 */
[----:B------:R-:W-:Y:S02]  /*49a0*/  @UP0 ULDC.64 UR6, c[0x0][0x9e8] ;  /* 0x00027a0000060ab9 */ /* 0x000fe40000000a00 */
[----:B------:R-:W-:-:S04]  /*49b0*/  UIMAD.WIDE.U32 UR10, UR15, UR6, URZ ;  /* 0x000000060f0a72a5 */ /* 0x000fc8000f8e003f */
[----:B------:R-:W-:-:S12]  /*49c0*/  @UP0 USHF.R.U32.HI UR15, URZ, UR7, UR11 ;  /* 0x000000073f0f0299 */ /* 0x000fd8000801160b */
.L_x_1056:
[----:B------:R-:W-:-:S04]  /*49d0*/  UIMAD UR15, UR15, UR18, UR18 ;  /* 0x000000120f0f72a4 */ /* 0x000fc8000f8e0212 */
[----:B------:R-:W-:-:S04]  /*49e0*/  UISETP.LT.AND UP0, UPT, UR14, UR15, UPT ;  /* 0x0000000f0e00728c */ /* 0x000fc8000bf01270 */
[----:B------:R-:W-:-:S12]  /*49f0*/  USEL UR14, UR14, UR15, UP0 ;  /* 0x0000000f0e0e7287 */ /* 0x000fd80008000000 */
.L_x_1054:
[----:B------:R-:W-:Y:S01]  /*4a00*/  USHF.R.S32.HI UR6, URZ, 0x1f, UR14 ;  /* 0x0000001f3f067899 */ /* 0x000fe2000801140e */
[----:B------:R-:W-:Y:S02]  /*4a10*/  CS2R R150, SRZ ;  /* 0x0000000000967805 */ /* 0x000fe4000001ff00 */
        /* <DEDUP_REMOVED lines=10> */
[----:B------:R-:W-:Y:S01]  /*4ac0*/  UISETP.LT.AND UP0, UPT, UR39, UR6, UPT ;  /* 0x000000062700728c */ /* 0x000fe2000bf01270 */
[----:B------:R-:W-:Y:S02]  /*4ad0*/  CS2R R132, SRZ ;  /* 0x0000000000847805 */ /* 0x000fe4000001ff00 */
[----:B------:R-:W-:Y:S02]  /*4ae0*/  CS2R R130, SRZ ;  /* 0x0000000000827805 */ /* 0x000fe4000001ff00 */
[----:B------:R-:W-:Y:S01]  /*4af0*/  CS2R R128, SRZ ;  /* 0x0000000000807805 */ /* 0x000fe2000001ff00 */
[----:B------:R-:W-:Y:S01]  /*4b00*/  USEL UR57, UR39, UR6, !UP0 ;  /* 0x0000000627397287 */ /* 0x000fe2000c000000 */
[----:B------:R-:W-:-:S02]  /*4b10*/  CS2R R126, SRZ ;  /* 0x00000000007e7805 */ /* 0x000fc4000001ff00 */
[----:B------:R-:W-:Y:S02]  /*4b20*/  CS2R R124, SRZ ;  /* 0x00000000007c7805 */ /* 0x000fe4000001ff00 */
[----:B------:R-:W-:Y:S02]  /*4b30*/  CS2R R122, SRZ ;  /* 0x00000000007a7805 */ /* 0x000fe4000001ff00 */
[----:B------:R-:W-:Y:S02]  /*4b40*/  CS2R R120, SRZ ;  /* 0x0000000000787805 */ /* 0x000fe4000001ff00 */
[----:B------:R-:W-:Y:S02]  /*4b50*/  CS2R R118, SRZ ;  /* 0x0000000000767805 */ /* 0x000fe4000001ff00 */
[----:B------:R-:W-:Y:S02]  /*4b60*/  ISETP.GE.AND P1, PT, R10, UR57, PT ;  /* 0x000000390a007c0c */ /* 0x000fe4000bf26270 */
        /* <DEDUP_REMOVED lines=15> */
[----:B------:R-:W-:Y:S06]  /*4c60*/  @!P1 BRA `(.L_x_1057) ;  /* 0x0000003000689947 */ /* 0x000fec0003800000 */
[----:B------:R-:W-:Y:S01]  /*4c70*/  IMAD.MOV.U32 R9, RZ, RZ, R7 ;  /* 0x000000ffff097224 */ /* 0x000fe200078e0007 */
[----:B------:R-:W-:Y:S01]  /*4c80*/  UMOV UR59, UR46 ;  /* 0x0000002e003b7c82 */ /* 0x000fe20008000000 */
[----:B------:R-:W-:Y:S01]  /*4c90*/  IMAD.MOV.U32 R8, RZ, RZ, R2 ;  /* 0x000000ffff087224 */ /* 0x000fe200078e0002 */
[----:B------:R-:W-:Y:S01]  /*4ca0*/  UMOV UR58, UR45 ;  /* 0x0000002d003a7c82 */ /* 0x000fe20008000000 */
[----:B------:R-:W-:Y:S01]  /*4cb0*/  IMAD.MOV.U32 R151, RZ, RZ, RZ ;  /* 0x000000ffff977224 */ /* 0x000fe200078e00ff */
[----:B------:R-:W-:Y:S01]  /*4cc0*/  ULDC UR54, c[0x0][0x9e4] ;  /* 0x0002790000367ab9 */ /* 0x000fe20000000800 */
[----:B------:R-:W-:Y:S01]  /*4cd0*/  ULDC UR55, c[0x0][0x9dc] ;  /* 0x0002770000377ab9 */ /* 0x000fe20000000800 */
[----:B------:R-:W-:-:S05]  /*4ce0*/  ULDC UR56, c[0x0][0x9e0] ;  /* 0x0002780000387ab9 */ /* 0x000fca0000000800 */
.L_x_1076:
[----:B------:R-:W-:Y:S01]  /*4cf0*/  ISETP.NE.AND P2, PT, RZ, UR42, PT ;  /* 0x0000002aff007c0c */ /* 0x000fe2000bf45270 */
[----:B------:R-:W-:-:S04]  /*4d00*/  UISETP.NE.AND UP0, UPT, UR58, 0x1, UPT ;  /* 0x000000013a00788c */ /* 0x000fc8000bf05270 */
[----:B------:R-:W-:-:S04]  /*4d10*/  USEL UR46, URZ, 0x1, UP0 ;  /* 0x000000013f2e7887 */ /* 0x000fc80008000000 */
[----:B------:R-:W-:-:S04]  /*4d20*/  ULOP3.LUT UR46, UR59, UR46, URZ, 0x3c, !UPT ;  /* 0x0000002e3b2e7292 */ /* 0x000fc8000f8e3c3f */
[----:B------:R-:W-:Y:S08]  /*4d30*/  @P2 BRA `(.L_x_1058) ;  /* 0x0000000000382947 */ /* 0x000ff00003800000 */
[----:B------:R-:W-:Y:S05]  /*4d40*/  @!P0 BRA `(.L_x_1059) ;  /* 0x0000000000048947 */ /* 0x000fea0003800000 */
[----:B------:R-:W-:Y:S01]  /*4d50*/  BPT.TRAP 0x1 ;  /* 0x000000040000795c */ /* 0x000fe20000300000 */
.L_x_1059:
[----:B------:R-:W-:Y:S01]  /*4d60*/  UIADD3 UR6, UR58, 0x1, URZ ;  /* 0x000000013a067890 */ /* 0x000fe2000fffe03f */
[----:B------:R-:W-:-:S03]  /*4d70*/  IMAD.U32 R0, RZ, RZ, UR46 ;  /* 0x0000002eff007e24 */ /* 0x000fc6000f8e00ff */
[----:B------:R-:W-:Y:S02]  /*4d80*/  UISETP.NE.AND UP0, UPT, UR6, 0x2, UPT ;  /* 0x000000020600788c */ /* 0x000fe4000bf05270 */
[----:B------:R-:W-:Y:S02]  /*4d90*/  SHF.L.U32 R0, R0, 0x1f, RZ ;  /* 0x0000001f00007819 */ /* 0x000fe400000006ff */
[----:B------:R-:W-:-:S04]  /*4da0*/  USEL UR6, UR6, URZ, UP0 ;  /* 0x0000003f06067287 */ /* 0x000fc80008000000 */
[----:B------:R-:W-:-:S09]  /*4db0*/  ULEA UR6, UR6, UR41, 0x3 ;  /* 0x0000002906067291 */ /* 0x000fd2000f8e183f */
[----:B------:R0:W1:Y:S01]  /*4dc0*/  SYNCS.PHASECHK.TRANS64.TRYWAIT P1, [UR6+0x28830], R0 ;  /* 0x02883000ff0075a7 */ /* 0x0000620008020146 */
[----:B------:R-:W-:Y:S05]  /*4dd0*/  @!P0 BRA `(.L_x_1060) ;  /* 0x0000000000048947 */ /* 0x000fea0003800000 */
[----:B------:R-:W-:Y:S01]  /*4de0*/  BPT.TRAP 0x1 ;  /* 0x000000040000795c */ /* 0x000fe20000300000 */
.L_x_1060:
[----:B-1----:R-:W-:Y:S05]  /*4df0*/  @P1 BRA `(.L_x_1058) ;  /* 0x0000000000081947 */ /* 0x002fea0003800000 */
[----:B------:R-:W1:Y:S02]  /*4e00*/  SYNCS.PHASECHK.TRANS64.TRYWAIT P1, [UR6+0x28830], R0 ;  /* 0x02883000ff0075a7 */ /* 0x000e640008020146 */
[----:B-1----:R-:W-:Y:S05]  /*4e10*/  @!P1 BRA `(.L_x_1061) ;  /* 0x000000f0005c9947 */ /* 0x002fea0003800000 */
.L_x_1058:
        /* <DEDUP_REMOVED lines=48> */
.L_x_1063:
[----:B------:R-:W-:Y:S01]  /*5120*/  ULEA UR6, UR58, UR41, 0x3 ;  /* 0x000000293a067291 */ /* 0x000fe2000f8e183f */
[----:B------:R-:W-:-:S05]  /*5130*/  IMAD.U32 R0, RZ, RZ, UR59 ;  /* 0x0000003bff007e24 */ /* 0x000fca000f8e00ff */
[----:B------:R-:W-:-:S04]  /*5140*/  SHF.L.U32 R0, R0, 0x1f, RZ ;  /* 0x0000001f00007819 */ /* 0x000fc800000006ff */
[----:B------:R0:W1:Y:S01]  /*5150*/  SYNCS.PHASECHK.TRANS64.TRYWAIT P1, [UR6+0x28850], R0 ;  /* 0x02885000ff0075a7 */ /* 0x0000620008020146 */
[----:B------:R-:W-:Y:S05]  /*5160*/  @!P0 BRA `(.L_x_1064) ;  /* 0x0000000000048947 */ /* 0x000fea0003800000 */
[----:B------:R-:W-:Y:S01]  /*5170*/  BPT.TRAP 0x1 ;  /* 0x000000040000795c */ /* 0x000fe20000300000 */
.L_x_1064:
[----:B-1----:R-:W-:Y:S05]  /*5180*/  @P1 BRA `(.L_x_1062) ;  /* 0x0000000000081947 */ /* 0x002fea0003800000 */
[----:B------:R-:W1:Y:S02]  /*5190*/  SYNCS.PHASECHK.TRANS64.TRYWAIT P1, [UR6+0x28850], R0 ;  /* 0x02885000ff0075a7 */ /* 0x000e640008020146 */
[----:B-1----:R-:W-:Y:S05]  /*51a0*/  @!P1 BRA `(.L_x_1065) ;  /* 0x000000ec00909947 */ /* 0x002fea0003800000 */
.L_x_1062:
        /* <DEDUP_REMOVED lines=49> */
.L_x_1066:
[----:B------:R-:W-:Y:S01]  /*54c0*/  UISETP.NE.AND UP1, UPT, UR50, URZ, UPT ;  /* 0x0000003f3200728c */ /* 0x000fe2000bf25270 */
[----:B0-----:R-:W-:Y:S01]  /*54d0*/  VIADD R0, R17, UR37 ;  /* 0x0000002511007c36 */ /* 0x001fe20008000000 */
[----:B------:R-:W0:Y:S01]  /*54e0*/  LDC R5, c[0x0][0x2f0] ;  /* 0x0000bc00ff057b82 */ /* 0x000e220000000800 */
[----:B------:R-:W-:Y:S01]  /*54f0*/  ULEA UR6, UR45, UR41, 0x3 ;  /* 0x000000292d067291 */ /* 0x000fe2000f8e183f */
[----:B------:R-:W-:Y:S01]  /*5500*/  IMAD.SHL.U32 R20, R10, 0x80, RZ ;  /* 0x000000800a147824 */ /* 0x000fe200078e00ff */
[----:B------:R-:W-:Y:S01]  /*5510*/  UISETP.NE.AND UP0, UPT, UR49, URZ, UPT ;  /* 0x0000003f3100728c */ /* 0x000fe2000bf05270 */
[----:B------:R-:W-:Y:S01]  /*5520*/  PLOP3.LUT P1, PT, PT, PT, UP1, 0x80, 0x0 ;  /* 0x000000000000781c */ /* 0x000fe20003f2f018 */
[----:B------:R-:W-:Y:S01]  /*5530*/  UIADD3 UR6, UR6, 0x28840, URZ ;  /* 0x0002884006067890 */ /* 0x000fe2000fffe03f */
[----:B------:R-:W-:Y:S02]  /*5540*/  PLOP3.LUT P2, PT, PT, PT, UP1, 0x80, 0x0 ;  /* 0x000000000000781c */ /* 0x000fe40003f4f018 */
[----:B------:R-:W1:Y:S01]  /*5550*/  LDC R6, c[0x0][0x288] ;  /* 0x0000a200ff067b82 */ /* 0x000e620000000800 */
[----:B------:R-:W-:Y:S01]  /*5560*/  @UP1 ULDC UR7, c[0x0][0x44c] ;  /* 0x0001130000071ab9 */ /* 0x000fe20000000800 */
[----:B------:R-:W-:Y:S01]  /*5570*/  IADD3 R7, -R20, 0x1, RZ ;  /* 0x0000000114077810 */ /* 0x000fe20007ffe1ff */
[----:B------:R-:W-:-:S06]  /*5580*/  UPRMT UR6, UR40, 0x654, UR6 ;  /* 0x0000065428067896 */ /* 0x000fcc0008000006 */
[----:B------:R-:W-:Y:S01]  /*5590*/  @P1 IMAD.HI.U32 R2, R0, UR7, RZ ;  /* 0x0000000700021c27 */ /* 0x000fe2000f8e00ff */
[----:B------:R-:W-:Y:S01]  /*55a0*/  @UP1 ULDC UR7, c[0x0][0x450] ;  /* 0x0001140000071ab9 */ /* 0x000fe20000000800 */
[----:B------:R-:W-:Y:S01]  /*55b0*/  PLOP3.LUT P1, PT, PT, PT, UP0, 0x40, 0x0 ;  /* 0x000000000000781c */ /* 0x000fe20003f2e808 */
[----:B------:R-:W-:Y:S01]  /*55c0*/  SYNCS.ARRIVE.TRANS64.RED.A1T0 RZ, [UR6], RZ ;  /* 0x000000ffffff79a7 */ /* 0x000fe20008100406 */
[----:B------:R-:W-:Y:S01]  /*55d0*/  ULOP3.LUT UR6, URZ, UR55, URZ, 0x33, !UPT ;  /* 0x000000373f067292 */ /* 0x000fe2000f8e333f */
[----:B------:R-:W-:Y:S01]  /*55e0*/  @P2 SHF.R.U32.HI R0, RZ, UR7, R2 ;  /* 0x00000007ff002c19 */ /* 0x000fe20008011602 */
[----:B------:R-:W-:-:S04]  /*55f0*/  IMAD R2, R16, -0x2, R7 ;  /* 0xfffffffe10027824 */ /* 0x000fc800078e0207 */
[----:B------:R-:W2:Y:S01]  /*5600*/  SHFL.IDX PT, R11, R0, RZ, 0x1c1f ;  /* 0x001c1fff000b7589 */ /* 0x000ea200000e0000 */
[----:B0-----:R-:W-:-:S04]  /*5610*/  IMAD R7, R5, UR43, R2 ;  /* 0x0000002b05077c24 */ /* 0x001fc8000f8e0202 */
[----:B-1----:R-:W-:-:S04]  /*5620*/  IMAD.IADD R7, R7, 0x1, -R6 ;  /* 0x0000000107077824 */ /* 0x002fc800078e0a06 */
[C---:B------:R-:W-:Y:S02]  /*5630*/  VIADD R152, R7.reuse, UR56 ;  /* 0x0000003807987c36 */ /* 0x040fe40008000000 */
[----:B------:R-:W-:Y:S02]  /*5640*/  VIADD R154, R7, UR6 ;  /* 0x00000006079a7c36 */ /* 0x000fe40008000000 */
[--C-:B--2---:R-:W-:Y:S02]  /*5650*/  IMAD.IADD R2, R152, 0x1, R11.reuse ;  /* 0x0000000198027824 */ /* 0x104fe400078e020b */
[----:B------:R-:W-:Y:S01]  /*5660*/  IMAD.IADD R12, R154, 0x1, R11 ;  /* 0x000000019a0c7824 */ /* 0x000fe200078e020b */
[----:B------:R-:W-:Y:S06]  /*5670*/  @P1 BRA `(.L_x_1067) ;  /* 0x00000000005c1947 */ /* 0x000fec0003800000 */
[----:B------:R-:W-:Y:S01]  /*5680*/  IMAD R7, R5, UR43, R11 ;  /* 0x0000002b05077c24 */ /* 0x000fe2000f8e020b */
[----:B------:R-:W-:Y:S03]  /*5690*/  BSSY B0, `(.L_x_1068) ;  /* 0x0000011000007945 */ /* 0x000fe60003800000 */
[----:B------:R-:W-:-:S05]  /*56a0*/  IMAD.IADD R7, R7, 0x1, -R6 ;  /* 0x0000000107077824 */ /* 0x000fca00078e0a06 */
[----:B------:R-:W-:-:S13]  /*56b0*/  ISETP.GT.AND P1, PT, R7, -0x1, PT ;  /* 0xffffffff0700780c */ /* 0x000fda0003f24270 */
[----:B------:R-:W-:Y:S05]  /*56c0*/  @P1 BRA `(.L_x_1069) ;  /* 0x0000000000201947 */ /* 0x000fea0003800000 */
[----:B------:R-:W-:Y:S01]  /*56d0*/  IMAD.U32 R11, RZ, RZ, UR54 ;  /* 0x00000036ff0b7e24 */ /* 0x000fe2000f8e00ff */
[----:B------:R-:W-:-:S04]  /*56e0*/  LOP3.LUT R7, RZ, R7, RZ, 0x33, !PT ;  /* 0x00000007ff077212 */ /* 0x000fc800078e33ff */
[----:B------:R-:W-:-:S13]  /*56f0*/  ISETP.NE.AND P1, PT, R11, 0x1, PT ;  /* 0x000000010b00780c */ /* 0x000fda0003f25270 */
[----:B------:R-:W0:Y:S02]  /*5700*/  @P1 LDC.64 R14, c[0x0][0x9e8] ;  /* 0x00027a00ff0e1b82 */ /* 0x000e240000000a00 */
[----:B0-----:R-:W-:-:S05]  /*5710*/  @P1 IMAD.HI.U32 R14, R7, R14, RZ ;  /* 0x0000000e070e1227 */ /* 0x001fca00078e00ff */
[----:B------:R-:W-:-:S04]  /*5720*/  @P1 SHF.R.U32.HI R7, RZ, R15, R14 ;  /* 0x0000000fff071219 */ /* 0x000fc8000001160e */
[----:B------:R-:W-:Y:S01]  /*5730*/  LOP3.LUT R7, RZ, R7, RZ, 0x33, !PT ;  /* 0x00000007ff077212 */ /* 0x000fe200078e33ff */
[----:B------:R-:W-:Y:S06]  /*5740*/  BRA `(.L_x_1070) ;  /* 0x0000000000147947 */ /* 0x000fec0003800000 */
.L_x_1069:
[----:B------:R-:W-:-:S05]  /*5750*/  IMAD.U32 R11, RZ, RZ, UR54 ;  /* 0x00000036ff0b7e24 */ /* 0x000fca000f8e00ff */
[----:B------:R-:W-:-:S13]  /*5760*/  ISETP.NE.AND P1, PT, R11, 0x1, PT ;  /* 0x000000010b00780c */ /* 0x000fda0003f25270 */
[----:B------:R-:W0:Y:S02]  /*5770*/  @P1 LDC.64 R14, c[0x0][0x9e8] ;  /* 0x00027a00ff0e1b82 */ /* 0x000e240000000a00 */
[----:B0-----:R-:W-:-:S05]  /*5780*/  @P1 IMAD.HI.U32 R14, R7, R14, RZ ;  /* 0x0000000e070e1227 */ /* 0x001fca00078e00ff */
[----:B------:R-:W-:-:S07]  /*5790*/  @P1 SHF.R.U32.HI R7, RZ, R15, R14 ;  /* 0x0000000fff071219 */ /* 0x000fce000001160e */
.L_x_1070:
[----:B------:R-:W-:Y:S05]  /*57a0*/  BSYNC B0 ;  /* 0x0000000000007941 */ /* 0x000fea0003800000 */
.L_x_1068:
[----:B------:R-:W-:-:S04]  /*57b0*/  IMAD R7, R7, R11, -R20 ;  /* 0x0000000b07077224 */ /* 0x000fc800078e0a14 */
[----:B------:R-:W-:-:S05]  /*57c0*/  IMAD R7, R16, -0x2, R7 ;  /* 0xfffffffe10077824 */ /* 0x000fca00078e0207 */
[----:B------:R-:W-:Y:S02]  /*57d0*/  VIADDMNMX R2, R7, R11, R2, PT ;  /* 0x0000000b07027246 */ /* 0x000fe40003800102 */
[----:B------:R-:W-:-:S07]  /*57e0*/  VIMNMX R12, R12, R7, !PT ;  /* 0x000000070c0c7248 */ /* 0x000fce0007fe0100 */
.L_x_1067:
[----:B------:R-:W-:Y:S01]  /*57f0*/  ISETP.GT.AND P1, PT, R10, -0x1, PT ;  /* 0xffffffff0a00780c */ /* 0x000fe20003f24270 */
[----:B------:R-:W0:Y:S01]  /*5800*/  SHFL.IDX PT, R161, R0, 0x1, 0x1c1f ;  /* 0x003c1f0000a17f89 */ /* 0x000e2200000e0000 */
[----:B------:R-:W-:Y:S02]  /*5810*/  UISETP.NE.AND UP0, UPT, UR49, URZ, UPT ;  /* 0x0000003f3100728c */ /* 0x000fe4000bf05270 */
[C---:B------:R-:W-:Y:S02]  /*5820*/  ISETP.GT.AND P3, PT, R12.reuse, 0x8, P1 ;  /* 0x000000080c00780c */ /* 0x040fe40000f64270 */
[----:B------:R-:W-:Y:S02]  /*5830*/  ISETP.GT.AND P6, PT, R12, RZ, P1 ;  /* 0x000000ff0c00720c */ /* 0x000fe40000fc4270 */
[----:B------:R-:W-:Y:S02]  /*5840*/  ISETP.LT.OR P3, PT, R2, 0x9, P3 ;  /* 0x000000090200780c */ /* 0x000fe40001f61670 */
[----:B------:R-:W-:-:S02]  /*5850*/  ISETP.GT.AND P2, PT, R12, 0x1, P1 ;  /* 0x000000010c00780c */ /* 0x000fc40000f44270 */
[----:B------:R-:W-:Y:S02]  /*5860*/  FSEL R175, R28, -INF , !P3 ;  /* 0xff8000001caf7808 */ /* 0x000fe40005800000 */
[----:B------:R-:W-:Y:S02]  /*5870*/  ISETP.GT.AND P3, PT, R12, 0x19, P1 ;  /* 0x000000190c00780c */ /* 0x000fe40000f64270 */
[C---:B------:R-:W-:Y:S02]  /*5880*/  ISETP.LT.OR P6, PT, R2.reuse, 0x1, P6 ;  /* 0x000000010200780c */ /* 0x040fe400037c1670 */
[C---:B------:R-:W-:Y:S02]  /*5890*/  ISETP.LT.OR P2, PT, R2.reuse, 0x2, P2 ;  /* 0x000000020200780c */ /* 0x040fe40001741670 */
[----:B------:R-:W-:Y:S02]  /*58a0*/  ISETP.LT.OR P3, PT, R2, 0x1a, P3 ;  /* 0x0000001a0200780c */ /* 0x000fe40001f61670 */
[----:B------:R-:W-:-:S02]  /*58b0*/  ISETP.GT.AND P5, PT, R12, 0x9, P1 ;  /* 0x000000090c00780c */ /* 0x000fc40000fa4270 */
[----:B------:R-:W-:Y:S01]  /*58c0*/  FSEL R11, R24, -INF , !P6 ;  /* 0xff800000180b7808 */ /* 0x000fe20007000000 */
[----:B0-----:R-:W-:Y:S01]  /*58d0*/  IMAD.IADD R14, R154, 0x1, R161 ;  /* 0x000000019a0e7824 */ /* 0x001fe200078e02a1 */
[----:B------:R-:W-:Y:S02]  /*58e0*/  FSEL R173, R25, -INF , !P2 ;  /* 0xff80000019ad7808 */ /* 0x000fe40005000000 */
[C---:B------:R-:W-:Y:S02]  /*58f0*/  ISETP.GT.AND P4, PT, R12.reuse, 0x10, P1 ;  /* 0x000000100c00780c */ /* 0x040fe40000f84270 */
[C---:B------:R-:W-:Y:S02]  /*5900*/  ISETP.GT.AND P6, PT, R12.reuse, 0x11, P1 ;  /* 0x000000110c00780c */ /* 0x040fe40000fc4270 */
[----:B------:R-:W-:Y:S02]  /*5910*/  ISETP.GT.AND P2, PT, R12, 0x18, P1 ;  /* 0x000000180c00780c */ /* 0x000fe40000f44270 */
[----:B------:R-:W-:-:S02]  /*5920*/  FSEL R21, R37, -INF , !P3 ;  /* 0xff80000025157808 */ /* 0x000fc40005800000 */
[----:B------:R-:W-:Y:S02]  /*5930*/  ISETP.GT.AND P3, PT, R12, 0x30, P1 ;  /* 0x000000300c00780c */ /* 0x000fe40000f64270 */
[C---:B------:R-:W-:Y:S02]  /*5940*/  ISETP.LT.OR P5, PT, R2.reuse, 0xa, P5 ;  /* 0x0000000a0200780c */ /* 0x040fe40002fa1670 */
[C---:B------:R-:W-:Y:S02]  /*5950*/  ISETP.LT.OR P4, PT, R2.reuse, 0x11, P4 ;  /* 0x000000110200780c */ /* 0x040fe40002781670 */
[C---:B------:R-:W-:Y:S02]  /*5960*/  ISETP.LT.OR P6, PT, R2.reuse, 0x12, P6 ;  /* 0x000000120200780c */ /* 0x040fe400037c1670 */
[C---:B------:R-:W-:Y:S02]  /*5970*/  ISETP.LT.OR P2, PT, R2.reuse, 0x19, P2 ;  /* 0x000000190200780c */ /* 0x040fe40001741670 */
[----:B------:R-:W-:-:S02]  /*5980*/  ISETP.LT.OR P3, PT, R2, 0x31, P3 ;  /* 0x000000310200780c */ /* 0x000fc40001f61670 */
[----:B------:R-:W-:Y:S02]  /*5990*/  FSEL R13, R29, -INF , !P5 ;  /* 0xff8000001d0d7808 */ /* 0x000fe40006800000 */
[----:B------:R-:W-:Y:S02]  /*59a0*/  ISETP.GT.AND P5, PT, R12, 0x20, P1 ;  /* 0x000000200c00780c */ /* 0x000fe40000fa4270 */
[----:B------:R-:W-:Y:S02]  /*59b0*/  FSEL R177, R32, -INF , !P4 ;  /* 0xff80000020b17808 */ /* 0x000fe40006000000 */
[----:B------:R-:W-:Y:S02]  /*59c0*/  FSEL R15, R33, -INF , !P6 ;  /* 0xff800000210f7808 */ /* 0x000fe40007000000 */
[----:B------:R-:W-:Y:S02]  /*59d0*/  FSEL R179, R36, -INF , !P2 ;  /* 0xff80000024b37808 */ /* 0x000fe40005000000 */
[----:B------:R-:W-:-:S02]  /*59e0*/  ISETP.GT.AND P4, PT, R12, 0x21, P1 ;  /* 0x000000210c00780c */ /* 0x000fc40000f84270 */
[C---:B------:R-:W-:Y:S02]  /*59f0*/  ISETP.GT.AND P6, PT, R12.reuse, 0x28, P1 ;  /* 0x000000280c00780c */ /* 0x040fe40000fc4270 */
[----:B------:R-:W-:Y:S02]  /*5a00*/  ISETP.GT.AND P2, PT, R12, 0x29, P1 ;  /* 0x000000290c00780c */ /* 0x000fe40000f44270 */
[----:B------:R-:W-:Y:S02]  /*5a10*/  FSEL R157, R48, -INF , !P3 ;  /* 0xff800000309d7808 */ /* 0x000fe40005800000 */
[----:B------:R-:W-:Y:S02]  /*5a20*/  ISETP.GT.AND P3, PT, R12, 0x41, P1 ;  /* 0x000000410c00780c */ /* 0x000fe40000f64270 */
[C---:B------:R-:W-:Y:S02]  /*5a30*/  ISETP.LT.OR P5, PT, R2.reuse, 0x21, P5 ;  /* 0x000000210200780c */ /* 0x040fe40002fa1670 */
[----:B------:R-:W-:-:S02]  /*5a40*/  ISETP.LT.OR P4, PT, R2, 0x22, P4 ;  /* 0x000000220200780c */ /* 0x000fc40002781670 */
[C---:B------:R-:W-:Y:S02]  /*5a50*/  ISETP.LT.OR P6, PT, R2.reuse, 0x29, P6 ;  /* 0x000000290200780c */ /* 0x040fe400037c1670 */
[C---:B------:R-:W-:Y:S02]  /*5a60*/  ISETP.LT.OR P2, PT, R2.reuse, 0x2a, P2 ;  /* 0x0000002a0200780c */ /* 0x040fe40001741670 */
[----:B------:R-:W-:Y:S02]  /*5a70*/  ISETP.LT.OR P3, PT, R2, 0x42, P3 ;  /* 0x000000420200780c */ /* 0x000fe40001f61670 */
[----:B------:R-:W-:Y:S02]  /*5a80*/  FSEL R171, R40, -INF , !P5 ;  /* 0xff80000028ab7808 */ /* 0x000fe40006800000 */
[----:B------:R-:W-:Y:S02]  /*5a90*/  ISETP.GT.AND P5, PT, R12, 0x31, P1 ;  /* 0x000000310c00780c */ /* 0x000fe40000fa4270 */
[----:B------:R-:W-:-:S02]  /*5aa0*/  FSEL R167, R41, -INF , !P4 ;  /* 0xff80000029a77808 */ /* 0x000fc40006000000 */
[----:B------:R-:W-:Y:S02]  /*5ab0*/  FSEL R165, R44, -INF , !P6 ;  /* 0xff8000002ca57808 */ /* 0x000fe40007000000 */
        /* <DEDUP_REMOVED lines=12> */
[----:B------:R-:W-:Y:S02]  /*5b80*/  FSEL R153, R52, -INF , !P4 ;  /* 0xff80000034997808 */ /* 0x000fe40006000000 */
[----:B------:R-:W-:Y:S02]  /*5b90*/  FSEL R53, R53, -INF , !P6 ;  /* 0xff80000035357808 */ /* 0x000fe40007000000 */
[----:B------:R-:W-:Y:S02]  /*5ba0*/  FSEL R49, R56, -INF , !P2 ;  /* 0xff80000038317808 */ /* 0x000fe40005000000 */
[C---:B------:R-:W-:Y:S02]  /*5bb0*/  ISETP.GT.AND P5, PT, R12.reuse, 0x48, P1 ;  /* 0x000000480c00780c */ /* 0x040fe40000fa4270 */
        /* <DEDUP_REMOVED lines=11> */
[----:B------:R-:W-:Y:S02]  /*5c70*/  FSEL R61, R61, -INF , !P4 ;  /* 0xff8000003d3d7808 */ /* 0x000fe40006000000 */
[----:B------:R-:W-:-:S02]  /*5c80*/  FSEL R25, R64, -INF , !P6 ;  /* 0xff80000040197808 */ /* 0x000fc40007000000 */
[----:B------:R-:W-:Y:S02]  /*5c90*/  FSEL R65, R65, -INF , !P2 ;  /* 0xff80000041417808 */ /* 0x000fe40005000000 */
[C---:B------:R-:W-:Y:S02]  /*5ca0*/  ISETP.GT.AND P5, PT, R12.reuse, 0x59, P1 ;  /* 0x000000590c00780c */ /* 0x040fe40000fa4270 */
[C---:B------:R-:W-:Y:S02]  /*5cb0*/  ISETP.GT.AND P4, PT, R12.reuse, 0x60, P1 ;  /* 0x000000600c00780c */ /* 0x040fe40000f84270 */
[C---:B------:R-:W-:Y:S02]  /*5cc0*/  ISETP.GT.AND P6, PT, R12.reuse, 0x61, P1 ;  /* 0x000000610c00780c */ /* 0x040fe40000fc4270 */
[----:B------:R-:W-:Y:S02]  /*5cd0*/  ISETP.GT.AND P2, PT, R12, 0x68, P1 ;  /* 0x000000680c00780c */ /* 0x000fe40000f44270 */
[----:B------:R-:W-:-:S02]  /*5ce0*/  FSEL R77, R77, -INF , !P3 ;  /* 0xff8000004d4d7808 */ /* 0x000fc40005800000 */
[----:B------:R-:W-:Y:S02]  /*5cf0*/  PLOP3.LUT P3, PT, PT, PT, UP0, 0x40, 0x0 ;  /* 0x000000000000781c */ /* 0x000fe40003f6e808 */
[C---:B------:R-:W-:Y:S02]  /*5d00*/  ISETP.LT.OR P5, PT, R2.reuse, 0x5a, P5 ;  /* 0x0000005a0200780c */ /* 0x040fe40002fa1670 */
[C---:B------:R-:W-:Y:S02]  /*5d10*/  ISETP.LT.OR P4, PT, R2.reuse, 0x61, P4 ;  /* 0x000000610200780c */ /* 0x040fe40002781670 */
[C---:B------:R-:W-:Y:S02]  /*5d20*/  ISETP.LT.OR P6, PT, R2.reuse, 0x62, P6 ;  /* 0x000000620200780c */ /* 0x040fe400037c1670 */
[----:B------:R-:W-:Y:S02]  /*5d30*/  ISETP.LT.OR P2, PT, R2, 0x69, P2 ;  /* 0x000000690200780c */ /* 0x000fe40001741670 */
[----:B------:R-:W-:-:S02]  /*5d40*/  FSEL R69, R69, -INF , !P5 ;  /* 0xff80000045457808 */ /* 0x000fc40006800000 */
[----:B------:R-:W-:Y:S02]  /*5d50*/  FSEL R33, R72, -INF , !P4 ;  /* 0xff80000048217808 */ /* 0x000fe40006000000 */
[----:B------:R-:W-:Y:S02]  /*5d60*/  FSEL R73, R73, -INF , !P6 ;  /* 0xff80000049497808 */ /* 0x000fe40007000000 */
[----:B------:R-:W-:Y:S02]  /*5d70*/  FSEL R7, R76, -INF , !P2 ;  /* 0xff8000004c077808 */ /* 0x000fe40005000000 */
[C---:B------:R-:W-:Y:S02]  /*5d80*/  ISETP.GT.AND P5, PT, R12.reuse, 0x70, P1 ;  /* 0x000000700c00780c */ /* 0x040fe40000fa4270 */
[C---:B------:R-:W-:Y:S02]  /*5d90*/  ISETP.GT.AND P4, PT, R12.reuse, 0x71, P1 ;  /* 0x000000710c00780c */ /* 0x040fe40000f84270 */
[----:B------:R-:W-:-:S02]  /*5da0*/  ISETP.GT.AND P6, PT, R12, 0x78, P1 ;  /* 0x000000780c00780c */ /* 0x000fc40000fc4270 */
[----:B------:R-:W-:Y:S01]  /*5db0*/  ISETP.GT.AND P2, PT, R12, 0x79, P1 ;  /* 0x000000790c00780c */ /* 0x000fe20000f44270 */
[----:B------:R-:W-:Y:S01]  /*5dc0*/  IMAD.IADD R12, R152, 0x1, R161 ;  /* 0x00000001980c7824 */ /* 0x000fe200078e02a1 */
[C---:B------:R-:W-:Y:S02]  /*5dd0*/  ISETP.LT.OR P5, PT, R2.reuse, 0x71, P5 ;  /* 0x000000710200780c */ /* 0x040fe40002fa1670 */
[C---:B------:R-:W-:Y:S02]  /*5de0*/  ISETP.LT.OR P4, PT, R2.reuse, 0x72, P4 ;  /* 0x000000720200780c */ /* 0x040fe40002781670 */
[C---:B------:R-:W-:Y:S02]  /*5df0*/  ISETP.LT.OR P6, PT, R2.reuse, 0x79, P6 ;  /* 0x000000790200780c */ /* 0x040fe400037c1670 */
[----:B------:R-:W-:Y:S02]  /*5e00*/  ISETP.LT.OR P2, PT, R2, 0x7a, P2 ;  /* 0x0000007a0200780c */ /* 0x000fe40001741670 */
[----:B------:R-:W-:-:S02]  /*5e10*/  FSEL R45, R80, -INF , !P5 ;  /* 0xff800000502d7808 */ /* 0x000fc40006800000 */
[----:B------:R-:W-:Y:S02]  /*5e20*/  FSEL R81, R81, -INF , !P4 ;  /* 0xff80000051517808 */ /* 0x000fe40006000000 */
[----:B------:R-:W-:Y:S02]  /*5e30*/  FSEL R41, R84, -INF , !P6 ;  /* 0xff80000054297808 */ /* 0x000fe40007000000 */
[----:B------:R-:W-:Y:S01]  /*5e40*/  FSEL R85, R85, -INF , !P2 ;  /* 0xff80000055557808 */ /* 0x000fe20005000000 */
        /* <DEDUP_REMOVED lines=14> */
.L_x_1073:
[----:B------:R-:W-:-:S05]  /*5f30*/  IMAD.U32 R2, RZ, RZ, UR54 ;  /* 0x00000036ff027e24 */ /* 0x000fca000f8e00ff */
[----:B------:R-:W-:-:S13]  /*5f40*/  ISETP.NE.AND P2, PT, R2, 0x1, PT ;  /* 0x000000010200780c */ /* 0x000fda0003f45270 */
[----:B------:R-:W0:Y:S02]  /*5f50*/  @P2 LDC.64 R162, c[0x0][0x9e8] ;  /* 0x00027a00ffa22b82 */ /* 0x000e240000000a00 */
[----:B0-----:R-:W-:-:S05]  /*5f60*/  @P2 IMAD.HI.U32 R0, R161, R162, RZ ;  /* 0x000000a2a1002227 */ /* 0x001fca00078e00ff */
[----:B------:R-:W-:-:S07]  /*5f70*/  @P2 SHF.R.U32.HI R161, RZ, R163, R0 ;  /* 0x000000a3ffa12219 */ /* 0x000fce0000011600 */
.L_x_1074:
[----:B------:R-:W-:Y:S05]  /*5f80*/  BSYNC B0 ;  /* 0x0000000000007941 */ /* 0x000fea0003800000 */
.L_x_1072:
[----:B------:R-:W-:-:S04]  /*5f90*/  IMAD R161, R161, R2, -R20 ;  /* 0x00000002a1a17224 */ /* 0x000fc800078e0a14 */
[----:B------:R-:W-:-:S05]  /*5fa0*/  IMAD R161, R16, -0x2, R161 ;  /* 0xfffffffe10a17824 */ /* 0x000fca00078e02a1 */
[----:B------:R-:W-:Y:S02]  /*5fb0*/  VIADDMNMX R12, R161, R2, R12, PT ;  /* 0x00000002a10c7246 */ /* 0x000fe4000380010c */
[----:B------:R-:W-:-:S07]  /*5fc0*/  VIMNMX R14, R14, R161, !PT ;  /* 0x000000a10e0e7248 */ /* 0x000fce0007fe0100 */
.L_x_1071:
[----:B------:R-:W-:Y:S02]  /*5fd0*/  FMNMX.FTZ R0, R11, R8, !PT ;  /* 0x000000080b007209 */ /* 0x000fe40007810000 */
[C---:B------:R-:W-:Y:S02]  /*5fe0*/  ISETP.GT.AND P6, PT, R14.reuse, 0x1, P1 ;  /* 0x000000010e00780c */ /* 0x040fe40000fc4270 */
[----:B------:R-:W-:Y:S02]  /*5ff0*/  FMNMX.FTZ R0, R173, R0, !PT ;  /* 0x00000000ad007209 */ /* 0x000fe40007810000 */
[----:B------:R-:W-:Y:S02]  /*6000*/  ISETP.GT.AND P5, PT, R14, 0x10, P1 ;  /* 0x000000100e00780c */ /* 0x000fe40000fa4270 */
[----:B------:R-:W-:Y:S02]  /*6010*/  FMNMX.FTZ R0, R175, R0, !PT ;  /* 0x00000000af007209 */ /* 0x000fe40007810000 */
[----:B------:R-:W-:-:S02]  /*6020*/  ISETP.LT.OR P6, PT, R12, 0x2, P6 ;  /* 0x000000020c00780c */ /* 0x000fc400037c1670 */
[----:B------:R-:W-:Y:S02]  /*6030*/  FMNMX.FTZ R0, R13, R0, !PT ;  /* 0x000000000d007209 */ /* 0x000fe40007810000 */
[----:B------:R-:W-:Y:S02]  /*6040*/  ISETP.LT.OR P5, PT, R12, 0x11, P5 ;  /* 0x000000110c00780c */ /* 0x000fe40002fa1670 */
[----:B------:R-:W-:Y:S02]  /*6050*/  FMNMX.FTZ R0, R177, R0, !PT ;  /* 0x00000000b1007209 */ /* 0x000fe40007810000 */
[----:B------:R-:W-:Y:S02]  /*6060*/  FSEL R27, R27, -INF , !P6 ;  /* 0xff8000001b1b7808 */ /* 0x000fe40007000000 */
[----:B------:R-:W-:Y:S02]  /*6070*/  FMNMX.FTZ R0, R15, R0, !PT ;  /* 0x000000000f007209 */ /* 0x000fe40007810000 */
[----:B------:R-:W-:-:S02]  /*6080*/  FSEL R163, R34, -INF , !P5 ;  /* 0xff80000022a37808 */ /* 0x000fc40006800000 */
[----:B------:R-:W-:Y:S02]  /*6090*/  FMNMX.FTZ R0, R179, R0, !PT ;  /* 0x00000000b3007209 */ /* 0x000fe40007810000 */
[----:B------:R-:W-:Y:S02]  /*60a0*/  ISETP.GT.AND P5, PT, R14, 0x20, P1 ;  /* 0x000000200e00780c */ /* 0x000fe40000fa4270 */
[----:B------:R-:W-:Y:S02]  /*60b0*/  FMNMX.FTZ R0, R21, R0, !PT ;  /* 0x0000000015007209 */ /* 0x000fe40007810000 */
[----:B------:R-:W-:Y:S02]  /*60c0*/  ISETP.LT.OR P5, PT, R12, 0x21, P5 ;  /* 0x000000210c00780c */ /* 0x000fe40002fa1670 */
[----:B------:R-:W-:Y:S02]  /*60d0*/  FMNMX.FTZ R0, R171, R0, !PT ;  /* 0x00000000ab007209 */ /* 0x000fe40007810000 */
[----:B------:R-:W-:-:S02]  /*60e0*/  ISETP.GT.AND P3, PT, R14, 0x8, P1 ;  /* 0x000000080e00780c */ /* 0x000fc40000f64270 */
[----:B------:R-:W-:Y:S02]  /*60f0*/  FMNMX.FTZ R0, R167, R0, !PT ;  /* 0x00000000a7007209 */ /* 0x000fe40007810000 */
[----:B------:R-:W-:Y:S02]  /*6100*/  ISETP.GT.AND P4, PT, R14, 0x9, P1 ;  /* 0x000000090e00780c */ /* 0x000fe40000f84270 */
[----:B------:R-:W-:Y:S02]  /*6110*/  FMNMX.FTZ R0, R165, R0, !PT ;  /* 0x00000000a5007209 */ /* 0x000fe40007810000 */
[C---:B------:R-:W-:Y:S02]  /*6120*/  ISETP.LT.OR P3, PT, R12.reuse, 0x9, P3 ;  /* 0x000000090c00780c */ /* 0x040fe40001f61670 */
[----:B------:R-:W-:Y:S02]  /*6130*/  FMNMX.FTZ R0, R159, R0, !PT ;  /* 0x000000009f007209 */ /* 0x000fe40007810000 */
[----:B------:R-:W-:-:S02]  /*6140*/  ISETP.LT.OR P4, PT, R12, 0xa, P4 ;  /* 0x0000000a0c00780c */ /* 0x000fc40002781670 */
[----:B------:R-:W-:Y:S02]  /*6150*/  FMNMX.FTZ R0, R157, R0, !PT ;  /* 0x000000009d007209 */ /* 0x000fe40007810000 */
[----:B------:R-:W-:Y:S02]  /*6160*/  ISETP.GT.AND P2, PT, R14, 0x11, P1 ;  /* 0x000000110e00780c */ /* 0x000fe40000f44270 */
[----:B------:R-:W-:Y:S02]  /*6170*/  FMNMX.FTZ R0, R155, R0, !PT ;  /* 0x000000009b007209 */ /* 0x000fe40007810000 */
[----:B------:R-:W-:Y:S02]  /*6180*/  FSEL R31, R31, -INF , !P4 ;  /* 0xff8000001f1f7808 */ /* 0x000fe40006000000 */
        /* <DEDUP_REMOVED lines=15> */
[C---:B------:R-:W-:Y:S02]  /*6280*/  ISETP.GT.AND P4, PT, R14.reuse, 0x29, P1 ;  /* 0x000000290e00780c */ /* 0x040fe40000f84270 */
[----:B------:R-:W-:Y:S02]  /*6290*/  FMNMX.FTZ R0, R29, R0, !PT ;  /* 0x000000001d007209 */ /* 0x000fe40007810000 */
[----:B------:R-:W-:Y:S02]  /*62a0*/  FSEL R43, R43, -INF , !P2 ;  /* 0xff8000002b2b7808 */ /* 0x000fe40005000000 */
[----:B------:R-:W-:Y:S02]  /*62b0*/  FMNMX.FTZ R0, R69, R0, !PT ;  /* 0x0000000045007209 */ /* 0x000fe40007810000 */
[----:B------:R-:W-:-:S02]  /*62c0*/  ISETP.GT.AND P2, PT, R14, 0x30, P1 ;  /* 0x000000300e00780c */ /* 0x000fc40000f44270 */
[----:B------:R-:W-:Y:S02]  /*62d0*/  FMNMX.FTZ R0, R33, R0, !PT ;  /* 0x0000000021007209 */ /* 0x000fe40007810000 */
[C---:B------:R-:W-:Y:S02]  /*62e0*/  ISETP.LT.OR P4, PT, R12.reuse, 0x2a, P4 ;  /* 0x0000002a0c00780c */ /* 0x040fe40002781670 */
[----:B------:R-:W-:Y:S02]  /*62f0*/  FMNMX.FTZ R0, R73, R0, !PT ;  /* 0x0000000049007209 */ /* 0x000fe40007810000 */
[----:B------:R-:W-:Y:S02]  /*6300*/  ISETP.LT.OR P2, PT, R12, 0x31, P2 ;  /* 0x000000310c00780c */ /* 0x000fe40001741670 */
[----:B------:R-:W-:Y:S02]  /*6310*/  FMNMX.FTZ R0, R7, R0, !PT ;  /* 0x0000000007007209 */ /* 0x000fe40007810000 */
[----:B------:R-:W-:-:S02]  /*6320*/  FSEL R181, R50, -INF , !P2 ;  /* 0xff80000032b57808 */ /* 0x000fc40005000000 */
[----:B------:R-:W-:Y:S02]  /*6330*/  FMNMX.FTZ R0, R77, R0, !PT ;  /* 0x000000004d007209 */ /* 0x000fe40007810000 */
[----:B------:R-:W-:Y:S02]  /*6340*/  ISETP.GT.AND P2, PT, R14, 0x40, P1 ;  /* 0x000000400e00780c */ /* 0x000fe40000f44270 */
[----:B------:R-:W-:Y:S02]  /*6350*/  FMNMX.FTZ R0, R45, R0, !PT ;  /* 0x000000002d007209 */ /* 0x000fe40007810000 */
[----:B------:R-:W-:Y:S02]  /*6360*/  ISETP.LT.OR P2, PT, R12, 0x41, P2 ;  /* 0x000000410c00780c */ /* 0x000fe40001741670 */
[----:B------:R-:W-:Y:S02]  /*6370*/  FMNMX.FTZ R0, R81, R0, !PT ;  /* 0x0000000051007209 */ /* 0x000fe40007810000 */
[----:B------:R-:W-:-:S02]  /*6380*/  FSEL R193, R58, -INF , !P2 ;  /* 0xff8000003ac17808 */ /* 0x000fc40005000000 */
[----:B------:R-:W-:Y:S02]  /*6390*/  FMNMX.FTZ R0, R41, R0, !PT ;  /* 0x0000000029007209 */ /* 0x000fe40007810000 */
[----:B------:R-:W-:Y:S02]  /*63a0*/  ISETP.GT.AND P2, PT, R14, 0x50, P1 ;  /* 0x000000500e00780c */ /* 0x000fe40000f44270 */
[----:B------:R-:W-:Y:S02]  /*63b0*/  FMNMX.FTZ R20, R85, R0, !PT ;  /* 0x0000000055147209 */ /* 0x000fe40007810000 */
[----:B------:R-:W0:Y:S01]  /*63c0*/  LDC R0, c[0x0][0x988] ;  /* 0x00026200ff007b82 */ /* 0x000e220000000800 */
[----:B------:R-:W-:Y:S02]  /*63d0*/  ISETP.LT.OR P2, PT, R12, 0x51, P2 ;  /* 0x000000510c00780c */ /* 0x000fe40001741670 */
[----:B------:R-:W1:Y:S02]  /*63e0*/  SHFL.BFLY PT, R161, R20, 0x2, 0x1f ;  /* 0x0c401f0014a17f89 */ /* 0x000e6400000e0000 */
[----:B-1----:R-:W-:-:S05]  /*63f0*/  FMNMX.FTZ R161, R20, R161, !PT ;  /* 0x000000a114a17209 */ /* 0x002fca0007810000 */
[----:B------:R-:W1:Y:S02]  /*6400*/  SHFL.BFLY PT, R2, R161, 0x1, 0x1f ;  /* 0x0c201f00a1027f89 */ /* 0x000e6400000e0000 */
[----:B-1----:R-:W-:Y:S02]  /*6410*/  FMNMX.FTZ R2, R161, R2, !PT ;  /* 0x00000002a1027209 */ /* 0x002fe40007810000 */
[----:B------:R-:W-:Y:S02]  /*6420*/  FSEL R161, R30, -INF , !P3 ;  /* 0xff8000001ea17808 */ /* 0x000fe40005800000 */
[C---:B------:R-:W-:Y:S01]  /*6430*/  FSETP.NEU.FTZ.AND P6, PT, R2.reuse, -INF , PT ;  /* 0xff8000000200780b */ /* 0x040fe20003fdd000 */
[----:B0-----:R-:W-:Y:S01]  /*6440*/  FMUL.FTZ R20, R2, R0 ;  /* 0x0000000002147220 */ /* 0x001fe20000410000 */
[----:B------:R-:W-:-:S04]  /*6450*/  ISETP.GT.AND P3, PT, R14, 0x18, P1 ;  /* 0x000000180e00780c */ /* 0x000fc80000f64270 */
[----:B------:R-:W-:Y:S02]  /*6460*/  FSEL R20, R20, RZ, P6 ;  /* 0x000000ff14147208 */ /* 0x000fe40003000000 */
[----:B------:R-:W-:-:S03]  /*6470*/  ISETP.LT.OR P3, PT, R12, 0x19, P3 ;  /* 0x000000190c00780c */ /* 0x000fc60001f61670 */
[-CC-:B------:R-:W-:Y:S01]  /*6480*/  FFMA.FTZ R180, R173, R0.reuse, -R20.reuse ;  /* 0x00000000adb47223 */ /* 0x180fe20000010814 */
[----:B------:R-:W-:Y:S01]  /*6490*/  FSEL R173, R42, -INF , !P5 ;  /* 0xff8000002aad7808 */ /* 0x000fe20006800000 */
[-CC-:B------:R-:W-:Y:S01]  /*64a0*/  FFMA.FTZ R182, R175, R0.reuse, -R20.reuse ;  /* 0x00000000afb67223 */ /* 0x180fe20000010814 */
[----:B------:R-:W-:Y:S01]  /*64b0*/  ISETP.GT.AND P5, PT, R14, RZ, P1 ;  /* 0x000000ff0e00720c */ /* 0x000fe20000fa4270 */
[-CC-:B------:R-:W-:Y:S01]  /*64c0*/  FFMA.FTZ R176, R177, R0.reuse, -R20.reuse ;  /* 0x00000000b1b07223 */ /* 0x180fe20000010814 */
[----:B------:R-:W-:Y:S01]  /*64d0*/  FSEL R169, R38, -INF , !P3 ;  /* 0xff80000026a97808 */ /* 0x000fe20005800000 */
[-CC-:B------:R-:W-:Y:S01]  /*64e0*/  FFMA.FTZ R178, R179, R0.reuse, -R20.reuse ;  /* 0x00000000b3b27223 */ /* 0x180fe20000010814 */
[----:B------:R-:W-:Y:S01]  /*64f0*/  ISETP.LT.OR P5, PT, R12, 0x1, P5 ;  /* 0x000000010c00780c */ /* 0x000fe20002fa1670 */
[-CC-:B------:R-:W-:Y:S01]  /*6500*/  FFMA.FTZ R172, R171, R0.reuse, -R20.reuse ;  /* 0x00000000abac7223 */ /* 0x180fe20000010814 */
[----:B------:R-:W-:Y:S01]  /*6510*/  ISETP.GT.AND P3, PT, R14, 0x28, P1 ;  /* 0x000000280e00780c */ /* 0x000fe20000f64270 */
[-CC-:B------:R-:W-:Y:S01]  /*6520*/  FFMA.FTZ R174, R165, R0.reuse, -R20.reuse ;  /* 0x00000000a5ae7223 */ /* 0x180fe20000010814 */
[----:B------:R-:W-:Y:S01]  /*6530*/  FSEL R26, R26, -INF , !P5 ;  /* 0xff8000001a1a7808 */ /* 0x000fe20006800000 */
[-CC-:B------:R-:W-:Y:S01]  /*6540*/  FFMA.FTZ R168, R157, R0.reuse, -R20.reuse ;  /* 0x000000009da87223 */ /* 0x180fe20000010814 */
[----:B------:R-:W-:Y:S01]  /*6550*/  ISETP.LT.OR P3, PT, R12, 0x29, P3 ;  /* 0x000000290c00780c */ /* 0x000fe20001f61670 */
[-CC-:B------:R-:W-:Y:S01]  /*6560*/  FFMA.FTZ R170, R153, R0.reuse, -R20.reuse ;  /* 0x0000000099aa7223 */ /* 0x180fe20000010814 */
[----:B------:R-:W-:Y:S01]  /*6570*/  FMNMX.FTZ R24, R26, R9, !PT ;  /* 0x000000091a187209 */ /* 0x000fe20007810000 */
[-CC-:B------:R-:W-:Y:S01]  /*6580*/  FFMA.FTZ R164, R49, R0.reuse, -R20.reuse ;  /* 0x0000000031a47223 */ /* 0x180fe20000010814 */
[----:B------:R-:W-:Y:S01]  /*6590*/  FSEL R175, R46, -INF , !P3 ;  /* 0xff8000002eaf7808 */ /* 0x000fe20005800000 */
[--C-:B------:R-:W-:Y:S01]  /*65a0*/  FFMA.FTZ R49, R57, R0, -R20.reuse ;  /* 0x0000000039317223 */ /* 0x100fe20000010814 */
[----:B------:R-:W-:Y:S01]  /*65b0*/  FMNMX.FTZ R24, R27, R24, !PT ;  /* 0x000000181b187209 */ /* 0x000fe20007810000 */
[-CC-:B------:R-:W-:Y:S01]  /*65c0*/  FFMA.FTZ R166, R37, R0.reuse, -R20.reuse ;  /* 0x0000000025a67223 */ /* 0x180fe20000010814 */
[C---:B------:R-:W-:Y:S01]  /*65d0*/  ISETP.GT.AND P3, PT, R14.reuse, 0x31, P1 ;  /* 0x000000310e00780c */ /* 0x040fe20000f64270 */
[--C-:B------:R-:W-:Y:S01]  /*65e0*/  FFMA.FTZ R37, R61, R0, -R20.reuse ;  /* 0x000000003d257223 */ /* 0x100fe20000010814 */
[----:B------:R-:W-:Y:S01]  /*65f0*/  FMNMX.FTZ R24, R161, R24, !PT ;  /* 0x00000018a1187209 */ /* 0x000fe20007810000 */
[-CC-:B------:R-:W-:Y:S01]  /*6600*/  FFMA.FTZ R158, R7, R0.reuse, -R20.reuse ;  /* 0x00000000079e7223 */ /* 0x180fe20000010814 */
[----:B------:R-:W-:Y:S01]  /*6610*/  FSEL R177, R47, -INF , !P4 ;  /* 0xff8000002fb17808 */ /* 0x000fe20006000000 */
[--C-:B------:R-:W-:Y:S01]  /*6620*/  FFMA.FTZ R47, R167, R0, -R20.reuse ;  /* 0x00000000a72f7223 */ /* 0x100fe20000010814 */
[----:B------:R-:W-:Y:S01]  /*6630*/  FMNMX.FTZ R24, R31, R24, !PT ;  /* 0x000000181f187209 */ /* 0x000fe20007810000 */
[-CC-:B------:R-:W-:Y:S01]  /*6640*/  FFMA.FTZ R160, R25, R0.reuse, -R20.reuse ;  /* 0x0000000019a07223 */ /* 0x180fe20000010814 */
[----:B------:R-:W-:Y:S01]  /*6650*/  ISETP.GT.AND P5, PT, R14, 0x38, P1 ;  /* 0x000000380e00780c */ /* 0x000fe20000fa4270 */
[--C-:B------:R-:W-:Y:S01]  /*6660*/  FFMA.FTZ R25, R65, R0, -R20.reuse ;  /* 0x0000000041197223 */ /* 0x100fe20000010814 */
[----:B------:R-:W-:Y:S01]  /*6670*/  FMNMX.FTZ R24, R163, R24, !PT ;  /* 0x00000018a3187209 */ /* 0x000fe20007810000 */
[-CC-:B------:R-:W-:Y:S01]  /*6680*/  FFMA.FTZ R11, R11, R0.reuse, -R20.reuse ;  /* 0x000000000b0b7223 */ /* 0x180fe20000010814 */
[----:B------:R-:W-:Y:S01]  /*6690*/  ISETP.LT.OR P3, PT, R12, 0x32, P3 ;  /* 0x000000320c00780c */ /* 0x000fe20001f61670 */
[--C-:B------:R-:W-:Y:S01]  /*66a0*/  FFMA.FTZ R162, R29, R0, -R20.reuse ;  /* 0x000000001da27223 */ /* 0x100fe20000010814 */
[----:B------:R-:W-:Y:S01]  /*66b0*/  FMNMX.FTZ R24, R35, R24, !PT ;  /* 0x0000001823187209 */ /* 0x000fe20007810000 */
[--C-:B------:R-:W-:Y:S01]  /*66c0*/  FFMA.FTZ R156, R33, R0, -R20.reuse ;  /* 0x00000000219c7223 */ /* 0x100fe20000010814 */
[----:B------:R-:W-:Y:S01]  /*66d0*/  ISETP.GT.AND P4, PT, R14, 0x39, P1 ;  /* 0x000000390e00780c */ /* 0x000fe20000f84270 */
[----:B------:R-:W-:Y:S01]  /*66e0*/  MUFU.EX2 R11, R11 ;  /* 0x0000000b000b7308 */ /* 0x000fe20000000800 */
[----:B------:R-:W-:Y:S01]  /*66f0*/  FMNMX.FTZ R24, R169, R24, !PT ;  /* 0x00000018a9187209 */ /* 0x000fe20007810000 */
[-CC-:B------:R-:W-:Y:S01]  /*6700*/  FFMA.FTZ R152, R45, R0.reuse, -R20.reuse ;  /* 0x000000002d987223 */ /* 0x180fe20000010814 */
[----:B------:R-:W-:Y:S01]  /*6710*/  ISETP.LT.OR P5, PT, R12, 0x39, P5 ;  /* 0x000000390c00780c */ /* 0x000fe20002fa1670 */
[--C-:B------:R-:W-:Y:S01]  /*6720*/  FFMA.FTZ R154, R41, R0, -R20.reuse ;  /* 0x00000000299a7223 */ /* 0x100fe20000010814 */
[----:B------:R-:W-:Y:S01]  /*6730*/  FMNMX.FTZ R24, R39, R24, !PT ;  /* 0x0000001827187209 */ /* 0x000fe20007810000 */
[-CC-:B------:R-:W-:Y:S01]  /*6740*/  FFMA.FTZ R13, R13, R0.reuse, -R20.reuse ;  /* 0x000000000d0d7223 */ /* 0x180fe20000010814 */
[----:B------:R-:W-:Y:S01]  /*6750*/  FSEL R51, R51, -INF , !P3 ;  /* 0xff80000033337808 */ /* 0x000fe20005800000 */
[--C-:B------:R-:W-:Y:S01]  /*6760*/  FFMA.FTZ R15, R15, R0, -R20.reuse ;  /* 0x000000000f0f7223 */ /* 0x100fe20000010814 */
[----:B------:R-:W-:Y:S01]  /*6770*/  FMNMX.FTZ R24, R173, R24, !PT ;  /* 0x00000018ad187209 */ /* 0x000fe20007810000 */
[-CC-:B------:R-:W-:Y:S01]  /*6780*/  FFMA.FTZ R21, R21, R0.reuse, -R20.reuse ;  /* 0x0000000015157223 */ /* 0x180fe20000010814 */
[----:B------:R-:W-:Y:S01]  /*6790*/  FSEL R179, R54, -INF , !P5 ;  /* 0xff80000036b37808 */ /* 0x000fe20006800000 */
[--C-:B------:R-:W-:Y:S01]  /*67a0*/  FFMA.FTZ R53, R53, R0, -R20.reuse ;  /* 0x0000000035357223 */ /* 0x100fe20000010814 */
[----:B------:R-:W-:Y:S01]  /*67b0*/  FMNMX.FTZ R24, R43, R24, !PT ;  /* 0x000000182b187209 */ /* 0x000fe20007810000 */
[-CC-:B------:R-:W-:Y:S01]  /*67c0*/  FFMA.FTZ R29, R69, R0.reuse, -R20.reuse ;  /* 0x00000000451d7223 */ /* 0x180fe20000010814 */
[----:B------:R-:W-:Y:S01]  /*67d0*/  ISETP.LT.OR P4, PT, R12, 0x3a, P4 ;  /* 0x0000003a0c00780c */ /* 0x000fe20002781670 */
[--C-:B------:R-:W-:Y:S01]  /*67e0*/  FFMA.FTZ R33, R73, R0, -R20.reuse ;  /* 0x0000000049217223 */ /* 0x100fe20000010814 */
[----:B------:R-:W-:Y:S01]  /*67f0*/  FMNMX.FTZ R24, R175, R24, !PT ;  /* 0x00000018af187209 */ /* 0x000fe20007810000 */
[-CC-:B------:R-:W-:Y:S01]  /*6800*/  FFMA.FTZ R45, R81, R0.reuse, -R20.reuse ;  /* 0x00000000512d7223 */ /* 0x180fe20000010814 */
[----:B------:R-:W-:Y:S01]  /*6810*/  ISETP.GT.AND P3, PT, R14, 0x41, P1 ;  /* 0x000000410e00780c */ /* 0x000fe20000f64270 */
[--C-:B------:R-:W-:Y:S01]  /*6820*/  FFMA.FTZ R41, R85, R0, -R20.reuse ;  /* 0x0000000055297223 */ /* 0x100fe20000010814 */
[----:B------:R-:W-:Y:S01]  /*6830*/  FMNMX.FTZ R24, R177, R24, !PT ;  /* 0x00000018b1187209 */ /* 0x000fe20007810000 */
[----:B------:R-:W-:Y:S01]  /*6840*/  MUFU.EX2 R180, R180 ;  /* 0x000000b400b47308 */ /* 0x000fe20000000800 */
[----:B------:R-:W-:Y:S01]  /*6850*/  FSEL R183, R55, -INF , !P4 ;  /* 0xff80000037b77808 */ /* 0x000fe20006000000 */
[----:B------:R-:W-:Y:S01]  /*6860*/  FFMA.FTZ R55, R159, R0, -R20 ;  /* 0x000000009f377223 */ /* 0x000fe20000010814 */
[----:B------:R-:W-:-:S02]  /*6870*/  FMNMX.FTZ R24, R181, R24, !PT ;  /* 0x00000018b5187209 */ /* 0x000fc40007810000 */
[----:B------:R-:W-:Y:S02]  /*6880*/  ISETP.GT.AND P5, PT, R14, 0x48, P1 ;  /* 0x000000480e00780c */ /* 0x000fe40000fa4270 */
[----:B------:R-:W-:Y:S01]  /*6890*/  FMNMX.FTZ R24, R51, R24, !PT ;  /* 0x0000001833187209 */ /* 0x000fe20007810000 */
[----:B------:R-:W-:Y:S01]  /*68a0*/  MUFU.EX2 R182, R182 ;  /* 0x000000b600b67308 */ /* 0x000fe20000000800 */
[----:B------:R-:W-:Y:S02]  /*68b0*/  ISETP.LT.OR P3, PT, R12, 0x42, P3 ;  /* 0x000000420c00780c */ /* 0x000fe40001f61670 */
[----:B------:R-:W-:Y:S02]  /*68c0*/  FMNMX.FTZ R24, R179, R24, !PT ;  /* 0x00000018b3187209 */ /* 0x000fe40007810000 */
[----:B------:R-:W-:Y:S02]  /*68d0*/  ISETP.GT.AND P4, PT, R14, 0x49, P1 ;  /* 0x000000490e00780c */ /* 0x000fe40000f84270 */
[----:B------:R-:W-:Y:S01]  /*68e0*/  FMNMX.FTZ R24, R183, R24, !PT ;  /* 0x00000018b7187209 */ /* 0x000fe20007810000 */
[----:B------:R-:W-:Y:S01]  /*68f0*/  MUFU.EX2 R13, R13 ;  /* 0x0000000d000d7308 */ /* 0x000fe20000000800 */
[----:B------:R-:W-:-:S02]  /*6900*/  ISETP.LT.OR P5, PT, R12, 0x49, P5 ;  /* 0x000000490c00780c */ /* 0x000fc40002fa1670 */
[----:B------:R-:W-:Y:S01]  /*6910*/  FSEL R171, R59, -INF , !P3 ;  /* 0xff8000003bab7808 */ /* 0x000fe20005800000 */
[----:B------:R-:W-:Y:S01]  /*6920*/  FFMA.FTZ R59, R155, R0, -R20 ;  /* 0x000000009b3b7223 */ /* 0x000fe20000010814 */
[----:B------:R-:W-:Y:S02]  /*6930*/  FMNMX.FTZ R24, R193, R24, !PT ;  /* 0x00000018c1187209 */ /* 0x000fe40007810000 */
[----:B------:R-:W-:Y:S01]  /*6940*/  FSEL R167, R62, -INF , !P5 ;  /* 0xff8000003ea77808 */ /* 0x000fe20006800000 */
[----:B------:R-:W-:Y:S01]  /*6950*/  MUFU.EX2 R176, R176 ;  /* 0x000000b000b07308 */ /* 0x000fe20000000800 */
[----:B------:R-:W-:Y:S02]  /*6960*/  ISETP.LT.OR P4, PT, R12, 0x4a, P4 ;  /* 0x0000004a0c00780c */ /* 0x000fe40002781670 */
[----:B------:R-:W-:Y:S02]  /*6970*/  FMNMX.FTZ R24, R171, R24, !PT ;  /* 0x00000018ab187209 */ /* 0x000fe40007810000 */
[----:B------:R-:W-:-:S02]  /*6980*/  ISETP.GT.AND P3, PT, R14, 0x51, P1 ;  /* 0x000000510e00780c */ /* 0x000fc40000f64270 */
[----:B------:R-:W-:Y:S01]  /*6990*/  FSEL R63, R63, -INF , !P4 ;  /* 0xff8000003f3f7808 */ /* 0x000fe20006000000 */
[----:B------:R-:W-:Y:S01]  /*69a0*/  MUFU.EX2 R15, R15 ;  /* 0x0000000f000f7308 */ /* 0x000fe20000000800 */
[----:B------:R-:W-:Y:S02]  /*69b0*/  FMNMX.FTZ R24, R167, R24, !PT ;  /* 0x00000018a7187209 */ /* 0x000fe40007810000 */
[----:B------:R-:W-:Y:S02]  /*69c0*/  ISETP.GT.AND P5, PT, R14, 0x58, P1 ;  /* 0x000000580e00780c */ /* 0x000fe40000fa4270 */
[----:B------:R-:W-:Y:S02]  /*69d0*/  FSEL R165, R66, -INF , !P2 ;  /* 0xff80000042a57808 */ /* 0x000fe40005000000 */
[----:B------:R-:W-:Y:S01]  /*69e0*/  ISETP.LT.OR P3, PT, R12, 0x52, P3 ;  /* 0x000000520c00780c */ /* 0x000fe20001f61670 */
[----:B------:R-:W-:Y:S01]  /*69f0*/  MUFU.EX2 R178, R178 ;  /* 0x000000b200b27308 */ /* 0x000fe20000000800 */
[----:B------:R-:W-:-:S02]  /*6a00*/  FMNMX.FTZ R24, R63, R24, !PT ;  /* 0x000000183f187209 */ /* 0x000fc40007810000 */
[----:B------:R-:W-:Y:S02]  /*6a10*/  ISETP.GT.AND P4, PT, R14, 0x59, P1 ;  /* 0x000000590e00780c */ /* 0x000fe40000f84270 */
[----:B------:R-:W-:Y:S02]  /*6a20*/  ISETP.LT.OR P5, PT, R12, 0x59, P5 ;  /* 0x000000590c00780c */ /* 0x000fe40002fa1670 */
[----:B------:R-:W-:Y:S01]  /*6a30*/  FSEL R67, R67, -INF , !P3 ;  /* 0xff80000043437808 */ /* 0x000fe20005800000 */
[----:B------:R-:W-:Y:S01]  /*6a40*/  MUFU.EX2 R21, R21 ;  /* 0x0000001500157308 */ /* 0x000fe20000000800 */
[----:B------:R-:W-:Y:S02]  /*6a50*/  FMNMX.FTZ R24, R165, R24, !PT ;  /* 0x00000018a5187209 */ /* 0x000fe40007810000 */
[----:B------:R-:W-:Y:S02]  /*6a60*/  ISETP.GT.AND P2, PT, R14, 0x60, P1 ;  /* 0x000000600e00780c */ /* 0x000fe40000f44270 */
[----:B------:R-:W-:-:S02]  /*6a70*/  FSEL R157, R70, -INF , !P5 ;  /* 0xff800000469d7808 */ /* 0x000fc40006800000 */
[----:B------:R-:W-:Y:S01]  /*6a80*/  ISETP.LT.OR P4, PT, R12, 0x5a, P4 ;  /* 0x0000005a0c00780c */ /* 0x000fe20002781670 */
[----:B------:R-:W-:Y:S01]  /*6a90*/  MUFU.EX2 R172, R172 ;  /* 0x000000ac00ac7308 */ /* 0x000fe20000000800 */
[----:B------:R-:W-:Y:S02]  /*6aa0*/  FMNMX.FTZ R24, R67, R24, !PT ;  /* 0x0000001843187209 */ /* 0x000fe40007810000 */
[----:B------:R-:W-:Y:S02]  /*6ab0*/  ISETP.GT.AND P3, PT, R14, 0x61, P1 ;  /* 0x000000610e00780c */ /* 0x000fe40000f64270 */
[----:B------:R-:W-:Y:S02]  /*6ac0*/  ISETP.LT.OR P2, PT, R12, 0x61, P2 ;  /* 0x000000610c00780c */ /* 0x000fe40001741670 */
[----:B------:R-:W-:Y:S01]  /*6ad0*/  FSEL R71, R71, -INF , !P4 ;  /* 0xff80000047477808 */ /* 0x000fe20006000000 */
[----:B------:R-:W-:Y:S01]  /*6ae0*/  MUFU.EX2 R47, R47 ;  /* 0x0000002f002f7308 */ /* 0x000fe20000000800 */
[----:B------:R-:W-:-:S02]  /*6af0*/  FMNMX.FTZ R24, R157, R24, !PT ;  /* 0x000000189d187209 */ /* 0x000fc40007810000 */
[----:B------:R-:W-:Y:S02]  /*6b00*/  ISETP.GT.AND P5, PT, R14, 0x68, P1 ;  /* 0x000000680e00780c */ /* 0x000fe40000fa4270 */
[----:B------:R-:W-:Y:S02]  /*6b10*/  FSEL R155, R74, -INF , !P2 ;  /* 0xff8000004a9b7808 */ /* 0x000fe40005000000 */
[----:B------:R-:W-:Y:S01]  /*6b20*/  ISETP.LT.OR P3, PT, R12, 0x62, P3 ;  /* 0x000000620c00780c */ /* 0x000fe20001f61670 */
[----:B------:R-:W-:Y:S01]  /*6b30*/  MUFU.EX2 R174, R174 ;  /* 0x000000ae00ae7308 */ /* 0x000fe20000000800 */
[----:B------:R-:W-:Y:S02]  /*6b40*/  FMNMX.FTZ R24, R71, R24, !PT ;  /* 0x0000001847187209 */ /* 0x000fe40007810000 */
[----:B------:R-:W-:Y:S02]  /*6b50*/  ISETP.GT.AND P4, PT, R14, 0x69, P1 ;  /* 0x000000690e00780c */ /* 0x000fe40000f84270 */
[----:B------:R-:W-:-:S02]  /*6b60*/  ISETP.LT.OR P5, PT, R12, 0x69, P5 ;  /* 0x000000690c00780c */ /* 0x000fc40002fa1670 */
        /* <DEDUP_REMOVED lines=19> */
[----:B------:R-:W-:Y:S02]  /*6ca0*/  ISETP.LT.OR P5, PT, R12, 0x79, P5 ;  /* 0x000000790c00780c */ /* 0x000fe40002fa1670 */
[----:B------:R-:W-:Y:S01]  /*6cb0*/  FSEL R83, R83, -INF , !P3 ;  /* 0xff80000053537808 */ /* 0x000fe20005800000 */
[----:B------:R-:W-:Y:S01]  /*6cc0*/  MUFU.EX2 R53, R53 ;  /* 0x0000003500357308 */ /* 0x000fe20000000800 */
[----:B------:R-:W-:-:S02]  /*6cd0*/  FMNMX.FTZ R24, R159, R24, !PT ;  /* 0x000000189f187209 */ /* 0x000fc40007810000 */
[----:B------:R-:W-:Y:S02]  /*6ce0*/  ISETP.LT.OR P1, PT, R12, 0x7a, P1 ;  /* 0x0000007a0c00780c */ /* 0x000fe40000f21670 */
[----:B------:R-:W-:Y:S02]  /*6cf0*/  FSEL R195, R86, -INF , !P5 ;  /* 0xff80000056c37808 */ /* 0x000fe40006800000 */
[----:B------:R-:W-:Y:S01]  /*6d00*/  FMNMX.FTZ R24, R83, R24, !PT ;  /* 0x0000001853187209 */ /* 0x000fe20007810000 */
[----:B------:R-:W-:Y:S01]  /*6d10*/  MUFU.EX2 R164, R164 ;  /* 0x000000a400a47308 */ /* 0x000fe20000000800 */
[----:B------:R-:W-:Y:S02]  /*6d20*/  FSEL R87, R87, -INF , !P1 ;  /* 0xff80000057577808 */ /* 0x000fe40004800000 */
[----:B------:R-:W-:Y:S02]  /*6d30*/  FMNMX.FTZ R24, R195, R24, !PT ;  /* 0x00000018c3187209 */ /* 0x000fe40007810000 */
[----:B------:R-:W-:-:S02]  /*6d40*/  FSEL R65, R2, RZ, P6 ;  /* 0x000000ff02417208 */ /* 0x000fc40003000000 */
[----:B------:R-:W-:Y:S01]  /*6d50*/  FMNMX.FTZ R24, R87, R24, !PT ;  /* 0x0000001857187209 */ /* 0x000fe20007810000 */
[----:B------:R-:W-:Y:S02]  /*6d60*/  MUFU.EX2 R49, R49 ;  /* 0x0000003100317308 */ /* 0x000fe40000000800 */
[----:B------:R-:W-:Y:S02]  /*6d70*/  FADD.FTZ R65, -R65, R8 ;  /* 0x0000000841417221 */ /* 0x000fe40000010100 */
[----:B------:R-:W0:Y:S02]  /*6d80*/  SHFL.BFLY PT, R57, R24, 0x2, 0x1f ;  /* 0x0c401f0018397f89 */ /* 0x000e2400000e0000 */
[-C--:B------:R-:W-:Y:S02]  /*6d90*/  FMUL.FTZ R8, R65, R0.reuse ;  /* 0x0000000041087220 */ /* 0x080fe40000410000 */
[----:B------:R-:W-:Y:S08]  /*6da0*/  MUFU.EX2 R166, R166 ;  /* 0x000000a600a67308 */ /* 0x000ff00000000800 */
[----:B------:R-:W1:Y:S08]  /*6db0*/  MUFU.EX2 R8, R8 ;  /* 0x0000000800087308 */ /* 0x000e700000000800 */
[----:B------:R-:W-:Y:S01]  /*6dc0*/  MUFU.EX2 R37, R37 ;  /* 0x0000002500257308 */ /* 0x000fe20000000800 */
[----:B0-----:R-:W-:Y:S01]  /*6dd0*/  FMNMX.FTZ R12, R24, R57, !PT ;  /* 0x00000039180c7209 */ /* 0x001fe20007810000 */
[----:B------:R-:W-:-:S06]  /*6de0*/  FFMA.FTZ R57, R77, R0, -R20 ;  /* 0x000000004d397223 */ /* 0x000fcc0000010814 */
[----:B------:R-:W-:Y:S01]  /*6df0*/  MUFU.EX2 R160, R160 ;  /* 0x000000a000a07308 */ /* 0x000fe20000000800 */
[----:B------:R-:W0:Y:S07]  /*6e00*/  SHFL.BFLY PT, R61, R12, 0x1, 0x1f ;  /* 0x0c201f000c3d7f89 */ /* 0x000e2e00000e0000 */
[----:B------:R-:W-:Y:S08]  /*6e10*/  MUFU.EX2 R25, R25 ;  /* 0x0000001900197308 */ /* 0x000ff00000000800 */
[----:B------:R-:W-:Y:S08]  /*6e20*/  MUFU.EX2 R162, R162 ;  /* 0x000000a200a27308 */ /* 0x000ff00000000800 */
[----:B------:R-:W-:Y:S01]  /*6e30*/  MUFU.EX2 R29, R29 ;  /* 0x0000001d001d7308 */ /* 0x000fe20000000800 */
[----:B0-----:R-:W-:Y:S01]  /*6e40*/  FMNMX.FTZ R7, R12, R61, !PT ;  /* 0x0000003d0c077209 */ /* 0x001fe20007810000 */
[----:B-1----:R-:W-:-:S03]  /*6e50*/  FFMA.FTZ R61, R8, R4, R11 ;  /* 0x00000004083d7223 */ /* 0x002fc6000001000b */
[C---:B------:R-:W-:Y:S01]  /*6e60*/  FSETP.NEU.FTZ.AND P1, PT, R7.reuse, -INF , PT ;  /* 0xff8000000700780b */ /* 0x040fe20003f3d000 */
[C---:B------:R-:W-:Y:S01]  /*6e70*/  FMUL.FTZ R12, R7.reuse, R0 ;  /* 0x00000000070c7220 */ /* 0x040fe20000410000 */
[----:B------:R-:W-:Y:S01]  /*6e80*/  FADD.FTZ R61, R180, R61 ;  /* 0x0000003db43d7221 */ /* 0x000fe20000010000 */
[----:B------:R-:W-:Y:S01]  /*6e90*/  MUFU.EX2 R156, R156 ;  /* 0x0000009c009c7308 */ /* 0x000fe20000000800 */
[----:B------:R-:W-:Y:S02]  /*6ea0*/  FSEL R34, R7, RZ, P1 ;  /* 0x000000ff07227208 */ /* 0x000fe40000800000 */
[----:B------:R-:W-:-:S03]  /*6eb0*/  FSEL R12, R12, RZ, P1 ;  /* 0x000000ff0c0c7208 */ /* 0x000fc60000800000 */
[----:B------:R-:W-:Y:S02]  /*6ec0*/  FADD.FTZ R9, -R34, R9 ;  /* 0x0000000922097221 */ /* 0x000fe40000010100 */
[-CC-:B------:R-:W-:Y:S01]  /*6ed0*/  FFMA.FTZ R14, R26, R0.reuse, -R12.reuse ;  /* 0x000000001a0e7223 */ /* 0x180fe2000001080c */
[-CC-:B------:R-:W-:Y:S01]  /*6ee0*/  FFMA.FTZ R27, R27, R0.reuse, -R12.reuse ;  /* 0x000000001b1b7223 */ /* 0x180fe2000001080c */
[-C--:B------:R-:W-:Y:S01]  /*6ef0*/  FMUL.FTZ R9, R9, R0.reuse ;  /* 0x0000000009097220 */ /* 0x080fe20000410000 */
        /* <DEDUP_REMOVED lines=26> */
[-C--:B------:R-:W-:Y:S01]  /*70a0*/  FFMA.FTZ R79, R79, R0.reuse, -R12 ;  /* 0x000000004f4f7223 */ /* 0x080fe2000001080c */
[----:B------:R-:W2:Y:S01]  /*70b0*/  MUFU.EX2 R20, R20 ;  /* 0x0000001400147308 */ /* 0x000ea20000000800 */
[----:B0-----:R-:W-:Y:S01]  /*70c0*/  FFMA.FTZ R4, R9, R3, R14 ;  /* 0x0000000309047223 */ /* 0x001fe2000001000e */
[-CC-:B------:R-:W-:Y:S01]  /*70d0*/  FFMA.FTZ R159, R159, R0.reuse, -R12.reuse ;  /* 0x000000009f9f7223 */ /* 0x180fe2000001080c */
[-CC-:B------:R-:W-:Y:S01]  /*70e0*/  FFMA.FTZ R83, R83, R0.reuse, -R12.reuse ;  /* 0x0000000053537223 */ /* 0x180fe2000001080c */
[----:B------:R-:W-:-:S04]  /*70f0*/  FFMA.FTZ R195, R195, R0, -R12 ;  /* 0x00000000c3c37223 */ /* 0x000fc8000001080c */
[----:B------:R-:W0:Y:S01]  /*7100*/  MUFU.EX2 R31, R31 ;  /* 0x0000001f001f7308 */ /* 0x000e220000000800 */
[----:B-1----:R-:W-:Y:S01]  /*7110*/  FADD.FTZ R3, R27, R4 ;  /* 0x000000041b037221 */ /* 0x002fe20000010000 */
[----:B------:R-:W-:-:S06]  /*7120*/  FADD.FTZ R4, R182, R61 ;  /* 0x0000003db6047221 */ /* 0x000fcc0000010000 */
[----:B------:R-:W1:Y:S01]  /*7130*/  MUFU.EX2 R24, R24 ;  /* 0x0000001800187308 */ /* 0x000e620000000800 */
[----:B--2---:R-:W-:Y:S01]  /*7140*/  FADD.FTZ R40, R20, R3 ;  /* 0x0000000314287221 */ /* 0x004fe20000010000 */
[----:B------:R-:W-:-:S04]  /*7150*/  FADD.FTZ R3, R13, R4 ;  /* 0x000000040d037221 */ /* 0x000fc80000010000 */
[----:B------:R-:W-:Y:S02]  /*7160*/  FADD.FTZ R4, R176, R3 ;  /* 0x00000003b0047221 */ /* 0x000fe40000010000 */
[----:B------:R-:W2:Y:S01]  /*7170*/  MUFU.EX2 R35, R35 ;  /* 0x0000002300237308 */ /* 0x000ea20000000800 */
[----:B0-----:R-:W-:Y:S01]  /*7180*/  FADD.FTZ R61, R31, R40 ;  /* 0x000000281f3d7221 */ /* 0x001fe20000010000 */
[----:B------:R-:W-:-:S04]  /*7190*/  FADD.FTZ R3, R15, R4 ;  /* 0x000000040f037221 */ /* 0x000fc80000010000 */
[----:B------:R-:W-:Y:S02]  /*71a0*/  FADD.FTZ R4, R178, R3 ;  /* 0x00000003b2047221 */ /* 0x000fe40000010000 */
[----:B------:R-:W0:Y:S01]  /*71b0*/  MUFU.EX2 R26, R26 ;  /* 0x0000001a001a7308 */ /* 0x000e220000000800 */
[----:B-1----:R-:W-:Y:S01]  /*71c0*/  FADD.FTZ R40, R24, R61 ;  /* 0x0000003d18287221 */ /* 0x002fe20000010000 */
[----:B------:R-:W-:-:S04]  /*71d0*/  FADD.FTZ R3, R21, R4 ;  /* 0x0000000415037221 */ /* 0x000fc80000010000 */
[----:B------:R-:W-:Y:S02]  /*71e0*/  FADD.FTZ R4, R172, R3 ;  /* 0x00000003ac047221 */ /* 0x000fe40000010000 */
[----:B------:R-:W1:Y:S01]  /*71f0*/  MUFU.EX2 R39, R39 ;  /* 0x0000002700277308 */ /* 0x000e620000000800 */
[----:B--2---:R-:W-:Y:S01]  /*7200*/  FADD.FTZ R61, R35, R40 ;  /* 0x00000028233d7221 */ /* 0x004fe20000010000 */
[----:B------:R-:W-:-:S06]  /*7210*/  FFMA.FTZ R40, R67, R0, -R12 ;  /* 0x0000000043287223 */ /* 0x000fcc000001080c */
        /* <DEDUP_REMOVED lines=10> */
[----:B------:R-:W-:Y:S01]  /*72c0*/  FADD.FTZ R61, R59, R44 ;  /* 0x0000002c3b3d7221 */ /* 0x000fe20000010000 */
[-CC-:B------:R-:W-:Y:S01]  /*72d0*/  FFMA.FTZ R42, R71, R0.reuse, -R12.reuse ;  /* 0x00000000472a7223 */ /* 0x180fe2000001080c */
[----:B------:R-:W-:-:S04]  /*72e0*/  FFMA.FTZ R12, R87, R0, -R12 ;  /* 0x00000000570c7223 */ /* 0x000fc8000001080c */
        /* <DEDUP_REMOVED lines=8> */
[----:B------:R-:W-:-:S06]  /*7370*/  FADD.FTZ R4, R170, R61 ;  /* 0x0000003daa047221 */ /* 0x000fcc0000010000 */
[----:B------:R-:W0:Y:S01]  /*7380*/  MUFU.EX2 R43, R43 ;  /* 0x0000002b002b7308 */ /* 0x000e220000000800 */
[----:B-1----:R-:W-:-:S07]  /*7390*/  FADD.FTZ R3, R32, R3 ;  /* 0x0000000320037221 */ /* 0x002fce0000010000 */
        /* <DEDUP_REMOVED lines=10> */
[----:B------:R-:W-:-:S06]  /*7440*/  FADD.FTZ R61, R37, R4 ;  /* 0x00000004253d7221 */ /* 0x000fcc0000010000 */
[----:B------:R-:W1:Y:S01]  /*7450*/  MUFU.EX2 R38, R38 ;  /* 0x0000002600267308 */ /* 0x000e620000000800 */
[----:B--2---:R-:W-:-:S07]  /*7460*/  FADD.FTZ R44, R51, R44 ;  /* 0x0000002c332c7221 */ /* 0x004fce0000010000 */
        /* <DEDUP_REMOVED lines=10> */
[----:B------:R-:W-:-:S06]  /*7510*/  FADD.FTZ R44, R156, R61 ;  /* 0x0000003d9c2c7221 */ /* 0x000fcc0000010000 */
        /* <DEDUP_REMOVED lines=32> */
[----:B-1----:R-:W-:-:S03]  /*7720*/  FADD.FTZ R4, R41, R44 ;  /* 0x0000002c29047221 */ /* 0x002fc60000010000 */
[----:B--2---:R-:W-:Y:S01]  /*7730*/  FADD.FTZ R3, R12, R3 ;  /* 0x000000030c037221 */ /* 0x004fe20000010000 */
[----:B------:R-:W-:Y:S06]  /*7740*/  @!P0 BRA `(.L_x_1075) ;  /* 0x0000000000048947 */ /* 0x000fec0003800000 */
[----:B------:R-:W-:Y:S01]  /*7750*/  BPT.TRAP 0x1 ;  /* 0x000000040000795c */ /* 0x000fe20000300000 */
.L_x_1075:
[----:B------:R-:W-:Y:S01]  /*7760*/  ULEA UR6, UR58, UR41, 0x3 ;  /* 0x000000293a067291 */ /* 0x000fe2000f8e183f */
[----:B------:R-:W-:Y:S01]  /*7770*/  ISETP.GT.AND P1, PT, R10, UR57, PT ;  /* 0x000000390a007c0c */ /* 0x000fe2000bf24270 */
[----:B------:R-:W-:Y:S01]  /*7780*/  UMOV UR59, UR46 ;  /* 0x0000002e003b7c82 */ /* 0x000fe20008000000 */
[----:B------:R-:W-:Y:S01]  /*7790*/  UMOV UR58, UR45 ;  /* 0x0000002d003a7c82 */ /* 0x000fe20008000000 */
[----:B------:R-:W-:Y:S01]  /*77a0*/  UIADD3 UR6, UR6, 0x28860, URZ ;  /* 0x0002886006067890 */ /* 0x000fe2000fffe03f */
[----:B------:R-:W-:Y:S01]  /*77b0*/  F2FP.BF16.F32.PACK_AB R159, R79, R153 ;  /* 0x000000994f9f723e */ /* 0x000fe200000010ff */
[-C--:B------:R-:W-:Y:S01]  /*77c0*/  FMUL.FTZ R88, R88, R8.reuse ;  /* 0x0000000858587220 */ /* 0x080fe20000410000 */
[-C--:B------:R-:W-:Y:S01]  /*77d0*/  FMUL.FTZ R89, R89, R8.reuse ;  /* 0x0000000859597220 */ /* 0x080fe20000410000 */
[----:B------:R-:W-:Y:S01]  /*77e0*/  UPRMT UR6, UR40, 0x654, UR6 ;  /* 0x0000065428067896 */ /* 0x000fe20008000006 */
        /* <DEDUP_REMOVED lines=96> */
[----:B------:R-:W-:Y:S01]  /*7df0*/  F2FP.BF16.F32.PACK_AB R155, R12, R155 ;  /* 0x0000009b0c9b723e */ /* 0x000fe200000010ff */
[----:B------:R-:W-:Y:S06]  /*7e00*/  @P1 BRA `(.L_x_1076) ;  /* 0xffffffcc00b81947 */ /* 0x000fec000383ffff */
.L_x_1057:
[----:B------:R-:W-:Y:S01]  /*7e10*/  UISETP.NE.AND UP1, UPT, UR50, URZ, UPT ;  /* 0x0000003f3200728c */ /* 0x000fe2000bf25270 */
[----:B------:R-:W-:Y:S01]  /*7e20*/  IADD3 R6, -R6, 0x1, RZ ;  /* 0x0000000106067810 */ /* 0x000fe20007ffe1ff */
[----:B------:R-:W-:Y:S02]  /*7e30*/  UISETP.NE.AND UP0, UPT, UR49, URZ, UPT ;  /* 0x0000003f3100728c */ /* 0x000fe4000bf05270 */
[----:B------:R-:W-:Y:S02]  /*7e40*/  UIADD3 UR10, UR37, 0x7f, URZ ;  /* 0x0000007f250a7890 */ /* 0x000fe4000fffe03f */
[----:B------:R-:W-:Y:S02]  /*7e50*/  IMAD R5, R5, UR43, R6 ;  /* 0x0000002b05057c24 */ /* 0x000fe4000f8e0206 */
[----:B------:R-:W-:-:S03]  /*7e60*/  PLOP3.LUT P1, PT, PT, PT, UP0, 0x40, 0x0 ;  /* 0x000000000000781c */ /* 0x000fc60003f2e808 */
[----:B------:R-:W-:Y:S01]  /*7e70*/  @UP1 ULDC UR6, c[0x0][0x44c] ;  /* 0x0001130000061ab9 */ /* 0x000fe20000000800 */
[----:B------:R-:W-:Y:S01]  /*7e80*/  @UP1 ULDC UR11, c[0x0][0x450] ;  /* 0x00011400000b1ab9 */ /* 0x000fe20000000800 */
[----:B------:R-:W-:-:S04]  /*7e90*/  UIMAD.WIDE.U32 UR6, UR10, UR6, URZ ;  /* 0x000000060a0672a5 */ /* 0x000fc8000f8e003f */
[----:B------:R-:W-:-:S06]  /*7ea0*/  @UP1 USHF.R.U32.HI UR10, URZ, UR11, UR7 ;  /* 0x0000000b3f0a1299 */ /* 0x000fcc0008011607 */
[----:B------:R-:W-:-:S04]  /*7eb0*/  VIADD R5, R5, UR10 ;  /* 0x0000000a05057c36 */ /* 0x000fc80008000000 */
[----:B------:R-:W-:Y:S01]  /*7ec0*/  VIADD R6, R5, -UR55 ;  /* 0x8000003705067c36 */ /* 0x000fe20008000000 */
[----:B------:R-:W-:Y:S06]  /*7ed0*/  @P1 BRA `(.L_x_1077) ;  /* 0x0000000000441947 */ /* 0x000fec0003800000 */
[----:B------:R-:W-:-:S13]  /*7ee0*/  ISETP.GT.AND P1, PT, R5, -0x1, PT ;  /* 0xffffffff0500780c */ /* 0x000fda0003f24270 */
[----:B------:R-:W-:Y:S05]  /*7ef0*/  @P1 BRA `(.L_x_1078) ;  /* 0x0000000000201947 */ /* 0x000fea0003800000 */
[----:B------:R-:W0:Y:S01]  /*7f00*/  LDC R12, c[0x0][0x9e4] ;  /* 0x00027900ff0c7b82 */ /* 0x000e220000000800 */
[----:B------:R-:W-:Y:S02]  /*7f10*/  LOP3.LUT R5, RZ, R5, RZ, 0x33, !PT ;  /* 0x00000005ff057212 */ /* 0x000fe400078e33ff */
[----:B0-----:R-:W-:-:S13]  /*7f20*/  ISETP.NE.AND P1, PT, R12, 0x1, PT ;  /* 0x000000010c00780c */ /* 0x001fda0003f25270 */
[----:B------:R-:W0:Y:S02]  /*7f30*/  @P1 LDC.64 R8, c[0x0][0x9e8] ;  /* 0x00027a00ff081b82 */ /* 0x000e240000000a00 */
[----:B0-----:R-:W-:-:S05]  /*7f40*/  @P1 IMAD.HI.U32 R8, R5, R8, RZ ;  /* 0x0000000805081227 */ /* 0x001fca00078e00ff */
[----:B------:R-:W-:-:S04]  /*7f50*/  @P1 SHF.R.U32.HI R5, RZ, R9, R8 ;  /* 0x00000009ff051219 */ /* 0x000fc80000011608 */
[----:B------:R-:W-:Y:S01]  /*7f60*/  LOP3.LUT R5, RZ, R5, RZ, 0x33, !PT ;  /* 0x00000005ff057212 */ /* 0x000fe200078e33ff */
[----:B------:R-:W-:Y:S06]  /*7f70*/  BRA `(.L_x_1079) ;  /* 0x0000000000147947 */ /* 0x000fec0003800000 */
.L_x_1078:
[----:B------:R-:W0:Y:S02]  /*7f80*/  LDC R12, c[0x0][0x9e4] ;  /* 0x00027900ff0c7b82 */ /* 0x000e240000000800 */
[----:B0-----:R-:W-:-:S13]  /*7f90*/  ISETP.NE.AND P1, PT, R12, 0x1, PT ;  /* 0x000000010c00780c */ /* 0x001fda0003f25270 */
[----:B------:R-:W0:Y:S02]  /*7fa0*/  @P1 LDC.64 R8, c[0x0][0x9e8] ;  /* 0x00027a00ff081b82 */ /* 0x000e240000000a00 */
[----:B0-----:R-:W-:-:S05]  /*7fb0*/  @P1 IMAD.HI.U32 R8, R5, R8, RZ ;  /* 0x0000000805081227 */ /* 0x001fca00078e00ff */
[----:B------:R-:W-:-:S07]  /*7fc0*/  @P1 SHF.R.U32.HI R5, RZ, R9, R8 ;  /* 0x00000009ff051219 */ /* 0x000fce0000011608 */
.L_x_1079:
[----:B------:R-:W-:-:S05]  /*7fd0*/  IMAD R5, R5, R12, RZ ;  /* 0x0000000c05057224 */ /* 0x000fca00078e02ff */
[----:B------:R-:W-:-:S07]  /*7fe0*/  VIMNMX R6, R6, R5, !PT ;  /* 0x0000000506067248 */ /* 0x000fce0007fe0100 */
.L_x_1077:
[----:B------:R-:W-:-:S05]  /*7ff0*/  VIADD R6, R6, 0x7f ;  /* 0x0000007f06067836 */ /* 0x000fca0000000000 */
[----:B------:R-:W-:-:S04]  /*8000*/  SHF.R.S32.HI R5, RZ, 0x1f, R6 ;  /* 0x0000001fff057819 */ /* 0x000fc80000011406 */
[----:B------:R-:W-:-:S04]  /*8010*/  LEA.HI R5, R5, R6, RZ, 0x7 ;  /* 0x0000000605057211 */ /* 0x000fc800078f38ff */
[----:B------:R-:W-:-:S04]  /*8020*/  SHF.R.S32.HI R5, RZ, 0x7, R5 ;  /* 0x00000007ff057819 */ /* 0x000fc80000011405 */
[----:B------:R-:W-:-:S04]  /*8030*/  VIMNMX R5, R5, UR39, !PT ;  /* 0x0000002705057c48 */ /* 0x000fc8000ffe0100 */
[----:B------:R-:W-:-:S13]  /*8040*/  ISETP.GE.AND P1, PT, R10, R5, PT ;  /* 0x000000050a00720c */ /* 0x000fda0003f26270 */
[----:B------:R-:W-:Y:S05]  /*8050*/  @!P1 BRA `(.L_x_1080) ;  /* 0x0000002000149947 */ /* 0x000fea0003800000 */
[----:B------:R-:W-:Y:S01]  /*8060*/  IMAD.MOV.U32 R8, RZ, RZ, R7 ;  /* 0x000000ffff087224 */ /* 0x000fe200078e0007 */
[----:B------:R-:W-:Y:S01]  /*8070*/  UMOV UR55, UR46 ;  /* 0x0000002e00377c82 */ /* 0x000fe20008000000 */
[----:B------:R-:W-:Y:S01]  /*8080*/  IMAD.MOV.U32 R9, RZ, RZ, R2 ;  /* 0x000000ffff097224 */ /* 0x000fe200078e0002 */
[----:B------:R-:W-:Y:S01]  /*8090*/  UMOV UR54, UR45 ;  /* 0x0000002d00367c82 */ /* 0x000fe20008000000 */
[----:B------:R-:W-:-:S07]  /*80a0*/  IMAD.MOV.U32 R6, RZ, RZ, R10 ;  /* 0x000000ffff067224 */ /* 0x000fce00078e000a */
.L_x_1091:
[----:B------:R-:W-:Y:S01]  /*80b0*/  ISETP.NE.AND P2, PT, RZ, UR42, PT ;  /* 0x0000002aff007c0c */ /* 0x000fe2000bf45270 */
[----:B------:R-:W-:-:S04]  /*80c0*/  UISETP.NE.AND UP0, UPT, UR54, 0x1, UPT ;  /* 0x000000013600788c */ /* 0x000fc8000bf05270 */
[----:B------:R-:W-:-:S04]  /*80d0*/  USEL UR46, URZ, 0x1, UP0 ;  /* 0x000000013f2e7887 */ /* 0x000fc80008000000 */
[----:B------:R-:W-:-:S04]  /*80e0*/  ULOP3.LUT UR46, UR55, UR46, URZ, 0x3c, !UPT ;  /* 0x0000002e372e7292 */ /* 0x000fc8000f8e3c3f */
[----:B------:R-:W-:Y:S08]  /*80f0*/  @P2 BRA `(.L_x_1081) ;  /* 0x0000000000382947 */ /* 0x000ff00003800000 */
[----:B------:R-:W-:Y:S05]  /*8100*/  @!P0 BRA `(.L_x_1082) ;  /* 0x0000000000048947 */ /* 0x000fea0003800000 */
[----:B------:R-:W-:Y:S01]  /*8110*/  BPT.TRAP 0x1 ;  /* 0x000000040000795c */ /* 0x000fe20000300000 */
.L_x_1082:
        /* <DEDUP_REMOVED lines=9> */
.L_x_1083:
[----:B-1----:R-:W-:Y:S05]  /*81b0*/  @P1 BRA `(.L_x_1081) ;  /* 0x0000000000081947 */ /* 0x002fea0003800000 */
[----:B------:R-:W1:Y:S02]  /*81c0*/  SYNCS.PHASECHK.TRANS64.TRYWAIT P1, [UR6+0x28830], R0 ;  /* 0x02883000ff0075a7 */ /* 0x000e640008020146 */
[----:B-1----:R-:W-:Y:S05]  /*81d0*/  @!P1 BRA `(.L_x_1084) ;  /* 0x000000bc009c9947 */ /* 0x002fea0003800000 */
.L_x_1081:
        /* <DEDUP_REMOVED lines=48> */
.L_x_1086:
[----:B------:R-:W-:Y:S01]  /*84e0*/  ULEA UR6, UR54, UR41, 0x3 ;  /* 0x0000002936067291 */ /* 0x000fe2000f8e183f */
[----:B------:R-:W-:-:S05]  /*84f0*/  IMAD.U32 R0, RZ, RZ, UR55 ;  /* 0x00000037ff007e24 */ /* 0x000fca000f8e00ff */
[----:B------:R-:W-:-:S04]  /*8500*/  SHF.L.U32 R0, R0, 0x1f, RZ ;  /* 0x0000001f00007819 */ /* 0x000fc800000006ff */
[----:B------:R0:W1:Y:S01]  /*8510*/  SYNCS.PHASECHK.TRANS64.TRYWAIT P1, [UR6+0x28850], R0 ;  /* 0x02885000ff0075a7 */ /* 0x0000620008020146 */
[----:B------:R-:W-:Y:S05]  /*8520*/  @!P0 BRA `(.L_x_1087) ;  /* 0x0000000000048947 */ /* 0x000fea0003800000 */
[----:B------:R-:W-:Y:S01]  /*8530*/  BPT.TRAP 0x1 ;  /* 0x000000040000795c */ /* 0x000fe20000300000 */
.L_x_1087:
[----:B-1----:R-:W-:Y:S05]  /*8540*/  @P1 BRA `(.L_x_1085) ;  /* 0x0000000000081947 */ /* 0x002fea0003800000 */
[----:B------:R-:W1:Y:S02]  /*8550*/  SYNCS.PHASECHK.TRANS64.TRYWAIT P1, [UR6+0x28850], R0 ;  /* 0x02885000ff0075a7 */ /* 0x000e640008020146 */
[----:B-1----:R-:W-:Y:S05]  /*8560*/  @!P1 BRA `(.L_x_1088) ;  /* 0x000000b800d09947 */ /* 0x002fea0003800000 */
.L_x_1085:
        /* <DEDUP_REMOVED lines=49> */
.L_x_1089:
        /* <DEDUP_REMOVED lines=77> */
[C---:B-1----:R-:W-:Y:S01]  /*8d50*/  FMUL.FTZ R153, R2.reuse, R0 ;  /* 0x0000000002997220 */ /* 0x042fe20000410000 */
[----:B------:R-:W-:-:S03]  /*8d60*/  FADD.FTZ R9, -R2, R9 ;  /* 0x0000000902097221 */ /* 0x000fc60000010100 */
[-CC-:B------:R-:W-:Y:S01]  /*8d70*/  FFMA.FTZ R11, R25, R0.reuse, -R153.reuse ;  /* 0x00000000190b7223 */ /* 0x180fe20000010899 */
[-CC-:B------:R-:W-:Y:S01]  /*8d80*/  FFMA.FTZ R25, R41, R0.reuse, -R153.reuse ;  /* 0x0000000029197223 */ /* 0x180fe20000010899 */
[-CC-:B------:R-:W-:Y:S01]  /*8d90*/  FFMA.FTZ R41, R57, R0.reuse, -R153.reuse ;  /* 0x0000000039297223 */ /* 0x180fe20000010899 */
[-CC-:B------:R-:W-:Y:S01]  /*8da0*/  FFMA.FTZ R57, R73, R0.reuse, -R153.reuse ;  /* 0x0000000049397223 */ /* 0x180fe20000010899 */
[C---:B------:R-:W-:Y:S01]  /*8db0*/  FADD.FTZ R15, -R7.reuse, R8 ;  /* 0x00000008070f7221 */ /* 0x040fe20000010100 */
[-C--:B------:R-:W-:Y:S01]  /*8dc0*/  FMUL.FTZ R73, R7, R0.reuse ;  /* 0x0000000007497220 */ /* 0x080fe20000410000 */
[-C--:B------:R-:W-:Y:S01]  /*8dd0*/  FMUL.FTZ R9, R9, R0.reuse ;  /* 0x0000000009097220 */ /* 0x080fe20000410000 */
[-C--:B------:R-:W-:Y:S01]  /*8de0*/  FFMA.FTZ R180, R24, R0.reuse, -R153 ;  /* 0x0000000018b47223 */ /* 0x080fe20000010899 */
[-C--:B------:R-:W-:Y:S01]  /*8df0*/  FMUL.FTZ R8, R15, R0.reuse ;  /* 0x000000000f087220 */ /* 0x080fe20000410000 */
[-CC-:B------:R-:W-:Y:S01]  /*8e00*/  FFMA.FTZ R181, R26, R0.reuse, -R73.reuse ;  /* 0x000000001ab57223 */ /* 0x180fe20000010849 */
[-C--:B------:R-:W-:Y:S01]  /*8e10*/  FFMA.FTZ R10, R27, R0.reuse, -R73 ;  /* 0x000000001b0a7223 */ /* 0x080fe20000010849 */
[-C--:B------:R-:W-:Y:S01]  /*8e20*/  FFMA.FTZ R182, R28, R0.reuse, -R153 ;  /* 0x000000001cb67223 */ /* 0x080fe20000010899 */
[----:B------:R-:W-:Y:S01]  /*8e30*/  MUFU.EX2 R9, R9 ;  /* 0x0000000900097308 */ /* 0x000fe20000000800 */
[-C--:B------:R-:W-:Y:S01]  /*8e40*/  FFMA.FTZ R183, R30, R0.reuse, -R73 ;  /* 0x000000001eb77223 */ /* 0x080fe20000010849 */
[-C--:B------:R-:W-:Y:S01]  /*8e50*/  FFMA.FTZ R13, R29, R0.reuse, -R153 ;  /* 0x000000001d0d7223 */ /* 0x080fe20000010899 */
[-C--:B------:R-:W-:Y:S01]  /*8e60*/  FFMA.FTZ R12, R31, R0.reuse, -R73 ;  /* 0x000000001f0c7223 */ /* 0x080fe20000010849 */
[-C--:B------:R-:W-:Y:S01]  /*8e70*/  FFMA.FTZ R176, R32, R0.reuse, -R153 ;  /* 0x0000000020b07223 */ /* 0x080fe20000010899 */
[-C--:B------:R-:W-:Y:S01]  /*8e80*/  FFMA.FTZ R177, R34, R0.reuse, -R73 ;  /* 0x0000000022b17223 */ /* 0x080fe20000010849 */
[-C--:B------:R-:W-:Y:S01]  /*8e90*/  FFMA.FTZ R15, R33, R0.reuse, -R153 ;  /* 0x00000000210f7223 */ /* 0x080fe20000010899 */
[-C--:B------:R-:W-:Y:S01]  /*8ea0*/  FFMA.FTZ R14, R35, R0.reuse, -R73 ;  /* 0x00000000230e7223 */ /* 0x080fe20000010849 */
[----:B------:R-:W0:Y:S01]  /*8eb0*/  MUFU.EX2 R180, R180 ;  /* 0x000000b400b47308 */ /* 0x000e220000000800 */
[-C--:B------:R-:W-:Y:S01]  /*8ec0*/  FFMA.FTZ R178, R36, R0.reuse, -R153 ;  /* 0x0000000024b27223 */ /* 0x080fe20000010899 */
[-C--:B------:R-:W-:Y:S01]  /*8ed0*/  FFMA.FTZ R179, R38, R0.reuse, -R73 ;  /* 0x0000000026b37223 */ /* 0x080fe20000010849 */
[-C--:B------:R-:W-:Y:S01]  /*8ee0*/  FFMA.FTZ R21, R37, R0.reuse, -R153 ;  /* 0x0000000025157223 */ /* 0x080fe20000010899 */
[-C--:B------:R-:W-:Y:S01]  /*8ef0*/  FFMA.FTZ R20, R39, R0.reuse, -R73 ;  /* 0x0000000027147223 */ /* 0x080fe20000010849 */
[-C--:B------:R-:W-:Y:S01]  /*8f00*/  FFMA.FTZ R172, R40, R0.reuse, -R153 ;  /* 0x0000000028ac7223 */ /* 0x080fe20000010899 */
[-CC-:B------:R-:W-:Y:S01]  /*8f10*/  FFMA.FTZ R173, R42, R0.reuse, -R73.reuse ;  /* 0x000000002aad7223 */ /* 0x180fe20000010849 */
        /* <DEDUP_REMOVED lines=8> */
[----:B------:R-:W-:Y:S01]  /*8fa0*/  FFMA.FTZ R33, R49, R0, -R153 ;  /* 0x0000000031217223 */ /* 0x000fe20000010899 */
[----:B------:R-:W1:Y:S01]  /*8fb0*/  MUFU.EX2 R181, R181 ;  /* 0x000000b500b57308 */ /* 0x000e620000000800 */
[----:B0-----:R-:W-:Y:S01]  /*8fc0*/  FFMA.FTZ R4, R9, R4, R180 ;  /* 0x0000000409047223 */ /* 0x001fe200000100b4 */
[-C--:B------:R-:W-:Y:S01]  /*8fd0*/  FFMA.FTZ R28, R51, R0.reuse, -R73 ;  /* 0x00000000331c7223 */ /* 0x080fe20000010849 */
[-C--:B------:R-:W-:Y:S01]  /*8fe0*/  FFMA.FTZ R170, R52, R0.reuse, -R153 ;  /* 0x0000000034aa7223 */ /* 0x080fe20000010899 */
[-C--:B------:R-:W-:Y:S01]  /*8ff0*/  FFMA.FTZ R171, R54, R0.reuse, -R73 ;  /* 0x0000000036ab7223 */ /* 0x080fe20000010849 */
[-C--:B------:R-:W-:Y:S01]  /*9000*/  FFMA.FTZ R37, R53, R0.reuse, -R153 ;  /* 0x0000000035257223 */ /* 0x080fe20000010899 */
[-C--:B------:R-:W-:Y:S01]  /*9010*/  FFMA.FTZ R30, R55, R0.reuse, -R73 ;  /* 0x00000000371e7223 */ /* 0x080fe20000010849 */
[-C--:B------:R-:W-:Y:S01]  /*9020*/  FFMA.FTZ R164, R56, R0.reuse, -R153 ;  /* 0x0000000038a47223 */ /* 0x080fe20000010899 */
[----:B------:R-:W0:Y:S01]  /*9030*/  MUFU.EX2 R11, R11 ;  /* 0x0000000b000b7308 */ /* 0x000e220000000800 */
[-CC-:B------:R-:W-:Y:S01]  /*9040*/  FFMA.FTZ R165, R58, R0.reuse, -R73.reuse ;  /* 0x000000003aa57223 */ /* 0x180fe20000010849 */
[-C--:B------:R-:W-:Y:S01]  /*9050*/  FFMA.FTZ R32, R59, R0.reuse, -R73 ;  /* 0x000000003b207223 */ /* 0x080fe20000010849 */
[-C--:B------:R-:W-:Y:S01]  /*9060*/  FFMA.FTZ R166, R60, R0.reuse, -R153 ;  /* 0x000000003ca67223 */ /* 0x080fe20000010899 */
[-C--:B------:R-:W-:Y:S01]  /*9070*/  FFMA.FTZ R167, R62, R0.reuse, -R73 ;  /* 0x000000003ea77223 */ /* 0x080fe20000010849 */
[-C--:B------:R-:W-:Y:S01]  /*9080*/  FFMA.FTZ R45, R61, R0.reuse, -R153 ;  /* 0x000000003d2d7223 */ /* 0x080fe20000010899 */
[-C--:B------:R-:W-:Y:S01]  /*9090*/  FFMA.FTZ R34, R63, R0.reuse, -R73 ;  /* 0x000000003f227223 */ /* 0x080fe20000010849 */
[-C--:B------:R-:W-:Y:S01]  /*90a0*/  FFMA.FTZ R160, R64, R0.reuse, -R153 ;  /* 0x0000000040a07223 */ /* 0x080fe20000010899 */
[----:B------:R-:W2:Y:S01]  /*90b0*/  MUFU.EX2 R10, R10 ;  /* 0x0000000a000a7308 */ /* 0x000ea20000000800 */
[----:B-1----:R-:W-:Y:S01]  /*90c0*/  FFMA.FTZ R3, R8, R3, R181 ;  /* 0x0000000308037223 */ /* 0x002fe200000100b5 */
[-C--:B------:R-:W-:Y:S01]  /*90d0*/  FFMA.FTZ R161, R66, R0.reuse, -R73 ;  /* 0x0000000042a17223 */ /* 0x080fe20000010849 */
[-CC-:B------:R-:W-:Y:S01]  /*90e0*/  FFMA.FTZ R49, R65, R0.reuse, -R153.reuse ;  /* 0x0000000041317223 */ /* 0x180fe20000010899 */
[-C--:B------:R-:W-:Y:S01]  /*90f0*/  FFMA.FTZ R162, R68, R0.reuse, -R153 ;  /* 0x0000000044a27223 */ /* 0x080fe20000010899 */
[-C--:B------:R-:W-:Y:S01]  /*9100*/  FFMA.FTZ R163, R70, R0.reuse, -R73 ;  /* 0x0000000046a37223 */ /* 0x080fe20000010849 */
[-CC-:B------:R-:W-:Y:S01]  /*9110*/  FFMA.FTZ R53, R69, R0.reuse, -R153.reuse ;  /* 0x0000000045357223 */ /* 0x180fe20000010899 */
[-C--:B------:R-:W-:Y:S01]  /*9120*/  FFMA.FTZ R156, R72, R0.reuse, -R153 ;  /* 0x00000000489c7223 */ /* 0x080fe20000010899 */
[----:B------:R-:W1:Y:S01]  /*9130*/  MUFU.EX2 R182, R182 ;  /* 0x000000b600b67308 */ /* 0x000e620000000800 */
[----:B0-----:R-:W-:Y:S01]  /*9140*/  FADD.FTZ R27, R11, R4 ;  /* 0x000000040b1b7221 */ /* 0x001fe20000010000 */
[-CC-:B------:R-:W-:Y:S01]  /*9150*/  FFMA.FTZ R157, R74, R0.reuse, -R73.reuse ;  /* 0x000000004a9d7223 */ /* 0x180fe20000010849 */
[-C--:B------:R-:W-:Y:S01]  /*9160*/  FFMA.FTZ R75, R75, R0.reuse, -R73 ;  /* 0x000000004b4b7223 */ /* 0x080fe20000010849 */
[-C--:B------:R-:W-:Y:S01]  /*9170*/  FFMA.FTZ R158, R76, R0.reuse, -R153 ;  /* 0x000000004c9e7223 */ /* 0x080fe20000010899 */
[-C--:B------:R-:W-:Y:S01]  /*9180*/  FFMA.FTZ R78, R78, R0.reuse, -R73 ;  /* 0x000000004e4e7223 */ /* 0x080fe20000010849 */
[-C--:B------:R-:W-:Y:S01]  /*9190*/  FFMA.FTZ R61, R77, R0.reuse, -R153 ;  /* 0x000000004d3d7223 */ /* 0x080fe20000010899 */
[-C--:B------:R-:W-:Y:S01]  /*91a0*/  FFMA.FTZ R79, R79, R0.reuse, -R73 ;  /* 0x000000004f4f7223 */ /* 0x080fe20000010849 */
[----:B------:R-:W0:Y:S01]  /*91b0*/  MUFU.EX2 R183, R183 ;  /* 0x000000b700b77308 */ /* 0x000e220000000800 */
[----:B--2---:R-:W-:Y:S01]  /*91c0*/  FADD.FTZ R4, R10, R3 ;  /* 0x000000030a047221 */ /* 0x004fe20000010000 */
[-C--:B------:R-:W-:Y:S01]  /*91d0*/  FFMA.FTZ R152, R80, R0.reuse, -R153 ;  /* 0x0000000050987223 */ /* 0x080fe20000010899 */
[-C--:B------:R-:W-:Y:S01]  /*91e0*/  FFMA.FTZ R82, R82, R0.reuse, -R73 ;  /* 0x0000000052527223 */ /* 0x080fe20000010849 */
[-C--:B------:R-:W-:Y:S01]  /*91f0*/  FFMA.FTZ R65, R81, R0.reuse, -R153 ;  /* 0x0000000051417223 */ /* 0x080fe20000010899 */
[-C--:B------:R-:W-:Y:S01]  /*9200*/  FFMA.FTZ R83, R83, R0.reuse, -R73 ;  /* 0x0000000053537223 */ /* 0x080fe20000010849 */
[-CC-:B------:R-:W-:Y:S01]  /*9210*/  FFMA.FTZ R154, R84, R0.reuse, -R153.reuse ;  /* 0x00000000549a7223 */ /* 0x180fe20000010899 */
[-C--:B------:R-:W-:Y:S01]  /*9220*/  FFMA.FTZ R69, R85, R0.reuse, -R153 ;  /* 0x0000000055457223 */ /* 0x080fe20000010899 */
        /* <DEDUP_REMOVED lines=124> */
.L_x_1090:
[----:B------:R-:W-:Y:S01]  /*99f0*/  ULEA UR6, UR54, UR41, 0x3 ;  /* 0x0000002936067291 */ /* 0x000fe2000f8e183f */
[----:B------:R-:W-:Y:S01]  /*9a00*/  ISETP.GT.AND P1, PT, R6, R5, PT ;  /* 0x000000050600720c */ /* 0x000fe20003f24270 */
[----:B------:R-:W-:Y:S01]  /*9a10*/  UMOV UR55, UR46 ;  /* 0x0000002e00377c82 */ /* 0x000fe20008000000 */
[----:B------:R-:W-:Y:S01]  /*9a20*/  UMOV UR54, UR45 ;  /* 0x0000002d00367c82 */ /* 0x000fe20008000000 */
[----:B------:R-:W-:Y:S01]  /*9a30*/  UIADD3 UR6, UR6, 0x28860, URZ ;  /* 0x0002886006067890 */ /* 0x000fe2000fffe03f */
[-C--:B------:R-:W-:Y:S01]  /*9a40*/  FMUL.FTZ R88, R88, R9.reuse ;  /* 0x0000000958587220 */ /* 0x080fe20000410000 */
        /* <DEDUP_REMOVED lines=99> */
[----:B------:R-:W-:Y:S01]  /*a080*/  F2FP.BF16.F32.PACK_AB R155, R42, R155 ;  /* 0x0000009b2a9b723e */ /* 0x000fe200000010ff */
[----:B------:R-:W-:Y:S06]  /*a090*/  @P1 BRA `(.L_x_1091) ;  /* 0xffffffe000041947 */ /* 0x000fec000383ffff */
[----:B------:R-:W-:-:S07]  /*a0a0*/  IMAD.MOV.U32 R10, RZ, RZ, R6 ;  /* 0x000000ffff0a7224 */ /* 0x000fce00078e0006 */
.L_x_1080:
[----:B------:R-:W-:-:S13]  /*a0b0*/  ISETP.GE.AND P1, PT, R10, UR39, PT ;  /* 0x000000270a007c0c */ /* 0x000fda000bf26270 */
[----:B------:R-:W-:Y:S05]  /*a0c0*/  @!P1 BRA `(.L_x_1092) ;  /* 0x0000003000549947 */ /* 0x000fea0003800000 */
[----:B------:R-:W-:Y:S01]  /*a0d0*/  IMAD.MOV.U32 R6, RZ, RZ, R7 ;  /* 0x000000ffff067224 */ /* 0x000fe200078e0007 */
[----:B------:R-:W-:Y:S01]  /*a0e0*/  UMOV UR59, UR46 ;  /* 0x0000002e003b7c82 */ /* 0x000fe20008000000 */
[----:B------:R-:W-:Y:S01]  /*a0f0*/  IMAD.MOV.U32 R5, RZ, RZ, R2 ;  /* 0x000000ffff057224 */ /* 0x000fe200078e0002 */
[----:B------:R-:W-:Y:S01]  /*a100*/  UMOV UR58, UR45 ;  /* 0x0000002d003a7c82 */ /* 0x000fe20008000000 */
[----:B------:R-:W-:Y:S01]  /*a110*/  ULDC UR54, c[0x0][0x9e4] ;  /* 0x0002790000367ab9 */ /* 0x000fe20000000800 */
[----:B------:R-:W-:Y:S01]  /*a120*/  ULDC UR57, c[0x0][0x9dc] ;  /* 0x0002770000397ab9 */ /* 0x000fe20000000800 */
[----:B------:R-:W-:Y:S01]  /*a130*/  ULDC UR56, c[0x0][0x288] ;  /* 0x0000a20000387ab9 */ /* 0x000fe20000000800 */
[----:B------:R-:W-:-:S05]  /*a140*/  ULDC UR55, c[0x0][0x9e0] ;  /* 0x0002780000377ab9 */ /* 0x000fca0000000800 */
.L_x_1111:
[----:B------:R-:W-:Y:S01]  /*a150*/  UIADD3 UR45, UR58, 0x1, URZ ;  /* 0x000000013a2d7890 */ /* 0x000fe2000fffe03f */
[----:B------:R-:W-:-:S03]  /*a160*/  ISETP.NE.AND P2, PT, RZ, UR42, PT ;  /* 0x0000002aff007c0c */ /* 0x000fc6000bf45270 */
[----:B------:R-:W-:-:S04]  /*a170*/  UISETP.NE.AND UP0, UPT, UR45, 0x2, UPT ;  /* 0x000000022d00788c */ /* 0x000fc8000bf05270 */
[----:B------:R-:W-:Y:S02]  /*a180*/  USEL UR46, URZ, 0x1, UP0 ;  /* 0x000000013f2e7887 */ /* 0x000fe40008000000 */
[----:B------:R-:W-:Y:S02]  /*a190*/  USEL UR45, UR45, URZ, UP0 ;  /* 0x0000003f2d2d7287 */ /* 0x000fe40008000000 */
[----:B------:R-:W-:Y:S02]  /*a1a0*/  ULOP3.LUT UR46, UR59, UR46, URZ, 0x3c, !UPT ;  /* 0x0000002e3b2e7292 */ /* 0x000fe4000f8e3c3f */
[----:B------:R-:W-:Y:S10]  /*a1b0*/  @P2 BRA `(.L_x_1093) ;  /* 0x00000000002c2947 */ /* 0x000ff40003800000 */
[----:B------:R-:W-:Y:S05]  /*a1c0*/  @!P0 BRA `(.L_x_1094) ;  /* 0x0000000000048947 */ /* 0x000fea0003800000 */
[----:B------:R-:W-:Y:S01]  /*a1d0*/  BPT.TRAP 0x1 ;  /* 0x000000040000795c */ /* 0x000fe20000300000 */
.L_x_1094:
[----:B------:R-:W-:Y:S01]  /*a1e0*/  ULEA UR6, UR45, UR41, 0x3 ;  /* 0x000000292d067291 */ /* 0x000fe2000f8e183f */
[----:B------:R-:W-:-:S05]  /*a1f0*/  IMAD.U32 R0, RZ, RZ, UR46 ;  /* 0x0000002eff007e24 */ /* 0x000fca000f8e00ff */
[----:B------:R-:W-:-:S04]  /*a200*/  SHF.L.U32 R0, R0, 0x1f, RZ ;  /* 0x0000001f00007819 */ /* 0x000fc800000006ff */
[----:B------:R0:W1:Y:S01]  /*a210*/  SYNCS.PHASECHK.TRANS64.TRYWAIT P1, [UR6+0x28830], R0 ;  /* 0x02883000ff0075a7 */ /* 0x0000620008020146 */
[----:B------:R-:W-:Y:S05]  /*a220*/  @!P0 BRA `(.L_x_1095) ;  /* 0x0000000000048947 */ /* 0x000fea0003800000 */
[----:B------:R-:W-:Y:S01]  /*a230*/  BPT.TRAP 0x1 ;  /* 0x000000040000795c */ /* 0x000fe20000300000 */
.L_x_1095:
[----:B-1----:R-:W-:Y:S05]  /*a240*/  @P1 BRA `(.L_x_1093) ;  /* 0x0000000000081947 */ /* 0x002fea0003800000 */
[----:B------:R-:W1:Y:S02]  /*a250*/  SYNCS.PHASECHK.TRANS64.TRYWAIT P1, [UR6+0x28830], R0 ;  /* 0x02883000ff0075a7 */ /* 0x000e640008020146 */
[----:B-1----:R-:W-:Y:S05]  /*a260*/  @!P1 BRA `(.L_x_1096) ;  /* 0x0000009c00a89947 */ /* 0x002fea0003800000 */
.L_x_1093:
[----:B01----:R-:W-:Y:S01]  /*a270*/  VIADD R0, R23, 0x8 ;  /* 0x0000000817007836 */ /* 0x003fe20000000000 */
[----:B------:R-:W-:Y:S01]  /*a280*/  ULEA UR34, UR45, UR51, 0xb ;  /* 0x000000332d227291 */ /* 0x000fe2000f8e583f */
[----:B------:R-:W-:Y:S01]  /*a290*/  UMOV UR35, 0x40000040 ;  /* 0x4000004000237882 */ /* 0x000fe20000000000 */
[----:B------:R-:W-:Y:S02]  /*a2a0*/  UMOV UR7, 0x40000040 ;  /* 0x4000004000077882 */ /* 0x000fe40000000000 */
[----:B------:R0:W-:Y:S01]  /*a2b0*/  BAR.SYNC.DEFER_BLOCKING R0, 0x100 ;  /* 0x000400000000751d */ /* 0x0001e20000010000 */
[----:B------:R-:W-:Y:S02]  /*a2c0*/  UIADD3 UR6, UR34, 0x2, URZ ;  /* 0x0000000222067890 */ /* 0x000fe4000fffe03f */
[----:B------:R-:W-:Y:S02]  /*a2d0*/  UIADD3 UR10, UR34, 0x4, URZ ;  /* 0x00000004220a7890 */ /* 0x000fe4000fffe03f */
[----:B------:R-:W-:Y:S01]  /*a2e0*/  UIADD3 UR14, UR34, 0x6, URZ ;  /* 0x00000006220e7890 */ /* 0x000fe2000fffe03f */
[----:B------:R-:W-:Y:S01]  /*a2f0*/  UMOV UR11, 0x40000040 ;  /* 0x40000040000b7882 */ /* 0x000fe20000000000 */
[----:B------:R-:W-:Y:S01]  /*a300*/  UMOV UR15, 0x40000040 ;  /* 0x40000040000f7882 */ /* 0x000fe20000000000 */
[----:B------:R-:W-:Y:S01]  /*a310*/  UIADD3 UR18, UR34, 0x400, URZ ;  /* 0x0000040022127890 */ /* 0x000fe2000fffe03f */
[----:B------:R-:W-:Y:S01]  /*a320*/  UMOV UR19, 0x40000040 ;  /* 0x4000004000137882 */ /* 0x000fe20000000000 */
[----:B------:R-:W-:Y:S01]  /*a330*/  UIADD3 UR22, UR34, 0x402, URZ ;  /* 0x0000040222167890 */ /* 0x000fe2000fffe03f */
[----:B------:R-:W-:Y:S01]  /*a340*/  UMOV UR23, 0x40000040 ;  /* 0x4000004000177882 */ /* 0x000fe20000000000 */
[----:B------:R-:W-:Y:S01]  /*a350*/  UIADD3 UR26, UR34, 0x404, URZ ;  /* 0x00000404221a7890 */ /* 0x000fe2000fffe03f */
[----:B------:R-:W-:Y:S01]  /*a360*/  UMOV UR27, 0x40000040 ;  /* 0x40000040001b7882 */ /* 0x000fe20000000000 */
[----:B------:R-:W-:Y:S01]  /*a370*/  UIADD3 UR30, UR34, 0x406, URZ ;  /* 0x00000406221e7890 */ /* 0x000fe2000fffe03f */
[----:B------:R-:W-:Y:S01]  /*a380*/  UMOV UR31, 0x40000040 ;  /* 0x40000040001f7882 */ /* 0x000fe20000000000 */
        /* <DEDUP_REMOVED lines=27> */
.L_x_1098:
[----:B------:R-:W-:Y:S01]  /*a540*/  ULEA UR6, UR58, UR41, 0x3 ;  /* 0x000000293a067291 */ /* 0x000fe2000f8e183f */
[----:B------:R-:W-:-:S05]  /*a550*/  IMAD.U32 R0, RZ, RZ, UR59 ;  /* 0x0000003bff007e24 */ /* 0x000fca000f8e00ff */
[----:B------:R-:W-:-:S04]  /*a560*/  SHF.L.U32 R0, R0, 0x1f, RZ ;  /* 0x0000001f00007819 */ /* 0x000fc800000006ff */
[----:B------:R0:W1:Y:S01]  /*a570*/  SYNCS.PHASECHK.TRANS64.TRYWAIT P1, [UR6+0x28850], R0 ;  /* 0x02885000ff0075a7 */ /* 0x0000620008020146 */
[----:B------:R-:W-:Y:S05]  /*a580*/  @!P0 BRA `(.L_x_1099) ;  /* 0x0000000000048947 */ /* 0x000fea0003800000 */
[----:B------:R-:W-:Y:S01]  /*a590*/  BPT.TRAP 0x1 ;  /* 0x000000040000795c */ /* 0x000fe20000300000 */
.L_x_1099:
[----:B-1----:R-:W-:Y:S05]  /*a5a0*/  @P1 BRA `(.L_x_1097) ;  /* 0x0000000000081947 */ /* 0x002fea0003800000 */
[----:B------:R-:W1:Y:S02]  /*a5b0*/  SYNCS.PHASECHK.TRANS64.TRYWAIT P1, [UR6+0x28850], R0 ;  /* 0x02885000ff0075a7 */ /* 0x000e640008020146 */
[----:B-1----:R-:W-:Y:S05]  /*a5c0*/  @!P1 BRA `(.L_x_1100) ;  /* 0x0000009800e89947 */ /* 0x002fea0003800000 */
.L_x_1097:
        /* <DEDUP_REMOVED lines=49> */
.L_x_1101:
        /* <DEDUP_REMOVED lines=9> */
[----:B------:R-:W-:Y:S01]  /*a970*/  IADD3 R7, -R14, 0x1, RZ ;  /* 0x000000010e077810 */ /* 0x000fe20007ffe1ff */
[----:B------:R-:W-:Y:S01]  /*a980*/  @UP1 ULDC UR7, c[0x0][0x44c] ;  /* 0x0001130000071ab9 */ /* 0x000fe20000000800 */
[----:B------:R-:W-:-:S03]  /*a990*/  UPRMT UR6, UR40, 0x654, UR6 ;  /* 0x0000065428067896 */ /* 0x000fc60008000006 */
[----:B------:R-:W-:-:S04]  /*a9a0*/  IMAD R7, R16, -0x2, R7 ;  /* 0xfffffffe10077824 */ /* 0x000fc800078e0207 */
[----:B------:R-:W-:Y:S01]  /*a9b0*/  @P1 IMAD.HI.U32 R2, R0, UR7, RZ ;  /* 0x0000000700021c27 */ /* 0x000fe2000f8e00ff */
[----:B------:R-:W-:Y:S01]  /*a9c0*/  @UP1 ULDC UR7, c[0x0][0x450] ;  /* 0x0001140000071ab9 */ /* 0x000fe20000000800 */
[----:B------:R-:W-:Y:S01]  /*a9d0*/  PLOP3.LUT P1, PT, PT, PT, UP0, 0x40, 0x0 ;  /* 0x000000000000781c */ /* 0x000fe20003f2e808 */
[----:B------:R-:W-:Y:S01]  /*a9e0*/  SYNCS.ARRIVE.TRANS64.RED.A1T0 RZ, [UR6], RZ ;  /* 0x000000ffffff79a7 */ /* 0x000fe20008100406 */
[----:B------:R-:W-:Y:S01]  /*a9f0*/  ULOP3.LUT UR6, URZ, UR57, URZ, 0x33, !UPT ;  /* 0x000000393f067292 */ /* 0x000fe2000f8e333f */
[----:B------:R-:W-:Y:S01]  /*aa00*/  @P2 SHF.R.U32.HI R0, RZ, UR7, R2 ;  /* 0x00000007ff002c19 */ /* 0x000fe20008011602 */
[----:B0-----:R-:W-:-:S04]  /*aa10*/  IMAD R7, R154, UR43, R7 ;  /* 0x0000002b9a077c24 */ /* 0x001fc8000f8e0207 */
[----:B------:R-:W0:Y:S01]  /*aa20*/  SHFL.IDX PT, R9, R0, RZ, 0x1c1f ;  /* 0x001c1fff00097589 */ /* 0x000e2200000e0000 */
[----:B------:R-:W-:-:S04]  /*aa30*/  VIADD R7, R7, -UR56 ;  /* 0x8000003807077c36 */ /* 0x000fc80008000000 */
[C---:B------:R-:W-:Y:S02]  /*aa40*/  VIADD R20, R7.reuse, UR55 ;  /* 0x0000003707147c36 */ /* 0x040fe40008000000 */
[----:B------:R-:W-:Y:S02]  /*aa50*/  VIADD R152, R7, UR6 ;  /* 0x0000000607987c36 */ /* 0x000fe40008000000 */
[--C-:B0-----:R-:W-:Y:S02]  /*aa60*/  IMAD.IADD R2, R20, 0x1, R9.reuse ;  /* 0x0000000114027824 */ /* 0x101fe400078e0209 */
[----:B------:R-:W-:Y:S01]  /*aa70*/  IMAD.IADD R8, R152, 0x1, R9 ;  /* 0x0000000198087824 */ /* 0x000fe200078e0209 */
[----:B------:R-:W-:Y:S06]  /*aa80*/  @P1 BRA `(.L_x_1102) ;  /* 0x00000000005c1947 */ /* 0x000fec0003800000 */
[----:B------:R-:W-:Y:S01]  /*aa90*/  IMAD R7, R154, UR43, R9 ;  /* 0x0000002b9a077c24 */ /* 0x000fe2000f8e0209 */
[----:B------:R-:W-:Y:S03]  /*aaa0*/  BSSY B0, `(.L_x_1103) ;  /* 0x0000011000007945 */ /* 0x000fe60003800000 */
[----:B------:R-:W-:-:S05]  /*aab0*/  VIADD R7, R7, -UR56 ;  /* 0x8000003807077c36 */ /* 0x000fca0008000000 */
        /* <DEDUP_REMOVED lines=10> */
.L_x_1104:
[----:B------:R-:W-:-:S05]  /*ab60*/  IMAD.U32 R9, RZ, RZ, UR54 ;  /* 0x00000036ff097e24 */ /* 0x000fca000f8e00ff */
[----:B------:R-:W-:-:S13]  /*ab70*/  ISETP.NE.AND P1, PT, R9, 0x1, PT ;  /* 0x000000010900780c */ /* 0x000fda0003f25270 */
[----:B------:R-:W0:Y:S02]  /*ab80*/  @P1 LDC.64 R12, c[0x0][0x9e8] ;  /* 0x00027a00ff0c1b82 */ /* 0x000e240000000a00 */
[----:B0-----:R-:W-:-:S05]  /*ab90*/  @P1 IMAD.HI.U32 R12, R7, R12, RZ ;  /* 0x0000000c070c1227 */ /* 0x001fca00078e00ff */
[----:B------:R-:W-:-:S07]  /*aba0*/  @P1 SHF.R.U32.HI R7, RZ, R13, R12 ;  /* 0x0000000dff071219 */ /* 0x000fce000001160c */
.L_x_1105:
[----:B------:R-:W-:Y:S05]  /*abb0*/  BSYNC B0 ;  /* 0x0000000000007941 */ /* 0x000fea0003800000 */
.L_x_1103:
[----:B------:R-:W-:-:S04]  /*abc0*/  IMAD R7, R7, R9, -R14 ;  /* 0x0000000907077224 */ /* 0x000fc800078e0a0e */
[----:B------:R-:W-:-:S05]  /*abd0*/  IMAD R7, R16, -0x2, R7 ;  /* 0xfffffffe10077824 */ /* 0x000fca00078e0207 */
[----:B------:R-:W-:Y:S02]  /*abe0*/  VIADDMNMX R2, R7, R9, R2, PT ;  /* 0x0000000907027246 */ /* 0x000fe40003800102 */
[----:B------:R-:W-:-:S07]  /*abf0*/  VIMNMX R8, R8, R7, !PT ;  /* 0x0000000708087248 */ /* 0x000fce0007fe0100 */
.L_x_1102:
        /* <DEDUP_REMOVED lines=12> */
[----:B------:R-:W-:-:S02]  /*acc0*/  FSEL R9, R24, -INF , !P6 ;  /* 0xff80000018097808 */ /* 0x000fc40007000000 */
[----:B------:R-:W-:Y:S01]  /*acd0*/  FSEL R171, R25, -INF , !P2 ;  /* 0xff80000019ab7808 */ /* 0x000fe20005000000 */
[----:B0-----:R-:W-:Y:S01]  /*ace0*/  IMAD.IADD R12, R152, 0x1, R161 ;  /* 0x00000001980c7824 */ /* 0x001fe200078e02a1 */
[C---:B------:R-:W-:Y:S02]  /*acf0*/  ISETP.GT.AND P5, PT, R8.reuse, 0x9, P1 ;  /* 0x000000090800780c */ /* 0x040fe40000fa4270 */
        /* <DEDUP_REMOVED lines=100> */
.L_x_1108:
[----:B------:R-:W-:-:S05]  /*b340*/  IMAD.U32 R2, RZ, RZ, UR54 ;  /* 0x00000036ff027e24 */ /* 0x000fca000f8e00ff */
[----:B------:R-:W-:-:S13]  /*b350*/  ISETP.NE.AND P2, PT, R2, 0x1, PT ;  /* 0x000000010200780c */ /* 0x000fda0003f45270 */
[----:B------:R-:W0:Y:S02]  /*b360*/  @P2 LDC.64 R162, c[0x0][0x9e8] ;  /* 0x00027a00ffa22b82 */ /* 0x000e240000000a00 */
[----:B0-----:R-:W-:-:S05]  /*b370*/  @P2 IMAD.HI.U32 R0, R161, R162, RZ ;  /* 0x000000a2a1002227 */ /* 0x001fca00078e00ff */
[----:B------:R-:W-:-:S07]  /*b380*/  @P2 SHF.R.U32.HI R161, RZ, R163, R0 ;  /* 0x000000a3ffa12219 */ /* 0x000fce0000011600 */
.L_x_1109:
[----:B------:R-:W-:Y:S05]  /*b390*/  BSYNC B0 ;  /* 0x0000000000007941 */ /* 0x000fea0003800000 */
.L_x_1107:
[----:B------:R-:W-:-:S04]  /*b3a0*/  IMAD R161, R161, R2, -R14 ;  /* 0x00000002a1a17224 */ /* 0x000fc800078e0a0e */
[----:B------:R-:W-:-:S05]  /*b3b0*/  IMAD R161, R16, -0x2, R161 ;  /* 0xfffffffe10a17824 */ /* 0x000fca00078e02a1 */
[----:B------:R-:W-:Y:S02]  /*b3c0*/  VIADDMNMX R8, R161, R2, R8, PT ;  /* 0x00000002a1087246 */ /* 0x000fe40003800108 */
[----:B------:R-:W-:-:S07]  /*b3d0*/  VIMNMX R12, R12, R161, !PT ;  /* 0x000000a10c0c7248 */ /* 0x000fce0007fe0100 */
.L_x_1106:
        /* <DEDUP_REMOVED lines=11> */
[----:B------:R-:W-:-:S02]  /*b490*/  ISETP.GT.AND P5, PT, R12, 0x20, P1 ;  /* 0x000000200c00780c */ /* 0x000fc40000fa4270 */
[----:B------:R-:W-:Y:S02]  /*b4a0*/  FMNMX.FTZ R0, R179, R0, !PT ;  /* 0x00000000b3007209 */ /* 0x000fe40007810000 */
[----:B------:R-:W-:Y:S02]  /*b4b0*/  ISETP.LT.OR P5, PT, R8, 0x21, P5 ;  /* 0x000000210800780c */ /* 0x000fe40002fa1670 */
[----:B------:R-:W-:Y:S02]  /*b4c0*/  FMNMX.FTZ R0, R175, R0, !PT ;  /* 0x00000000af007209 */ /* 0x000fe40007810000 */
[C---:B------:R-:W-:Y:S02]  /*b4d0*/  ISETP.GT.AND P3, PT, R12.reuse, 0x8, P1 ;  /* 0x000000080c00780c */ /* 0x040fe40000f64270 */
        /* <DEDUP_REMOVED lines=9> */
[C---:B------:R-:W-:Y:S02]  /*b570*/  ISETP.GT.AND P2, PT, R12.reuse, 0x11, P1 ;  /* 0x000000110c00780c */ /* 0x040fe40000f44270 */
[----:B------:R-:W-:Y:S02]  /*b580*/  FMNMX.FTZ R0, R49, R0, !PT ;  /* 0x0000000031007209 */ /* 0x000fe40007810000 */
[----:B------:R-:W-:Y:S02]  /*b590*/  FSEL R31, R31, -INF , !P4 ;  /* 0xff8000001f1f7808 */ /* 0x000fe40006000000 */
[----:B------:R-:W-:Y:S02]  /*b5a0*/  FMNMX.FTZ R0, R45, R0, !PT ;  /* 0x000000002d007209 */ /* 0x000fe40007810000 */
[----:B------:R-:W-:-:S02]  /*b5b0*/  ISETP.GT.AND P3, PT, R12, 0x18, P1 ;  /* 0x000000180c00780c */ /* 0x000fc40000f64270 */
[----:B------:R-:W-:Y:S02]  /*b5c0*/  FMNMX.FTZ R0, R53, R0, !PT ;  /* 0x0000000035007209 */ /* 0x000fe40007810000 */
[----:B------:R-:W-:Y:S02]  /*b5d0*/  ISETP.LT.OR P2, PT, R8, 0x12, P2 ;  /* 0x000000120800780c */ /* 0x000fe40001741670 */
[----:B------:R-:W-:Y:S02]  /*b5e0*/  FMNMX.FTZ R0, R41, R0, !PT ;  /* 0x0000000029007209 */ /* 0x000fe40007810000 */
[----:B------:R-:W-:Y:S02]  /*b5f0*/  ISETP.GT.AND P4, PT, R12, 0x19, P1 ;  /* 0x000000190c00780c */ /* 0x000fe40000f84270 */
[----:B------:R-:W-:Y:S02]  /*b600*/  FMNMX.FTZ R0, R57, R0, !PT ;  /* 0x0000000039007209 */ /* 0x000fe40007810000 */
[----:B------:R-:W-:-:S02]  /*b610*/  ISETP.LT.OR P3, PT, R8, 0x19, P3 ;  /* 0x000000190800780c */ /* 0x000fc40001f61670 */
[----:B------:R-:W-:Y:S02]  /*b620*/  FMNMX.FTZ R0, R29, R0, !PT ;  /* 0x000000001d007209 */ /* 0x000fe40007810000 */
[----:B------:R-:W-:Y:S02]  /*b630*/  FSEL R35, R35, -INF , !P2 ;  /* 0xff80000023237808 */ /* 0x000fe40005000000 */
        /* <DEDUP_REMOVED lines=19> */
[----:B------:R-:W-:Y:S02]  /*b770*/  ISETP.GT.AND P2, PT, R12, 0x30, P1 ;  /* 0x000000300c00780c */ /* 0x000fe40000f44270 */
[----:B------:R-:W-:Y:S02]  /*b780*/  FMNMX.FTZ R0, R81, R0, !PT ;  /* 0x0000000051007209 */ /* 0x000fe40007810000 */
[----:B------:R-:W-:-:S02]  /*b790*/  ISETP.LT.OR P4, PT, R8, 0x2a, P4 ;  /* 0x0000002a0800780c */ /* 0x000fc40002781670 */
[----:B------:R-:W-:Y:S02]  /*b7a0*/  FMNMX.FTZ R0, R33, R0, !PT ;  /* 0x0000000021007209 */ /* 0x000fe40007810000 */
[----:B------:R-:W-:Y:S02]  /*b7b0*/  ISETP.LT.OR P2, PT, R8, 0x31, P2 ;  /* 0x000000310800780c */ /* 0x000fe40001741670 */
[----:B------:R-:W-:Y:S02]  /*b7c0*/  FMNMX.FTZ R14, R85, R0, !PT ;  /* 0x00000000550e7209 */ /* 0x000fe40007810000 */
[----:B------:R-:W0:Y:S01]  /*b7d0*/  LDC R0, c[0x0][0x988] ;  /* 0x00026200ff007b82 */ /* 0x000e220000000800 */
[----:B------:R-:W-:Y:S02]  /*b7e0*/  FSEL R181, R50, -INF , !P2 ;  /* 0xff80000032b57808 */ /* 0x000fe40005000000 */
[----:B------:R-:W1:Y:S01]  /*b7f0*/  SHFL.BFLY PT, R161, R14, 0x2, 0x1f ;  /* 0x0c401f000ea17f89 */ /* 0x000e6200000e0000 */
[----:B------:R-:W-:-:S04]  /*b800*/  ISETP.GT.AND P2, PT, R12, 0x40, P1 ;  /* 0x000000400c00780c */ /* 0x000fc80000f44270 */
[----:B------:R-:W-:-:S04]  /*b810*/  ISETP.LT.OR P2, PT, R8, 0x41, P2 ;  /* 0x000000410800780c */ /* 0x000fc80001741670 */
[----:B------:R-:W-:Y:S02]  /*b820*/  FSEL R193, R58, -INF , !P2 ;  /* 0xff8000003ac17808 */ /* 0x000fe40005000000 */
[----:B------:R-:W-:-:S04]  /*b830*/  ISETP.GT.AND P2, PT, R12, 0x50, P1 ;  /* 0x000000500c00780c */ /* 0x000fc80000f44270 */
[----:B------:R-:W-:Y:S02]  /*b840*/  ISETP.LT.OR P2, PT, R8, 0x51, P2 ;  /* 0x000000510800780c */ /* 0x000fe40001741670 */
[----:B-1----:R-:W-:-:S05]  /*b850*/  FMNMX.FTZ R161, R14, R161, !PT ;  /* 0x000000a10ea17209 */ /* 0x002fca0007810000 */
[----:B------:R-:W1:Y:S02]  /*b860*/  SHFL.BFLY PT, R2, R161, 0x1, 0x1f ;  /* 0x0c201f00a1027f89 */ /* 0x000e6400000e0000 */
[----:B-1----:R-:W-:Y:S02]  /*b870*/  FMNMX.FTZ R2, R161, R2, !PT ;  /* 0x00000002a1027209 */ /* 0x002fe40007810000 */
[----:B------:R-:W-:Y:S02]  /*b880*/  FSEL R161, R27, -INF , !P6 ;  /* 0xff8000001ba17808 */ /* 0x000fe40007000000 */
[C---:B------:R-:W-:Y:S01]  /*b890*/  FSETP.NEU.FTZ.AND P6, PT, R2.reuse, -INF , PT ;  /* 0xff8000000200780b */ /* 0x040fe20003fdd000 */
[----:B0-----:R-:W-:-:S05]  /*b8a0*/  FMUL.FTZ R14, R2, R0 ;  /* 0x00000000020e7220 */ /* 0x001fca0000410000 */
[----:B------:R-:W-:-:S05]  /*b8b0*/  FSEL R14, R14, RZ, P6 ;  /* 0x000000ff0e0e7208 */ /* 0x000fca0003000000 */
        /* <DEDUP_REMOVED lines=58> */
[----:B------:R-:W-:Y:S01]  /*bc60*/  FFMA.FTZ R37, R81, R0, -R14 ;  /* 0x0000000051257223 */ /* 0x000fe2000001080e */
[----:B------:R-:W-:Y:S01]  /*bc70*/  FMNMX.FTZ R20, R177, R20, !PT ;  /* 0x00000014b1147209 */ /* 0x000fe20007810000 */
[----:B------:R-:W-:Y:S01]  /*bc80*/  MUFU.EX2 R9, R9 ;  /* 0x0000000900097308 */ /* 0x000fe20000000800 */
[----:B------:R-:W-:-:S02]  /*bc90*/  ISETP.GT.AND P4, PT, R12, 0x49, P1 ;  /* 0x000000490c00780c */ /* 0x000fc40000f84270 */
[----:B------:R-:W-:Y:S02]  /*bca0*/  FMNMX.FTZ R20, R181, R20, !PT ;  /* 0x00000014b5147209 */ /* 0x000fe40007810000 */
[----:B------:R-:W-:Y:S02]  /*bcb0*/  ISETP.LT.OR P5, PT, R8, 0x49, P5 ;  /* 0x000000490800780c */ /* 0x000fe40002fa1670 */
[----:B------:R-:W-:Y:S01]  /*bcc0*/  FMNMX.FTZ R20, R51, R20, !PT ;  /* 0x0000001433147209 */ /* 0x000fe20007810000 */
[----:B------:R-:W-:Y:S01]  /*bcd0*/  MUFU.EX2 R180, R180 ;  /* 0x000000b400b47308 */ /* 0x000fe20000000800 */
[----:B------:R-:W-:Y:S02]  /*bce0*/  FSEL R59, R59, -INF , !P3 ;  /* 0xff8000003b3b7808 */ /* 0x000fe40005800000 */
[----:B------:R-:W-:Y:S02]  /*bcf0*/  FMNMX.FTZ R20, R179, R20, !PT ;  /* 0x00000014b3147209 */ /* 0x000fe40007810000 */
[----:B------:R-:W-:-:S02]  /*bd00*/  FSEL R159, R62, -INF , !P5 ;  /* 0xff8000003e9f7808 */ /* 0x000fc40006800000 */
[----:B------:R-:W-:Y:S01]  /*bd10*/  FMNMX.FTZ R20, R175, R20, !PT ;  /* 0x00000014af147209 */ /* 0x000fe20007810000 */
[----:B------:R-:W-:Y:S01]  /*bd20*/  MUFU.EX2 R182, R182 ;  /* 0x000000b600b67308 */ /* 0x000fe20000000800 */
[----:B------:R-:W-:Y:S02]  /*bd30*/  ISETP.LT.OR P4, PT, R8, 0x4a, P4 ;  /* 0x0000004a0800780c */ /* 0x000fe40002781670 */
[----:B------:R-:W-:Y:S02]  /*bd40*/  FMNMX.FTZ R20, R193, R20, !PT ;  /* 0x00000014c1147209 */ /* 0x000fe40007810000 */
[----:B------:R-:W-:Y:S02]  /*bd50*/  ISETP.GT.AND P3, PT, R12, 0x51, P1 ;  /* 0x000000510c00780c */ /* 0x000fe40000f64270 */
[----:B------:R-:W-:Y:S01]  /*bd60*/  FMNMX.FTZ R20, R59, R20, !PT ;  /* 0x000000143b147209 */ /* 0x000fe20007810000 */
[----:B------:R-:W-:Y:S01]  /*bd70*/  MUFU.EX2 R11, R11 ;  /* 0x0000000b000b7308 */ /* 0x000fe20000000800 */
[----:B------:R-:W-:-:S02]  /*bd80*/  FSEL R63, R63, -INF , !P4 ;  /* 0xff8000003f3f7808 */ /* 0x000fc40006000000 */
[----:B------:R-:W-:Y:S02]  /*bd90*/  FMNMX.FTZ R20, R159, R20, !PT ;  /* 0x000000149f147209 */ /* 0x000fe40007810000 */
[----:B------:R-:W-:Y:S02]  /*bda0*/  ISETP.GT.AND P5, PT, R12, 0x58, P1 ;  /* 0x000000580c00780c */ /* 0x000fe40000fa4270 */
[----:B------:R-:W-:Y:S01]  /*bdb0*/  FSEL R157, R66, -INF , !P2 ;  /* 0xff800000429d7808 */ /* 0x000fe20005000000 */
[----:B------:R-:W-:Y:S01]  /*bdc0*/  MUFU.EX2 R176, R176 ;  /* 0x000000b000b07308 */ /* 0x000fe20000000800 */
[----:B------:R-:W-:Y:S02]  /*bdd0*/  ISETP.LT.OR P3, PT, R8, 0x52, P3 ;  /* 0x000000520800780c */ /* 0x000fe40001f61670 */
[----:B------:R-:W-:Y:S02]  /*bde0*/  FMNMX.FTZ R20, R63, R20, !PT ;  /* 0x000000143f147209 */ /* 0x000fe40007810000 */
[----:B------:R-:W-:-:S02]  /*bdf0*/  ISETP.GT.AND P4, PT, R12, 0x59, P1 ;  /* 0x000000590c00780c */ /* 0x000fc40000f84270 */
[----:B------:R-:W-:Y:S01]  /*be00*/  ISETP.LT.OR P5, PT, R8, 0x59, P5 ;  /* 0x000000590800780c */ /* 0x000fe20002fa1670 */
[----:B------:R-:W-:Y:S01]  /*be10*/  MUFU.EX2 R13, R13 ;  /* 0x0000000d000d7308 */ /* 0x000fe20000000800 */
[----:B------:R-:W-:Y:S02]  /*be20*/  FSEL R67, R67, -INF , !P3 ;  /* 0xff80000043437808 */ /* 0x000fe40005800000 */
[----:B------:R-:W-:Y:S02]  /*be30*/  FMNMX.FTZ R20, R157, R20, !PT ;  /* 0x000000149d147209 */ /* 0x000fe40007810000 */
[----:B------:R-:W-:Y:S02]  /*be40*/  ISETP.GT.AND P2, PT, R12, 0x60, P1 ;  /* 0x000000600c00780c */ /* 0x000fe40000f44270 */
[----:B------:R-:W-:Y:S01]  /*be50*/  FSEL R153, R70, -INF , !P5 ;  /* 0xff80000046997808 */ /* 0x000fe20006800000 */
[----:B------:R-:W-:Y:S01]  /*be60*/  MUFU.EX2 R178, R178 ;  /* 0x000000b200b27308 */ /* 0x000fe20000000800 */
[----:B------:R-:W-:-:S02]  /*be70*/  ISETP.LT.OR P4, PT, R8, 0x5a, P4 ;  /* 0x0000005a0800780c */ /* 0x000fc40002781670 */
[----:B------:R-:W-:Y:S02]  /*be80*/  FMNMX.FTZ R20, R67, R20, !PT ;  /* 0x0000001443147209 */ /* 0x000fe40007810000 */
[----:B------:R-:W-:Y:S02]  /*be90*/  ISETP.GT.AND P3, PT, R12, 0x61, P1 ;  /* 0x000000610c00780c */ /* 0x000fe40000f64270 */
[----:B------:R-:W-:Y:S01]  /*bea0*/  ISETP.LT.OR P2, PT, R8, 0x61, P2 ;  /* 0x000000610800780c */ /* 0x000fe20001741670 */
[----:B------:R-:W-:Y:S01]  /*beb0*/  MUFU.EX2 R27, R27 ;  /* 0x0000001b001b7308 */ /* 0x000fe20000000800 */
[----:B------:R-:W-:Y:S02]  /*bec0*/  FSEL R71, R71, -INF , !P4 ;  /* 0xff80000047477808 */ /* 0x000fe40006000000 */
[----:B------:R-:W-:Y:S02]  /*bed0*/  FMNMX.FTZ R20, R153, R20, !PT ;  /* 0x0000001499147209 */ /* 0x000fe40007810000 */
[----:B------:R-:W-:-:S02]  /*bee0*/  ISETP.GT.AND P5, PT, R12, 0x68, P1 ;  /* 0x000000680c00780c */ /* 0x000fc40000fa4270 */
[----:B------:R-:W-:Y:S01]  /*bef0*/  FSEL R155, R74, -INF , !P2 ;  /* 0xff8000004a9b7808 */ /* 0x000fe20005000000 */
[----:B------:R-:W-:Y:S01]  /*bf00*/  MUFU.EX2 R172, R172 ;  /* 0x000000ac00ac7308 */ /* 0x000fe20000000800 */
[----:B------:R-:W-:Y:S02]  /*bf10*/  ISETP.LT.OR P3, PT, R8, 0x62, P3 ;  /* 0x000000620800780c */ /* 0x000fe40001f61670 */
[----:B------:R-:W-:Y:S02]  /*bf20*/  FMNMX.FTZ R20, R71, R20, !PT ;  /* 0x0000001447147209 */ /* 0x000fe40007810000 */
[----:B------:R-:W-:Y:S02]  /*bf30*/  ISETP.GT.AND P4, PT, R12, 0x69, P1 ;  /* 0x000000690c00780c */ /* 0x000fe40000f84270 */
[----:B------:R-:W-:Y:S01]  /*bf40*/  ISETP.LT.OR P5, PT, R8, 0x69, P5 ;  /* 0x000000690800780c */ /* 0x000fe20002fa1670 */
        /* <DEDUP_REMOVED lines=14> */
[----:B------:R-:W-:Y:S01]  /*c030*/  ISETP.LT.OR P3, PT, R8, 0x72, P3 ;  /* 0x000000720800780c */ /* 0x000fe20001f61670 */
[----:B------:R-:W-:Y:S01]  /*c040*/  MUFU.EX2 R168, R168 ;  /* 0x000000a800a87308 */ /* 0x000fe20000000800 */
[----:B------:R-:W-:-:S02]  /*c050*/  FSEL R167, R82, -INF , !P2 ;  /* 0xff80000052a77808 */ /* 0x000fc40005000000 */
[----:B------:R-:W-:Y:S02]  /*c060*/  FMNMX.FTZ R20, R79, R20, !PT ;  /* 0x000000144f147209 */ /* 0x000fe40007810000 */
[----:B------:R-:W-:Y:S02]  /*c070*/  ISETP.GT.AND P1, PT, R12, 0x79, P1 ;  /* 0x000000790c00780c */ /* 0x000fe40000f24270 */
[C---:B------:R-:W-:Y:S01]  /*c080*/  ISETP.LT.OR P5, PT, R8.reuse, 0x79, P5 ;  /* 0x000000790800780c */ /* 0x040fe20002fa1670 */
[----:B------:R-:W-:Y:S01]  /*c090*/  MUFU.EX2 R49, R49 ;  /* 0x0000003100317308 */ /* 0x000fe20000000800 */
[----:B------:R-:W-:Y:S02]  /*c0a0*/  FSEL R83, R83, -INF , !P3 ;  /* 0xff80000053537808 */ /* 0x000fe40005800000 */
[----:B------:R-:W-:Y:S02]  /*c0b0*/  FMNMX.FTZ R20, R167, R20, !PT ;  /* 0x00000014a7147209 */ /* 0x000fe40007810000 */
[----:B------:R-:W-:-:S02]  /*c0c0*/  ISETP.LT.OR P1, PT, R8, 0x7a, P1 ;  /* 0x0000007a0800780c */ /* 0x000fc40000f21670 */
[----:B------:R-:W-:Y:S01]  /*c0d0*/  FSEL R195, R86, -INF , !P5 ;  /* 0xff80000056c37808 */ /* 0x000fe20006800000 */
[----:B------:R-:W-:Y:S01]  /*c0e0*/  MUFU.EX2 R170, R170 ;  /* 0x000000aa00aa7308 */ /* 0x000fe20000000800 */
[----:B------:R-:W-:Y:S02]  /*c0f0*/  FMNMX.FTZ R20, R83, R20, !PT ;  /* 0x0000001453147209 */ /* 0x000fe40007810000 */
[----:B------:R-:W-:Y:S02]  /*c100*/  FSEL R87, R87, -INF , !P1 ;  /* 0xff80000057577808 */ /* 0x000fe40004800000 */
[----:B------:R-:W-:Y:S02]  /*c110*/  FMNMX.FTZ R20, R195, R20, !PT ;  /* 0x00000014c3147209 */ /* 0x000fe40007810000 */
[----:B------:R-:W-:Y:S01]  /*c120*/  FSEL R12, R2, RZ, P6 ;  /* 0x000000ff020c7208 */ /* 0x000fe20003000000 */
[----:B------:R-:W-:Y:S01]  /*c130*/  MUFU.EX2 R45, R45 ;  /* 0x0000002d002d7308 */ /* 0x000fe20000000800 */
[----:B------:R-:W-:-:S03]  /*c140*/  FMNMX.FTZ R20, R87, R20, !PT ;  /* 0x0000001457147209 */ /* 0x000fc60007810000 */
[----:B------:R-:W-:Y:S01]  /*c150*/  FADD.FTZ R33, -R12, R5 ;  /* 0x000000050c217221 */ /* 0x000fe20000010100 */
[-CC-:B------:R-:W-:Y:S01]  /*c160*/  FFMA.FTZ R5, R85, R0.reuse, -R14.reuse ;  /* 0x0000000055057223 */ /* 0x180fe2000001080e */
[----:B------:R-:W0:Y:S02]  /*c170*/  SHFL.BFLY PT, R57, R20, 0x2, 0x1f ;  /* 0x0c401f0014397f89 */ /* 0x000e2400000e0000 */
[----:B------:R-:W-:Y:S08]  /*c180*/  MUFU.EX2 R164, R164 ;  /* 0x000000a400a47308 */ /* 0x000ff00000000800 */
[----:B------:R-:W-:Y:S08]  /*c190*/  MUFU.EX2 R41, R41 ;  /* 0x0000002900297308 */ /* 0x000ff00000000800 */
        /* <DEDUP_REMOVED lines=9> */
[----:B------:R-:W-:-:S03]  /*c230*/  FMUL.FTZ R8, R33, R0 ;  /* 0x0000000021087220 */ /* 0x000fc60000410000 */
[C---:B------:R-:W-:Y:S01]  /*c240*/  FSETP.NEU.FTZ.AND P1, PT, R7.reuse, -INF , PT ;  /* 0xff8000000700780b */ /* 0x040fe20003f3d000 */
[----:B------:R-:W-:Y:S02]  /*c250*/  FMUL.FTZ R12, R7, R0 ;  /* 0x00000000070c7220 */ /* 0x000fe40000410000 */
[----:B------:R-:W-:Y:S03]  /*c260*/  MUFU.EX2 R21, R21 ;  /* 0x0000001500157308 */ /* 0x000fe60000000800 */
[----:B------:R-:W-:-:S05]  /*c270*/  FSEL R12, R12, RZ, P1 ;  /* 0x000000ff0c0c7208 */ /* 0x000fca0000800000 */
[----:B------:R-:W0:Y:S01]  /*c280*/  MUFU.EX2 R8, R8 ;  /* 0x0000000800087308 */ /* 0x000e220000000800 */
[-CC-:B------:R-:W-:Y:S01]  /*c290*/  FFMA.FTZ R20, R31, R0.reuse, -R12.reuse ;  /* 0x000000001f147223 */ /* 0x180fe2000001080c */
[----:B------:R-:W-:Y:S01]  /*c2a0*/  FSEL R31, R7, RZ, P1 ;  /* 0x000000ff071f7208 */ /* 0x000fe20000800000 */
[-CC-:B------:R-:W-:Y:S01]  /*c2b0*/  FFMA.FTZ R14, R183, R0.reuse, -R12.reuse ;  /* 0x00000000b70e7223 */ /* 0x180fe2000001080c */
[-CC-:B------:R-:W-:Y:S01]  /*c2c0*/  FFMA.FTZ R33, R161, R0.reuse, -R12.reuse ;  /* 0x00000000a1217223 */ /* 0x180fe2000001080c */
[-CC-:B------:R-:W-:Y:S01]  /*c2d0*/  FFMA.FTZ R183, R163, R0.reuse, -R12.reuse ;  /* 0x00000000a3b77223 */ /* 0x180fe2000001080c */
[-C--:B------:R-:W-:Y:S01]  /*c2e0*/  FFMA.FTZ R24, R165, R0.reuse, -R12 ;  /* 0x00000000a5187223 */ /* 0x080fe2000001080c */
[----:B------:R-:W-:Y:S01]  /*c2f0*/  FADD.FTZ R31, -R31, R6 ;  /* 0x000000061f1f7221 */ /* 0x000fe20000010100 */
[----:B------:R-:W-:Y:S01]  /*c300*/  MUFU.EX2 R20, R20 ;  /* 0x0000001400147308 */ /* 0x000fe20000000800 */
[-CC-:B------:R-:W-:Y:S01]  /*c310*/  FFMA.FTZ R35, R35, R0.reuse, -R12.reuse ;  /* 0x0000000023237223 */ /* 0x180fe2000001080c */
[-CC-:B------:R-:W-:Y:S01]  /*c320*/  FFMA.FTZ R32, R51, R0.reuse, -R12.reuse ;  /* 0x0000000033207223 */ /* 0x180fe2000001080c */
[-C--:B------:R-:W-:Y:S01]  /*c330*/  FMUL.FTZ R31, R31, R0.reuse ;  /* 0x000000001f1f7220 */ /* 0x080fe20000410000 */
[-CC-:B------:R-:W-:Y:S01]  /*c340*/  FFMA.FTZ R26, R169, R0.reuse, -R12.reuse ;  /* 0x00000000a91a7223 */ /* 0x180fe2000001080c */
[-CC-:B------:R-:W-:Y:S01]  /*c350*/  FFMA.FTZ R39, R39, R0.reuse, -R12.reuse ;  /* 0x0000000027277223 */ /* 0x180fe2000001080c */
[-CC-:B------:R-:W-:Y:S01]  /*c360*/  FFMA.FTZ R28, R171, R0.reuse, -R12.reuse ;  /* 0x00000000ab1c7223 */ /* 0x180fe2000001080c */
[--C-:B------:R-:W-:Y:S01]  /*c370*/  FFMA.FTZ R34, R59, R0, -R12.reuse ;  /* 0x000000003b227223 */ /* 0x100fe2000001080c */
[----:B------:R-:W-:Y:S01]  /*c380*/  MUFU.EX2 R14, R14 ;  /* 0x0000000e000e7308 */ /* 0x000fe20000000800 */
        /* <DEDUP_REMOVED lines=19> */
[----:B------:R-:W-:-:S04]  /*c4c0*/  FFMA.FTZ R195, R195, R0, -R12 ;  /* 0x00000000c3c37223 */ /* 0x000fc8000001080c */
[----:B------:R-:W2:Y:S01]  /*c4d0*/  MUFU.EX2 R183, R183 ;  /* 0x000000b700b77308 */ /* 0x000ea20000000800 */
[----:B0-----:R-:W-:Y:S01]  /*c4e0*/  FFMA.FTZ R4, R31, R3, R14 ;  /* 0x000000031f047223 */ /* 0x001fe2000001000e */
[----:B------:R-:W-:Y:S01]  /*c4f0*/  FADD.FTZ R3, R180, R51 ;  /* 0x00000033b4037221 */ /* 0x000fe20000010000 */
[----:B------:R-:W-:-:S03]  /*c500*/  FFMA.FTZ R51, R63, R0, -R12 ;  /* 0x000000003f337223 */ /* 0x000fc6000001080c */
[----:B------:R-:W-:Y:S02]  /*c510*/  FADD.FTZ R38, R182, R3 ;  /* 0x00000003b6267221 */ /* 0x000fe40000010000 */
[----:B------:R-:W0:Y:S01]  /*c520*/  MUFU.EX2 R24, R24 ;  /* 0x0000001800187308 */ /* 0x000e220000000800 */
[----:B-1----:R-:W-:Y:S01]  /*c530*/  FADD.FTZ R4, R33, R4 ;  /* 0x0000000421047221 */ /* 0x002fe20000010000 */
[----:B------:R-:W-:-:S06]  /*c540*/  FADD.FTZ R59, R11, R38 ;  /* 0x000000260b3b7221 */ /* 0x000fcc0000010000 */
[----:B------:R-:W1:Y:S01]  /*c550*/  MUFU.EX2 R35, R35 ;  /* 0x0000002300237308 */ /* 0x000e620000000800 */
[----:B--2---:R-:W-:Y:S01]  /*c560*/  FADD.FTZ R3, R183, R4 ;  /* 0x00000004b7037221 */ /* 0x004fe20000010000 */
[----:B------:R-:W-:-:S03]  /*c570*/  FADD.FTZ R4, R176, R59 ;  /* 0x0000003bb0047221 */ /* 0x000fc60000010000 */
[----:B------:R-:W-:-:S03]  /*c580*/  FADD.FTZ R3, R20, R3 ;  /* 0x0000000314037221 */ /* 0x000fc60000010000 */
[----:B------:R-:W2:Y:S01]  /*c590*/  MUFU.EX2 R26, R26 ;  /* 0x0000001a001a7308 */ /* 0x000ea20000000800 */
[----:B0-----:R-:W-:Y:S01]  /*c5a0*/  FADD.FTZ R38, R24, R3 ;  /* 0x0000000318267221 */ /* 0x001fe20000010000 */
[----:B------:R-:W-:-:S04]  /*c5b0*/  FADD.FTZ R3, R13, R4 ;  /* 0x000000040d037221 */ /* 0x000fc80000010000 */
[----:B------:R-:W-:Y:S02]  /*c5c0*/  FADD.FTZ R4, R178, R3 ;  /* 0x00000003b2047221 */ /* 0x000fe40000010000 */
[----:B------:R-:W0:Y:S01]  /*c5d0*/  MUFU.EX2 R39, R39 ;  /* 0x0000002700277308 */ /* 0x000e220000000800 */
[----:B-1----:R-:W-:Y:S01]  /*c5e0*/  FADD.FTZ R59, R35, R38 ;  /* 0x00000026233b7221 */ /* 0x002fe20000010000 */
[----:B------:R-:W-:Y:S01]  /*c5f0*/  FADD.FTZ R3, R27, R4 ;  /* 0x000000041b037221 */ /* 0x000fe20000010000 */
[----:B------:R-:W-:-:S03]  /*c600*/  FFMA.FTZ R38, R67, R0, -R12 ;  /* 0x0000000043267223 */ /* 0x000fc6000001080c */
[----:B------:R-:W-:Y:S02]  /*c610*/  FADD.FTZ R4, R172, R3 ;  /* 0x00000003ac047221 */ /* 0x000fe40000010000 */
        /* <DEDUP_REMOVED lines=9> */
[----:B-1----:R-:W-:-:S07]  /*c6b0*/  FADD.FTZ R40, R28, R59 ;  /* 0x0000003b1c287221 */ /* 0x002fce0000010000 */
[----:B------:R-:W1:Y:S01]  /*c6c0*/  MUFU.EX2 R61, R61 ;  /* 0x0000003d003d7308 */ /* 0x000e620000000800 */
[----:B--2---:R-:W-:Y:S01]  /*c6d0*/  FADD.FTZ R59, R43, R40 ;  /* 0x000000282b3b7221 */ /* 0x004fe20000010000 */
[-CC-:B------:R-:W-:Y:S01]  /*c6e0*/  FFMA.FTZ R40, R71, R0.reuse, -R12.reuse ;  /* 0x0000000047287223 */ /* 0x180fe2000001080c */
[----:B------:R-:W-:-:S05]  /*c6f0*/  FFMA.FTZ R12, R87, R0, -R12 ;  /* 0x00000000570c7223 */ /* 0x000fca000001080c */
        /* <DEDUP_REMOVED lines=27> */
[----:B0-----:R-:W-:-:S07]  /*c8b0*/  FADD.FTZ R42, R51, R42 ;  /* 0x0000002a332a7221 */ /* 0x001fce0000010000 */
[----:B------:R-:W0:Y:S01]  /*c8c0*/  MUFU.EX2 R163, R163 ;  /* 0x000000a300a37308 */ /* 0x000e220000000800 */
[----:B-1----:R-:W-:-:S07]  /*c8d0*/  FADD.FTZ R3, R161, R42 ;  /* 0x0000002aa1037221 */ /* 0x002fce0000010000 */
[----:B------:R-:W1:Y:S08]  /*c8e0*/  MUFU.EX2 R40, R40 ;  /* 0x0000002800287308 */ /* 0x000e700000000800 */
[----:B------:R-:W3:Y:S08]  /*c8f0*/  MUFU.EX2 R156, R156 ;  /* 0x0000009c009c7308 */ /* 0x000ef00000000800 */
[----:B------:R-:W4:Y:S08]  /*c900*/  MUFU.EX2 R44, R155 ;  /* 0x0000009b002c7308 */ /* 0x000f300000000800 */
[----:B------:R5:W-:Y:S08]  /*c910*/  MUFU.EX2 R46, R53 ;  /* 0x00000035002e7308 */ /* 0x000bf00000000800 */
[----:B------:R-:W4:Y:S01]  /*c920*/  MUFU.EX2 R25, R25 ;  /* 0x0000001900197308 */ /* 0x000f220000000800 */
[----:B-----5:R-:W-:Y:S01]  /*c930*/  FADD.FTZ R53, R15, R4 ;  /* 0x000000040f357221 */ /* 0x020fe20000010000 */
[----:B--2---:R-:W-:-:S03]  /*c940*/  FADD.FTZ R4, R38, R3 ;  /* 0x0000000326047221 */ /* 0x004fc60000010000 */
[----:B------:R-:W-:Y:S01]  /*c950*/  FADD.FTZ R42, R162, R53 ;  /* 0x00000035a22a7221 */ /* 0x000fe20000010000 */
[----:B0-----:R-:W-:Y:S02]  /*c960*/  FADD.FTZ R3, R163, R4 ;  /* 0x00000004a3037221 */ /* 0x001fe40000010000 */
[----:B------:R-:W0:Y:S01]  /*c970*/  MUFU.EX2 R75, R75 ;  /* 0x0000004b004b7308 */ /* 0x000e220000000800 */
[----:B------:R-:W-:Y:S01]  /*c980*/  FADD.FTZ R53, R21, R42 ;  /* 0x0000002a15357221 */ /* 0x000fe20000010000 */
[----:B-1----:R-:W-:-:S03]  /*c990*/  FADD.FTZ R3, R40, R3 ;  /* 0x0000000328037221 */ /* 0x002fc60000010000 */
[----:B---3--:R-:W-:Y:S01]  /*c9a0*/  FADD.FTZ R4, R156, R53 ;  /* 0x000000359c047221 */ /* 0x008fe20000010000 */
[----:B----4-:R-:W-:Y:S02]  /*c9b0*/  FADD.FTZ R3, R44, R3 ;  /* 0x000000032c037221 */ /* 0x010fe40000010000 */
[----:B------:R-:W1:Y:S01]  /*c9c0*/  MUFU.EX2 R158, R158 ;  /* 0x0000009e009e7308 */ /* 0x000e620000000800 */
[----:B------:R-:W-:-:S07]  /*c9d0*/  FADD.FTZ R53, R25, R4 ;  /* 0x0000000419357221 */ /* 0x000fce0000010000 */
[----:B------:R-:W2:Y:S01]  /*c9e0*/  MUFU.EX2 R57, R57 ;  /* 0x0000003900397308 */ /* 0x000ea20000000800 */
[----:B0-----:R-:W-:-:S04]  /*c9f0*/  FADD.FTZ R3, R75, R3 ;  /* 0x000000034b037221 */ /* 0x001fc80000010000 */
[----:B------:R-:W-:-:S03]  /*ca00*/  FADD.FTZ R3, R46, R3 ;  /* 0x000000032e037221 */ /* 0x000fc60000010000 */
        /* <DEDUP_REMOVED lines=22> */
.L_x_1110:
[----:B------:R-:W-:Y:S01]  /*cb70*/  ULEA UR6, UR58, UR41, 0x3 ;  /* 0x000000293a067291 */ /* 0x000fe2000f8e183f */
[----:B------:R-:W-:Y:S01]  /*cb80*/  ISETP.GT.AND P1, PT, R10, UR39, PT ;  /* 0x000000270a007c0c */ /* 0x000fe2000bf24270 */
[----:B------:R-:W-:Y:S01]  /*cb90*/  UMOV UR59, UR46 ;  /* 0x0000002e003b7c82 */ /* 0x000fe20008000000 */
[----:B------:R-:W-:Y:S01]  /*cba0*/  UMOV UR58, UR45 ;  /* 0x0000002d003a7c82 */ /* 0x000fe20008000000 */
[----:B------:R-:W-:Y:S01]  /*cbb0*/  UIADD3 UR6, UR6, 0x28860, URZ ;  /* 0x0002886006067890 */ /* 0x000fe2000fffe03f */
[----:B------:R-:W-:Y:S01]  /*cbc0*/  F2FP.BF16.F32.PACK_AB R171, R6, R171 ;  /* 0x000000ab06ab723e */ /* 0x000fe200000010ff */
[----:B------:R-:W-:Y:S01]  /*cbd0*/  FMUL.FTZ R88, R88, R8 ;  /* 0x0000000858587220 */ /* 0x000fe20000410000 */
[----:B------:R-:W-:Y:S01]  /*cbe0*/  F2FP.BF16.F32.PACK_AB R154, R5, R154 ;  /* 0x0000009a059a723e */ /* 0x000fe200000010ff */
[----:B------:R-:W-:Y:S01]  /*cbf0*/  UPRMT UR6, UR40, 0x654, UR6 ;  /* 0x0000065428067896 */ /* 0x000fe20008000006 */
[----:B------:R-:W-:Y:S01]  /*cc00*/  F2FP.BF16.F32.PACK_AB R180, R180, R9 ;  /* 0x00000009b4b4723e */ /* 0x000fe200000010ff */
[----:B------:R-:W-:Y:S01]  /*cc10*/  FMUL.FTZ R89, R89, R8 ;  /* 0x0000000859597220 */ /* 0x000fe20000410000 */
[----:B------:R-:W-:Y:S01]  /*cc20*/  F2FP.BF16.F32.PACK_AB R181, R33, R14 ;  /* 0x0000000e21b5723e */ /* 0x000fe200000010ff */
[----:B------:R-:W-:Y:S01]  /*cc30*/  FMUL.FTZ R92, R92, R8 ;  /* 0x000000085c5c7220 */ /* 0x000fe20000410000 */
[----:B------:R-:W-:Y:S01]  /*cc40*/  F2FP.BF16.F32.PACK_AB R182, R11, R182 ;  /* 0x000000b60bb6723e */ /* 0x000fe200000010ff */
[-C--:B------:R-:W-:Y:S01]  /*cc50*/  FMUL.FTZ R93, R93, R8.reuse ;  /* 0x000000085d5d7220 */ /* 0x080fe20000410000 */
[----:B------:R-:W-:Y:S01]  /*cc60*/  F2FP.BF16.F32.PACK_AB R183, R20, R183 ;  /* 0x000000b714b7723e */ /* 0x000fe200000010ff */
[----:B------:R-:W-:Y:S01]  /*cc70*/  FMUL.FTZ R96, R96, R8 ;  /* 0x0000000860607220 */ /* 0x000fe20000410000 */
[----:B------:R-:W-:Y:S01]  /*cc80*/  SYNCS.ARRIVE.TRANS64.RED.A1T0 RZ, [UR6], RZ ;  /* 0x000000ffffff79a7 */ /* 0x000fe20008100406 */
        /* <DEDUP_REMOVED lines=53> */
[----:B------:R-:W-:-:S02]  /*cfe0*/  VIADD R10, R10, 0xffffffff ;  /* 0xffffffff0a0a7836 */ /* 0x000fc40000000000 */
        /* <DEDUP_REMOVED lines=32> */
[----:B------:R-:W-:-:S02]  /*d1f0*/  IMAD.MOV.U32 R6, RZ, RZ, R7 ;  /* 0x000000ffff067224 */ /* 0x000fc400078e0007 */
[----:B------:R-:W-:Y:S01]  /*d200*/  IMAD.MOV.U32 R5, RZ, RZ, R2 ;  /* 0x000000ffff057224 */ /* 0x000fe200078e0002 */
[----:B------:R-:W-:Y:S06]  /*d210*/  @P1 BRA `(.L_x_1111) ;  /* 0xffffffcc00cc1947 */ /* 0x000fec000383ffff */
.L_x_1092:
[----:B------:R-:W-:Y:S06]  /*d220*/  BAR.ARV 0x8, 0x180 ;  /* 0x0206000000007b1d */ /* 0x000fec0000002000 */
[----:B------:R-:W-:Y:S05]  /*d230*/  @!P0 BRA `(.L_x_1112) ;  /* 0x0000000000048947 */ /* 0x000fea0003800000 */
[----:B------:R-:W-:Y:S01]  /*d240*/  BPT.TRAP 0x1 ;  /* 0x000000040000795c */ /* 0x000fe20000300000 */
.L_x_1112:
[----:B------:R-:W-:Y:S01]  /*d250*/  ULEA UR5, UR45, UR41, 0x3 ;  /* 0x000000292d057291 */ /* 0x000fe2000f8e183f */
[----:B------:R-:W-:-:S05]  /*d260*/  IMAD.U32 R5, RZ, RZ, UR46 ;  /* 0x0000002eff057e24 */ /* 0x000fca000f8e00ff */
[----:B------:R-:W-:-:S04]  /*d270*/  SHF.L.U32 R5, R5, 0x1f, RZ ;  /* 0x0000001f05057819 */ /* 0x000fc800000006ff */
[----:B------:R0:W1:Y:S01]  /*d280*/  SYNCS.PHASECHK.TRANS64.TRYWAIT P1, [UR5+0x28850], R5 ;  /* 0x02885005ff0075a7 */ /* 0x0000620008020145 */
[----:B------:R-:W-:Y:S05]  /*d290*/  @!P0 BRA `(.L_x_1113) ;  /* 0x0000000000048947 */ /* 0x000fea0003800000 */
[----:B------:R-:W-:Y:S01]  /*d2a0*/  BPT.TRAP 0x1 ;  /* 0x000000040000795c */ /* 0x000fe20000300000 */
.L_x_1113:
[----:B-1----:R-:W-:Y:S05]  /*d2b0*/  @P1 BRA `(.L_x_1114) ;  /* 0x0000000000081947 */ /* 0x002fea0003800000 */
[----:B------:R-:W1:Y:S02]  /*d2c0*/  SYNCS.PHASECHK.TRANS64.TRYWAIT P1, [UR5+0x28850], R5 ;  /* 0x02885005ff0075a7 */ /* 0x000e640008020145 */
[----:B-1----:R-:W-:Y:S05]  /*d2d0*/  @!P1 BRA `(.L_x_1115) ;  /* 0x0000006c00bc9947 */ /* 0x002fea0003800000 */
.L_x_1114:
[----:B------:R-:W-:Y:S01]  /*d2e0*/  UIADD3 UR41, UR41, 0x400, URZ ;  /* 0x0000040029297890 */ /* 0x000fe2000fffe03f */
[----:B------:R-:W-:Y:S01]  /*d2f0*/  WARPGROUP.ARRIVE ;  /* 0x00000000000079c5 */ /* 0x000fe20000000000 */
[----:B------:R-:W-:Y:S01]  /*d300*/  UMOV UR7, 0x40000040 ;  /* 0x4000004000077882 */ /* 0x000fe20000000000 */
[----:B01----:R-:W0:Y:S01]  /*d310*/  SHFL.BFLY PT, R5, R4, 0x2, 0x1f ;  /* 0x0c401f0004057f89 */ /* 0x003e2200000e0000 */
[----:B------:R-:W-:Y:S01]  /*d320*/  USHF.R.U32.HI UR41, URZ, 0x4, UR41 ;  /* 0x000000043f297899 */ /* 0x000fe20008011629 */
[----:B------:R-:W-:Y:S02]  /*d330*/  IMAD.MOV.U32 R37, RZ, RZ, -0x800000 ;  /* 0xff800000ff257424 */ /* 0x000fe400078e00ff */
        /* <DEDUP_REMOVED lines=10> */
[----:B-1----:R-:W-:Y:S01]  /*d3e0*/  FADD.FTZ R8, R6, R3 ;  /* 0x0000000306087221 */ /* 0x002fe20000010000 */
[----:B------:R-:W-:Y:S02]  /*d3f0*/  IMAD.MOV.U32 R3, RZ, RZ, RZ ;  /* 0x000000ffff037224 */ /* 0x000fe400078e00ff */
[----:B------:R-:W0:Y:S04]  /*d400*/  SHFL.BFLY PT, R6, R5, 0x1, 0x1f ;  /* 0x0c201f0005067f89 */ /* 0x000e2800000e0000 */
[----:B------:R-:W1:Y:S01]  /*d410*/  SHFL.BFLY PT, R9, R8, 0x1, 0x1f ;  /* 0x0c201f0008097f89 */ /* 0x000e6200000e0000 */
[----:B0-----:R-:W-:Y:S01]  /*d420*/  FADD.FTZ R10, R5, R6 ;  /* 0x00000006050a7221 */ /* 0x001fe20000010000 */
[----:B-1----:R-:W-:-:S04]  /*d430*/  FADD.FTZ R11, R8, R9 ;  /* 0x00000009080b7221 */ /* 0x002fc80000010000 */
[----:B------:R-:W-:Y:S01]  /*d440*/  FSETP.NE.FTZ.AND P1, PT, R10, RZ, PT ;  /* 0x000000ff0a00720b */ /* 0x000fe20003f35000 */
[----:B------:R-:W-:Y:S01]  /*d450*/  IMAD.MOV.U32 R9, RZ, RZ, RZ ;  /* 0x000000ffff097224 */ /* 0x000fe200078e00ff */
        /* <DEDUP_REMOVED lines=48> */
.L_x_1116:
        /* <DEDUP_REMOVED lines=74> */
.L_x_1038:
[----:B------:R-:W0:Y:S01]  /*dc00*/  S2R R3, SR_CgaCtaId ;  /* 0x0000000000037919 */ /* 0x000e220000008800 */
[----:B------:R-:W-:Y:S01]  /*dc10*/  MOV R0, 0x400 ;  /* 0x0000040000007802 */ /* 0x000fe20000000f00 */
[----:B------:R-:W-:Y:S01]  /*dc20*/  BSSY B0, `(.L_x_1117) ;  /* 0x00001c5000007945 */ /* 0x000fe20003800000 */
[----:B------:R-:W-:Y:S02]  /*dc30*/  BAR.SYNC.DEFER_BLOCKING 0x5, 0x180 ;  /* 0x0146000000007b1d */ /* 0x000fe40000010000 */
[----:B0-----:R-:W-:-:S05]  /*dc40*/  LEA R0, R3, R0, 0x18 ;  /* 0x0000000003007211 */ /* 0x001fca00078ec0ff */
[----:B------:R-:W0:Y:S02]  /*dc50*/  LDS R2, [R0+0x288d0] ;  /* 0x0288d00000027984 */ /* 0x000e240000000800 */
[----:B0-----:R-:W-:Y:S01]  /*dc60*/  R2UR UR4, R2 ;  /* 0x00000000020472ca */ /* 0x001fe200000e0000 */
[----:B------:R-:W-:Y:S06]  /*dc70*/  BAR.ARV 0x4, 0x180 ;  /* 0x0106000000007b1d */ /* 0x000fec0000002000 */
[----:B------:R-:W-:Y:S08]  /*dc80*/  @P0 BRA `(.L_x_1118) ;  /* 0x0000001000a40947 */ /* 0x000ff00003800000 */
[----:B------:R-:W0:Y:S01]  /*dc90*/  S2R R3, SR_SWINHI ;  /* 0x0000000000037919 */ /* 0x000e220000002f00 */
[----:B------:R-:W1:Y:S01]  /*dca0*/  LDC R44, c[0x0][0xbe8] ;  /* 0x0002fa00ff2c7b82 */ /* 0x000e620000000800 */
[----:B------:R-:W-:Y:S01]  /*dcb0*/  F2FP.BF16.F32.PACK_AB R6, R93, R6 ;  /* 0x000000065d06723e */ /* 0x000fe200000010ff */
[----:B------:R-:W-:Y:S01]  /*dcc0*/  USHF.R.S32.HI UR12, URZ, 0x1f, UR38 ;  /* 0x0000001f3f0c7899 */ /* 0x000fe20008011426 */
[----:B------:R-:W-:Y:S01]  /*dcd0*/  F2FP.BF16.F32.PACK_AB R136, R137, R136 ;  /* 0x000000888988723e */ /* 0x000fe200000010ff */
[----:B------:R-:W-:Y:S01]  /*dce0*/  ULDC.64 UR8, c[0x0][0xb90] ;  /* 0x0002e40000087ab9 */ /* 0x000fe20000000a00 */
[----:B------:R-:W-:Y:S01]  /*dcf0*/  USHF.R.S32.HI UR13, URZ, 0x1f, UR44 ;  /* 0x0000001f3f0d7899 */ /* 0x000fe2000801142c */
[----:B------:R-:W-:Y:S01]  /*dd00*/  F2FP.BF16.F32.PACK_AB R137, R139, R138 ;  /* 0x0000008a8b89723e */ /* 0x000fe200000010ff */
[----:B------:R-:W-:Y:S01]  /*dd10*/  UIMAD UR5, UR12, UR8, URZ ;  /* 0x000000080c0572a4 */ /* 0x000fe2000f8e023f */
[----:B------:R-:W-:Y:S01]  /*dd20*/  F2FP.BF16.F32.PACK_AB R144, R145, R144 ;  /* 0x000000909190723e */ /* 0x000fe200000010ff */
[----:B------:R-:W-:Y:S01]  /*dd30*/  UIMAD.WIDE.U32 UR6, UR38, UR8, URZ ;  /* 0x00000008260672a5 */ /* 0x000fe2000f8e003f */
[----:B------:R-:W-:Y:S01]  /*dd40*/  F2FP.BF16.F32.PACK_AB R138, R141, R140 ;  /* 0x0000008c8d8a723e */ /* 0x000fe200000010ff */
[----:B------:R-:W-:Y:S01]  /*dd50*/  UIMAD UR5, UR38, UR9, UR5 ;  /* 0x00000009260572a4 */ /* 0x000fe2000f8e0205 */
[----:B------:R-:W-:Y:S01]  /*dd60*/  F2FP.BF16.F32.PACK_AB R139, R143, R142 ;  /* 0x0000008e8f8b723e */ /* 0x000fe200000010ff */
[----:B------:R-:W-:Y:S01]  /*dd70*/  ULDC.64 UR10, c[0x0][0xb98] ;  /* 0x0002e600000a7ab9 */ /* 0x000fe20000000a00 */
[----:B------:R-:W-:Y:S01]  /*dd80*/  F2FP.BF16.F32.PACK_AB R145, R147, R146 ;  /* 0x000000929391723e */ /* 0x000fe200000010ff */
[----:B------:R-:W-:Y:S01]  /*dd90*/  UIMAD UR8, UR13, UR10, URZ ;  /* 0x0000000a0d0872a4 */ /* 0x000fe2000f8e023f */
[----:B------:R-:W-:Y:S01]  /*dda0*/  F2FP.BF16.F32.PACK_AB R146, R149, R148 ;  /* 0x000000949592723e */ /* 0x000fe200000010ff */
[----:B------:R-:W-:Y:S01]  /*ddb0*/  UIADD3 UR7, UR7, UR5, URZ ;  /* 0x0000000507077290 */ /* 0x000fe2000fffe03f */
[----:B------:R-:W-:Y:S01]  /*ddc0*/  F2FP.BF16.F32.PACK_AB R147, R151, R150 ;  /* 0x000000969793723e */ /* 0x000fe200000010ff */
[----:B------:R-:W-:-:S02]  /*ddd0*/  UIMAD UR8, UR44, UR11, UR8 ;  /* 0x0000000b2c0872a4 */ /* 0x000fc4000f8e0208 */
[----:B------:R-:W-:Y:S01]  /*dde0*/  UIMAD.WIDE.U32 UR6, UR44, UR10, UR6 ;  /* 0x0000000a2c0672a5 */ /* 0x000fe2000f8e0006 */
[----:B------:R-:W-:Y:S02]  /*ddf0*/  ULDC UR5, c[0x0][0xa88] ;  /* 0x0002a20000057ab9 */ /* 0x000fe40000000800 */
[----:B------:R-:W-:Y:S01]  /*de00*/  ULDC.64 UR10, c[0x0][0xaf0] ;  /* 0x0002bc00000a7ab9 */ /* 0x000fe20000000a00 */
[----:B------:R-:W-:Y:S02]  /*de10*/  MOV R34, R0 ;  /* 0x0000000000227202 */ /* 0x000fe40000000f00 */
[----:B0-----:R-:W-:Y:S01]  /*de20*/  MOV R35, R3 ;  /* 0x0000000300237202 */ /* 0x001fe20000000f00 */
[----:B------:R-:W-:Y:S02]  /*de30*/  IMAD R3, R184, 0x40, R18 ;  /* 0x00000040b8037824 */ /* 0x000fe400078e0212 */
[----:B------:R-:W-:-:S04]  /*de40*/  IMAD.WIDE R4, R188, 0x2, R34 ;  /* 0x00000002bc047825 */ /* 0x000fc800078e0222 */
[----:B------:R-:W-:Y:S01]  /*de50*/  IMAD.WIDE R34, R3, 0x2, R34 ;  /* 0x0000000203227825 */ /* 0x000fe200078e0222 */
[C---:B------:R-:W-:Y:S02]  /*de60*/  LOP3.LUT R3, R4.reuse, 0x380, RZ, 0xc0, !PT ;  /* 0x0000038004037812 */ /* 0x040fe400078ec0ff */
[C---:B------:R-:W-:Y:S02]  /*de70*/  IADD3 R29, P1, R4.reuse, 0x4040, RZ ;  /* 0x00004040041d7810 */ /* 0x040fe40007f3e0ff */
[C---:B------:R-:W-:Y:S02]  /*de80*/  IADD3 R21, P6, R4.reuse, 0x20, RZ ;  /* 0x0000002004157810 */ /* 0x040fe40007fde0ff */
[----:B------:R-:W-:Y:S01]  /*de90*/  SHF.R.U64 R3, R3, 0x3, RZ ;  /* 0x0000000303037819 */ /* 0x000fe200000012ff */
[--C-:B------:R-:W-:Y:S01]  /*dea0*/  IMAD.X R41, RZ, RZ, R5.reuse, P1 ;  /* 0x000000ffff297224 */ /* 0x100fe200008e0605 */
[C---:B------:R-:W-:Y:S01]  /*deb0*/  IADD3 R27, P2, R4.reuse, 0x4020, RZ ;  /* 0x00004020041b7810 */ /* 0x040fe20007f5e0ff */
[----:B------:R-:W-:Y:S01]  /*dec0*/  IMAD.X R13, RZ, RZ, R5, P6 ;  /* 0x000000ffff0d7224 */ /* 0x000fe200030e0605 */
[----:B------:R-:W-:-:S02]  /*ded0*/  IADD3 R10, P3, R4, 0x4000, RZ ;  /* 0x00004000040a7810 */ /* 0x000fc40007f7e0ff */
[C---:B------:R-:W-:Y:S01]  /*dee0*/  IADD3 R43, P0, R4.reuse, 0x4060, RZ ;  /* 0x00004060042b7810 */ /* 0x040fe20007f1e0ff */
[--C-:B------:R-:W-:Y:S01]  /*def0*/  IMAD.X R39, RZ, RZ, R5.reuse, P2 ;  /* 0x000000ffff277224 */ /* 0x100fe200010e0605 */
[C---:B------:R-:W-:Y:S01]  /*df00*/  IADD3 R8, P4, R4.reuse, 0x60, RZ ;  /* 0x0000006004087810 */ /* 0x040fe20007f9e0ff */
[--C-:B------:R-:W-:Y:S01]  /*df10*/  IMAD.X R15, RZ, RZ, R5.reuse, P3 ;  /* 0x000000ffff0f7224 */ /* 0x100fe200018e0605 */
[----:B------:R-:W-:Y:S02]  /*df20*/  IADD3 R25, P5, R4, 0x40, RZ ;  /* 0x0000004004197810 */ /* 0x000fe40007fbe0ff */
[----:B------:R-:W-:Y:S01]  /*df30*/  LOP3.LUT R4, R3, R4, RZ, 0x3c, !PT ;  /* 0x0000000403047212 */ /* 0x000fe200078e3cff */
[--C-:B------:R-:W-:Y:S01]  /*df40*/  IMAD.X R11, RZ, RZ, R5.reuse, P4 ;  /* 0x000000ffff0b7224 */ /* 0x100fe200020e0605 */
[----:B------:R-:W-:Y:S01]  /*df50*/  LOP3.LUT R14, R29, 0x380, RZ, 0xc0, !PT ;  /* 0x000003801d0e7812 */ /* 0x000fe200078ec0ff */
[----:B------:R-:W-:Y:S01]  /*df60*/  IMAD.X R9, RZ, RZ, R5, P5 ;  /* 0x000000ffff097224 */ /* 0x000fe200028e0605 */
[----:B------:R-:W-:-:S02]  /*df70*/  LOP3.LUT R12, R27, 0x380, RZ, 0xc0, !PT ;  /* 0x000003801b0c7812 */ /* 0x000fc400078ec0ff */
[----:B------:R-:W-:Y:S02]  /*df80*/  LOP3.LUT R3, R10, 0x380, RZ, 0xc0, !PT ;  /* 0x000003800a037812 */ /* 0x000fe400078ec0ff */
[----:B------:R-:W-:Y:S02]  /*df90*/  LOP3.LUT R2, R21, 0x380, RZ, 0xc0, !PT ;  /* 0x0000038015027812 */ /* 0x000fe400078ec0ff */
[----:B------:R-:W-:Y:S02]  /*dfa0*/  IADD3 R33, P6, R34, 0x1000, RZ ;  /* 0x0000100022217810 */ /* 0x000fe40007fde0ff */
[----:B------:R-:W-:Y:S02]  /*dfb0*/  SHF.R.U64 R14, R14, 0x3, RZ ;  /* 0x000000030e0e7819 */ /* 0x000fe400000012ff */
[----:B------:R-:W-:Y:S02]  /*dfc0*/  SHF.R.U64 R12, R12, 0x3, RZ ;  /* 0x000000030c0c7819 */ /* 0x000fe400000012ff */
[----:B------:R-:W-:-:S02]  /*dfd0*/  SHF.R.U64 R3, R3, 0x3, RZ ;  /* 0x0000000303037819 */ /* 0x000fc400000012ff */
[----:B------:R-:W-:Y:S02]  /*dfe0*/  SHF.R.U64 R2, R2, 0x3, RZ ;  /* 0x0000000302027819 */ /* 0x000fe400000012ff */
[----:B------:R-:W-:Y:S02]  /*dff0*/  LOP3.LUT R32, R33, 0x380, RZ, 0xc0, !PT ;  /* 0x0000038021207812 */ /* 0x000fe400078ec0ff */
[----:B------:R-:W-:Y:S02]  /*e000*/  LOP3.LUT R40, R14, R29, RZ, 0x3c, !PT ;  /* 0x0000001d0e287212 */ /* 0x000fe400078e3cff */
[----:B------:R-:W-:Y:S02]  /*e010*/  LOP3.LUT R38, R12, R27, RZ, 0x3c, !PT ;  /* 0x0000001b0c267212 */ /* 0x000fe400078e3cff */
[----:B------:R-:W-:Y:S02]  /*e020*/  LOP3.LUT R14, R3, R10, RZ, 0x3c, !PT ;  /* 0x0000000a030e7212 */ /* 0x000fe400078e3cff */
[----:B------:R-:W-:-:S02]  /*e030*/  LOP3.LUT R12, R2, R21, RZ, 0x3c, !PT ;  /* 0x00000015020c7212 */ /* 0x000fc400078e3cff */
[----:B------:R-:W-:Y:S02]  /*e040*/  LOP3.LUT R3, R8, 0x380, RZ, 0xc0, !PT ;  /* 0x0000038008037812 */ /* 0x000fe400078ec0ff */
[----:B------:R-:W-:Y:S02]  /*e050*/  SHF.R.U64 R32, R32, 0x3, RZ ;  /* 0x0000000320207819 */ /* 0x000fe400000012ff */
[----:B------:R-:W-:Y:S02]  /*e060*/  LOP3.LUT R2, R25, 0x380, RZ, 0xc0, !PT ;  /* 0x0000038019027812 */ /* 0x000fe400078ec0ff */
[----:B-1----:R-:W-:Y:S02]  /*e070*/  ISETP.NE.AND P1, PT, R44, 0x1, PT ;  /* 0x000000012c00780c */ /* 0x002fe40003f25270 */
[----:B------:R-:W-:Y:S02]  /*e080*/  SHF.R.U64 R3, R3, 0x3, RZ ;  /* 0x0000000303037819 */ /* 0x000fe400000012ff */
[----:B------:R-:W-:Y:S01]  /*e090*/  LOP3.LUT R32, R32, R33, RZ, 0x3c, !PT ;  /* 0x0000002120207212 */ /* 0x000fe200078e3cff */
[----:B------:R-:W-:Y:S01]  /*e0a0*/  IMAD.X R33, RZ, RZ, R35, P6 ;  /* 0x000000ffff217224 */ /* 0x000fe200030e0623 */
[----:B------:R-:W-:-:S02]  /*e0b0*/  SHF.R.U64 R2, R2, 0x3, RZ ;  /* 0x0000000302027819 */ /* 0x000fc400000012ff */
[----:B------:R-:W-:Y:S02]  /*e0c0*/  IADD3 R45, P6, R34, 0x7000, RZ ;  /* 0x00007000222d7810 */ /* 0x000fe40007fde0ff */
[----:B------:R-:W-:Y:S02]  /*e0d0*/  LOP3.LUT R10, R3, R8, RZ, 0x3c, !PT ;  /* 0x00000008030a7212 */ /* 0x000fe400078e3cff */
[----:B------:R-:W-:Y:S01]  /*e0e0*/  LOP3.LUT R8, R2, R25, RZ, 0x3c, !PT ;  /* 0x0000001902087212 */ /* 0x000fe200078e3cff */
[----:B------:R-:W0:Y:S01]  /*e0f0*/  @P1 LDC R47, c[0x0][0xbec] ;  /* 0x0002fb00ff2f1b82 */ /* 0x000e220000000800 */
[----:B------:R-:W-:Y:S02]  /*e100*/  LOP3.LUT R2, R45, 0x380, RZ, 0xc0, !PT ;  /* 0x000003802d027812 */ /* 0x000fe400078ec0ff */
[----:B------:R-:W-:Y:S02]  /*e110*/  LOP3.LUT R42, R43, 0x380, RZ, 0xc0, !PT ;  /* 0x000003802b2a7812 */ /* 0x000fe400078ec0ff */
[----:B------:R-:W-:-:S02]  /*e120*/  SHF.R.U64 R2, R2, 0x3, RZ ;  /* 0x0000000302027819 */ /* 0x000fc400000012ff */
[----:B------:R-:W-:Y:S02]  /*e130*/  SHF.R.U64 R42, R42, 0x3, RZ ;  /* 0x000000032a2a7819 */ /* 0x000fe400000012ff */
[----:B------:R-:W-:Y:S02]  /*e140*/  LOP3.LUT R2, R2, R45, RZ, 0x3c, !PT ;  /* 0x0000002d02027212 */ /* 0x000fe400078e3cff */
[----:B------:R-:W-:Y:S02]  /*e150*/  MOV R45, R4 ;  /* 0x00000004002d7202 */ /* 0x000fe40000000f00 */
[----:B------:R-:W-:Y:S02]  /*e160*/  F2FP.BF16.F32.PACK_AB R4, R46, R7 ;  /* 0x000000072e04723e */ /* 0x000fe400000010ff */
[----:B------:R-:W1:Y:S01]  /*e170*/  @P1 LDC R46, c[0x0][0xbf0] ;  /* 0x0002fc00ff2e1b82 */ /* 0x000e620000000800 */
[----:B------:R-:W-:Y:S01]  /*e180*/  LOP3.LUT R42, R42, R43, RZ, 0x3c, !PT ;  /* 0x0000002b2a2a7212 */ /* 0x000fe200078e3cff */
[----:B------:R-:W-:Y:S01]  /*e190*/  IMAD.X R43, RZ, RZ, R5, P0 ;  /* 0x000000ffff2b7224 */ /* 0x000fe200000e0605 */
[----:B------:R-:W-:-:S02]  /*e1a0*/  F2FP.BF16.F32.PACK_AB R5, R91, R90 ;  /* 0x0000005a5b05723e */ /* 0x000fc400000010ff */
[----:B------:R-:W-:-:S03]  /*e1b0*/  F2FP.BF16.F32.PACK_AB R7, R95, R94 ;  /* 0x0000005e5f07723e */ /* 0x000fc600000010ff */
[----:B------:R-:W-:Y:S01]  /*e1c0*/  BAR.SYNC.DEFER_BLOCKING 0x1, 0x100 ;  /* 0x0044000000007b1d */ /* 0x000fe20000010000 */
[----:B------:R-:W-:Y:S01]  /*e1d0*/  MOV R65, R40 ;  /* 0x0000002800417202 */ /* 0x000fe20000000f00 */
[----:B------:R-:W-:Y:S01]  /*e1e0*/  VIADD R40, R17, UR37 ;  /* 0x0000002511287c36 */ /* 0x000fe20008000000 */
[----:B------:R-:W-:Y:S02]  /*e1f0*/  IADD3 R21, P0, R34, 0x6000, RZ ;  /* 0x0000600022157810 */ /* 0x000fe40007f1e0ff */
[----:B------:R-:W-:Y:S02]  /*e200*/  MOV R58, R10 ;  /* 0x0000000a003a7202 */ /* 0x000fe40000000f00 */
[----:B------:R-:W-:Y:S02]  /*e210*/  LOP3.LUT R20, R21, 0x380, RZ, 0xc0, !PT ;  /* 0x0000038015147812 */ /* 0x000fe400078ec0ff */
[----:B------:R-:W-:Y:S02]  /*e220*/  MOV R57, R14 ;  /* 0x0000000e00397202 */ /* 0x000fe40000000f00 */
[----:B------:R-:W-:-:S02]  /*e230*/  SHF.R.U64 R20, R20, 0x3, RZ ;  /* 0x0000000314147819 */ /* 0x000fc400000012ff */
[----:B------:R-:W-:Y:S02]  /*e240*/  MOV R15, R12 ;  /* 0x0000000c000f7202 */ /* 0x000fe40000000f00 */
[----:B------:R-:W-:Y:S01]  /*e250*/  LOP3.LUT R20, R20, R21, RZ, 0x3c, !PT ;  /* 0x0000001514147212 */ /* 0x000fe200078e3cff */
[----:B------:R-:W-:Y:S01]  /*e260*/  IMAD.X R21, RZ, RZ, R35, P0 ;  /* 0x000000ffff157224 */ /* 0x000fe200000e0623 */
[C---:B------:R-:W-:Y:S02]  /*e270*/  IADD3 R27, P3, R34.reuse, 0x4000, RZ ;  /* 0x00004000221b7810 */ /* 0x040fe40007f7e0ff */
[----:B------:R-:W-:Y:S02]  /*e280*/  IADD3 R25, P2, R34, 0x5000, RZ ;  /* 0x0000500022197810 */ /* 0x000fe40007f5e0ff */
[----:B------:R-:W-:Y:S02]  /*e290*/  LOP3.LUT R26, R27, 0x380, RZ, 0xc0, !PT ;  /* 0x000003801b1a7812 */ /* 0x000fe400078ec0ff */
[----:B------:R-:W-:Y:S01]  /*e2a0*/  LOP3.LUT R24, R25, 0x380, RZ, 0xc0, !PT ;  /* 0x0000038019187812 */ /* 0x000fe200078ec0ff */
[----:B------:R0:W-:Y:S01]  /*e2b0*/  STSM.16.M88.4 [R45], R4 ;  /* 0x000000042d007844 */ /* 0x0001e20000000200 */
[----:B------:R-:W-:-:S02]  /*e2c0*/  SHF.R.U64 R26, R26, 0x3, RZ ;  /* 0x000000031a1a7819 */ /* 0x000fc400000012ff */
[----:B------:R-:W-:Y:S01]  /*e2d0*/  MOV R56, R38 ;  /* 0x0000002600387202 */ /* 0x000fe20000000f00 */
[----:B------:R-:W-:Y:S01]  /*e2e0*/  VIADD R38, R187, UR37 ;  /* 0x00000025bb267c36 */ /* 0x000fe20008000000 */
[----:B------:R-:W-:Y:S02]  /*e2f0*/  SHF.R.U64 R24, R24, 0x3, RZ ;  /* 0x0000000318187819 */ /* 0x000fe400000012ff */
[----:B------:R-:W-:Y:S01]  /*e300*/  LOP3.LUT R26, R26, R27, RZ, 0x3c, !PT ;  /* 0x0000001b1a1a7212 */ /* 0x000fe200078e3cff */
[----:B------:R-:W-:Y:S01]  /*e310*/  IMAD.X R27, RZ, RZ, R35, P3 ;  /* 0x000000ffff1b7224 */ /* 0x000fe200018e0623 */
[----:B------:R-:W-:Y:S02]  /*e320*/  MOV R14, R8 ;  /* 0x00000008000e7202 */ /* 0x000fe40000000f00 */
[----:B------:R-:W-:Y:S02]  /*e330*/  F2FP.BF16.F32.PACK_AB R8, R105, R104 ;  /* 0x000000686908723e */ /* 0x000fe400000010ff */
[----:B------:R-:W-:-:S02]  /*e340*/  F2FP.BF16.F32.PACK_AB R9, R107, R106 ;  /* 0x0000006a6b09723e */ /* 0x000fc400000010ff */
[----:B------:R-:W-:Y:S01]  /*e350*/  LOP3.LUT R24, R24, R25, RZ, 0x3c, !PT ;  /* 0x0000001918187212 */ /* 0x000fe200078e3cff */
[----:B0-----:R-:W-:Y:S01]  /*e360*/  @P1 IMAD.HI.U32 R5, R40, R47, RZ ;  /* 0x0000002f28051227 */ /* 0x001fe200078e00ff */
[----:B------:R-:W-:Y:S02]  /*e370*/  MOV R64, R42 ;  /* 0x0000002a00407202 */ /* 0x000fe40000000f00 */
[----:B------:R-:W-:Y:S01]  /*e380*/  IADD3 R29, P4, R34, 0x3000, RZ ;  /* 0x00003000221d7810 */ /* 0x000fe20007f9e0ff */
[----:B------:R-:W-:Y:S01]  /*e390*/  IMAD.MOV.U32 R4, RZ, RZ, R40 ;  /* 0x000000ffff047224 */ /* 0x000fe200078e0028 */
[----:B-1----:R-:W-:Y:S01]  /*e3a0*/  @P1 SHF.R.U32.HI R4, RZ, R46, R5 ;  /* 0x0000002eff041219 */ /* 0x002fe20000011605 */
[----:B------:R-:W-:Y:S01]  /*e3b0*/  IMAD.U32 R6, RZ, RZ, UR8 ;  /* 0x00000008ff067e24 */ /* 0x000fe2000f8e00ff */
[----:B------:R-:W-:Y:S01]  /*e3c0*/  LOP3.LUT R28, R29, 0x380, RZ, 0xc0, !PT ;  /* 0x000003801d1c7812 */ /* 0x000fe200078ec0ff */
[----:B------:R-:W-:Y:S01]  /*e3d0*/  IMAD R45, R44, UR5, RZ ;  /* 0x000000052c2d7c24 */ /* 0x000fe2000f8e02ff */
[--C-:B------:R-:W-:Y:S01]  /*e3e0*/  SHF.R.S32.HI R5, RZ, 0x1f, R4.reuse ;  /* 0x0000001fff057819 */ /* 0x100fe20000011404 */
[----:B------:R-:W-:Y:S01]  /*e3f0*/  IMAD.MOV R7, RZ, RZ, -R4 ;  /* 0x000000ffff077224 */ /* 0x000fe200078e0a04 */
[----:B------:R-:W-:Y:S01]  /*e400*/  IADD3 R12, P0, R4, UR6, RZ ;  /* 0x00000006040c7c10 */ /* 0x000fe2000ff1e0ff */
[----:B------:R-:W-:Y:S01]  /*e410*/  IMAD.X R25, RZ, RZ, R35, P2 ;  /* 0x000000ffff197224 */ /* 0x000fe200010e0623 */
[----:B------:R-:W-:Y:S01]  /*e420*/  F2FP.BF16.F32.PACK_AB R4, R97, R96 ;  /* 0x000000606104723e */ /* 0x000fe200000010ff */
[----:B------:R-:W-:Y:S01]  /*e430*/  IMAD R11, R44, R7, R40 ;  /* 0x000000072c0b7224 */ /* 0x000fe200078e0228 */
[----:B------:R-:W-:Y:S01]  /*e440*/  IADD3.X R13, R5, UR7, R6, P0, !PT ;  /* 0x00000007050d7c10 */ /* 0x000fe200087fe406 */
[----:B------:R-:W-:Y:S01]  /*e450*/  ULDC.64 UR6, c[0x0][0xb88] ;  /* 0x0002e20000067ab9 */ /* 0x000fe20000000a00 */
[----:B------:R-:W-:Y:S01]  /*e460*/  F2FP.BF16.F32.PACK_AB R5, R99, R98 ;  /* 0x000000626305723e */ /* 0x000fe200000010ff */
[----:B------:R-:W-:Y:S01]  /*e470*/  ULDC.64 UR8, c[0x0][0xae8] ;  /* 0x0002ba0000087ab9 */ /* 0x000fe20000000a00 */
[----:B------:R-:W-:Y:S01]  /*e480*/  SHF.R.S32.HI R10, RZ, 0x1f, R11 ;  /* 0x0000001fff0a7819 */ /* 0x000fe2000001140b */
[----:B------:R-:W-:Y:S01]  /*e490*/  IMAD.WIDE.U32 R12, R11, UR6, R12 ;  /* 0x000000060b0c7c25 */ /* 0x000fe2000f8e000c */
[----:B------:R-:W-:-:S02]  /*e4a0*/  F2FP.BF16.F32.PACK_AB R6, R101, R100 ;  /* 0x000000646506723e */ /* 0x000fc400000010ff */
[----:B------:R-:W-:Y:S01]  /*e4b0*/  F2FP.BF16.F32.PACK_AB R7, R103, R102 ;  /* 0x000000666707723e */ /* 0x000fe200000010ff */
[----:B------:R-:W-:Y:S01]  /*e4c0*/  IMAD R10, R10, UR6, RZ ;  /* 0x000000060a0a7c24 */ /* 0x000fe2000f8e02ff */
[----:B------:R-:W-:Y:S02]  /*e4d0*/  LOP3.LUT P0, RZ, R185, 0x3, RZ, 0xc0, !PT ;  /* 0x00000003b9ff7812 */ /* 0x000fe4000780c0ff */
[----:B------:R-:W-:Y:S01]  /*e4e0*/  SHF.R.U64 R28, R28, 0x3, RZ ;  /* 0x000000031c1c7819 */ /* 0x000fe200000012ff */
[----:B------:R-:W-:Y:S01]  /*e4f0*/  IMAD R39, R11, UR7, R10 ;  /* 0x000000070b277c24 */ /* 0x000fe2000f8e020a */
[----:B------:R0:W-:Y:S01]  /*e500*/  STSM.16.M88.4 [R15], R4 ;  /* 0x000000040f007844 */ /* 0x0001e20000000200 */
[----:B------:R-:W-:Y:S01]  /*e510*/  ULDC.64 UR6, c[0x0][0xb50] ;  /* 0x0002d40000067ab9 */ /* 0x000fe20000000a00 */
[----:B------:R-:W-:Y:S02]  /*e520*/  F2FP.BF16.F32.PACK_AB R10, R109, R108 ;  /* 0x0000006c6d0a723e */ /* 0x000fe400000010ff */
[----:B------:R-:W-:-:S02]  /*e530*/  F2FP.BF16.F32.PACK_AB R11, R111, R110 ;  /* 0x0000006e6f0b723e */ /* 0x000fc400000010ff */
[----:B------:R-:W-:Y:S02]  /*e540*/  LEA R40, P3, R12, UR6, 0x2 ;  /* 0x000000060c287c11 */ /* 0x000fe4000f8610ff */
[----:B------:R-:W-:Y:S01]  /*e550*/  ISETP.GE.OR P2, PT, R38, R45, P0 ;  /* 0x0000002d2600720c */ /* 0x000fe20000746670 */
[----:B------:R1:W-:Y:S01]  /*e560*/  STSM.16.M88.4 [R14], R8 ;  /* 0x000000080e007844 */ /* 0x0003e20000000200 */
[----:B------:R-:W-:Y:S01]  /*e570*/  LOP3.LUT R28, R28, R29, RZ, 0x3c, !PT ;  /* 0x0000001d1c1c7212 */ /* 0x000fe200078e3cff */
[----:B------:R-:W-:Y:S01]  /*e580*/  IMAD.X R29, RZ, RZ, R35, P4 ;  /* 0x000000ffff1d7224 */ /* 0x000fe200020e0623 */
[C---:B------:R-:W-:Y:S01]  /*e590*/  LOP3.LUT R3, R34.reuse, 0x380, RZ, 0xc0, !PT ;  /* 0x0000038022037812 */ /* 0x040fe200078ec0ff */
[----:B------:R-:W-:Y:S01]  /*e5a0*/  SHFL.IDX PT, R46, R40, 0x1, 0x1c1f ;  /* 0x003c1f00282e7f89 */ /* 0x000fe200000e0000 */
[----:B------:R-:W-:Y:S01]  /*e5b0*/  IADD3 R31, P5, R34, 0x2000, RZ ;  /* 0x00002000221f7810 */ /* 0x000fe20007fbe0ff */
[----:B0-----:R-:W-:Y:S01]  /*e5c0*/  VIADD R4, R38, 0x8 ;  /* 0x0000000826047836 */ /* 0x001fe20000000000 */
[----:B------:R-:W-:Y:S01]  /*e5d0*/  F2FP.BF16.F32.PACK_AB R6, R117, R116 ;  /* 0x000000747506723e */ /* 0x000fe200000010ff */
[----:B------:R-:W-:Y:S01]  /*e5e0*/  IMAD.IADD R5, R13, 0x1, R39 ;  /* 0x000000010d057824 */ /* 0x000fe200078e0227 */
[----:B------:R-:W-:Y:S01]  /*e5f0*/  F2FP.BF16.F32.PACK_AB R7, R119, R118 ;  /* 0x000000767707723e */ /* 0x000fe200000010ff */
[----:B------:R-:W-:Y:S01]  /*e600*/  SHFL.IDX PT, R38, R40, RZ, 0x1c1f ;  /* 0x001c1fff28267589 */ /* 0x000fe200000e0000 */
[----:B------:R-:W-:-:S02]  /*e610*/  ISETP.GE.OR P0, PT, R4, R45, P0 ;  /* 0x0000002d0400720c */ /* 0x000fc40000706670 */
[----:B------:R-:W-:Y:S02]  /*e620*/  LEA.HI.X R41, R12, UR7, R5, 0x2, P3 ;  /* 0x000000070c297c11 */ /* 0x000fe400098f1405 */
[----:B------:R-:W-:Y:S02]  /*e630*/  F2FP.BF16.F32.PACK_AB R4, R113, R112 ;  /* 0x000000707104723e */ /* 0x000fe400000010ff */
[----:B------:R-:W-:Y:S01]  /*e640*/  F2FP.BF16.F32.PACK_AB R5, R115, R114 ;  /* 0x000000727305723e */ /* 0x000fe200000010ff */
[----:B------:R-:W0:Y:S01]  /*e650*/  SHFL.IDX PT, R39, R41, RZ, 0x1c1f ;  /* 0x001c1fff29277589 */ /* 0x000e2200000e0000 */
[----:B------:R-:W-:Y:S02]  /*e660*/  F2FP.BF16.F32.PACK_AB R12, R121, R120 ;  /* 0x00000078790c723e */ /* 0x000fe400000010ff */
[----:B------:R-:W-:Y:S01]  /*e670*/  F2FP.BF16.F32.PACK_AB R13, R123, R122 ;  /* 0x0000007a7b0d723e */ /* 0x000fe200000010ff */
[----:B------:R-:W-:Y:S01]  /*e680*/  STSM.16.M88.4 [R58], R4 ;  /* 0x000000043a007844 */ /* 0x000fe20000000200 */
[----:B-1----:R-:W-:-:S02]  /*e690*/  F2FP.BF16.F32.PACK_AB R14, R125, R124 ;  /* 0x0000007c7d0e723e */ /* 0x002fc400000010ff */
[----:B------:R-:W-:Y:S01]  /*e6a0*/  F2FP.BF16.F32.PACK_AB R15, R127, R126 ;  /* 0x0000007e7f0f723e */ /* 0x000fe200000010ff */
[----:B------:R-:W1:Y:S01]  /*e6b0*/  SHFL.IDX PT, R47, R41, 0x1, 0x1c1f ;  /* 0x003c1f00292f7f89 */ /* 0x000e6200000e0000 */
[----:B------:R-:W-:Y:S02]  /*e6c0*/  F2FP.BF16.F32.PACK_AB R8, R129, R128 ;  /* 0x000000808108723e */ /* 0x000fe400000010ff */
[----:B------:R-:W-:Y:S01]  /*e6d0*/  F2FP.BF16.F32.PACK_AB R9, R131, R130 ;  /* 0x000000828309723e */ /* 0x000fe200000010ff */
[----:B------:R-:W-:Y:S01]  /*e6e0*/  STSM.16.M88.4 [R57], R12 ;  /* 0x0000000c39007844 */ /* 0x000fe20000000200 */
[----:B------:R-:W-:Y:S02]  /*e6f0*/  F2FP.BF16.F32.PACK_AB R10, R133, R132 ;  /* 0x00000084850a723e */ /* 0x000fe400000010ff */
[----:B------:R-:W-:Y:S02]  /*e700*/  F2FP.BF16.F32.PACK_AB R11, R135, R134 ;  /* 0x00000086870b723e */ /* 0x000fe400000010ff */
[----:B------:R-:W-:Y:S01]  /*e710*/  SHF.R.U64 R3, R3, 0x3, RZ ;  /* 0x0000000303037819 */ /* 0x000fe200000012ff */
[----:B------:R-:W-:Y:S01]  /*e720*/  UIMAD UR5, UR12, UR8, URZ ;  /* 0x000000080c0572a4 */ /* 0x000fe2000f8e023f */
[----:B------:R-:W-:Y:S01]  /*e730*/  LOP3.LUT R30, R31, 0x380, RZ, 0xc0, !PT ;  /* 0x000003801f1e7812 */ /* 0x000fe200078ec0ff */
[----:B------:R-:W-:Y:S01]  /*e740*/  STSM.16.M88.4 [R56], R8 ;  /* 0x0000000838007844 */ /* 0x000fe20000000200 */
[----:B------:R-:W-:Y:S01]  /*e750*/  LOP3.LUT R34, R3, R34, RZ, 0x3c, !PT ;  /* 0x0000002203227212 */ /* 0x000fe200078e3cff */
[----:B------:R-:W-:Y:S01]  /*e760*/  IMAD.X R3, RZ, RZ, R35, P6 ;  /* 0x000000ffff037224 */ /* 0x000fe200030e0623 */
[----:B------:R-:W-:Y:S01]  /*e770*/  UIMAD.WIDE.U32 UR6, UR38, UR8, URZ ;  /* 0x00000008260672a5 */ /* 0x000fe2000f8e003f */
[----:B------:R2:W-:Y:S01]  /*e780*/  STSM.16.M88.4 [R65], R136 ;  /* 0x0000008841007844 */ /* 0x0005e20000000200 */
[----:B------:R-:W-:Y:S01]  /*e790*/  UIMAD UR5, UR38, UR9, UR5 ;  /* 0x00000009260572a4 */ /* 0x000fe2000f8e0205 */
[----:B------:R-:W-:-:S02]  /*e7a0*/  SHF.R.U64 R30, R30, 0x3, RZ ;  /* 0x000000031e1e7819 */ /* 0x000fc400000012ff */
[----:B------:R-:W-:Y:S01]  /*e7b0*/  STSM.16.M88.4 [R64], R144 ;  /* 0x0000009040007844 */ /* 0x000fe20000000200 */
[----:B--2---:R-:W2:Y:S08]  /*e7c0*/  @P1 LDC R65, c[0x0][0xbec] ;  /* 0x0002fb00ff411b82 */ /* 0x004eb00000000800 */
[----:B------:R-:W-:Y:S01]  /*e7d0*/  BAR.SYNC.DEFER_BLOCKING 0x1, 0x100 ;  /* 0x0044000000007b1d */ /* 0x000fe20000010000 */
[----:B------:R-:W-:Y:S01]  /*e7e0*/  UIMAD UR8, UR13, UR10, URZ ;  /* 0x0000000a0d0872a4 */ /* 0x000fe2000f8e023f */
[----:B------:R-:W-:Y:S01]  /*e7f0*/  LOP3.LUT R30, R30, R31, RZ, 0x3c, !PT ;  /* 0x0000001f1e1e7212 */ /* 0x000fe200078e3cff */
[----:B------:R-:W-:Y:S01]  /*e800*/  UIADD3 UR7, UR7, UR5, URZ ;  /* 0x0000000507077290 */ /* 0x000fe2000fffe03f */
[----:B------:R-:W-:-:S02]  /*e810*/  IMAD.X R31, RZ, RZ, R35, P5 ;  /* 0x000000ffff1f7224 */ /* 0x000fc400028e0623 */
[----:B0-----:R0:W-:Y:S04]  /*e820*/  @!P2 ST.E desc[UR52][R38.64], R37 ;  /* 0x000000252600a985 */ /* 0x0011e8000c101934 */
[----:B-1----:R1:W-:Y:S04]  /*e830*/  @!P0 ST.E desc[UR52][R46.64], R36 ;  /* 0x000000242e008985 */ /* 0x0023e8000c101934 */
[----:B------:R3:W5:Y:S01]  /*e840*/  LD.E.128 R4, desc[UR52][R28.64] ;  /* 0x000000341c047980 */ /* 0x000762000c101d00 */
[----:B0-----:R-:W0:Y:S03]  /*e850*/  @P1 LDC R37, c[0x0][0xbf0] ;  /* 0x0002fc00ff251b82 */ /* 0x001e260000000800 */
[----:B------:R2:W5:Y:S01]  /*e860*/  LD.E.128 R8, desc[UR52][R2.64] ;  /* 0x0000003402087980 */ /* 0x000562000c101d00 */
[----:B------:R-:W-:-:S03]  /*e870*/  UIMAD UR5, UR44, UR11, UR8 ;  /* 0x0000000b2c0572a4 */ /* 0x000fc6000f8e0208 */
[----:B------:R4:W5:Y:S01]  /*e880*/  LD.E.128 R12, desc[UR52][R20.64] ;  /* 0x00000034140c7980 */ /* 0x000962000c101d00 */
[----:B---3--:R-:W-:Y:S01]  /*e890*/  IMAD R28, R22, 0x20, R184 ;  /* 0x00000020161c7824 */ /* 0x008fe200078e02b8 */
[----:B------:R-:W-:Y:S02]  /*e8a0*/  UIMAD.WIDE.U32 UR6, UR44, UR10, UR6 ;  /* 0x0000000a2c0672a5 */ /* 0x000fe4000f8e0006 */
[----:B------:R3:W5:Y:S01]  /*e8b0*/  LD.E.128 R56, desc[UR52][R24.64] ;  /* 0x0000003418387980 */ /* 0x000762000c101d00 */
[----:B------:R-:W-:Y:S01]  /*e8c0*/  VIADD R28, R28, UR37 ;  /* 0x000000251c1c7c36 */ /* 0x000fe20008000000 */
[----:B------:R-:W-:Y:S02]  /*e8d0*/  ULDC.64 UR8, c[0x0][0xae0] ;  /* 0x0002b80000087ab9 */ /* 0x000fe40000000a00 */
[----:B------:R-:W5:Y:S01]  /*e8e0*/  LD.E.128 R52, desc[UR52][R34.64] ;  /* 0x0000003422347980 */ /* 0x000f62000c101d00 */
[----:B--2---:R-:W-:-:S03]  /*e8f0*/  @P1 IMAD.HI.U32 R2, R28, R65, RZ ;  /* 0x000000411c021227 */ /* 0x004fc600078e00ff */
[----:B------:R-:W5:Y:S01]  /*e900*/  LD.E.128 R48, desc[UR52][R32.64] ;  /* 0x0000003420307980 */ /* 0x000f62000c101d00 */
[----:B----4-:R-:W-:Y:S01]  /*e910*/  IMAD.MOV.U32 R21, RZ, RZ, R28 ;  /* 0x000000ffff157224 */ /* 0x010fe200078e001c */
[----:B------:R-:W-:Y:S02]  /*e920*/  UIADD3 UR5, UR7, UR5, URZ ;  /* 0x0000000507057290 */ /* 0x000fe4000fffe03f */
[----:B------:R-:W5:Y:S01]  /*e930*/  LD.E.128 R40, desc[UR52][R30.64] ;  /* 0x000000341e287980 */ /* 0x000f62000c101d00 */
[----:B0-----:R-:W-:-:S03]  /*e940*/  @P1 SHF.R.U32.HI R21, RZ, R37, R2 ;  /* 0x00000025ff151219 */ /* 0x001fc60000011602 */
[----:B------:R0:W5:Y:S01]  /*e950*/  LD.E.128 R60, desc[UR52][R26.64] ;  /* 0x000000341a3c7980 */ /* 0x000162000c101d00 */
[--C-:B------:R-:W-:Y:S01]  /*e960*/  SHF.R.S32.HI R20, RZ, 0x1f, R21.reuse ;  /* 0x0000001fff147819 */ /* 0x100fe20000011415 */
[----:B---3--:R-:W-:Y:S01]  /*e970*/  IMAD.MOV R25, RZ, RZ, -R21 ;  /* 0x000000ffff197224 */ /* 0x008fe200078e0a15 */
[----:B------:R-:W-:Y:S01]  /*e980*/  @!PT LDS RZ, [RZ] ;  /* 0x00000000fffff984 */ /* 0x000fe20000000800 */
[----:B------:R-:W-:Y:S01]  /*e990*/  @!PT LDS RZ, [RZ] ;  /* 0x00000000fffff984 */ /* 0x000fe20000000800 */
[----:B------:R-:W-:Y:S01]  /*e9a0*/  @!PT LDS RZ, [RZ] ;  /* 0x00000000fffff984 */ /* 0x000fe20000000800 */
[----:B------:R-:W-:Y:S01]  /*e9b0*/  @!PT LDS RZ, [RZ] ;  /* 0x00000000fffff984 */ /* 0x000fe20000000800 */
[----:B------:R2:W-:Y:S06]  /*e9c0*/  MEMBAR.ALL.CTA ;  /* 0x0000000000007992 */ /* 0x0005ec0000008000 */
[----:B--2---:R-:W2:Y:S01]  /*e9d0*/  FENCE.VIEW.ASYNC.S ;  /* 0x00000000000073c6 */ /* 0x004ea20000000000 */
[----:B------:R-:W-:-:S02]  /*e9e0*/  IMAD.U32 R3, RZ, RZ, UR7 ;  /* 0x00000007ff037e24 */ /* 0x000fc4000f8e00ff */
[----:B------:R-:W-:Y:S02]  /*e9f0*/  IMAD R20, R20, UR8, RZ ;  /* 0x0000000814147c24 */ /* 0x000fe4000f8e02ff */
[----:B------:R-:W-:Y:S02]  /*ea00*/  IMAD R25, R44, R25, R28 ;  /* 0x000000192c197224 */ /* 0x000fe400078e021c */
[----:B------:R-:W-:Y:S01]  /*ea10*/  IMAD.U32 R2, RZ, RZ, UR6 ;  /* 0x00000006ff027e24 */ /* 0x000fe2000f8e00ff */
[----:B------:R-:W-:Y:S01]  /*ea20*/  ULDC.64 UR6, c[0x0][0xad8] ;  /* 0x0002b60000067ab9 */ /* 0x000fe20000000a00 */
[----:B------:R-:W-:Y:S02]  /*ea30*/  IMAD.U32 R3, RZ, RZ, UR5 ;  /* 0x00000005ff037e24 */ /* 0x000fe4000f8e00ff */
[C---:B0-----:R-:W-:Y:S01]  /*ea40*/  IMAD R27, R21.reuse, UR9, R20 ;  /* 0x00000009151b7c24 */ /* 0x041fe2000f8e0214 */
[----:B------:R-:W-:Y:S01]  /*ea50*/  SHF.R.S32.HI R20, RZ, 0x1f, R25 ;  /* 0x0000001fff147819 */ /* 0x000fe20000011419 */
[----:B------:R-:W-:-:S04]  /*ea60*/  IMAD.WIDE.U32 R2, R21, UR8, R2 ;  /* 0x0000000815027c25 */ /* 0x000fc8000f8e0002 */
[----:B------:R-:W-:Y:S02]  /*ea70*/  IMAD.IADD R3, R3, 0x1, R27 ;  /* 0x0000000103037824 */ /* 0x000fe400078e021b */
[----:B------:R-:W-:Y:S02]  /*ea80*/  IMAD R24, R20, UR6, RZ ;  /* 0x0000000614187c24 */ /* 0x000fe4000f8e02ff */
[----:B------:R-:W-:Y:S02]  /*ea90*/  VIADD R26, R184, UR37 ;  /* 0x00000025b81a7c36 */ /* 0x000fe40008000000 */
[C---:B------:R-:W-:Y:S02]  /*eaa0*/  IMAD R21, R25.reuse, UR7, R24 ;  /* 0x0000000719157c24 */ /* 0x040fe4000f8e0218 */
[----:B------:R-:W-:Y:S01]  /*eab0*/  IMAD.WIDE.U32 R2, R25, UR6, R2 ;  /* 0x0000000619027c25 */ /* 0x000fe2000f8e0002 */
[----:B------:R-:W-:Y:S01]  /*eac0*/  ISETP.GE.AND P2, PT, R26, R45, PT ;  /* 0x0000002d1a00720c */ /* 0x000fe20003f46270 */
[----:B------:R-:W-:-:S02]  /*ead0*/  ULDC.64 UR6, c[0x0][0xa80] ;  /* 0x0002a00000067ab9 */ /* 0x000fc40000000a00 */
[----:B------:R-:W-:Y:S02]  /*eae0*/  VIADD R20, R26, 0x20 ;  /* 0x000000201a147836 */ /* 0x000fe40000000000 */
[----:B------:R-:W-:Y:S01]  /*eaf0*/  VIADD R0, R0, 0x28820 ;  /* 0x0002882000007836 */ /* 0x000fe20000000000 */
[----:B------:R-:W-:Y:S01]  /*eb00*/  LEA R24, P3, R2, UR6, 0x1 ;  /* 0x0000000602187c11 */ /* 0x000fe2000f8608ff */
[----:B------:R-:W-:Y:S01]  /*eb10*/  IMAD.IADD R3, R3, 0x1, R21 ;  /* 0x0000000103037824 */ /* 0x000fe200078e0215 */
[-C--:B------:R-:W-:Y:S01]  /*eb20*/  ISETP.GE.AND P0, PT, R20, R45.reuse, PT ;  /* 0x0000002d1400720c */ /* 0x080fe20003f06270 */
[----:B------:R-:W-:Y:S01]  /*eb30*/  VIADD R20, R26, 0x40 ;  /* 0x000000401a147836 */ /* 0x000fe20000000000 */
[----:B------:R-:W-:Y:S02]  /*eb40*/  PRMT R0, RZ, 0x654, R0 ;  /* 0x00000654ff007816 */ /* 0x000fe40000000000 */
[----:B------:R-:W-:Y:S01]  /*eb50*/  LEA.HI.X R25, R2, UR7, R3, 0x1, P3 ;  /* 0x0000000702197c11 */ /* 0x000fe200098f0c03 */
[----:B------:R-:W-:Y:S01]  /*eb60*/  BSSY B1, `(.L_x_1119) ;  /* 0x000000f000017945 */ /* 0x000fe20003800000 */
[----:B------:R-:W-:Y:S01]  /*eb70*/  ISETP.GE.AND P1, PT, R20, R45, PT ;  /* 0x0000002d1400720c */ /* 0x000fe20003f26270 */
[----:B--2---:R0:W-:Y:S01]  /*eb80*/  SYNCS.ARRIVE.TRANS64.RED.A1T0 RZ, [R0+URZ], RZ ;  /* 0x000000ff00ff79a7 */ /* 0x0041e2000810043f */
[----:B------:R1:W2:Y:S04]  /*eb90*/  SHFL.IDX PT, R20, R24, RZ, 0x181f ;  /* 0x00181fff18147589 */ /* 0x0002a800000e0000 */
[----:B0-----:R1:W0:Y:S01]  /*eba0*/  SHFL.IDX PT, R0, R25, RZ, 0x181f ;  /* 0x00181fff19007589 */ /* 0x00122200000e0000 */
[----:B------:R-:W-:Y:S06]  /*ebb0*/  @P2 BRA `(.L_x_1120) ;  /* 0x0000000000242947 */ /* 0x000fec0003800000 */
[----:B------:R-:W-:Y:S02]  /*ebc0*/  ULDC UR5, c[0x0][0xac8] ;  /* 0x0002b20000057ab9 */ /* 0x000fe40000000800 */
[----:B------:R-:W-:Y:S02]  /*ebd0*/  ISETP.GE.AND P2, PT, R18, UR5, PT ;  /* 0x0000000512007c0c */ /* 0x000fe4000bf46270 */
[----:B------:R-:W-:-:S11]  /*ebe0*/  ISETP.GE.AND P3, PT, R19, UR5, PT ;  /* 0x0000000513007c0c */ /* 0x000fd6000bf66270 */
[CC--:B--2---:R-:W-:Y:S02]  /*ebf0*/  @!P2 LEA R2, P4, R18.reuse, R20.reuse, 0x1 ;  /* 0x000000141202a211 */ /* 0x0c4fe400078808ff */
[C---:B------:R-:W-:Y:S02]  /*ec00*/  @!P3 LEA R20, P5, R19.reuse, R20, 0x1 ;  /* 0x000000141314b211 */ /* 0x040fe400078a08ff */
[-C--:B0-----:R-:W-:Y:S02]  /*ec10*/  @!P2 LEA.HI.X R3, R18, R0.reuse, R190, 0x1, P4 ;  /* 0x000000001203a211 */ /* 0x081fe400020f0cbe */
[----:B------:R-:W-:-:S03]  /*ec20*/  @!P3 LEA.HI.X R21, R19, R0, R189, 0x1, P5 ;  /* 0x000000001315b211 */ /* 0x000fc600028f0cbd */
[----:B-----5:R3:W-:Y:S04]  /*ec30*/  @!P2 ST.E.128 desc[UR52][R2.64], R52 ;  /* 0x000000340200a985 */ /* 0x0207e8000c101d34 */
[----:B------:R3:W-:Y:S02]  /*ec40*/  @!P3 ST.E.128 desc[UR52][R20.64], R60 ;  /* 0x0000003c1400b985 */ /* 0x0007e4000c101d34 */
.L_x_1120:
[----:B------:R-:W-:Y:S05]  /*ec50*/  BSYNC B1 ;  /* 0x0000000000017941 */ /* 0x000fea0003800000 */
.L_x_1119:
[----:B0-----:R0:W4:Y:S01]  /*ec60*/  SHFL.IDX PT, R0, R25, 0x1, 0x181f ;  /* 0x00381f0019007f89 */ /* 0x00112200000e0000 */
[----:B------:R-:W-:Y:S03]  /*ec70*/  BSSY B1, `(.L_x_1121) ;  /* 0x000000c000017945 */ /* 0x000fe60003800000 */
[----:B--23--:R0:W2:Y:S01]  /*ec80*/  SHFL.IDX PT, R20, R24, 0x1, 0x181f ;  /* 0x00381f0018147f89 */ /* 0x00c0a200000e0000 */
[----:B------:R-:W-:Y:S05]  /*ec90*/  @P0 BRA `(.L_x_1122) ;  /* 0x0000000000240947 */ /* 0x000fea0003800000 */
[----:B------:R-:W-:Y:S02]  /*eca0*/  ULDC UR5, c[0x0][0xac8] ;  /* 0x0002b20000057ab9 */ /* 0x000fe40000000800 */
[----:B------:R-:W-:Y:S02]  /*ecb0*/  ISETP.GE.AND P3, PT, R18, UR5, PT ;  /* 0x0000000512007c0c */ /* 0x000fe4000bf66270 */
[----:B------:R-:W-:-:S11]  /*ecc0*/  ISETP.GE.AND P4, PT, R19, UR5, PT ;  /* 0x0000000513007c0c */ /* 0x000fd6000bf86270 */
[CC--:B--2---:R-:W-:Y:S02]  /*ecd0*/  @!P3 LEA R2, P0, R18.reuse, R20.reuse, 0x1 ;  /* 0x000000141202b211 */ /* 0x0c4fe400078008ff */
[C---:B------:R-:W-:Y:S02]  /*ece0*/  @!P4 LEA R20, P2, R19.reuse, R20, 0x1 ;  /* 0x000000141314c211 */ /* 0x040fe400078408ff */
[-C--:B----4-:R-:W-:Y:S02]  /*ecf0*/  @!P3 LEA.HI.X R3, R18, R0.reuse, R190, 0x1, P0 ;  /* 0x000000001203b211 */ /* 0x090fe400000f0cbe */
[----:B------:R-:W-:-:S03]  /*ed00*/  @!P4 LEA.HI.X R21, R19, R0, R189, 0x1, P2 ;  /* 0x000000001315c211 */ /* 0x000fc600010f0cbd */
[----:B-----5:R3:W-:Y:S04]  /*ed10*/  @!P3 ST.E.128 desc[UR52][R2.64], R48 ;  /* 0x000000300200b985 */ /* 0x0207e8000c101d34 */
[----:B------:R3:W-:Y:S02]  /*ed20*/  @!P4 ST.E.128 desc[UR52][R20.64], R56 ;  /* 0x000000381400c985 */ /* 0x0007e4000c101d34 */
.L_x_1122:
[----:B------:R-:W-:Y:S05]  /*ed30*/  BSYNC B1 ;  /* 0x0000000000017941 */ /* 0x000fea0003800000 */
.L_x_1121:
[----:B----4-:R4:W0:Y:S01]  /*ed40*/  SHFL.IDX PT, R0, R25, 0x2, 0x181f ;  /* 0x00581f0019007f89 */ /* 0x01082200000e0000 */
        /* <DEDUP_REMOVED lines=12> */
.L_x_1124:
[----:B------:R-:W-:Y:S05]  /*ee10*/  BSYNC B1 ;  /* 0x0000000000017941 */ /* 0x000fea0003800000 */
.L_x_1123:
[----:B0-----:R-:W-:Y:S01]  /*ee20*/  VIADD R0, R26, 0x60 ;  /* 0x000000601a007836 */ /* 0x001fe20000000000 */
[----:B-1--4-:R-:W0:Y:S04]  /*ee30*/  SHFL.IDX PT, R25, R25, 0x3, 0x181f ;  /* 0x00781f0019197f89 */ /* 0x012e2800000e0000 */
[----:B------:R-:W-:Y:S01]  /*ee40*/  ISETP.GE.AND P0, PT, R0, R45, PT ;  /* 0x0000002d0000720c */ /* 0x000fe20003f06270 */
[----:B------:R-:W1:-:S12]  /*ee50*/  SHFL.IDX PT, R24, R24, 0x3, 0x181f ;  /* 0x00781f0018187f89 */ /* 0x000e5800000e0000 */
[----:B------:R-:W-:Y:S05]  /*ee60*/  @P0 BRA `(.L_x_1125) ;  /* 0x0000000800800947 */ /* 0x000fea0003800000 */
[----:B------:R-:W-:Y:S02]  /*ee70*/  ULDC UR5, c[0x0][0xac8] ;  /* 0x0002b20000057ab9 */ /* 0x000fe40000000800 */
[----:B------:R-:W-:-:S13]  /*ee80*/  ISETP.GE.AND P1, PT, R18, UR5, PT ;  /* 0x0000000512007c0c */ /* 0x000fda000bf26270 */
[----:B-1-3--:R-:W-:-:S04]  /*ee90*/  @!P1 LEA R2, P0, R18, R24, 0x1 ;  /* 0x0000001812029211 */ /* 0x00afc800078008ff */
[----:B0-----:R-:W-:Y:S02]  /*eea0*/  @!P1 LEA.HI.X R3, R18, R25, R190, 0x1, P0 ;  /* 0x0000001912039211 */ /* 0x001fe400000f0cbe */
[----:B------:R-:W-:-:S03]  /*eeb0*/  ISETP.GE.AND P0, PT, R19, UR5, PT ;  /* 0x0000000513007c0c */ /* 0x000fc6000bf06270 */
[----:B-----5:R4:W-:Y:S10]  /*eec0*/  @!P1 ST.E.128 desc[UR52][R2.64], R4 ;  /* 0x0000000402009985 */ /* 0x0209f4000c101d34 */
[----:B------:R-:W-:Y:S05]  /*eed0*/  @P0 BRA `(.L_x_1125) ;  /* 0x0000000800640947 */ /* 0x000fea0003800000 */
[----:B----4-:R-:W-:-:S04]  /*eee0*/  LEA R2, P0, R19, R24, 0x1 ;  /* 0x0000001813027211 */ /* 0x010fc800078008ff */
[----:B------:R-:W-:-:S05]  /*eef0*/  LEA.HI.X R3, R19, R25, R189, 0x1, P0 ;  /* 0x0000001913037211 */ /* 0x000fca00000f0cbd */
[----:B------:R0:W-:Y:S01]  /*ef00*/  ST.E.128 desc[UR52][R2.64], R8 ;  /* 0x0000000802007985 */ /* 0x0001e2000c101d34 */
[----:B------:R-:W-:Y:S05]  /*ef10*/  BRA `(.L_x_1125) ;  /* 0x0000000800547947 */ /* 0x000fea0003800000 */
.L_x_1118:
[----:B------:R-:W0:Y:S01]  /*ef20*/  LDC R8, c[0x0][0xbe8] ;  /* 0x0002fa00ff087b82 */ /* 0x000e220000000800 */
[----:B------:R-:W-:Y:S01]  /*ef30*/  ISETP.GE.AND P0, PT, R191, 0x80, PT ;  /* 0x00000080bf00780c */ /* 0x000fe20003f06270 */
[----:B------:R-:W-:Y:S01]  /*ef40*/  USHF.R.S32.HI UR8, URZ, 0x1f, UR38 ;  /* 0x0000001f3f087899 */ /* 0x000fe20008011426 */
[----:B------:R-:W-:Y:S01]  /*ef50*/  BSSY B1, `(.L_x_1126) ;  /* 0x000002f000017945 */ /* 0x000fe20003800000 */
[----:B------:R-:W-:Y:S01]  /*ef60*/  USHF.R.S32.HI UR9, URZ, 0x1f, UR44 ;  /* 0x0000001f3f097899 */ /* 0x000fe2000801142c */
[----:B------:R-:W-:Y:S01]  /*ef70*/  IMAD R6, R22, 0x20, R184 ;  /* 0x0000002016067824 */ /* 0x000fe200078e02b8 */
[----:B0-----:R-:W-:-:S13]  /*ef80*/  ISETP.NE.AND P1, PT, R8, 0x1, PT ;  /* 0x000000010800780c */ /* 0x001fda0003f25270 */
[----:B------:R-:W0:Y:S08]  /*ef90*/  @P1 LDC R9, c[0x0][0xbec] ;  /* 0x0002fb00ff091b82 */ /* 0x000e300000000800 */
[----:B------:R-:W1:Y:S01]  /*efa0*/  @P1 LDC R11, c[0x0][0xbf0] ;  /* 0x0002fc00ff0b1b82 */ /* 0x000e620000000800 */
[----:B------:R-:W-:Y:S05]  /*efb0*/  @P0 BRA `(.L_x_1127) ;  /* 0x0000000000a00947 */ /* 0x000fea0003800000 */
[----:B------:R-:W2:Y:S01]  /*efc0*/  S2R R0, SR_TID.X ;  /* 0x0000000000007919 */ /* 0x000ea20000002100 */
[----:B------:R-:W3:Y:S01]  /*efd0*/  LDC R3, c[0x0][0xbe8] ;  /* 0x0002fa00ff037b82 */ /* 0x000ee20000000800 */
[----:B------:R-:W-:Y:S01]  /*efe0*/  IMAD.U32 R4, RZ, RZ, UR37 ;  /* 0x00000025ff047e24 */ /* 0x000fe2000f8e00ff */
[----:B------:R-:W-:Y:S02]  /*eff0*/  ULDC UR5, c[0x0][0xa88] ;  /* 0x0002a20000057ab9 */ /* 0x000fe40000000800 */
[----:B---3--:R-:W-:Y:S02]  /*f000*/  IMAD R5, R3, UR5, RZ ;  /* 0x0000000503057c24 */ /* 0x008fe4000f8e02ff */
[----:B--2---:R-:W-:-:S04]  /*f010*/  IADD3 R4, R4, -0x80, R0 ;  /* 0xffffff8004047810 */ /* 0x004fc80007ffe000 */
[----:B------:R-:W-:-:S13]  /*f020*/  ISETP.GE.AND P0, PT, R4, R5, PT ;  /* 0x000000050400720c */ /* 0x000fda0003f06270 */
[----:B------:R-:W-:Y:S05]  /*f030*/  @P0 BRA `(.L_x_1127) ;  /* 0x0000000000800947 */ /* 0x000fea0003800000 */
[----:B------:R-:W-:Y:S01]  /*f040*/  ISETP.NE.AND P0, PT, R3, 0x1, PT ;  /* 0x000000010300780c */ /* 0x000fe20003f05270 */
[----:B------:R-:W-:Y:S01]  /*f050*/  ULDC.64 UR10, c[0x0][0xb90] ;  /* 0x0002e400000a7ab9 */ /* 0x000fe20000000a00 */
[----:B------:R-:W-:Y:S01]  /*f060*/  IMAD.MOV.U32 R2, RZ, RZ, R4 ;  /* 0x000000ffff027224 */ /* 0x000fe200078e0004 */
[----:B------:R-:W-:Y:S02]  /*f070*/  UIMAD UR5, UR8, UR10, URZ ;  /* 0x0000000a080572a4 */ /* 0x000fe4000f8e023f */
[----:B------:R-:W-:Y:S02]  /*f080*/  UIMAD.WIDE.U32 UR6, UR38, UR10, URZ ;  /* 0x0000000a260672a5 */ /* 0x000fe4000f8e003f */
[----:B------:R-:W-:-:S03]  /*f090*/  UIMAD UR5, UR38, UR11, UR5 ;  /* 0x0000000b260572a4 */ /* 0x000fc6000f8e0205 */
[----:B------:R-:W-:Y:S01]  /*f0a0*/  ULDC.64 UR10, c[0x0][0xb98] ;  /* 0x0002e600000a7ab9 */ /* 0x000fe20000000a00 */
[----:B------:R-:W-:Y:S02]  /*f0b0*/  UIADD3 UR7, UR7, UR5, URZ ;  /* 0x0000000507077290 */ /* 0x000fe4000fffe03f */
[----:B------:R-:W2:Y:S01]  /*f0c0*/  @P0 LDC R5, c[0x0][0xbec] ;  /* 0x0002fb00ff050b82 */ /* 0x000ea20000000800 */
[----:B------:R-:W-:Y:S02]  /*f0d0*/  UIMAD UR5, UR9, UR10, URZ ;  /* 0x0000000a090572a4 */ /* 0x000fe4000f8e023f */
[----:B------:R-:W-:Y:S02]  /*f0e0*/  UIMAD.WIDE.U32 UR6, UR44, UR10, UR6 ;  /* 0x0000000a2c0672a5 */ /* 0x000fe4000f8e0006 */
[----:B------:R-:W-:-:S03]  /*f0f0*/  UIMAD UR5, UR44, UR11, UR5 ;  /* 0x0000000b2c0572a4 */ /* 0x000fc6000f8e0205 */
[----:B------:R-:W3:Y:S01]  /*f100*/  @P0 LDC R7, c[0x0][0xbf0] ;  /* 0x0002fc00ff070b82 */ /* 0x000ee20000000800 */
[----:B------:R-:W-:Y:S01]  /*f110*/  ULDC.64 UR10, c[0x0][0xb88] ;  /* 0x0002e200000a7ab9 */ /* 0x000fe20000000a00 */
[----:B--2---:R-:W-:-:S05]  /*f120*/  @P0 IMAD.HI.U32 R0, R4, R5, RZ ;  /* 0x0000000504000227 */ /* 0x004fca00078e00ff */
[----:B---3--:R-:W-:-:S05]  /*f130*/  @P0 SHF.R.U32.HI R2, RZ, R7, R0 ;  /* 0x00000007ff020219 */ /* 0x008fca0000011600 */
[----:B------:R-:W-:-:S04]  /*f140*/  IMAD.MOV R5, RZ, RZ, -R2 ;  /* 0x000000ffff057224 */ /* 0x000fc800078e0a02 */
[----:B------:R-:W-:Y:S01]  /*f150*/  IMAD R5, R3, R5, R4 ;  /* 0x0000000503057224 */ /* 0x000fe200078e0204 */
[----:B------:R-:W-:Y:S01]  /*f160*/  SHF.R.S32.HI R3, RZ, 0x1f, R2 ;  /* 0x0000001fff037819 */ /* 0x000fe20000011402 */
[----:B------:R-:W-:Y:S01]  /*f170*/  IMAD.U32 R4, RZ, RZ, UR5 ;  /* 0x00000005ff047e24 */ /* 0x000fe2000f8e00ff */
        /* <DEDUP_REMOVED lines=12> */
.L_x_1127:
[----:B------:R-:W-:Y:S05]  /*f240*/  BSYNC B1 ;  /* 0x0000000000017941 */ /* 0x000fea0003800000 */
.L_x_1126:
[----:B------:R-:W-:Y:S01]  /*f250*/  ULDC.64 UR10, c[0x0][0xae8] ;  /* 0x0002ba00000a7ab9 */ /* 0x000fe20000000a00 */
[----:B------:R-:W-:Y:S01]  /*f260*/  VIADD R6, R6, UR37 ;  /* 0x0000002506067c36 */ /* 0x000fe20008000000 */
[----:B------:R-:W-:Y:S01]  /*f270*/  UIMAD UR5, UR8, UR10, URZ ;  /* 0x0000000a080572a4 */ /* 0x000fe2000f8e023f */
[----:B------:R-:W-:Y:S01]  /*f280*/  BSSY B1, `(.L_x_1128) ;  /* 0x0000034000017945 */ /* 0x000fe20003800000 */
[----:B------:R-:W-:Y:S01]  /*f290*/  UIMAD.WIDE.U32 UR6, UR38, UR10, URZ ;  /* 0x0000000a260672a5 */ /* 0x000fe2000f8e003f */
[----:B0-----:R-:W-:Y:S01]  /*f2a0*/  @P1 IMAD.HI.U32 R0, R6, R9, RZ ;  /* 0x0000000906001227 */ /* 0x001fe200078e00ff */
[----:B------:R-:W-:-:S03]  /*f2b0*/  UIMAD UR5, UR38, UR11, UR5 ;  /* 0x0000000b260572a4 */ /* 0x000fc6000f8e0205 */
[----:B------:R-:W-:Y:S01]  /*f2c0*/  ULDC.64 UR10, c[0x0][0xaf0] ;  /* 0x0002bc00000a7ab9 */ /* 0x000fe20000000a00 */
[----:B------:R-:W-:Y:S01]  /*f2d0*/  UIADD3 UR7, UR7, UR5, URZ ;  /* 0x0000000507077290 */ /* 0x000fe2000fffe03f */
[----:B--2---:R-:W-:Y:S01]  /*f2e0*/  IMAD.MOV.U32 R5, RZ, RZ, R6 ;  /* 0x000000ffff057224 */ /* 0x004fe200078e0006 */
[----:B------:R-:W-:Y:S01]  /*f2f0*/  UIMAD UR5, UR9, UR10, URZ ;  /* 0x0000000a090572a4 */ /* 0x000fe2000f8e023f */
[----:B-1----:R-:W-:Y:S01]  /*f300*/  @P1 SHF.R.U32.HI R5, RZ, R11, R0 ;  /* 0x0000000bff051219 */ /* 0x002fe20000011600 */
[----:B------:R-:W-:Y:S02]  /*f310*/  UIMAD.WIDE.U32 UR6, UR44, UR10, UR6 ;  /* 0x0000000a2c0672a5 */ /* 0x000fe4000f8e0006 */
[----:B------:R-:W-:Y:S01]  /*f320*/  UIMAD UR5, UR44, UR11, UR5 ;  /* 0x0000000b2c0572a4 */ /* 0x000fe2000f8e0205 */
[--C-:B------:R-:W-:Y:S01]  /*f330*/  SHF.R.S32.HI R0, RZ, 0x1f, R5.reuse ;  /* 0x0000001fff007819 */ /* 0x100fe20000011405 */
[----:B------:R-:W-:Y:S01]  /*f340*/  IMAD.MOV R7, RZ, RZ, -R5 ;  /* 0x000000ffff077224 */ /* 0x000fe200078e0a05 */
[----:B------:R-:W-:Y:S01]  /*f350*/  ULDC.64 UR8, c[0x0][0xae0] ;  /* 0x0002b80000087ab9 */ /* 0x000fe20000000a00 */
[----:B------:R-:W-:-:S02]  /*f360*/  UIADD3 UR5, UR7, UR5, URZ ;  /* 0x0000000507057290 */ /* 0x000fc4000fffe03f */
[----:B------:R-:W-:Y:S02]  /*f370*/  IMAD.U32 R3, RZ, RZ, UR7 ;  /* 0x00000007ff037e24 */ /* 0x000fe4000f8e00ff */
[----:B------:R-:W-:Y:S02]  /*f380*/  IMAD R0, R0, UR8, RZ ;  /* 0x0000000800007c24 */ /* 0x000fe4000f8e02ff */
[----:B------:R-:W-:Y:S02]  /*f390*/  IMAD R7, R8, R7, R6 ;  /* 0x0000000708077224 */ /* 0x000fe400078e0206 */
[----:B------:R-:W-:Y:S01]  /*f3a0*/  IMAD.U32 R2, RZ, RZ, UR6 ;  /* 0x00000006ff027e24 */ /* 0x000fe2000f8e00ff */
[----:B------:R-:W-:Y:S01]  /*f3b0*/  ULDC.64 UR6, c[0x0][0xad8] ;  /* 0x0002b60000067ab9 */ /* 0x000fe20000000a00 */
[----:B------:R-:W-:Y:S01]  /*f3c0*/  IMAD.U32 R3, RZ, RZ, UR5 ;  /* 0x00000005ff037e24 */ /* 0x000fe2000f8e00ff */
[----:B------:R-:W-:Y:S01]  /*f3d0*/  ULDC UR5, c[0x0][0xa88] ;  /* 0x0002a20000057ab9 */ /* 0x000fe20000000800 */
[C---:B------:R-:W-:Y:S01]  /*f3e0*/  IMAD R9, R5.reuse, UR9, R0 ;  /* 0x0000000905097c24 */ /* 0x040fe2000f8e0200 */
[----:B------:R-:W-:Y:S01]  /*f3f0*/  SHF.R.S32.HI R0, RZ, 0x1f, R7 ;  /* 0x0000001fff007819 */ /* 0x000fe20000011407 */
[----:B------:R-:W-:-:S04]  /*f400*/  IMAD.WIDE.U32 R2, R5, UR8, R2 ;  /* 0x0000000805027c25 */ /* 0x000fc8000f8e0002 */
[----:B------:R-:W-:Y:S02]  /*f410*/  IMAD.IADD R3, R3, 0x1, R9 ;  /* 0x0000000103037824 */ /* 0x000fe400078e0209 */
[----:B------:R-:W-:Y:S02]  /*f420*/  IMAD R4, R0, UR6, RZ ;  /* 0x0000000600047c24 */ /* 0x000fe4000f8e02ff */
[----:B------:R-:W-:Y:S02]  /*f430*/  VIADD R6, R184, UR37 ;  /* 0x00000025b8067c36 */ /* 0x000fe40008000000 */
[----:B------:R-:W-:Y:S02]  /*f440*/  IMAD R9, R8, UR5, RZ ;  /* 0x0000000508097c24 */ /* 0x000fe4000f8e02ff */
[C---:B------:R-:W-:Y:S02]  /*f450*/  IMAD R5, R7.reuse, UR7, R4 ;  /* 0x0000000707057c24 */ /* 0x040fe4000f8e0204 */
[----:B------:R-:W-:Y:S01]  /*f460*/  IMAD.WIDE.U32 R2, R7, UR6, R2 ;  /* 0x0000000607027c25 */ /* 0x000fe2000f8e0002 */
[----:B------:R-:W-:Y:S01]  /*f470*/  ISETP.GE.AND P2, PT, R6, R9, PT ;  /* 0x000000090600720c */ /* 0x000fe20003f46270 */
[----:B------:R-:W-:-:S02]  /*f480*/  ULDC.64 UR6, c[0x0][0xa80] ;  /* 0x0002a00000067ab9 */ /* 0x000fc40000000a00 */
[----:B------:R-:W-:Y:S01]  /*f490*/  VIADD R0, R6, 0x20 ;  /* 0x0000002006007836 */ /* 0x000fe20000000000 */
[----:B------:R-:W-:Y:S01]  /*f4a0*/  LEA R4, P3, R2, UR6, 0x1 ;  /* 0x0000000602047c11 */ /* 0x000fe2000f8608ff */
[----:B------:R-:W-:-:S03]  /*f4b0*/  IMAD.IADD R3, R3, 0x1, R5 ;  /* 0x0000000103037824 */ /* 0x000fc600078e0205 */
[-C--:B------:R-:W-:Y:S01]  /*f4c0*/  ISETP.GE.AND P1, PT, R0, R9.reuse, PT ;  /* 0x000000090000720c */ /* 0x080fe20003f26270 */
[----:B------:R-:W-:Y:S01]  /*f4d0*/  VIADD R0, R6, 0x40 ;  /* 0x0000004006007836 */ /* 0x000fe20000000000 */
[----:B------:R-:W-:Y:S02]  /*f4e0*/  LEA.HI.X R5, R2, UR7, R3, 0x1, P3 ;  /* 0x0000000702057c11 */ /* 0x000fe400098f0c03 */
[----:B------:R0:W1:Y:S02]  /*f4f0*/  SHFL.IDX PT, R2, R4, RZ, 0x181f ;  /* 0x00181fff04027589 */ /* 0x00006400000e0000 */
[----:B------:R-:W-:Y:S02]  /*f500*/  ISETP.GE.AND P0, PT, R0, R9, PT ;  /* 0x000000090000720c */ /* 0x000fe40003f06270 */
[----:B------:R0:W2:Y:S01]  /*f510*/  SHFL.IDX PT, R0, R5, RZ, 0x181f ;  /* 0x00181fff05007589 */ /* 0x0000a200000e0000 */
[----:B------:R-:W-:Y:S10]  /*f520*/  @P2 BRA `(.L_x_1129) ;  /* 0x0000000000242947 */ /* 0x000ff40003800000 */
[----:B------:R-:W-:Y:S02]  /*f530*/  ULDC UR5, c[0x0][0xac8] ;  /* 0x0002b20000057ab9 */ /* 0x000fe40000000800 */
[----:B------:R-:W-:Y:S02]  /*f540*/  ISETP.GE.AND P4, PT, R18, UR5, PT ;  /* 0x0000000512007c0c */ /* 0x000fe4000bf86270 */
[----:B------:R-:W-:-:S11]  /*f550*/  ISETP.GE.AND P5, PT, R19, UR5, PT ;  /* 0x0000000513007c0c */ /* 0x000fd6000bfa6270 */
[CC--:B-1----:R-:W-:Y:S02]  /*f560*/  @!P4 LEA R10, P2, R18.reuse, R2.reuse, 0x1 ;  /* 0x00000002120ac211 */ /* 0x0c2fe400078408ff */
[C---:B------:R-:W-:Y:S02]  /*f570*/  @!P5 LEA R2, P3, R19.reuse, R2, 0x1 ;  /* 0x000000021302d211 */ /* 0x040fe400078608ff */
[-C--:B--2---:R-:W-:Y:S02]  /*f580*/  @!P4 LEA.HI.X R11, R18, R0.reuse, R190, 0x1, P2 ;  /* 0x00000000120bc211 */ /* 0x084fe400010f0cbe */
[----:B------:R-:W-:-:S03]  /*f590*/  @!P5 LEA.HI.X R3, R19, R0, R189, 0x1, P3 ;  /* 0x000000001303d211 */ /* 0x000fc600018f0cbd */
[----:B------:R3:W-:Y:S04]  /*f5a0*/  @!P4 ST.E.128 desc[UR52][R10.64], RZ ;  /* 0x000000ff0a00c985 */ /* 0x0007e8000c101d34 */
[----:B------:R3:W-:Y:S02]  /*f5b0*/  @!P5 ST.E.128 desc[UR52][R2.64], RZ ;  /* 0x000000ff0200d985 */ /* 0x0007e4000c101d34 */
.L_x_1129:
[----:B------:R-:W-:Y:S05]  /*f5c0*/  BSYNC B1 ;  /* 0x0000000000017941 */ /* 0x000fea0003800000 */
.L_x_1128:
[----:B--2---:R2:W4:Y:S01]  /*f5d0*/  SHFL.IDX PT, R0, R5, 0x1, 0x181f ;  /* 0x00381f0005007f89 */ /* 0x00452200000e0000 */
[----:B------:R-:W-:Y:S03]  /*f5e0*/  BSSY B1, `(.L_x_1130) ;  /* 0x000000c000017945 */ /* 0x000fe60003800000 */
[----:B-1-3--:R2:W1:Y:S01]  /*f5f0*/  SHFL.IDX PT, R2, R4, 0x1, 0x181f ;  /* 0x00381f0004027f89 */ /* 0x00a46200000e0000 */
[----:B------:R-:W-:Y:S05]  /*f600*/  @P1 BRA `(.L_x_1131) ;  /* 0x0000000000241947 */ /* 0x000fea0003800000 */
[----:B------:R-:W-:Y:S02]  /*f610*/  ULDC UR5, c[0x0][0xac8] ;  /* 0x0002b20000057ab9 */ /* 0x000fe40000000800 */
[----:B------:R-:W-:Y:S02]  /*f620*/  ISETP.GE.AND P3, PT, R18, UR5, PT ;  /* 0x0000000512007c0c */ /* 0x000fe4000bf66270 */
[----:B------:R-:W-:-:S11]  /*f630*/  ISETP.GE.AND P4, PT, R19, UR5, PT ;  /* 0x0000000513007c0c */ /* 0x000fd6000bf86270 */
[CC--:B-1----:R-:W-:Y:S02]  /*f640*/  @!P3 LEA R10, P1, R18.reuse, R2.reuse, 0x1 ;  /* 0x00000002120ab211 */ /* 0x0c2fe400078208ff */
[C---:B------:R-:W-:Y:S02]  /*f650*/  @!P4 LEA R2, P2, R19.reuse, R2, 0x1 ;  /* 0x000000021302c211 */ /* 0x040fe400078408ff */
[-C--:B----4-:R-:W-:Y:S02]  /*f660*/  @!P3 LEA.HI.X R11, R18, R0.reuse, R190, 0x1, P1 ;  /* 0x00000000120bb211 */ /* 0x090fe400008f0cbe */
[----:B------:R-:W-:-:S03]  /*f670*/  @!P4 LEA.HI.X R3, R19, R0, R189, 0x1, P2 ;  /* 0x000000001303c211 */ /* 0x000fc600010f0cbd */
[----:B------:R3:W-:Y:S04]  /*f680*/  @!P3 ST.E.128 desc[UR52][R10.64], RZ ;  /* 0x000000ff0a00b985 */ /* 0x0007e8000c101d34 */
[----:B------:R3:W-:Y:S02]  /*f690*/  @!P4 ST.E.128 desc[UR52][R2.64], RZ ;  /* 0x000000ff0200c985 */ /* 0x0007e4000c101d34 */
.L_x_1131:
[----:B------:R-:W-:Y:S05]  /*f6a0*/  BSYNC B1 ;  /* 0x0000000000017941 */ /* 0x000fea0003800000 */
.L_x_1130:
[----:B----4-:R4:W0:Y:S01]  /*f6b0*/  SHFL.IDX PT, R0, R5, 0x2, 0x181f ;  /* 0x00581f0005007f89 */ /* 0x01082200000e0000 */
        /* <DEDUP_REMOVED lines=8> */
[-C--:B0-----:R-:W-:Y:S02]  /*f740*/  @!P2 LEA.HI.X R11, R18, R0.reuse, R190, 0x1, P0 ;  /* 0x00000000120ba211 */ /* 0x081fe400000f0cbe */
[----:B------:R-:W-:-:S03]  /*f750*/  @!P3 LEA.HI.X R3, R19, R0, R189, 0x1, P1 ;  /* 0x000000001303b211 */ /* 0x000fc600008f0cbd */
[----:B------:R3:W-:Y:S04]  /*f760*/  @!P2 ST.E.128 desc[UR52][R10.64], RZ ;  /* 0x000000ff0a00a985 */ /* 0x0007e8000c101d34 */
[----:B------:R3:W-:Y:S02]  /*f770*/  @!P3 ST.E.128 desc[UR52][R2.64], RZ ;  /* 0x000000ff0200b985 */ /* 0x0007e4000c101d34 */
.L_x_1133:
[----:B------:R-:W-:Y:S05]  /*f780*/  BSYNC B1 ;  /* 0x0000000000017941 */ /* 0x000fea0003800000 */
.L_x_1132:
[----:B---3--:R-:W-:Y:S01]  /*f790*/  VIADD R3, R6, 0x60 ;  /* 0x0000006006037836 */ /* 0x008fe20000000000 */
[----:B0-----:R0:W3:Y:S04]  /*f7a0*/  SHFL.IDX PT, R0, R5, 0x3, 0x181f ;  /* 0x00781f0005007f89 */ /* 0x0010e800000e0000 */
[----:B------:R-:W-:Y:S01]  /*f7b0*/  ISETP.GE.AND P0, PT, R3, R9, PT ;  /* 0x000000090300720c */ /* 0x000fe20003f06270 */
[----:B-1----:R0:W1:-:S12]  /*f7c0*/  SHFL.IDX PT, R2, R4, 0x3, 0x181f ;  /* 0x00781f0004027f89 */ /* 0x00205800000e0000 */
[----:B0-----:R-:W-:Y:S05]  /*f7d0*/  @P0 BRA `(.L_x_1125) ;  /* 0x0000000000240947 */ /* 0x001fea0003800000 */
[----:B------:R-:W-:Y:S02]  /*f7e0*/  ULDC UR5, c[0x0][0xac8] ;  /* 0x0002b20000057ab9 */ /* 0x000fe40000000800 */
[----:B------:R-:W-:Y:S02]  /*f7f0*/  ISETP.GE.AND P2, PT, R18, UR5, PT ;  /* 0x0000000512007c0c */ /* 0x000fe4000bf46270 */
[----:B------:R-:W-:-:S11]  /*f800*/  ISETP.GE.AND P3, PT, R19, UR5, PT ;  /* 0x0000000513007c0c */ /* 0x000fd6000bf66270 */
[CC--:B-12-4-:R-:W-:Y:S02]  /*f810*/  @!P2 LEA R4, P0, R18.reuse, R2.reuse, 0x1 ;  /* 0x000000021204a211 */ /* 0x0d6fe400078008ff */
[C---:B------:R-:W-:Y:S02]  /*f820*/  @!P3 LEA R2, P1, R19.reuse, R2, 0x1 ;  /* 0x000000021302b211 */ /* 0x040fe400078208ff */
[-C--:B---3--:R-:W-:Y:S02]  /*f830*/  @!P2 LEA.HI.X R5, R18, R0.reuse, R190, 0x1, P0 ;  /* 0x000000001205a211 */ /* 0x088fe400000f0cbe */
[----:B------:R-:W-:-:S03]  /*f840*/  @!P3 LEA.HI.X R3, R19, R0, R189, 0x1, P1 ;  /* 0x000000001303b211 */ /* 0x000fc600008f0cbd */
[----:B------:R0:W-:Y:S04]  /*f850*/  @!P2 ST.E.128 desc[UR52][R4.64], RZ ;  /* 0x000000ff0400a985 */ /* 0x0001e8000c101d34 */
[----:B------:R0:W-:Y:S02]  /*f860*/  @!P3 ST.E.128 desc[UR52][R2.64], RZ ;  /* 0x000000ff0200b985 */ /* 0x0001e4000c101d34 */
.L_x_1125:
[----:B------:R-:W-:Y:S05]  /*f870*/  BSYNC B0 ;  /* 0x0000000000007941 */ /* 0x000fea0003800000 */
.L_x_1117:
[----:B------:R-:W-:Y:S02]  /*f880*/  ULDC UR5, c[0x0][0xc38] ;  /* 0x00030e0000057ab9 */ /* 0x000fe40000000800 */
[----:B------:R-:W-:-:S06]  /*f890*/  UISETP.GE.AND UP0, UPT, UR4, UR5, UPT ;  /* 0x000000050400728c */ /* 0x000fcc000bf06270 */
[----:B------:R-:W-:-:S13]  /*f8a0*/  PLOP3.LUT P0, PT, PT, PT, UP0, 0x80, 0x0 ;  /* 0x000000000000781c */ /* 0x000fda0003f0f008 */
[----:B------:R-:W-:Y:S05]  /*f8b0*/  @!P0 BRA `(.L_x_1134) ;  /* 0xffffff1400008947 */ /* 0x000fea000383ffff */
[----:B------:R-:W-:Y:S05]  /*f8c0*/  EXIT ;  /* 0x000000000000794d */ /* 0x000fea0003800000 */
.L_x_1028:
[----:B------:R-:W-:-:S08]  /*f8d0*/  NOP ;  /* 0x0000000000007918 */ /* 0x000fd00000000000 */
[----:B------:R-:W0:-:S00]  /*f8e0*/  USETMAXREG.DEALLOC.CTAPOOL 0x28 ;  /* 0x00000028000079c8 */ /* 0x000e0000080e0500 */
[----:B0-----:R-:W-:-:S06]  /*f8f0*/  LOP3.LUT R0, R0, 0x3, RZ, 0xc0, !PT ;  /* 0x0000000300007812 */ /* 0x001fcc00078ec0ff */
[----:B------:R-:W0:Y:S01]  /*f900*/  S2UR UR10, SR_CTAID.X ;  /* 0x00000000000a79c3 */ /* 0x000e220000002500 */
[----:B------:R-:W-:Y:S01]  /*f910*/  LOP3.LUT R19, R19, 0xfffffeff, RZ, 0xc0, !PT ;  /* 0xfffffeff13137812 */ /* 0x000fe200078ec0ff */
[----:B------:R-:W-:Y:S01]  /*f920*/  IMAD.MOV.U32 R23, RZ, RZ, RZ ;  /* 0x000000ffff177224 */ /* 0x000fe200078e00ff */
[----:B------:R1:W2:Y:S01]  /*f930*/  SHFL.IDX PT, R2, R0, RZ, 0x1f ;  /* 0x00001fff00027589 */ /* 0x0002a200000e0000 */
[----:B------:R-:W-:Y:S02]  /*f940*/  IMAD.MOV.U32 R26, RZ, RZ, 0x1 ;  /* 0x00000001ff1a7424 */ /* 0x000fe400078e00ff */
[----:B------:R-:W-:Y:S02]  /*f950*/  IMAD.MOV.U32 R36, RZ, RZ, RZ ;  /* 0x000000ffff247224 */ /* 0x000fe400078e00ff */
[----:B-1----:R-:W0:Y:S01]  /*f960*/  LDC R0, c[0x0][0xc38] ;  /* 0x00030e00ff007b82 */ /* 0x002e220000000800 */
[----:B--2---:R-:W-:-:S13]  /*f970*/  ISETP.NE.AND P0, PT, R2, RZ, PT ;  /* 0x000000ff0200720c */ /* 0x004fda0003f05270 */
[----:B------:R-:W-:Y:S01]  /*f980*/  @P0 LOP3.LUT R19, R19, 0x100, RZ, 0xfc, !PT ;  /* 0x0000010013130812 */ /* 0x000fe200078efcff */
[----:B------:R-:W-:Y:S06]  /*f990*/  @P0 BAR.ARV 0x4, 0x180 ;  /* 0x0106000000000b1d */ /* 0x000fec0000002000 */
[----:B0-----:R-:W-:-:S13]  /*f9a0*/  ISETP.LE.AND P0, PT, R0, UR10, PT ;  /* 0x0000000a00007c0c */ /* 0x001fda000bf03270 */
[----:B------:R-:W-:Y:S05]  /*f9b0*/  @P0 BRA `(.L_x_1135) ;  /* 0x0000004000640947 */ /* 0x000fea0003800000 */
[----:B------:R-:W0:Y:S01]  /*f9c0*/  S2R R5, SR_TID.X ;  /* 0x0000000000057919 */ /* 0x000e220000002100 */
[----:B------:R-:W-:Y:S01]  /*f9d0*/  ULDC.64 UR6, c[0x0][0x2f0] ;  /* 0x0000bc0000067ab9 */ /* 0x000fe20000000a00 */
[----:B------:R-:W-:Y:S01]  /*f9e0*/  ULDC UR9, c[0x0][0x2b8] ;  /* 0x0000ae0000097ab9 */ /* 0x000fe20000000800 */
[----:B------:R-:W-:Y:S01]  /*f9f0*/  LOP3.LUT R19, R19, 0xfffffffe, RZ, 0xc0, !PT ;  /* 0xfffffffe13137812 */ /* 0x000fe200078ec0ff */
[----:B------:R-:W1:Y:S01]  /*fa00*/  S2UR UR8, SR_CgaCtaId ;  /* 0x00000000000879c3 */ /* 0x000e620000008800 */
[----:B------:R-:W-:Y:S01]  /*fa10*/  ULDC.64 UR4, c[0x0][0x418] ;  /* 0x0001060000047ab9 */ /* 0x000fe20000000a00 */
[----:B------:R-:W-:Y:S01]  /*fa20*/  ULDC UR39, c[0x0][0x288] ;  /* 0x0000a20000277ab9 */ /* 0x000fe20000000800 */
[----:B------:R-:W-:Y:S01]  /*fa30*/  UISETP.NE.U32.AND UP0, UPT, UR4, URZ, UPT ;  /* 0x0000003f0400728c */ /* 0x000fe2000bf05070 */
[----:B------:R-:W-:Y:S01]  /*fa40*/  IMAD.U32 R34, RZ, RZ, UR10 ;  /* 0x0000000aff227e24 */ /* 0x000fe2000f8e00ff */
[----:B------:R-:W-:Y:S01]  /*fa50*/  ULDC UR38, c[0x0][0x448] ;  /* 0x0001120000267ab9 */ /* 0x000fe20000000800 */
[----:B------:R-:W-:Y:S01]  /*fa60*/  ULDC UR4, c[0x0][0x424] ;  /* 0x0001090000047ab9 */ /* 0x000fe20000000800 */
[----:B------:R-:W-:Y:S01]  /*fa70*/  UISETP.NE.AND.EX UP0, UPT, UR5, URZ, UPT, UP0 ;  /* 0x0000003f0500728c */ /* 0x000fe2000bf05300 */
[----:B------:R-:W-:Y:S01]  /*fa80*/  IMAD.MOV.U32 R26, RZ, RZ, 0x1 ;  /* 0x00000001ff1a7424 */ /* 0x000fe200078e00ff */
[----:B------:R-:W-:Y:S01]  /*fa90*/  UIMAD UR38, UR38, UR39, URZ ;  /* 0x00000027262672a4 */ /* 0x000fe2000f8e023f */
[----:B------:R-:W-:Y:S01]  /*faa0*/  IMAD.MOV.U32 R36, RZ, RZ, RZ ;  /* 0x000000ffff247224 */ /* 0x000fe200078e00ff */
[----:B------:R-:W-:Y:S01]  /*fab0*/  USEL UR4, UR4, 0x1, UP0 ;  /* 0x0000000104047887 */ /* 0x000fe20008000000 */
[----:B------:R-:W-:Y:S01]  /*fac0*/  IMAD.MOV.U32 R23, RZ, RZ, RZ ;  /* 0x000000ffff177224 */ /* 0x000fe200078e00ff */
[----:B------:R-:W-:Y:S01]  /*fad0*/  UMOV UR5, 0x400 ;  /* 0x0000040000057882 */ /* 0x000fe20000000000 */
[----:B------:R-:W-:-:S02]  /*fae0*/  ULOP3.LUT UR46, UR36, 0x2, URZ, 0xfc, !UPT ;  /* 0x00000002242e7892 */ /* 0x000fc4000f8efc3f */
[----:B------:R-:W-:Y:S01]  /*faf0*/  UIMAD UR37, UR4, UR6, URZ ;  /* 0x00000006042572a4 */ /* 0x000fe2000f8e023f */
[----:B------:R-:W-:-:S03]  /*fb00*/  ULDC UR48, c[0x0][0xc] ;  /* 0x0000030000307ab9 */ /* 0x000fc60000000800 */
[----:B------:R-:W-:Y:S02]  /*fb10*/  UIADD3 UR4, UR37, 0x7f, URZ ;  /* 0x0000007f25047890 */ /* 0x000fe4000fffe03f */
[----:B------:R-:W-:Y:S02]  /*fb20*/  UIADD3 UR47, UR37, 0x1, -UR39 ;  /* 0x00000001252f7890 */ /* 0x000fe4000fffe827 */
[----:B-1----:R-:W-:Y:S02]  /*fb30*/  ULEA UR8, UR8, UR5, 0x18 ;  /* 0x0000000508087291 */ /* 0x002fe4000f8ec03f */
[----:B------:R-:W-:Y:S01]  /*fb40*/  USHF.R.S32.HI UR5, URZ, 0x1f, UR4 ;  /* 0x0000001f3f057899 */ /* 0x000fe20008011404 */
[C---:B0-----:R-:W-:Y:S01]  /*fb50*/  IMAD.SHL.U32 R30, R5.reuse, 0x8, RZ ;  /* 0x00000008051e7824 */ /* 0x041fe200078e00ff */
[----:B------:R-:W-:Y:S02]  /*fb60*/  LOP3.LUT R4, R5, 0x7f, RZ, 0xc0, !PT ;  /* 0x0000007f05047812 */ /* 0x000fe400078ec0ff */
[----:B------:R-:W-:Y:S01]  /*fb70*/  IMAD.U32 R16, RZ, RZ, UR8 ;  /* 0x00000008ff107e24 */ /* 0x000fe2000f8e00ff */
[----:B------:R-:W-:Y:S01]  /*fb80*/  ULEA.HI UR5, UR5, UR4, URZ, 0x7 ;  /* 0x0000000405057291 */ /* 0x000fe2000f8f383f */
[C---:B------:R-:W-:Y:S01]  /*fb90*/  LOP3.LUT R0, R30.reuse, 0x1f8, RZ, 0xc0, !PT ;  /* 0x000001f81e007812 */ /* 0x040fe200078ec0ff */
[----:B------:R-:W-:Y:S01]  /*fba0*/  UIADD3 UR39, UR37, -UR39, URZ ;  /* 0x8000002725277290 */ /* 0x000fe2000fffe03f */
[----:B------:R-:W-:Y:S01]  /*fbb0*/  LOP3.LUT R35, R30, 0x38, RZ, 0xc0, !PT ;  /* 0x000000381e237812 */ /* 0x000fe200078ec0ff */
[----:B------:R-:W-:Y:S01]  /*fbc0*/  USHF.R.S32.HI UR40, URZ, 0x7, UR5 ;  /* 0x000000073f287899 */ /* 0x000fe20008011405 */
[----:B------:R-:W-:-:S02]  /*fbd0*/  LOP3.LUT R3, R0, 0x38, R5, 0x78, !PT ;  /* 0x0000003800037812 */ /* 0x000fc400078e7805 */
[----:B------:R-:W-:Y:S02]  /*fbe0*/  LOP3.LUT R0, R35, 0x40, RZ, 0xfc, !PT ;  /* 0x0000004023007812 */ /* 0x000fe400078efcff */
[----:B------:R-:W-:Y:S02]  /*fbf0*/  LOP3.LUT R30, R3, 0x200, R30, 0xf8, !PT ;  /* 0x00000200031e7812 */ /* 0x000fe400078ef81e */
[C---:B------:R-:W-:Y:S02]  /*fc00*/  ISETP.GE.AND P2, PT, R0.reuse, UR7, PT ;  /* 0x0000000700007c0c */ /* 0x040fe4000bf46270 */
[----:B------:R-:W-:Y:S01]  /*fc10*/  ISETP.GE.AND P1, PT, R0, UR9, PT ;  /* 0x0000000900007c0c */ /* 0x000fe2000bf26270 */
[----:B------:R-:W-:Y:S01]  /*fc20*/  IMAD R33, R30, 0x2, R16 ;  /* 0x000000021e217824 */ /* 0x000fe200078e0210 */
[----:B------:R-:W-:Y:S01]  /*fc30*/  ISETP.GE.AND P0, PT, R0, UR7, PT ;  /* 0x0000000700007c0c */ /* 0x000fe2000bf06270 */
[----:B------:R-:W-:Y:S01]  /*fc40*/  IMAD.SHL.U32 R0, R5, 0x10, RZ ;  /* 0x0000001005007824 */ /* 0x000fe200078e00ff */
[----:B------:R-:W-:-:S04]  /*fc50*/  SHF.R.U32.HI R37, RZ, 0x3, R4 ;  /* 0x00000003ff257819 */ /* 0x000fc80000011604 */
[----:B------:R-:W-:-:S03]  /*fc60*/  LOP3.LUT R2, R0, 0x70, RZ, 0xc0, !PT ;  /* 0x0000007000027812 */ /* 0x000fc600078ec0ff */
[----:B------:R-:W-:Y:S02]  /*fc70*/  @P2 LOP3.LUT R19, R19, 0x1, RZ, 0xfc, !PT ;  /* 0x0000000113132812 */ /* 0x000fe400078efcff */
[----:B------:R-:W-:Y:S02]  /*fc80*/  LOP3.LUT R0, R37, R2, RZ, 0xfc, !PT ;  /* 0x0000000225007212 */ /* 0x000fe400078efcff */
[----:B------:R-:W-:-:S04]  /*fc90*/  LOP3.LUT R19, R19, 0xffffffbf, RZ, 0xc0, !PT ;  /* 0xffffffbf13137812 */ /* 0x000fc800078ec0ff */
[----:B------:R-:W-:Y:S02]  /*fca0*/  @P1 LOP3.LUT R19, R19, 0x40, RZ, 0xfc, !PT ;  /* 0x0000004013131812 */ /* 0x000fe400078efcff */
[----:B------:R-:W-:Y:S02]  /*fcb0*/  ISETP.GE.AND P1, PT, R35, UR7, PT ;  /* 0x0000000723007c0c */ /* 0x000fe4000bf26270 */
[----:B------:R-:W-:-:S04]  /*fcc0*/  LOP3.LUT R19, R19, 0xfffffffb, RZ, 0xc0, !PT ;  /* 0xfffffffb13137812 */ /* 0x000fc800078ec0ff */
[----:B------:R-:W-:Y:S02]  /*fcd0*/  @P0 LOP3.LUT R19, R19, 0x4, RZ, 0xfc, !PT ;  /* 0x0000000413130812 */ /* 0x000fe400078efcff */
[----:B------:R-:W-:Y:S02]  /*fce0*/  ISETP.GE.AND P0, PT, R35, UR7, PT ;  /* 0x0000000723007c0c */ /* 0x000fe4000bf06270 */
[----:B------:R-:W-:-:S04]  /*fcf0*/  LOP3.LUT R19, R19, 0xfffffffd, RZ, 0xc0, !PT ;  /* 0xfffffffd13137812 */ /* 0x000fc800078ec0ff */
[----:B------:R-:W-:-:S04]  /*fd00*/  @P1 LOP3.LUT R19, R19, 0x2, RZ, 0xfc, !PT ;  /* 0x0000000213131812 */ /* 0x000fc800078efcff */
[----:B------:R-:W-:-:S04]  /*fd10*/  LOP3.LUT R19, R19, 0xfffffff7, RZ, 0xc0, !PT ;  /* 0xfffffff713137812 */ /* 0x000fc800078ec0ff */
[----:B------:R-:W-:Y:S02]  /*fd20*/  @P0 LOP3.LUT R19, R19, 0x8, RZ, 0xfc, !PT ;  /* 0x0000000813130812 */ /* 0x000fe400078efcff */
[----:B------:R-:W-:Y:S02]  /*fd30*/  ISETP.GE.AND P0, PT, R35, UR9, PT ;  /* 0x0000000923007c0c */ /* 0x000fe4000bf06270 */
[----:B------:R-:W-:-:S11]  /*fd40*/  LOP3.LUT R19, R19, 0xffffff7f, RZ, 0xc0, !PT ;  /* 0xffffff7f13137812 */ /* 0x000fd600078ec0ff */
[----:B------:R-:W-:-:S07]  /*fd50*/  @P0 LOP3.LUT R19, R19, 0x80, RZ, 0xfc, !PT ;  /* 0x0000008013130812 */ /* 0x000fce00078efcff */
.L_x_1190:
[----:B------:R-:W-:Y:S01]  /*fd60*/  ULDC UR7, c[0x0][0xc60] ;  /* 0x0003180000077ab9 */ /* 0x000fe20000000800 */
[C---:B------:R-:W-:Y:S01]  /*fd70*/  R2UR UR41, R34.reuse ;  /* 0x00000000222972ca */ /* 0x040fe200000e0000 */
[----:B------:R-:W-:Y:S01]  /*fd80*/  UISETP.NE.AND UP0, UPT, UR7, 0x1, UPT ;  /* 0x000000010700788c */ /* 0x000fe2000bf05270 */
[----:B------:R-:W-:-:S10]  /*fd90*/  R2UR UR6, R34 ;  /* 0x00000000220672ca */ /* 0x000fd400000e0000 */
        /* <DEDUP_REMOVED lines=9> */
[----:B0----5:R-:W-:Y:S05]  /*fe30*/  @P0 BRA `(.L_x_1136) ;  /* 0x0000000000200947 */ /* 0x021fea0003800000 */
        /* <DEDUP_REMOVED lines=8> */
.L_x_1136:
[----:B------:R-:W-:Y:S01]  /*fec0*/  ULDC UR8, c[0x0][0xc54] ;  /* 0x0003150000087ab9 */ /* 0x000fe20000000800 */
[----:B------:R-:W-:Y:S01]  /*fed0*/  UMOV UR6, UR7 ;  /* 0x0000000700067c82 */ /* 0x000fe20008000000 */
[----:B------:R-:W-:-:S11]  /*fee0*/  UISETP.NE.AND UP0, UPT, UR8, 0x1, UPT ;  /* 0x000000010800788c */ /* 0x000fd6000bf05270 */
[----:B------:R-:W-:Y:S02]  /*fef0*/  @UP0 ULDC.64 UR10, c[0x0][0xc58] ;  /* 0x00031600000a0ab9 */ /* 0x000fe40000000a00 */
[----:B------:R-:W-:-:S04]  /*ff00*/  UIMAD.WIDE.U32 UR4, UR7, UR10, URZ ;  /* 0x0000000a070472a5 */ /* 0x000fc8000f8e003f */
[----:B------:R-:W-:-:S04]  /*ff10*/  @UP0 USHF.R.U32.HI UR6, URZ, UR11, UR5 ;  /* 0x0000000b3f060299 */ /* 0x000fc80008011605 */
[----:B------:R-:W-:-:S12]  /*ff20*/  UIMAD UR4, UR6, UR8, URZ ;  /* 0x00000008060472a4 */ /* 0x000fd8000f8e023f */
.L_x_1137:
[----:B------:R-:W-:Y:S01]  /*ff30*/  ULDC UR5, c[0x0][0xc48] ;  /* 0x0003120000057ab9 */ /* 0x000fe20000000800 */
[----:B------:R-:W-:Y:S01]  /*ff40*/  ULDC.64 UR8, c[0x0][0xa28] ;  /* 0x00028a0000087ab9 */ /* 0x000fe20000000a00 */
[----:B------:R-:W-:Y:S01]  /*ff50*/  UISETP.NE.AND UP1, UPT, UR5, 0x1, UPT ;  /* 0x000000010500788c */ /* 0x000fe2000bf25270 */
[----:B------:R-:W-:Y:S01]  /*ff60*/  IMAD.MOV.U32 R32, RZ, RZ, RZ ;  /* 0x000000ffff207224 */ /* 0x000fe200078e00ff */
[----:B------:R-:W-:Y:S02]  /*ff70*/  UIADD3 UR4, UR7, -UR4, URZ ;  /* 0x8000000407047290 */ /* 0x000fe4000fffe03f */
[----:B------:R-:W-:Y:S01]  /*ff80*/  UISETP.NE.U32.AND UP0, UPT, UR8, URZ, UPT ;  /* 0x0000003f0800728c */ /* 0x000fe2000bf05070 */
[----:B------:R-:W-:Y:S02]  /*ff90*/  ULDC UR5, c[0x0][0xc54] ;  /* 0x0003150000057ab9 */ /* 0x000fe40000000800 */
[----:B------:R-:W-:Y:S02]  /*ffa0*/  UIMAD UR41, UR41, UR5, UR4 ;  /* 0x00000005292972a4 */ /* 0x000fe4000f8e0204 */
[----:B------:R-:W-:-:S02]  /*ffb0*/  UISETP.NE.AND.EX UP0, UPT, UR9, URZ, UPT, UP0 ;  /* 0x0000003f0900728c */ /* 0x000fc4000bf05300 */
[----:B------:R-:W-:Y:S01]  /*ffc0*/  @UP1 ULDC UR4, c[0x0][0xc4c] ;  /* 0x0003130000041ab9 */ /* 0x000fe20000000800 */
[----:B------:R-:W-:Y:S01]  /*ffd0*/  @UP1 ULDC UR7, c[0x0][0xc50] ;  /* 0x0003140000071ab9 */ /* 0x000fe20000000800 */
[----:B------:R-:W-:Y:S02]  /*ffe0*/  UIMAD.WIDE.U32 UR4, UR41, UR4, URZ ;  /* 0x00000004290472a5 */ /* 0x000fe4000f8e003f */
[----:B------:R-:W-:Y:S01]  /*fff0*/  UMOV UR42, UR41 ;  /* 0x00000029002a7c82 */ /* 0x000fe20008000000 */
[----:B------:R-:W-:Y:S01]  /*10000*/  ULOP3.LUT UR6, UR6, 0x1ffffff, URZ, 0x3c, !UPT ;  /* 0x01ffffff06067892 */ /* 0x000fe2000f8e3c3f */
[----:B------:R-:W-:Y:S01]  /*10010*/  PLOP3.LUT P0, PT, PT, PT, UP0, 0x80, 0x0 ;  /* 0x000000000000781c */ /* 0x000fe20003f0f008 */
[----:B------:R-:W-:-:S03]  /*10020*/  @UP1 USHF.R.U32.HI UR42, URZ, UR7, UR5 ;  /* 0x000000073f2a1299 */ /* 0x000fc60008011605 */
[----:B------:R-:W-:Y:S02]  /*10030*/  @UP0 ULDC.64 UR4, c[0x0][0xa28] ;  /* 0x00028a0000040ab9 */ /* 0x000fe40000000a00 */
[----:B------:R-:W-:-:S06]  /*10040*/  @UP0 UIMAD.WIDE UR4, UR42, 0x4, UR4 ;  /* 0x000000042a0408a5 */ /* 0x000fcc000f8e0204 */
[----:B------:R-:W-:Y:S01]  /*10050*/  IMAD.U32 R3, RZ, RZ, UR5 ;  /* 0x00000005ff037e24 */ /* 0x000fe2000f8e00ff */
[----:B------:R-:W-:Y:S01]  /*10060*/  ULDC UR5, c[0x0][0x448] ;  /* 0x0001120000057ab9 */ /* 0x000fe20000000800 */
[----:B------:R-:W-:Y:S01]  /*10070*/  IMAD.U32 R2, RZ, RZ, UR4 ;  /* 0x00000004ff027e24 */ /* 0x000fe2000f8e00ff */
[----:B------:R-:W-:Y:S01]  /*10080*/  ULDC UR4, c[0x0][0xc3c] ;  /* 0x00030f0000047ab9 */ /* 0x000fe20000000800 */
[----:B------:R-:W-:Y:S02]  /*10090*/  UISETP.NE.AND UP2, UPT, UR5, 0x1, UPT ;  /* 0x000000010500788c */ /* 0x000fe4000bf45270 */
[----:B------:R-:W-:Y:S01]  /*100a0*/  UIADD3 UR6, UR6, UR4, URZ ;  /* 0x0000000406067290 */ /* 0x000fe2000fffe03f */
[----:B------:R0:W5:Y:S01]  /*100b0*/  @P0 LDG.E R32, desc[UR52][R2.64] ;  /* 0x0000003402200981 */ /* 0x000162000c1e1900 */
[----:B------:R-:W-:Y:S02]  /*100c0*/  UP2UR UR49, UPR, URZ, 0x4 ;  /* 0x000000043f317883 */ /* 0x000fe40008000000 */
[----:B------:R-:W-:-:S04]  /*100d0*/  USHF.L.U32 UR43, UR6, 0x7, URZ ;  /* 0x00000007062b7899 */ /* 0x000fc8000800063f */
[----:B------:R-:W-:Y:S01]  /*100e0*/  UIADD3 UR6, UR43, 0x7f, URZ ;  /* 0x0000007f2b067890 */ /* 0x000fe2000fffe03f */
[----:B------:R-:W-:Y:S01]  /*100f0*/  @UP2 ULDC UR4, c[0x0][0x44c] ;  /* 0x0001130000042ab9 */ /* 0x000fe20000000800 */
[----:B------:R-:W-:Y:S02]  /*10100*/  @UP2 ULDC UR7, c[0x0][0x450] ;  /* 0x0001140000072ab9 */ /* 0x000fe40000000800 */
[----:B------:R-:W-:-:S04]  /*10110*/  UIMAD.WIDE.U32 UR4, UR6, UR4, URZ ;  /* 0x00000004060472a5 */ /* 0x000fc8000f8e003f */
[----:B------:R-:W-:-:S03]  /*10120*/  @UP2 USHF.R.U32.HI UR6, URZ, UR7, UR5 ;  /* 0x000000073f062299 */ /* 0x000fc60008011605 */
[----:B------:R-:W-:Y:S01]  /*10130*/  ULDC.64 UR4, c[0x0][0x9e0] ;  /* 0x0002780000047ab9 */ /* 0x000fe20000000a00 */
[----:B------:R-:W-:Y:S02]  /*10140*/  UIADD3 UR6, UR47, UR6, URZ ;  /* 0x000000062f067290 */ /* 0x000fe4000fffe03f */
[----:B------:R-:W-:Y:S02]  /*10150*/  UISETP.GE.AND UP0, UPT, UR5, 0x1, UPT ;  /* 0x000000010500788c */ /* 0x000fe4000bf06270 */
[----:B------:R-:W-:-:S04]  /*10160*/  UIADD3 UR4, UR6, UR4, URZ ;  /* 0x0000000406047290 */ /* 0x000fc8000fffe03f */
[----:B------:R-:W-:-:S13]  /*10170*/  PLOP3.LUT P0, PT, PT, PT, UP0, 0x40, 0x0 ;  /* 0x000000000000781c */ /* 0x000fda0003f0e808 */
[----:B0-----:R-:W-:Y:S05]  /*10180*/  @P0 BRA `(.L_x_1138) ;  /* 0x0000000000440947 */ /* 0x001fea0003800000 */
        /* <DEDUP_REMOVED lines=10> */
.L_x_1139:
[----:B------:R-:W-:-:S11]  /*10230*/  UISETP.NE.AND UP1, UPT, UR5, 0x1, UPT ;  /* 0x000000010500788c */ /* 0x000fd6000bf25270 */
[----:B------:R-:W-:Y:S02]  /*10240*/  @UP1 ULDC.64 UR10, c[0x0][0x9e8] ;  /* 0x00027a00000a1ab9 */ /* 0x000fe40000000a00 */
[----:B------:R-:W-:-:S04]  /*10250*/  UIMAD.WIDE.U32 UR6, UR8, UR10, URZ ;  /* 0x0000000a080672a5 */ /* 0x000fc8000f8e003f */
[----:B------:R-:W-:-:S12]  /*10260*/  @UP1 USHF.R.U32.HI UR8, URZ, UR11, UR7 ;  /* 0x0000000b3f081299 */ /* 0x000fd80008011607 */
.L_x_1140:
[----:B------:R-:W-:-:S04]  /*10270*/  UIMAD UR8, UR8, UR5, UR5 ;  /* 0x00000005080872a4 */ /* 0x000fc8000f8e0205 */
[----:B------:R-:W-:-:S04]  /*10280*/  UISETP.LT.AND UP1, UPT, UR4, UR8, UPT ;  /* 0x000000080400728c */ /* 0x000fc8000bf21270 */
[----:B------:R-:W-:-:S12]  /*10290*/  USEL UR4, UR4, UR8, UP1 ;  /* 0x0000000804047287 */ /* 0x000fd80008800000 */
.L_x_1138:
[----:B------:R-:W-:Y:S01]  /*102a0*/  UISETP.NE.AND UP1, UPT, UR49, URZ, UPT ;  /* 0x0000003f3100728c */ /* 0x000fe2000bf25270 */
[----:B------:R-:W-:Y:S01]  /*102b0*/  PLOP3.LUT P0, PT, PT, PT, UP0, 0x40, 0x0 ;  /* 0x000000000000781c */ /* 0x000fe20003f0e808 */
[----:B------:R-:W-:-:S04]  /*102c0*/  UIADD3 UR4, UR4, 0x7f, URZ ;  /* 0x0000007f04047890 */ /* 0x000fc8000fffe03f */
[----:B------:R-:W-:-:S04]  /*102d0*/  USHF.R.S32.HI UR8, URZ, 0x1f, UR4 ;  /* 0x0000001f3f087899 */ /* 0x000fc80008011404 */
[----:B------:R-:W-:Y:S01]  /*102e0*/  ULEA.HI UR8, UR8, UR4, URZ, 0x7 ;  /* 0x0000000408087291 */ /* 0x000fe2000f8f383f */
[----:B------:R-:W-:Y:S01]  /*102f0*/  @UP1 ULDC UR6, c[0x0][0x44c] ;  /* 0x0001130000061ab9 */ /* 0x000fe20000000800 */
[----:B------:R-:W-:Y:S01]  /*10300*/  @UP1 ULDC UR9, c[0x0][0x450] ;  /* 0x0001140000091ab9 */ /* 0x000fe20000000800 */
[----:B------:R-:W-:Y:S02]  /*10310*/  UIMAD.WIDE.U32 UR6, UR43, UR6, URZ ;  /* 0x000000062b0672a5 */ /* 0x000fe4000f8e003f */
[----:B------:R-:W-:Y:S01]  /*10320*/  UMOV UR4, UR43 ;  /* 0x0000002b00047c82 */ /* 0x000fe20008000000 */
[----:B------:R-:W-:Y:S02]  /*10330*/  USHF.R.S32.HI UR8, URZ, 0x7, UR8 ;  /* 0x000000073f087899 */ /* 0x000fe40008011408 */
[----:B------:R-:W-:Y:S02]  /*10340*/  @UP1 USHF.R.U32.HI UR4, URZ, UR9, UR7 ;  /* 0x000000093f041299 */ /* 0x000fe40008011607 */
[----:B------:R-:W-:-:S02]  /*10350*/  UISETP.LT.AND UP1, UPT, UR40, UR8, UPT ;  /* 0x000000082800728c */ /* 0x000fc4000bf21270 */
[----:B------:R-:W-:Y:S01]  /*10360*/  UIADD3 UR4, UR39, UR4, URZ ;  /* 0x0000000427047290 */ /* 0x000fe2000fffe03f */
[----:B------:R-:W-:Y:S01]  /*10370*/  ULDC UR6, c[0x0][0x9dc] ;  /* 0x0002770000067ab9 */ /* 0x000fe20000000800 */
[----:B------:R-:W-:Y:S02]  /*10380*/  USEL UR44, UR40, UR8, UP1 ;  /* 0x00000008282c7287 */ /* 0x000fe40008800000 */
[----:B------:R-:W-:Y:S01]  /*10390*/  UIADD3 UR8, UR4, -UR6, URZ ;  /* 0x8000000604087290 */ /* 0x000fe2000fffe03f */
[----:B------:R-:W-:Y:S11]  /*103a0*/  @P0 BRA `(.L_x_1141) ;  /* 0x0000000000440947 */ /* 0x000ff60003800000 */
        /* <DEDUP_REMOVED lines=10> */
.L_x_1142:
[----:B------:R-:W-:-:S11]  /*10450*/  UISETP.NE.AND UP0, UPT, UR5, 0x1, UPT ;  /* 0x000000010500788c */ /* 0x000fd6000bf05270 */
[----:B------:R-:W-:Y:S02]  /*10460*/  @UP0 ULDC.64 UR10, c[0x0][0x9e8] ;  /* 0x00027a00000a0ab9 */ /* 0x000fe40000000a00 */
[----:B------:R-:W-:-:S04]  /*10470*/  UIMAD.WIDE.U32 UR6, UR4, UR10, URZ ;  /* 0x0000000a040672a5 */ /* 0x000fc8000f8e003f */
[----:B------:R-:W-:-:S12]  /*10480*/  @UP0 USHF.R.U32.HI UR4, URZ, UR11, UR7 ;  /* 0x0000000b3f040299 */ /* 0x000fd80008011607 */
.L_x_1143:
[----:B------:R-:W-:-:S04]  /*10490*/  UIMAD UR4, UR4, UR5, URZ ;  /* 0x00000005040472a4 */ /* 0x000fc8000f8e023f */
[----:B------:R-:W-:-:S04]  /*104a0*/  UISETP.LT.AND UP0, UPT, UR8, UR4, UPT ;  /* 0x000000040800728c */ /* 0x000fc8000bf01270 */
[----:B------:R-:W-:-:S12]  /*104b0*/  USEL UR8, UR8, UR4, !UP0 ;  /* 0x0000000408087287 */ /* 0x000fd8000c000000 */
.L_x_1141:
[----:B------:R-:W-:Y:S01]  /*104c0*/  USHF.R.S32.HI UR4, URZ, 0x1f, UR8 ;  /* 0x0000001f3f047899 */ /* 0x000fe20008011408 */
[----:B------:R-:W-:Y:S03]  /*104d0*/  BSSY B7, `(.L_x_1144) ;  /* 0x000034e000077945 */ /* 0x000fe60003800000 */
[----:B------:R-:W-:-:S04]  /*104e0*/  ULEA.HI UR4, UR4, UR8, URZ, 0x7 ;  /* 0x0000000804047291 */ /* 0x000fc8000f8f383f */
[----:B------:R-:W-:-:S04]  /*104f0*/  USHF.R.S32.HI UR4, URZ, 0x7, UR4 ;  /* 0x000000073f047899 */ /* 0x000fc80008011404 */
[----:B------:R-:W-:-:S04]  /*10500*/  UISETP.LT.AND UP0, UPT, URZ, UR4, UPT ;  /* 0x000000043f00728c */ /* 0x000fc8000bf01270 */
[----:B------:R-:W-:-:S04]  /*10510*/  USEL UR45, URZ, UR4, !UP0 ;  /* 0x000000043f2d7287 */ /* 0x000fc8000c000000 */
[----:B------:R-:W-:-:S06]  /*10520*/  UISETP.GT.AND UP0, UPT, UR44, UR45, UPT ;  /* 0x0000002d2c00728c */ /* 0x000fcc000bf04270 */
[----:B------:R-:W-:-:S13]  /*10530*/  PLOP3.LUT P0, PT, PT, PT, UP0, 0x80, 0x0 ;  /* 0x000000000000781c */ /* 0x000fda0003f0f008 */
[----:B------:R-:W-:Y:S05]  /*10540*/  @P0 BRA `(.L_x_1145) ;  /* 0x0000000000440947 */ /* 0x000fea0003800000 */
[----:B------:R-:W0:Y:S02]  /*10550*/  S2R R0, SR_TID.X ;  /* 0x0000000000007919 */ /* 0x000e240000002100 */
[----:B0-----:R-:W-:-:S04]  /*10560*/  LOP3.LUT R0, R0, 0x7f, RZ, 0xc0, !PT ;  /* 0x0000007f00007812 */ /* 0x001fc800078ec0ff */
[----:B------:R-:W-:-:S13]  /*10570*/  ISETP.NE.AND P2, PT, R0, RZ, PT ;  /* 0x000000ff0000720c */ /* 0x000fda0003f45270 */
[----:B------:R-:W-:Y:S05]  /*10580*/  @P2 BRA `(.L_x_1146) ;  /* 0x0000003400082947 */ /* 0x000fea0003800000 */
[----:B------:R-:W0:Y:S01]  /*10590*/  S2R R7, SR_LANEID ;  /* 0x0000000000077919 */ /* 0x000e220000000000 */
[----:B------:R-:W-:Y:S01]  /*105a0*/  VOTEU.ANY UR4, UPT, PT ;  /* 0x0000000000047886 */ /* 0x000fe200038e0100 */
[----:B------:R-:W1:Y:S01]  /*105b0*/  LDC.64 R2, c[0x0][0xc80] ;  /* 0x00032000ff027b82 */ /* 0x000e620000000a00 */
[----:B------:R-:W0:Y:S08]  /*105c0*/  FLO.U32 R0, UR4 ;  /* 0x0000000400007d00 */ /* 0x000e3000080e0000 */
[----:B------:R-:W1:Y:S01]  /*105d0*/  POPC R5, UR4 ;  /* 0x0000000400057d09 */ /* 0x000e620008000000 */
[----:B0-----:R-:W-:-:S13]  /*105e0*/  ISETP.EQ.U32.AND P0, PT, R0, R7, PT ;  /* 0x000000070000720c */ /* 0x001fda0003f02070 */
[----:B-1----:R-:W2:Y:S01]  /*105f0*/  @P0 ATOMG.E.ADD.STRONG.GPU PT, R3, desc[UR52][R2.64], R5 ;  /* 0x00000005020309a8 */ /* 0x002ea200081ee1f4 */
[----:B------:R-:W0:Y:S02]  /*10600*/  S2R R4, SR_LTMASK ;  /* 0x0000000000047919 */ /* 0x000e240000003900 */
[----:B0-----:R-:W-:-:S04]  /*10610*/  LOP3.LUT R4, R4, UR4, RZ, 0xc0, !PT ;  /* 0x0000000404047c12 */ /* 0x001fc8000f8ec0ff */
[----:B------:R-:W0:Y:S01]  /*10620*/  POPC R7, R4 ;  /* 0x0000000400077309 */ /* 0x000e220000000000 */
[----:B--2---:R-:W0:Y:S02]  /*10630*/  SHFL.IDX PT, R0, R3, R0, 0x1f ;  /* 0x00001f0003007589 */ /* 0x004e2400000e0000 */
[----:B0-----:R-:W-:Y:S01]  /*10640*/  IADD3 R34, R0, UR48, R7 ;  /* 0x0000003000227c10 */ /* 0x001fe2000fffe007 */
[----:B------:R-:W-:Y:S06]  /*10650*/  BRA `(.L_x_1146) ;  /* 0x0000003000d47947 */ /* 0x000fec0003800000 */
.L_x_1145:
[----:B------:R-:W-:Y:S01]  /*10660*/  VIADD R0, R16, 0x18400 ;  /* 0x0001840010007836 */ /* 0x000fe20000000000 */
[----:B------:R-:W-:Y:S04]  /*10670*/  BSSY B6, `(.L_x_1147) ;  /* 0x0000013000067945 */ /* 0x000fe80003800000 */
[----:B------:R-:W-:-:S13]  /*10680*/  LOP3.LUT P0, RZ, R0, 0x3ff, RZ, 0xc0, !PT ;  /* 0x000003ff00ff7812 */ /* 0x000fda000780c0ff */
[----:B------:R-:W-:Y:S05]  /*10690*/  @!P0 BRA `(.L_x_1148) ;  /* 0x0000000000408947 */ /* 0x000fea0003800000 */
[----:B------:R-:W-:Y:S01]  /*106a0*/  MOV R2, 0x0 ;  /* 0x0000000000027802 */ /* 0x000fe20000000f00 */
[----:B------:R-:W-:Y:S01]  /*106b0*/  ULDC.64 UR4, c[0x4][0x80] ;  /* 0x0100200000047ab9 */ /* 0x000fe20000000a00 */
[----:B------:R-:W-:Y:S01]  /*106c0*/  ULDC.64 UR6, c[0x4][0x88] ;  /* 0x0100220000067ab9 */ /* 0x000fe20000000a00 */
[----:B------:R-:W-:Y:S02]  /*106d0*/  IMAD.U32 R4, RZ, RZ, UR4 ;  /* 0x00000004ff047e24 */ /* 0x000fe4000f8e00ff */
[----:B------:R-:W-:Y:S01]  /*106e0*/  IMAD.U32 R5, RZ, RZ, UR5 ;  /* 0x00000005ff057e24 */ /* 0x000fe2000f8e00ff */
[----:B------:R-:W0:Y:S01]  /*106f0*/  LDC.64 R2, c[0x4][R2] ;  /* 0x0100000002027b82 */ /* 0x000e220000000a00 */
[----:B------:R-:W-:Y:S01]  /*10700*/  ULDC.64 UR4, c[0x4][0x8] ;  /* 0x0100020000047ab9 */ /* 0x000fe20000000a00 */
[----:B------:R-:W-:Y:S02]  /*10710*/  IMAD.U32 R6, RZ, RZ, UR6 ;  /* 0x00000006ff067e24 */ /* 0x000fe4000f8e00ff */
[----:B------:R-:W-:-:S02]  /*10720*/  IMAD.U32 R7, RZ, RZ, UR7 ;  /* 0x00000007ff077e24 */ /* 0x000fc4000f8e00ff */
[----:B------:R-:W-:Y:S02]  /*10730*/  IMAD.U32 R10, RZ, RZ, UR4 ;  /* 0x00000004ff0a7e24 */ /* 0x000fe4000f8e00ff */
[----:B------:R-:W-:Y:S02]  /*10740*/  IMAD.U32 R11, RZ, RZ, UR5 ;  /* 0x00000005ff0b7e24 */ /* 0x000fe4000f8e00ff */
[----:B------:R-:W-:Y:S02]  /*10750*/  IMAD.MOV.U32 R8, RZ, RZ, 0x70 ;  /* 0x00000070ff087424 */ /* 0x000fe400078e00ff */
[----:B------:R-:W-:Y:S02]  /*10760*/  IMAD.MOV.U32 R12, RZ, RZ, 0x1 ;  /* 0x00000001ff0c7424 */ /* 0x000fe400078e00ff */
[----:B------:R-:W-:-:S07]  /*10770*/  IMAD.MOV.U32 R13, RZ, RZ, RZ ;  /* 0x000000ffff0d7224 */ /* 0x000fce00078e00ff */
[----:B------:R-:W-:-:S07]  /*10780*/  LEPC R20, `(.L_x_1148) ;  /* 0x000000001014794e */ /* 0x000fce0000000000 */
[----:B0----5:R-:W-:Y:S05]  /*10790*/  CALL.ABS.NOINC R2 ;  /* 0x0000000002007343 */ /* 0x021fea0003c00000 */
.L_x_1148:
[----:B------:R-:W-:Y:S05]  /*107a0*/  BSYNC B6 ;  /* 0x0000000000067941 */ /* 0x000fea0003800000 */
.L_x_1147:
        /* <DEDUP_REMOVED lines=20> */
.L_x_1151:
[----:B------:R0:W1:Y:S01]  /*108f0*/  LDC.64 R2, c[0x4][R17] ;  /* 0x0100000011027b82 */ /* 0x0000620000000a00 */
[----:B------:R-:W-:Y:S01]  /*10900*/  ULDC.64 UR4, c[0x4][0x80] ;  /* 0x0100200000047ab9 */ /* 0x000fe20000000a00 */
[----:B------:R-:W-:Y:S01]  /*10910*/  ULDC.64 UR6, c[0x4][0x88] ;  /* 0x0100220000067ab9 */ /* 0x000fe20000000a00 */
[----:B------:R-:W-:Y:S02]  /*10920*/  IMAD.U32 R4, RZ, RZ, UR4 ;  /* 0x00000004ff047e24 */ /* 0x000fe4000f8e00ff */
        /* <DEDUP_REMOVED lines=11> */
.L_x_1150:
[----:B------:R-:W-:Y:S05]  /*109e0*/  BSYNC B6 ;  /* 0x0000000000067941 */ /* 0x000fea0003800000 */
.L_x_1149:
[----:B------:R-:W-:Y:S01]  /*109f0*/  ULDC.64 UR4, c[0x0][0x9f8] ;  /* 0x00027e0000047ab9 */ /* 0x000fe20000000a00 */
[----:B------:R-:W-:Y:S01]  /*10a00*/  IMAD.U32 R29, RZ, RZ, UR42 ;  /* 0x0000002aff1d7e24 */ /* 0x000fe2000f8e00ff */
[----:B------:R-:W-:Y:S01]  /*10a10*/  UISETP.NE.U32.AND UP0, UPT, UR4, URZ, UPT ;  /* 0x0000003f0400728c */ /* 0x000fe2000bf05070 */
[----:B------:R-:W0:Y:S03]  /*10a20*/  LDC R10, c[0x0][0x430] ;  /* 0x00010c00ff0a7b82 */ /* 0x000e260000000800 */
[----:B------:R-:W-:-:S06]  /*10a30*/  UISETP.NE.AND.EX UP0, UPT, UR5, URZ, UPT, UP0 ;  /* 0x0000003f0500728c */ /* 0x000fcc000bf05300 */
[----:B------:R-:W-:-:S05]  /*10a40*/  PLOP3.LUT P0, PT, PT, PT, UP0, 0x80, 0x0 ;  /* 0x000000000000781c */ /* 0x000fca0003f0f008 */
[----:B------:R-:W-:Y:S02]  /*10a50*/  @UP0 ULDC.64 UR4, c[0x0][0x9f8] ;  /* 0x00027e0000040ab9 */ /* 0x000fe40000000a00 */
[----:B------:R-:W-:-:S06]  /*10a60*/  @UP0 UIMAD.WIDE UR4, UR42, 0x4, UR4 ;  /* 0x000000042a0408a5 */ /* 0x000fcc000f8e0204 */
[----:B------:R-:W-:Y:S01]  /*10a70*/  IMAD.U32 R2, RZ, RZ, UR4 ;  /* 0x00000004ff027e24 */ /* 0x000fe2000f8e00ff */
[----:B------:R-:W-:Y:S01]  /*10a80*/  ULDC UR4, c[0x0][0xc48] ;  /* 0x0003120000047ab9 */ /* 0x000fe20000000800 */
[----:B------:R-:W-:-:S05]  /*10a90*/  IMAD.U32 R3, RZ, RZ, UR5 ;  /* 0x00000005ff037e24 */ /* 0x000fca000f8e00ff */
[----:B------:R1:W5:Y:S01]  /*10aa0*/  @P0 LDG.E R29, desc[UR52][R2.64] ;  /* 0x00000034021d0981 */ /* 0x000362000c1e1900 */
[----:B------:R-:W-:Y:S01]  /*10ab0*/  UMOV UR5, 0xffffffff ;  /* 0xffffffff00057882 */ /* 0x000fe20000000000 */
[----:B------:R-:W-:Y:S02]  /*10ac0*/  IMAD.U32 R22, RZ, RZ, UR4 ;  /* 0x00000004ff167e24 */ /* 0x000fe4000f8e00ff */
[----:B------:R-:W-:Y:S05]  /*10ad0*/  BRA.DIV UR5, `(.L_x_1152) ;  /* 0x0000003605d47947 */ /* 0x000fea000b800000 */
.L_x_1206:
[----:B------:R-:W2:Y:S01]  /*10ae0*/  S2R R0, SR_TID.X ;  /* 0x0000000000007919 */ /* 0x000ea20000002100 */
[----:B------:R-:W-:Y:S01]  /*10af0*/  UIADD3 UR4, UR44, -0x1, URZ ;  /* 0xffffffff2c047890 */ /* 0x000fe2000fffe03f */
[----:B0-----:R-:W-:Y:S02]  /*10b00*/  ISETP.NE.AND P1, PT, R10, 0x1, PT ;  /* 0x000000010a00780c */ /* 0x001fe40003f25270 */
[----:B-----5:R-:W-:Y:S02]  /*10b10*/  SHF.R.S32.HI R31, RZ, 0x1f, R29 ;  /* 0x0000001fff1f7819 */ /* 0x020fe4000001141d */
[----:B------:R-:W-:Y:S01]  /*10b20*/  LOP3.LUT R19, R19, 0xffffffdf, RZ, 0xc0, !PT ;  /* 0xffffffdf13137812 */ /* 0x000fe200078ec0ff */
[----:B------:R-:W-:-:S04]  /*10b30*/  IMAD.U32 R6, RZ, RZ, UR4 ;  /* 0x00000004ff067e24 */ /* 0x000fc8000f8e00ff */
[----:B------:R-:W-:-:S04]  /*10b40*/  IMAD.SHL.U32 R6, R6, 0x80, RZ ;  /* 0x0000008006067824 */ /* 0x000fc800078e00ff */
[----:B-1----:R-:W0:Y:S01]  /*10b50*/  @P1 LDC R3, c[0x0][0x438] ;  /* 0x00010e00ff031b82 */ /* 0x002e220000000800 */
[----:B------:R-:W-:Y:S01]  /*10b60*/  @P1 LOP3.LUT R19, R19, 0x20, RZ, 0xfc, !PT ;  /* 0x0000002013131812 */ /* 0x000fe200078efcff */
[----:B--2---:R-:W-:-:S05]  /*10b70*/  IMAD.SHL.U32 R0, R0, 0x10, RZ ;  /* 0x0000001000007824 */ /* 0x004fca00078e00ff */
[----:B------:R-:W-:-:S04]  /*10b80*/  LOP3.LUT R0, R0, 0x70, RZ, 0xc0, !PT ;  /* 0x0000007000007812 */ /* 0x000fc800078ec0ff */
[----:B------:R-:W-:Y:S02]  /*10b90*/  LOP3.LUT R5, R6, R37, R0, 0xfe, !PT ;  /* 0x0000002506057212 */ /* 0x000fe400078efe00 */
[----:B------:R-:W1:Y:S02]  /*10ba0*/  @P1 LDC R0, c[0x0][0x434] ;  /* 0x00010d00ff001b82 */ /* 0x000e640000000800 */
[C---:B------:R-:W-:Y:S01]  /*10bb0*/  ISETP.GE.AND P0, PT, R5.reuse, UR37, PT ;  /* 0x0000002505007c0c */ /* 0x040fe2000bf06270 */
[----:B------:R-:W-:-:S04]  /*10bc0*/  IMAD.IADD R7, R5, 0x1, R32 ;  /* 0x0000000105077824 */ /* 0x000fc800078e0220 */
[----:B------:R-:W-:-:S08]  /*10bd0*/  IMAD.MOV.U32 R11, RZ, RZ, R7 ;  /* 0x000000ffff0b7224 */ /* 0x000fd000078e0007 */
[----:B------:R-:W2:Y:S08]  /*10be0*/  @!P0 LDC.64 R8, c[0x0][0x428] ;  /* 0x00010a00ff088b82 */ /* 0x000eb00000000a00 */
[----:B------:R-:W3:Y:S01]  /*10bf0*/  @!P0 LDC.64 R4, c[0x0][0x418] ;  /* 0x00010600ff048b82 */ /* 0x000ee20000000a00 */
[----:B-1----:R-:W-:-:S05]  /*10c00*/  @P1 IMAD.HI.U32 R0, R7, R0, RZ ;  /* 0x0000000007001227 */ /* 0x002fca00078e00ff */
[----:B0-----:R-:W-:-:S04]  /*10c10*/  @P1 SHF.R.U32.HI R11, RZ, R3, R0 ;  /* 0x00000003ff0b1219 */ /* 0x001fc80000011600 */
[--C-:B------:R-:W-:Y:S01]  /*10c20*/  @!P0 SHF.R.S32.HI R3, RZ, 0x1f, R11.reuse ;  /* 0x0000001fff038819 */ /* 0x100fe2000001140b */
[----:B------:R-:W-:Y:S02]  /*10c30*/  @!P0 IMAD.MOV.U32 R2, RZ, RZ, R11 ;  /* 0x000000ffff028224 */ /* 0x000fe400078e000b */
[-C--:B--2---:R-:W-:Y:S02]  /*10c40*/  @!P0 IMAD R0, R31, R8.reuse, RZ ;  /* 0x000000081f008224 */ /* 0x084fe400078e02ff */
[----:B------:R-:W-:-:S04]  /*10c50*/  @!P0 IMAD.WIDE.U32 R2, R29, R8, R2 ;  /* 0x000000081d028225 */ /* 0x000fc800078e0002 */
[----:B------:R-:W-:Y:S01]  /*10c60*/  @!P0 IMAD R9, R29, R9, R0 ;  /* 0x000000091d098224 */ /* 0x000fe200078e0200 */
[----:B---3--:R-:W-:-:S03]  /*10c70*/  @!P0 LEA R4, P1, R2, R4, 0x2 ;  /* 0x0000000402048211 */ /* 0x008fc600078210ff */
[----:B------:R-:W-:-:S05]  /*10c80*/  @!P0 IMAD.IADD R0, R3, 0x1, R9 ;  /* 0x0000000103008824 */ /* 0x000fca00078e0209 */
[----:B------:R-:W-:Y:S01]  /*10c90*/  @!P0 LEA.HI.X R5, R2, R5, R0, 0x2, P1 ;  /* 0x0000000502058211 */ /* 0x000fe200008f1400 */
[----:B------:R-:W-:-:S06]  /*10ca0*/  IMAD.MOV.U32 R0, RZ, RZ, RZ ;  /* 0x000000ffff007224 */ /* 0x000fcc00078e00ff */
[----:B------:R0:W5:Y:S01]  /*10cb0*/  @!P0 LDG.E R0, desc[UR52][R4.64] ;  /* 0x0000003404008981 */ /* 0x000162000c1e1900 */
[----:B------:R-:W-:Y:S01]  /*10cc0*/  IMAD R3, RZ, RZ, -UR42 ;  /* 0x8000002aff037e24 */ /* 0x000fe2000f8e02ff */
[----:B------:R-:W-:Y:S01]  /*10cd0*/  LOP3.LUT R19, R19, 0xffffffef, RZ, 0xc0, !PT ;  /* 0xffffffef13137812 */ /* 0x000fe200078ec0ff */
[----:B------:R-:W-:Y:S02]  /*10ce0*/  IMAD.MOV R2, RZ, RZ, -R11 ;  /* 0x000000ffff027224 */ /* 0x000fe400078e0a0b */
[----:B------:R-:W-:Y:S02]  /*10cf0*/  IMAD R22, R22, R3, UR41 ;  /* 0x0000002916167e24 */ /* 0x000fe4000f8e0203 */
[----:B------:R-:W-:Y:S02]  /*10d00*/  IMAD.U32 R24, RZ, RZ, UR4 ;  /* 0x00000004ff187e24 */ /* 0x000fe4000f8e00ff */
[----:B0-----:R-:W-:Y:S01]  /*10d10*/  IMAD.U32 R4, RZ, RZ, UR46 ;  /* 0x0000002eff047e24 */ /* 0x001fe2000f8e00ff */
[----:B------:R-:W-:Y:S01]  /*10d20*/  SHF.R.S32.HI R28, RZ, 0x1f, R22 ;  /* 0x0000001fff1c7819 */ /* 0x000fe20000011416 */
[----:B------:R-:W-:-:S03]  /*10d30*/  IMAD R5, R10, R2, R7 ;  /* 0x000000020a057224 */ /* 0x000fc600078e0207 */
[----:B------:R-:W-:-:S13]  /*10d40*/  ISETP.NE.AND P2, PT, R4, 0x3, PT ;  /* 0x000000030400780c */ /* 0x000fda0003f45270 */
[----:B------:R-:W-:Y:S01]  /*10d50*/  @P2 LOP3.LUT R19, R19, 0x10, RZ, 0xfc, !PT ;  /* 0x0000001013132812 */ /* 0x000fe200078efcff */
[----:B------:R-:W-:Y:S06]  /*10d60*/  @!P2 BRA `(.L_x_1153) ;  /* 0x000000000004a947 */ /* 0x000fec0003800000 */
[----:B------:R-:W-:Y:S01]  /*10d70*/  BPT.TRAP 0x1 ;  /* 0x000000040000795c */ /* 0x000fe20000300000 */
.L_x_1153:
[----:B------:R-:W-:Y:S01]  /*10d80*/  SHF.R.S32.HI R8, RZ, 0x1f, R5 ;  /* 0x0000001fff087819 */ /* 0x000fe20000011405 */
[----:B------:R-:W-:Y:S01]  /*10d90*/  ULDC.64 UR4, c[0x0][0x328] ;  /* 0x0000ca0000047ab9 */ /* 0x000fe20000000a00 */
[----:B-----5:R-:W-:Y:S01]  /*10da0*/  SHF.R.S32.HI R4, RZ, 0x1f, R0 ;  /* 0x0000001fff047819 */ /* 0x020fe20000011400 */
[----:B------:R-:W-:Y:S02]  /*10db0*/  BSSY B0, `(.L_x_1154) ;  /* 0x0000016000007945 */ /* 0x000fe40003800000 */
[----:B------:R-:W-:-:S04]  /*10dc0*/  IMAD R2, R8, UR4, RZ ;  /* 0x0000000408027c24 */ /* 0x000fc8000f8e02ff */
[C---:B------:R-:W-:Y:S02]  /*10dd0*/  IMAD R7, R5.reuse, UR5, R2 ;  /* 0x0000000505077c24 */ /* 0x040fe4000f8e0202 */
[----:B------:R-:W-:Y:S01]  /*10de0*/  IMAD.WIDE.U32 R2, R5, UR4, RZ ;  /* 0x0000000405027c25 */ /* 0x000fe2000f8e00ff */
        /* <DEDUP_REMOVED lines=12> */
[----:B------:R-:W-:Y:S02]  /*10eb0*/  IMAD.IADD R3, R3, 0x1, R7 ;  /* 0x0000000103037824 */ /* 0x000fe400078e0207 */
[----:B------:R-:W-:-:S03]  /*10ec0*/  IMAD R7, R23, 0x8, R16 ;  /* 0x0000000817077824 */ /* 0x000fc600078e0210 */
[----:B------:R-:W-:Y:S02]  /*10ed0*/  LEA.HI.X R18, R2, UR5, R3, 0x1, P0 ;  /* 0x0000000502127c11 */ /* 0x000fe400080f0c03 */
[----:B------:R-:W-:-:S04]  /*10ee0*/  SHF.L.U32 R2, R26, 0x1f, RZ ;  /* 0x0000001f1a027819 */ /* 0x000fc800000006ff */
[----:B------:R-:W0:Y:S02]  /*10ef0*/  SYNCS.PHASECHK.TRANS64.TRYWAIT P0, [R7+URZ+0x28840], R2 ;  /* 0x02884002070075a7 */ /* 0x000e24000800017f */
[----:B0-----:R-:W-:Y:S05]  /*10f00*/  @!P0 BRA `(.L_x_1155) ;  /* 0x0000003000f48947 */ /* 0x001fea0003800000 */
.L_x_1207:
[----:B------:R-:W-:Y:S05]  /*10f10*/  BSYNC B0 ;  /* 0x0000000000007941 */ /* 0x000fea0003800000 */
.L_x_1154:
[----:B------:R-:W-:Y:S01]  /*10f20*/  ULDC.64 UR4, c[0x0][0x300] ;  /* 0x0000c00000047ab9 */ /* 0x000fe20000000a00 */
[----:B------:R-:W-:Y:S01]  /*10f30*/  IADD3 R6, -R37, UR37, -R6 ;  /* 0x0000002525067c10 */ /* 0x000fe2000fffe906 */
[----:B------:R-:W-:Y:S01]  /*10f40*/  IMAD R8, R8, UR4, RZ ;  /* 0x0000000408087c24 */ /* 0x000fe2000f8e02ff */
[----:B------:R-:W-:Y:S01]  /*10f50*/  LOP3.LUT P3, RZ, R19, 0x2, RZ, 0xc0, !PT ;  /* 0x0000000213ff7812 */ /* 0x000fe2000786c0ff */
[----:B0-----:R-:W-:Y:S01]  /*10f60*/  IMAD.WIDE.U32 R2, R5, UR4, RZ ;  /* 0x0000000405027c25 */ /* 0x001fe2000f8e00ff */
[----:B------:R-:W-:-:S03]  /*10f70*/  LOP3.LUT P2, RZ, R19, 0x1, RZ, 0xc0, !PT ;  /* 0x0000000113ff7812 */ /* 0x000fc6000784c0ff */
        /* <DEDUP_REMOVED lines=15> */
[----:B------:R-:W-:-:S03]  /*11070*/  IMAD R5, R23, 0x4000, R30 ;  /* 0x0000400017057824 */ /* 0x000fc600078e021e */
[----:B------:R-:W-:Y:S02]  /*11080*/  LEA.HI.X R0, R2, UR5, R3, 0x1, P0 ;  /* 0x0000000502007c11 */ /* 0x000fe400080f0c03 */
[----:B------:R-:W-:Y:S01]  /*11090*/  ISETP.GE.AND P0, PT, R6, 0x1, PT ;  /* 0x000000010600780c */ /* 0x000fe20003f06270 */
[----:B------:R-:W-:-:S12]  /*110a0*/  BRA.DIV UR4, `(.L_x_1156) ;  /* 0x0000003204a07947 */ /* 0x000fd8000b800000 */
[----:B------:R-:W0:Y:S01]  /*110b0*/  SHFL.IDX PT, R14, R4, RZ, 0x181f ;  /* 0x00181fff040e7589 */ /* 0x000e2200000e0000 */
[----:B------:R-:W-:-:S03]  /*110c0*/  @P0 IMAD R9, R5, 0x2, R16 ;  /* 0x0000000205090824 */ /* 0x000fc600078e0210 */
[----:B------:R-:W1:Y:S04]  /*110d0*/  SHFL.IDX PT, R2, R0, RZ, 0x181f ;  /* 0x00181fff00027589 */ /* 0x000e6800000e0000 */
[----:B------:R-:W-:Y:S01]  /*110e0*/  SHFL.IDX PT, R8, R0, 0x1, 0x181f ;  /* 0x00381f0000087f89 */ /* 0x000fe200000e0000 */
[----:B0-----:R-:W-:-:S05]  /*110f0*/  @P0 LEA R14, P1, R35, R14, 0x1 ;  /* 0x0000000e230e0211 */ /* 0x001fca00078208ff */
[----:B-1----:R-:W-:Y:S02]  /*11100*/  @P0 IMAD.X R3, RZ, RZ, R2, P1 ;  /* 0x000000ffff030224 */ /* 0x002fe400008e0602 */
[----:B------:R-:W-:Y:S02]  /*11110*/  @P0 IMAD.MOV.U32 R2, RZ, RZ, R14 ;  /* 0x000000ffff020224 */ /* 0x000fe400078e000e */
[----:B------:R-:W0:Y:S04]  /*11120*/  SHFL.IDX PT, R14, R4, 0x1, 0x181f ;  /* 0x00381f00040e7f89 */ /* 0x000e2800000e0000 */
[----:B------:R-:W-:Y:S04]  /*11130*/  @P0 LDGSTS.E.BYPASS.LTC128B.128 [R9+0x18400], desc[UR52][R2.64], !P3 ;  /* 0x1840000002090fae */ /* 0x000fe8000d901d74 */
[----:B------:R1:W-:Y:S01]  /*11140*/  @P0 LDGSTS.E.BYPASS.LTC128B.128 [R9+0x1c400], desc[UR52][R2.64+0x80], !P2 ;  /* 0x1c40008002090fae */ /* 0x0003e2000d101d74 */
[----:B------:R-:W-:-:S13]  /*11150*/  ISETP.GE.AND P0, PT, R6, 0x11, PT ;  /* 0x000000110600780c */ /* 0x000fda0003f06270 */
[----:B------:R-:W-:Y:S01]  /*11160*/  @P0 IMAD R25, R5, 0x2, R16 ;  /* 0x0000000205190824 */ /* 0x000fe200078e0210 */
[----:B0-----:R-:W-:-:S05]  /*11170*/  @P0 LEA R14, P1, R35, R14, 0x1 ;  /* 0x0000000e230e0211 */ /* 0x001fca00078208ff */
[----:B-1----:R-:W-:Y:S02]  /*11180*/  @P0 IMAD.MOV.U32 R2, RZ, RZ, R14 ;  /* 0x000000ffff020224 */ /* 0x002fe400078e000e */
[----:B------:R-:W-:Y:S01]  /*11190*/  @P0 IMAD.X R21, RZ, RZ, R8, P1 ;  /* 0x000000ffff150224 */ /* 0x000fe200008e0608 */
[----:B------:R-:W0:Y:S03]  /*111a0*/  SHFL.IDX PT, R14, R4, 0x2, 0x181f ;  /* 0x00581f00040e7f89 */ /* 0x000e2600000e0000 */
[----:B------:R-:W-:Y:S01]  /*111b0*/  @P0 IMAD.MOV.U32 R3, RZ, RZ, R21 ;  /* 0x000000ffff030224 */ /* 0x000fe200078e0015 */
[----:B------:R-:W1:Y:S04]  /*111c0*/  SHFL.IDX PT, R8, R0, 0x2, 0x181f ;  /* 0x00581f0000087f89 */ /* 0x000e6800000e0000 */
[----:B------:R-:W-:Y:S04]  /*111d0*/  @P0 LDGSTS.E.BYPASS.LTC128B.128 [R25+0x18c00], desc[UR52][R2.64], !P3 ;  /* 0x18c0000002190fae */ /* 0x000fe8000d901d74 */
[----:B------:R2:W-:Y:S01]  /*111e0*/  @P0 LDGSTS.E.BYPASS.LTC128B.128 [R25+0x1cc00], desc[UR52][R2.64+0x80], !P2 ;  /* 0x1cc0008002190fae */ /* 0x0005e2000d101d74 */
[----:B------:R-:W-:-:S13]  /*111f0*/  ISETP.GE.AND P0, PT, R6, 0x21, PT ;  /* 0x000000210600780c */ /* 0x000fda0003f06270 */
[----:B0-----:R-:W-:Y:S01]  /*11200*/  @P0 LEA R14, P1, R35, R14, 0x1 ;  /* 0x0000000e230e0211 */ /* 0x001fe200078208ff */
[----:B------:R-:W-:-:S04]  /*11210*/  @P0 IMAD R21, R5, 0x2, R16 ;  /* 0x0000000205150824 */ /* 0x000fc800078e0210 */
[----:B--2---:R-:W-:Y:S02]  /*11220*/  @P0 IMAD.MOV.U32 R2, RZ, RZ, R14 ;  /* 0x000000ffff020224 */ /* 0x004fe400078e000e */
[----:B-1----:R-:W-:Y:S01]  /*11230*/  @P0 IMAD.X R9, RZ, RZ, R8, P1 ;  /* 0x000000ffff090224 */ /* 0x002fe200008e0608 */
        /* <DEDUP_REMOVED lines=38> */
[----:B-1----:R-:W-:Y:S02]  /*114a0*/  @P0 IMAD.X R9, RZ, RZ, R8, P1 ;  /* 0x000000ffff090224 */ /* 0x002fe400008e0608 */
[----:B--2---:R-:W-:Y:S01]  /*114b0*/  @P0 IMAD.MOV.U32 R2, RZ, RZ, R14 ;  /* 0x000000ffff020224 */ /* 0x004fe200078e000e */
[----:B------:R0:W1:Y:S01]  /*114c0*/  SHFL.IDX PT, R8, R0, 0x7, 0x181f ;  /* 0x00f81f0000087f89 */ /* 0x00006200000e0000 */
[----:B------:R-:W-:-:S03]  /*114d0*/  @P0 IMAD.MOV.U32 R3, RZ, RZ, R9 ;  /* 0x000000ffff030224 */ /* 0x000fc600078e0009 */
[----:B------:R0:W2:Y:S04]  /*114e0*/  SHFL.IDX PT, R14, R4, 0x7, 0x181f ;  /* 0x00f81f00040e7f89 */ /* 0x0000a800000e0000 */
[----:B------:R0:W-:Y:S04]  /*114f0*/  @P0 LDGSTS.E.BYPASS.LTC128B.128 [R21+0x1b400], desc[UR52][R2.64], !P3 ;  /* 0x1b40000002150fae */ /* 0x0001e8000d901d74 */
[----:B------:R0:W-:Y:S02]  /*11500*/  @P0 LDGSTS.E.BYPASS.LTC128B.128 [R21+0x1f400], desc[UR52][R2.64+0x80], !P2 ;  /* 0x1f40008002150fae */ /* 0x0001e4000d101d74 */
.L_x_1225:
[----:B------:R-:W-:-:S13]  /*11510*/  ISETP.GE.AND P0, PT, R6, 0x71, PT ;  /* 0x000000710600780c */ /* 0x000fda0003f06270 */
[----:B0-2---:R-:W-:Y:S01]  /*11520*/  @P0 LEA R2, P1, R35, R14, 0x1 ;  /* 0x0000000e23020211 */ /* 0x005fe200078208ff */
[----:B------:R-:W-:-:S04]  /*11530*/  @P0 IMAD R5, R5, 0x2, R16 ;  /* 0x0000000205050824 */ /* 0x000fc800078e0210 */
[----:B-1----:R-:W-:-:S05]  /*11540*/  @P0 IMAD.X R3, RZ, RZ, R8, P1 ;  /* 0x000000ffff030224 */ /* 0x002fca00008e0608 */
[----:B------:R-:W-:Y:S01]  /*11550*/  @!PT LDS RZ, [RZ] ;  /* 0x00000000fffff984 */ /* 0x000fe20000000800 */
[----:B------:R-:W-:Y:S01]  /*11560*/  @!PT LDS RZ, [RZ] ;  /* 0x00000000fffff984 */ /* 0x000fe20000000800 */
[----:B------:R-:W-:Y:S01]  /*11570*/  @!PT LDS RZ, [RZ] ;  /* 0x00000000fffff984 */ /* 0x000fe20000000800 */
[----:B------:R0:W-:Y:S04]  /*11580*/  @P0 LDGSTS.E.BYPASS.LTC128B.128 [R5+0x1bc00], desc[UR52][R2.64], !P3 ;  /* 0x1bc0000002050fae */ /* 0x0001e8000d901d74 */
[----:B------:R0:W-:Y:S01]  /*11590*/  @P0 LDGSTS.E.BYPASS.LTC128B.128 [R5+0x1fc00], desc[UR52][R2.64+0x80], !P2 ;  /* 0x1fc0008002050fae */ /* 0x0001e2000d101d74 */
[----:B------:R-:W-:Y:S01]  /*115a0*/  PLOP3.LUT P0, PT, PT, PT, PT, 0x80, 0x0 ;  /* 0x000000000000781c */ /* 0x000fe20003f0f070 */
[----:B------:R-:W-:-:S12]  /*115b0*/  NOP ;  /* 0x0000000000007918 */ /* 0x000fd80000000000 */
.L_x_1157:
        /* <DEDUP_REMOVED lines=11> */
.L_x_1158:
[----:B------:R-:W-:Y:S01]  /*11670*/  VIADD R0, R16, 0x10400 ;  /* 0x0001040010007836 */ /* 0x000fe20000000000 */
[----:B------:R1:W-:Y:S06]  /*11680*/  SYNCS.ARRIVE.TRANS64.A1T0 RZ, [R7+URZ+0x28830], RZ ;  /* 0x028830ff07ff79a7 */ /* 0x0003ec000810003f */
[----:B------:R-:W-:Y:S05]  /*11690*/  WARPSYNC.ALL ;  /* 0x0000000000007948 */ /* 0x000fea0003800000 */
[----:B------:R-:W-:Y:S01]  /*116a0*/  BAR.SYNC.DEFER_BLOCKING 0x8, 0x180 ;  /* 0x0206000000007b1d */ /* 0x000fe20000010000 */
[----:B------:R-:W-:-:S05]  /*116b0*/  LOP3.LUT P0, RZ, R0, 0x3ff, RZ, 0xc0, !PT ;  /* 0x000003ff00ff7812 */ /* 0x000fca000780c0ff */
[----:B------:R-:W-:Y:S08]  /*116c0*/  BSSY B6, `(.L_x_1159) ;  /* 0x0000012000067945 */ /* 0x000ff00003800000 */
[----:B------:R-:W-:Y:S05]  /*116d0*/  @!P0 BRA `(.L_x_1160) ;  /* 0x0000000000408947 */ /* 0x000fea0003800000 */
[----:B0-----:R-:W-:Y:S01]  /*116e0*/  MOV R2, 0x0 ;  /* 0x0000000000027802 */ /* 0x001fe20000000f00 */
[----:B------:R-:W-:Y:S01]  /*116f0*/  ULDC.64 UR4, c[0x4][0x80] ;  /* 0x0100200000047ab9 */ /* 0x000fe20000000a00 */
[----:B------:R-:W-:Y:S01]  /*11700*/  ULDC.64 UR6, c[0x4][0x88] ;  /* 0x0100220000067ab9 */ /* 0x000fe20000000a00 */
[----:B------:R-:W-:Y:S01]  /*11710*/  ULDC.64 UR8, c[0x4][0x20] ;  /* 0x0100080000087ab9 */ /* 0x000fe20000000a00 */
[----:B------:R-:W-:Y:S02]  /*11720*/  IMAD.U32 R4, RZ, RZ, UR4 ;  /* 0x00000004ff047e24 */ /* 0x000fe4000f8e00ff */
[----:B------:R-:W0:Y:S01]  /*11730*/  LDC.64 R2, c[0x4][R2] ;  /* 0x0100000002027b82 */ /* 0x000e220000000a00 */
[----:B------:R-:W-:Y:S02]  /*11740*/  IMAD.U32 R5, RZ, RZ, UR5 ;  /* 0x00000005ff057e24 */ /* 0x000fe4000f8e00ff */
[----:B------:R-:W-:Y:S02]  /*11750*/  IMAD.U32 R6, RZ, RZ, UR6 ;  /* 0x00000006ff067e24 */ /* 0x000fe4000f8e00ff */
[----:B-1----:R-:W-:-:S02]  /*11760*/  IMAD.U32 R7, RZ, RZ, UR7 ;  /* 0x00000007ff077e24 */ /* 0x002fc4000f8e00ff */
[----:B------:R-:W-:Y:S02]  /*11770*/  IMAD.U32 R10, RZ, RZ, UR8 ;  /* 0x00000008ff0a7e24 */ /* 0x000fe4000f8e00ff */
[----:B------:R-:W-:Y:S02]  /*11780*/  IMAD.U32 R11, RZ, RZ, UR9 ;  /* 0x00000009ff0b7e24 */ /* 0x000fe4000f8e00ff */
[----:B------:R-:W-:Y:S02]  /*11790*/  IMAD.MOV.U32 R8, RZ, RZ, 0x70 ;  /* 0x00000070ff087424 */ /* 0x000fe400078e00ff */
[----:B------:R-:W-:Y:S02]  /*117a0*/  IMAD.MOV.U32 R12, RZ, RZ, 0x1 ;  /* 0x00000001ff0c7424 */ /* 0x000fe400078e00ff */
[----:B------:R-:W-:-:S07]  /*117b0*/  IMAD.MOV.U32 R13, RZ, RZ, RZ ;  /* 0x000000ffff0d7224 */ /* 0x000fce00078e00ff */
[----:B------:R-:W-:-:S07]  /*117c0*/  LEPC R20, `(.L_x_1160) ;  /* 0x000000001014794e */ /* 0x000fce0000000000 */
[----:B0-----:R-:W-:Y:S05]  /*117d0*/  CALL.ABS.NOINC R2 ;  /* 0x0000000002007343 */ /* 0x001fea0003c00000 */
.L_x_1160:
[----:B------:R-:W-:Y:S05]  /*117e0*/  BSYNC B6 ;  /* 0x0000000000067941 */ /* 0x000fea0003800000 */
.L_x_1159:
[----:B0-----:R-:W0:Y:S01]  /*117f0*/  S2R R2, SR_TID.X ;  /* 0x0000000000027919 */ /* 0x001e220000002100 */
[----:B------:R-:W-:Y:S01]  /*11800*/  UISETP.NE.AND UP0, UPT, UR49, URZ, UPT ;  /* 0x0000003f3100728c */ /* 0x000fe2000bf05270 */
[----:B------:R-:W-:Y:S01]  /*11810*/  R2UR UR6, R28 ;  /* 0x000000001c0672ca */ /* 0x000fe200000e0000 */
[----:B------:R-:W-:Y:S01]  /*11820*/  ULDC.64 UR8, c[0x0][0x2d8] ;  /* 0x0000b60000087ab9 */ /* 0x000fe20000000a00 */
[----:B------:R-:W-:Y:S02]  /*11830*/  R2UR UR7, R22 ;  /* 0x00000000160772ca */ /* 0x000fe400000e0000 */
[C---:B------:R-:W-:Y:S02]  /*11840*/  LOP3.LUT P4, RZ, R19.reuse, 0x80, RZ, 0xc0, !PT ;  /* 0x0000008013ff7812 */ /* 0x040fe4000788c0ff */
[----:B------:R-:W-:Y:S02]  /*11850*/  PLOP3.LUT P0, PT, PT, PT, UP0, 0x80, 0x0 ;  /* 0x000000000000781c */ /* 0x000fe40003f0f008 */
[----:B------:R-:W-:-:S02]  /*11860*/  LOP3.LUT P5, RZ, R19, 0x40, RZ, 0xc0, !PT ;  /* 0x0000004013ff7812 */ /* 0x000fc400078ac0ff */
[----:B------:R-:W-:-:S03]  /*11870*/  @UP0 ULDC UR4, c[0x0][0x44c] ;  /* 0x0001130000040ab9 */ /* 0x000fc60000000800 */
[----:B------:R-:W-:-:S04]  /*11880*/  UIMAD UR6, UR6, UR8, URZ ;  /* 0x00000008060672a4 */ /* 0x000fc8000f8e023f */
[----:B------:R-:W-:Y:S02]  /*11890*/  UIMAD UR7, UR7, UR9, UR6 ;  /* 0x00000009070772a4 */ /* 0x000fe4000f8e0206 */
[----:B------:R-:W-:Y:S01]  /*118a0*/  USHF.R.S32.HI UR6, URZ, 0x1f, UR42 ;  /* 0x0000001f3f067899 */ /* 0x000fe2000801142a */
[----:B0-----:R-:W-:-:S05]  /*118b0*/  IMAD.SHL.U32 R2, R2, 0x10, RZ ;  /* 0x0000001002027824 */ /* 0x001fca00078e00ff */
[----:B------:R-:W-:-:S04]  /*118c0*/  LOP3.LUT R2, R2, 0x70, RZ, 0xc0, !PT ;  /* 0x0000007002027812 */ /* 0x000fc800078ec0ff */
[----:B------:R-:W-:-:S05]  /*118d0*/  LOP3.LUT R2, R37, R2, RZ, 0xfc, !PT ;  /* 0x0000000225027212 */ /* 0x000fca00078efcff */
[----:B------:R-:W-:-:S04]  /*118e0*/  VIADD R0, R2, UR43 ;  /* 0x0000002b02007c36 */ /* 0x000fc80008000000 */
[----:B------:R-:W-:Y:S01]  /*118f0*/  @P0 IMAD.HI.U32 R3, R0, UR4, RZ ;  /* 0x0000000400030c27 */ /* 0x000fe2000f8e00ff */
[----:B------:R-:W-:Y:S01]  /*11900*/  PLOP3.LUT P0, PT, PT, PT, UP0, 0x80, 0x0 ;  /* 0x000000000000781c */ /* 0x000fe20003f0f008 */
[----:B------:R-:W-:Y:S02]  /*11910*/  @UP0 ULDC UR4, c[0x0][0x450] ;  /* 0x0001140000040ab9 */ /* 0x000fe40000000800 */
[----:B------:R-:W-:-:S10]  /*11920*/  IMAD.MOV.U32 R2, RZ, RZ, R0 ;  /* 0x000000ffff027224 */ /* 0x000fd400078e0000 */
[----:B------:R-:W-:Y:S02]  /*11930*/  @P0 SHF.R.U32.HI R2, RZ, UR4, R3 ;  /* 0x00000004ff020c19 */ /* 0x000fe40008011603 */
[----:B------:R-:W-:-:S03]  /*11940*/  R2UR UR4, R22 ;  /* 0x00000000160472ca */ /* 0x000fc600000e0000 */
[----:B------:R-:W-:-:S10]  /*11950*/  IMAD.MOV R5, RZ, RZ, -R2 ;  /* 0x000000ffff057224 */ /* 0x000fd400078e0a02 */
[----:B------:R-:W-:-:S03]  /*11960*/  UIMAD.WIDE.U32 UR4, UR4, UR8, URZ ;  /* 0x00000008040472a5 */ /* 0x000fc6000f8e003f */
[----:B------:R-:W-:Y:S01]  /*11970*/  ULDC.64 UR8, c[0x0][0x2e0] ;  /* 0x0000b80000087ab9 */ /* 0x000fe20000000a00 */
[----:B------:R-:W-:Y:S02]  /*11980*/  UIADD3 UR5, UR5, UR7, URZ ;  /* 0x0000000705057290 */ /* 0x000fe4000fffe03f */
[----:B------:R-:W-:Y:S01]  /*11990*/  UIMAD UR6, UR6, UR8, URZ ;  /* 0x00000008060672a4 */ /* 0x000fe2000f8e023f */
[----:B------:R-:W-:Y:S01]  /*119a0*/  ULDC UR7, c[0x0][0x448] ;  /* 0x0001120000077ab9 */ /* 0x000fe20000000800 */
[----:B------:R-:W-:Y:S01]  /*119b0*/  UIMAD.WIDE.U32 UR4, UR42, UR8, UR4 ;  /* 0x000000082a0472a5 */ /* 0x000fe2000f8e0004 */
[----:B------:R-:W-:Y:S01]  /*119c0*/  IMAD R5, R5, UR7, R0 ;  /* 0x0000000705057c24 */ /* 0x000fe2000f8e0200 */
[----:B------:R-:W-:Y:S01]  /*119d0*/  UIMAD UR6, UR42, UR9, UR6 ;  /* 0x000000092a0672a4 */ /* 0x000fe2000f8e0206 */
[----:B------:R-:W-:Y:S02]  /*119e0*/  SHF.R.S32.HI R0, RZ, 0x1f, R2 ;  /* 0x0000001fff007819 */ /* 0x000fe40000011402 */
[----:B------:R-:W-:Y:S01]  /*119f0*/  ULDC.64 UR8, c[0x0][0x2d0] ;  /* 0x0000b40000087ab9 */ /* 0x000fe20000000a00 */
[----:B------:R-:W-:Y:S01]  /*11a00*/  UIADD3 UR5, UR5, UR6, URZ ;  /* 0x0000000605057290 */ /* 0x000fe2000fffe03f */
[----:B------:R-:W-:-:S02]  /*11a10*/  IMAD.U32 R9, RZ, RZ, UR8 ;  /* 0x00000008ff097e24 */ /* 0x000fc4000f8e00ff */
[----:B------:R-:W-:Y:S01]  /*11a20*/  IMAD R3, R0, UR8, RZ ;  /* 0x0000000800037c24 */ /* 0x000fe2000f8e02ff */
[----:B------:R-:W-:-:S03]  /*11a30*/  SHF.R.S32.HI R0, RZ, 0x1f, R5 ;  /* 0x0000001fff007819 */ /* 0x000fc60000011405 */
[C---:B-1----:R-:W-:Y:S02]  /*11a40*/  IMAD R7, R2.reuse, UR9, R3 ;  /* 0x0000000902077c24 */ /* 0x042fe4000f8e0203 */
[----:B------:R-:W-:Y:S01]  /*11a50*/  IMAD.WIDE.U32 R2, R2, R9, UR4 ;  /* 0x0000000402027e25 */ /* 0x000fe2000f8e0009 */
        /* <DEDUP_REMOVED lines=12> */
[----:B------:R-:W-:-:S03]  /*11b20*/  VIADD R5, R37, UR43 ;  /* 0x0000002b25057c36 */ /* 0x000fc60008000000 */
[----:B------:R-:W1:Y:S01]  /*11b30*/  SHFL.IDX PT, R2, R4, RZ, 0x181f ;  /* 0x00181fff04027589 */ /* 0x000e6200000e0000 */
[C---:B------:R-:W-:Y:S01]  /*11b40*/  VIADD R7, R5.reuse, 0x10 ;  /* 0x0000001005077836 */ /* 0x040fe20000000000 */
[----:B------:R-:W-:Y:S02]  /*11b50*/  ISETP.GE.AND P0, PT, R5, UR38, PT ;  /* 0x0000002605007c0c */ /* 0x000fe4000bf06270 */
[----:B------:R-:W-:Y:S11]  /*11b60*/  SHFL.IDX PT, R6, R4, 0x1, 0x181f ;  /* 0x00381f0004067f89 */ /* 0x000ff600000e0000 */
[----:B0-----:R-:W-:-:S05]  /*11b70*/  @!P0 LEA R14, P1, R35, R14, 0x1 ;  /* 0x0000000e230e8211 */ /* 0x001fca00078208ff */
[----:B-1----:R-:W-:Y:S02]  /*11b80*/  @!P0 IMAD.X R3, RZ, RZ, R2, P1 ;  /* 0x000000ffff038224 */ /* 0x002fe400008e0602 */
        /* <DEDUP_REMOVED lines=56> */
[----:B-1----:R-:W-:Y:S02]  /*11f10*/  @!P0 IMAD.X R7, RZ, RZ, R6, P1 ;  /* 0x000000ffff078224 */ /* 0x002fe400008e0606 */
[----:B--2---:R-:W-:Y:S01]  /*11f20*/  @!P0 IMAD.MOV.U32 R2, RZ, RZ, R14 ;  /* 0x000000ffff028224 */ /* 0x004fe200078e000e */
[----:B------:R0:W1:Y:S01]  /*11f30*/  SHFL.IDX PT, R6, R4, 0x7, 0x181f ;  /* 0x00f81f0004067f89 */ /* 0x00006200000e0000 */
[----:B------:R-:W-:-:S03]  /*11f40*/  @!P0 IMAD.MOV.U32 R3, RZ, RZ, R7 ;  /* 0x000000ffff038224 */ /* 0x000fc600078e0007 */
[----:B------:R0:W2:Y:S04]  /*11f50*/  SHFL.IDX PT, R14, R0, 0x7, 0x181f ;  /* 0x00f81f00000e7f89 */ /* 0x0000a800000e0000 */
[----:B------:R0:W-:Y:S04]  /*11f60*/  @!P0 LDGSTS.E.BYPASS.LTC128B.128 [R33+0x13400], desc[UR52][R2.64], !P4 ;  /* 0x1340000002218fae */ /* 0x0001e8000e101d74 */
[----:B------:R0:W-:Y:S02]  /*11f70*/  @!P0 LDGSTS.E.BYPASS.LTC128B.128 [R33+0x17400], desc[UR52][R2.64+0x80], !P5 ;  /* 0x1740008002218fae */ /* 0x0001e4000e901d74 */
.L_x_1242:
[----:B------:R-:W-:-:S05]  /*11f80*/  VIADD R5, R5, 0x70 ;  /* 0x0000007005057836 */ /* 0x000fca0000000000 */
[----:B------:R-:W-:-:S13]  /*11f90*/  ISETP.GE.AND P0, PT, R5, UR38, PT ;  /* 0x0000002605007c0c */ /* 0x000fda000bf06270 */
[----:B0-2---:R-:W-:-:S05]  /*11fa0*/  @!P0 LEA R2, P1, R35, R14, 0x1 ;  /* 0x0000000e23028211 */ /* 0x005fca00078208ff */
[----:B-1----:R-:W-:-:S05]  /*11fb0*/  @!P0 IMAD.X R3, RZ, RZ, R6, P1 ;  /* 0x000000ffff038224 */ /* 0x002fca00008e0606 */
[----:B------:R-:W-:Y:S01]  /*11fc0*/  @!PT LDS RZ, [RZ] ;  /* 0x00000000fffff984 */ /* 0x000fe20000000800 */
[----:B------:R-:W-:Y:S01]  /*11fd0*/  @!PT LDS RZ, [RZ] ;  /* 0x00000000fffff984 */ /* 0x000fe20000000800 */
[----:B------:R-:W-:Y:S01]  /*11fe0*/  @!PT LDS RZ, [RZ] ;  /* 0x00000000fffff984 */ /* 0x000fe20000000800 */
[----:B------:R0:W-:Y:S04]  /*11ff0*/  @!P0 LDGSTS.E.BYPASS.LTC128B.128 [R33+0x13c00], desc[UR52][R2.64], !P4 ;  /* 0x13c0000002218fae */ /* 0x0001e8000e101d74 */
[----:B------:R0:W-:Y:S01]  /*12000*/  @!P0 LDGSTS.E.BYPASS.LTC128B.128 [R33+0x17c00], desc[UR52][R2.64+0x80], !P5 ;  /* 0x17c0008002218fae */ /* 0x0001e2000e901d74 */
[----:B------:R-:W-:Y:S01]  /*12010*/  PLOP3.LUT P0, PT, PT, PT, PT, 0x80, 0x0 ;  /* 0x000000000000781c */ /* 0x000fe20003f0f070 */
[----:B------:R-:W-:-:S12]  /*12020*/  NOP ;  /* 0x0000000000007918 */ /* 0x000fd80000000000 */
.L_x_1162:
[----:B------:R-:W-:Y:S02]  /*12030*/  PLOP3.LUT P1, PT, P1, P0, PT, 0xa2, 0x0 ;  /* 0x000000000000781c */ /* 0x000fe40000f21472 */
[----:B------:R-:W-:-:S08]  /*12040*/  @P0 R2UR P1, UR4, R16 ;  /* 0x00000000100402ca */ /* 0x000fd00000020000 */
[----:B------:R-:W-:-:S05]  /*12050*/  @P0 PLOP3.LUT P0, PT, P1, PT, PT, 0x80, 0x0 ;  /* 0x000000000000081c */ /* 0x000fca0000f0f070 */
[----:B------:R-:W-:Y:S01]  /*12060*/  @!P1 SYNCS.ARRIVE.TRANS64.RED.A0T1 RZ, [UR4+0x28800], RZ ;  /* 0x028800ffffff99a7 */ /* 0x000fe20008200404 */
[----:B------:R-:W-:Y:S07]  /*12070*/  @!P1 ARRIVES.LDGSTSBAR.64.TRANSCNT [UR4+0x28800] ;  /* 0x02880000ff0099b0 */ /* 0x000fee0008000a84 */
[----:B------:R-:W-:Y:S05]  /*12080*/  @P0 BRA.U.ANY `(.L_x_1162) ;  /* 0xfffffffd00e80947 */ /* 0x000fea000393ffff */
[----:B------:R-:W-:-:S05]  /*12090*/  VIADD R36, R36, 0x1 ;  /* 0x0000000124247836 */ /* 0x000fca0000000000 */
[----:B------:R-:W-:-:S04]  /*120a0*/  LEA.HI R0, R36, R36, RZ, 0x1 ;  /* 0x0000002424007211 */ /* 0x000fc800078f08ff */
[----:B0-----:R-:W-:-:S05]  /*120b0*/  LOP3.LUT R3, R0, 0xfffffffe, RZ, 0xc0, !PT ;  /* 0xfffffffe00037812 */ /* 0x001fca00078ec0ff */
[----:B------:R-:W-:-:S05]  /*120c0*/  IMAD.IADD R3, R36, 0x1, -R3 ;  /* 0x0000000124037824 */ /* 0x000fca00078e0a03 */
[----:B------:R-:W-:Y:S01]  /*120d0*/  SHF.L.U32 R3, R3, 0x1f, RZ ;  /* 0x0000001f03037819 */ /* 0x000fe200000006ff */
[----:B------:R-:W-:Y:S01]  /*120e0*/  NOP ;  /* 0x0000000000007918 */ /* 0x000fe20000000000 */
[----:B------:R0:W-:Y:S01]  /*120f0*/  SYNCS.ARRIVE.TRANS64.A1T0 RZ, [R16+URZ+0x28800], RZ ;  /* 0x028800ff10ff79a7 */ /* 0x0001e2000810003f */
[----:B------:R-:W-:Y:S01]  /*12100*/  BSSY B0, `(.L_x_1163) ;  /* 0x0000003000007945 */ /* 0x000fe20003800000 */
[----:B------:R-:W1:Y:S03]  /*12110*/  SYNCS.PHASECHK.TRANS64.TRYWAIT P0, [R16+URZ+0x28820], R3 ;  /* 0x02882003100075a7 */ /* 0x000e66000800017f */
[----:B01----:R-:W-:Y:S05]  /*12120*/  @!P0 BRA `(.L_x_1164) ;  /* 0x0000003400888947 */ /* 0x003fea0003800000 */
.L_x_1243:
[----:B------:R-:W-:Y:S05]  /*12130*/  BSYNC B0 ;  /* 0x0000000000007941 */ /* 0x000fea0003800000 */
.L_x_1163:
[----:B------:R-:W-:-:S04]  /*12140*/  UIADD3 UR4, UR44, -0x2, URZ ;  /* 0xfffffffe2c047890 */ /* 0x000fc8000fffe03f */
[----:B------:R-:W-:-:S06]  /*12150*/  UISETP.GE.AND UP0, UPT, UR4, UR45, UPT ;  /* 0x0000002d0400728c */ /* 0x000fcc000bf06270 */
[----:B------:R-:W-:-:S13]  /*12160*/  PLOP3.LUT P0, PT, PT, PT, UP0, 0x40, 0x0 ;  /* 0x000000000000781c */ /* 0x000fda0003f0e808 */
[----:B------:R-:W-:Y:S05]  /*12170*/  @P0 BRA `(.L_x_1165) ;  /* 0x00000010001c0947 */ /* 0x000fea0003800000 */
[----:B------:R-:W-:Y:S01]  /*12180*/  BSSY B0, `(.L_x_1165) ;  /* 0x0000106000007945 */ /* 0x000fe20003800000 */
[----:B------:R-:W-:Y:S02]  /*12190*/  IMAD.MOV.U32 R10, RZ, RZ, R23 ;  /* 0x000000ffff0a7224 */ /* 0x000fe400078e0017 */
[----:B------:R-:W-:Y:S02]  /*121a0*/  IMAD.MOV.U32 R20, RZ, RZ, R26 ;  /* 0x000000ffff147224 */ /* 0x000fe400078e001a */
[----:B------:R-:W-:Y:S02]  /*121b0*/  IMAD.MOV.U32 R27, RZ, RZ, R24 ;  /* 0x000000ffff1b7224 */ /* 0x000fe400078e0018 */
[----:B------:R-:W-:-:S07]  /*121c0*/  IMAD.U32 R6, RZ, RZ, UR4 ;  /* 0x00000004ff067e24 */ /* 0x000fce000f8e00ff */
.L_x_1178:
[----:B0-----:R-:W0:Y:S01]  /*121d0*/  LDC R3, c[0x0][0x430] ;  /* 0x00010c00ff037b82 */ /* 0x001e220000000800 */
[----:B------:R-:W1:Y:S01]  /*121e0*/  S2R R0, SR_TID.X ;  /* 0x0000000000007919 */ /* 0x000e620000002100 */
[----:B------:R-:W-:Y:S01]  /*121f0*/  IMAD R7, R6, 0x80, R37 ;  /* 0x0000008006077824 */ /* 0x000fe200078e0225 */
[----:B------:R-:W-:Y:S05]  /*12200*/  YIELD ;  /* 0x0000000000007946 */ /* 0x000fea0003800000 */
        /* <DEDUP_REMOVED lines=34> */
.L_x_1166:
[----:B------:R-:W-:Y:S01]  /*12430*/  IMAD R6, R23, 0x8, R16 ;  /* 0x0000000817067824 */ /* 0x000fe200078e0210 */
[----:B------:R-:W-:Y:S01]  /*12440*/  SHF.L.U32 R3, R26, 0x1f, RZ ;  /* 0x0000001f1a037819 */ /* 0x000fe200000006ff */
[----:B------:R-:W-:Y:S03]  /*12450*/  BSSY B1, `(.L_x_1167) ;  /* 0x0000003000017945 */ /* 0x000fe60003800000 */
[----:B------:R-:W0:Y:S02]  /*12460*/  SYNCS.PHASECHK.TRANS64.TRYWAIT P0, [R6+URZ+0x28840], R3 ;  /* 0x02884003060075a7 */ /* 0x000e24000800017f */
[----:B0-----:R-:W-:Y:S05]  /*12470*/  @!P0 BRA `(.L_x_1168) ;  /* 0x0000003000c88947 */ /* 0x001fea0003800000 */
.L_x_1244:
[----:B------:R-:W-:Y:S05]  /*12480*/  BSYNC B1 ;  /* 0x0000000000017941 */ /* 0x000fea0003800000 */
.L_x_1167:
[----:B------:R-:W-:Y:S01]  /*12490*/  SHF.R.S32.HI R21, RZ, 0x1f, R4 ;  /* 0x0000001fff157819 */ /* 0x000fe20000011404 */
[----:B------:R-:W-:Y:S01]  /*124a0*/  ULDC.64 UR4, c[0x0][0x300] ;  /* 0x0000c00000047ab9 */ /* 0x000fe20000000a00 */
[----:B------:R-:W-:Y:S01]  /*124b0*/  LOP3.LUT P2, RZ, R19, 0x2, RZ, 0xc0, !PT ;  /* 0x0000000213ff7812 */ /* 0x000fe2000784c0ff */
[----:B------:R-:W-:Y:S01]  /*124c0*/  IMAD R7, R23, 0x4000, R30 ;  /* 0x0000400017077824 */ /* 0x000fe200078e021e */
[----:B------:R-:W-:Y:S01]  /*124d0*/  LOP3.LUT P1, RZ, R19, 0x1, RZ, 0xc0, !PT ;  /* 0x0000000113ff7812 */ /* 0x000fe2000782c0ff */
[----:B0-----:R-:W-:-:S04]  /*124e0*/  IMAD R3, R21, UR4, RZ ;  /* 0x0000000415037c24 */ /* 0x001fc8000f8e02ff */
        /* <DEDUP_REMOVED lines=21> */
[----:B------:R-:W1:Y:S04]  /*12640*/  SHFL.IDX PT, R3, R9, RZ, 0x181f ;  /* 0x00181fff09037589 */ /* 0x000e6800000e0000 */
[----:B------:R-:W-:Y:S01]  /*12650*/  SHFL.IDX PT, R14, R8, 0x7, 0x181f ;  /* 0x00f81f00080e7f89 */ /* 0x000fe200000e0000 */
        /* <DEDUP_REMOVED lines=37> */
[----:B0-----:R-:W-:-:S05]  /*128b0*/  IADD3 R2, P0, R2, R5, RZ ;  /* 0x0000000502027210 */ /* 0x001fca0007f1e0ff */
[----:B-1----:R-:W-:-:S05]  /*128c0*/  IMAD.X R3, RZ, RZ, R3, P0 ;  /* 0x000000ffff037224 */ /* 0x002fca00000e0603 */
[----:B------:R0:W-:Y:S04]  /*128d0*/  LDGSTS.E.BYPASS.LTC128B.128 [R7+0x1b400], desc[UR52][R2.64], !P2 ;  /* 0x1b40000002077fae */ /* 0x0001e8000d101d74 */
[----:B--2---:R0:W-:Y:S02]  /*128e0*/  LDGSTS.E.BYPASS.LTC128B.128 [R7+0x1f400], desc[UR52][R2.64+0x80], !P1 ;  /* 0x1f40008002077fae */ /* 0x0041e4000c901d74 */
.L_x_1262:
[----:B0-----:R-:W-:-:S05]  /*128f0*/  IADD3 R2, P0, R14, R5, RZ ;  /* 0x000000050e027210 */ /* 0x001fca0007f1e0ff */
        /* <DEDUP_REMOVED lines=8> */
.L_x_1170:
        /* <DEDUP_REMOVED lines=11> */
.L_x_1171:
[----:B------:R0:W-:Y:S01]  /*12a30*/  SYNCS.ARRIVE.TRANS64.A1T0 RZ, [R6+URZ+0x28830], RZ ;  /* 0x028830ff06ff79a7 */ /* 0x0001e2000810003f */
[----:B------:R-:W-:Y:S05]  /*12a40*/  @!P2 BRA `(.L_x_1172) ;  /* 0x000000000004a947 */ /* 0x000fea0003800000 */
[----:B------:R-:W-:Y:S01]  /*12a50*/  BPT.TRAP 0x1 ;  /* 0x000000040000795c */ /* 0x000fe20000300000 */
.L_x_1172:
[----:B------:R-:W-:Y:S01]  /*12a60*/  SHF.L.U32 R3, R20, 0x1f, RZ ;  /* 0x0000001f14037819 */ /* 0x000fe200000006ff */
[----:B0-----:R-:W-:Y:S01]  /*12a70*/  IMAD R6, R10, 0x8, R16 ;  /* 0x000000080a067824 */ /* 0x001fe200078e0210 */
[----:B------:R-:W-:Y:S03]  /*12a80*/  BSSY B1, `(.L_x_1173) ;  /* 0x0000003000017945 */ /* 0x000fe60003800000 */
[----:B------:R-:W0:Y:S02]  /*12a90*/  SYNCS.PHASECHK.TRANS64.TRYWAIT P0, [R6+URZ+0x28860], R3 ;  /* 0x02886003060075a7 */ /* 0x000e24000800017f */
[----:B0-----:R-:W-:Y:S05]  /*12aa0*/  @!P0 BRA `(.L_x_1174) ;  /* 0x0000003400988947 */ /* 0x001fea0003800000 */
.L_x_1263:
[----:B------:R-:W-:Y:S05]  /*12ab0*/  BSYNC B1 ;  /* 0x0000000000017941 */ /* 0x000fea0003800000 */
.L_x_1173:
[----:B------:R-:W-:Y:S01]  /*12ac0*/  IMAD.MOV.U32 R8, RZ, RZ, -0x80 ;  /* 0xffffff80ff087424 */ /* 0x000fe200078e00ff */
[----:B------:R-:W-:Y:S01]  /*12ad0*/  UMOV UR4, 0xffffffff ;  /* 0xffffffff00047882 */ /* 0x000fe20000000000 */
[C---:B------:R-:W-:Y:S01]  /*12ae0*/  LOP3.LUT P2, RZ, R19.reuse, 0x8, RZ, 0xc0, !PT ;  /* 0x0000000813ff7812 */ /* 0x040fe2000784c0ff */
[----:B------:R-:W-:Y:S01]  /*12af0*/  IMAD R7, R10, 0x4000, R30 ;  /* 0x000040000a077824 */ /* 0x000fe200078e021e */
[----:B------:R-:W-:Y:S01]  /*12b00*/  LOP3.LUT P1, RZ, R19, 0x4, RZ, 0xc0, !PT ;  /* 0x0000000413ff7812 */ /* 0x000fe2000782c0ff */
[----:B------:R-:W-:-:S04]  /*12b10*/  IMAD R8, R27, R8, UR37 ;  /* 0x000000251b087e24 */ /* 0x000fc8000f8e0208 */
[----:B------:R-:W-:Y:S01]  /*12b20*/  IMAD.IADD R8, R8, 0x1, -R37 ;  /* 0x0000000108087824 */ /* 0x000fe200078e0a25 */
[----:B------:R-:W-:Y:S07]  /*12b30*/  BRA.DIV UR4, `(.L_x_1175) ;  /* 0x0000003604887947 */ /* 0x000fee000b800000 */
[----:B------:R-:W1:Y:S01]  /*12b40*/  SHFL.IDX PT, R14, R17, RZ, 0x181f ;  /* 0x00181fff110e7589 */ /* 0x000e6200000e0000 */
[----:B------:R-:W-:-:S03]  /*12b50*/  IMAD R7, R7, 0x2, R16 ;  /* 0x0000000207077824 */ /* 0x000fc600078e0210 */
        /* <DEDUP_REMOVED lines=57> */
.L_x_1281:
[----:B0-2---:R-:W-:Y:S01]  /*12ef0*/  IADD3 R2, P0, R14, R5, RZ ;  /* 0x000000050e027210 */ /* 0x005fe20007f1e0ff */
        /* <DEDUP_REMOVED lines=28> */
.L_x_1176:
        /* <DEDUP_REMOVED lines=11> */
.L_x_1177:
[C---:B------:R-:W-:Y:S01]  /*13170*/  ISETP.GT.AND P0, PT, R24.reuse, UR45, PT ;  /* 0x0000002d18007c0c */ /* 0x040fe2000bf04270 */
[----:B------:R0:W-:Y:S01]  /*13180*/  SYNCS.ARRIVE.TRANS64.A1T0 RZ, [R6+URZ+0x28850], RZ ;  /* 0x028850ff06ff79a7 */ /* 0x0001e2000810003f */
[----:B------:R-:W-:Y:S02]  /*13190*/  IMAD.MOV.U32 R10, RZ, RZ, R23 ;  /* 0x000000ffff0a7224 */ /* 0x000fe400078e0017 */
[----:B------:R-:W-:Y:S02]  /*131a0*/  IMAD.MOV.U32 R20, RZ, RZ, R26 ;  /* 0x000000ffff147224 */ /* 0x000fe400078e001a */
[----:B------:R-:W-:Y:S02]  /*131b0*/  IMAD.MOV.U32 R27, RZ, RZ, R24 ;  /* 0x000000ffff1b7224 */ /* 0x000fe400078e0018 */
[----:B0-----:R-:W-:-:S05]  /*131c0*/  VIADD R6, R24, 0xffffffff ;  /* 0xffffffff18067836 */ /* 0x001fca0000000000 */
[----:B------:R-:W-:Y:S05]  /*131d0*/  @P0 BRA `(.L_x_1178) ;  /* 0xffffffec00fc0947 */ /* 0x000fea000383ffff */
[----:B------:R-:W-:Y:S05]  /*131e0*/  BSYNC B0 ;  /* 0x0000000000007941 */ /* 0x000fea0003800000 */
.L_x_1165:
        /* <DEDUP_REMOVED lines=8> */
[----:B------:R-:W1:Y:S08]  /*13270*/  FLO.U32 R0, UR4 ;  /* 0x0000000400007d00 */ /* 0x000e7000080e0000 */
[----:B------:R-:W0:Y:S01]  /*13280*/  POPC R5, UR4 ;  /* 0x0000000400057d09 */ /* 0x000e220008000000 */
[----:B-1----:R-:W-:-:S13]  /*13290*/  ISETP.EQ.U32.AND P0, PT, R0, R7, PT ;  /* 0x000000070000720c */ /* 0x002fda0003f02070 */
[----:B0-----:R-:W2:Y:S01]  /*132a0*/  @P0 ATOMG.E.ADD.STRONG.GPU PT, R3, desc[UR52][R2.64], R5 ;  /* 0x00000005020309a8 */ /* 0x001ea200081ee1f4 */
[----:B------:R-:W0:Y:S02]  /*132b0*/  S2R R4, SR_LTMASK ;  /* 0x0000000000047919 */ /* 0x000e240000003900 */
[----:B0-----:R-:W-:-:S04]  /*132c0*/  LOP3.LUT R4, R4, UR4, RZ, 0xc0, !PT ;  /* 0x0000000404047c12 */ /* 0x001fc8000f8ec0ff */
[----:B------:R-:W0:Y:S01]  /*132d0*/  POPC R7, R4 ;  /* 0x0000000400077309 */ /* 0x000e220000000000 */
[----:B--2---:R-:W0:Y:S02]  /*132e0*/  SHFL.IDX PT, R0, R3, R0, 0x1f ;  /* 0x00001f0003007589 */ /* 0x004e2400000e0000 */
[----:B0-----:R-:W-:-:S07]  /*132f0*/  IADD3 R34, R0, UR48, R7 ;  /* 0x0000003000227c10 */ /* 0x001fce000fffe007 */
.L_x_1180:
[----:B------:R-:W-:Y:S05]  /*13300*/  BSYNC B0 ;  /* 0x0000000000007941 */ /* 0x000fea0003800000 */
.L_x_1179:
[----:B------:R-:W-:-:S05]  /*13310*/  IMAD.U32 R0, RZ, RZ, UR46 ;  /* 0x0000002eff007e24 */ /* 0x000fca000f8e00ff */
[----:B------:R-:W-:-:S13]  /*13320*/  ISETP.NE.AND P0, PT, R0, 0x3, PT ;  /* 0x000000030000780c */ /* 0x000fda0003f05270 */
[----:B------:R-:W-:Y:S05]  /*13330*/  @!P0 BRA `(.L_x_1181) ;  /* 0x0000000000048947 */ /* 0x000fea0003800000 */
[----:B------:R-:W-:Y:S01]  /*13340*/  BPT.TRAP 0x1 ;  /* 0x000000040000795c */ /* 0x000fe20000300000 */
.L_x_1181:
[----:B------:R-:W-:Y:S01]  /*13350*/  IMAD R4, R23, 0x8, R16 ;  /* 0x0000000817047824 */ /* 0x000fe200078e0210 */
[----:B0-----:R-:W-:Y:S01]  /*13360*/  SHF.L.U32 R3, R26, 0x1f, RZ ;  /* 0x0000001f1a037819 */ /* 0x001fe200000006ff */
[----:B------:R-:W-:Y:S01]  /*13370*/  IMAD.MOV.U32 R5, RZ, RZ, -0x80 ;  /* 0xffffff80ff057424 */ /* 0x000fe200078e00ff */
[----:B------:R-:W-:Y:S02]  /*13380*/  BSSY B0, `(.L_x_1182) ;  /* 0x0000004000007945 */ /* 0x000fe40003800000 */
[----:B------:R-:W0:Y:S01]  /*13390*/  SYNCS.PHASECHK.TRANS64.TRYWAIT P0, [R4+URZ+0x28860], R3 ;  /* 0x02886003040075a7 */ /* 0x000e22000800017f */
[----:B------:R-:W-:Y:S01]  /*133a0*/  IMAD R24, R24, R5, UR37 ;  /* 0x0000002518187e24 */ /* 0x000fe2000f8e0205 */
[----:B0-----:R-:W-:Y:S06]  /*133b0*/  @!P0 BRA `(.L_x_1183) ;  /* 0x0000003400d48947 */ /* 0x001fec0003800000 */
.L_x_1282:
[----:B------:R-:W-:Y:S05]  /*133c0*/  BSYNC B0 ;  /* 0x0000000000007941 */ /* 0x000fea0003800000 */
.L_x_1182:
[----:B------:R-:W-:Y:S01]  /*133d0*/  UMOV UR4, 0xffffffff ;  /* 0xffffffff00047882 */ /* 0x000fe20000000000 */
[----:B------:R-:W-:Y:S01]  /*133e0*/  LOP3.LUT P3, RZ, R19, 0x8, RZ, 0xc0, !PT ;  /* 0x0000000813ff7812 */ /* 0x000fe2000786c0ff */
[----:B------:R-:W-:Y:S01]  /*133f0*/  IMAD R7, R23, 0x4000, R30 ;  /* 0x0000400017077824 */ /* 0x000fe200078e021e */
[----:B------:R-:W-:Y:S01]  /*13400*/  LOP3.LUT P1, RZ, R19, 0x4, RZ, 0xc0, !PT ;  /* 0x0000000413ff7812 */ /* 0x000fe2000782c0ff */
[----:B------:R-:W-:Y:S01]  /*13410*/  IMAD.IADD R5, R24, 0x1, -R37 ;  /* 0x0000000118057824 */ /* 0x000fe200078e0a25 */
[----:B------:R-:W-:Y:S11]  /*13420*/  BRA.DIV UR4, `(.L_x_1184) ;  /* 0x0000003604cc7947 */ /* 0x000ff6000b800000 */
[----:B------:R-:W1:Y:S01]  /*13430*/  SHFL.IDX PT, R14, R17, RZ, 0x181f ;  /* 0x00181fff110e7589 */ /* 0x000e6200000e0000 */
[----:B------:R-:W-:-:S03]  /*13440*/  IMAD.SHL.U32 R6, R35, 0x2, RZ ;  /* 0x0000000223067824 */ /* 0x000fc600078e00ff */
[----:B------:R-:W0:Y:S02]  /*13450*/  SHFL.IDX PT, R0, R18, RZ, 0x181f ;  /* 0x00181fff12007589 */ /* 0x000e2400000e0000 */
[----:B-1----:R-:W-:Y:S02]  /*13460*/  IADD3 R2, P0, R14, R6, RZ ;  /* 0x000000060e027210 */ /* 0x002fe40007f1e0ff */
[----:B------:R-:W1:Y:S03]  /*13470*/  SHFL.IDX PT, R14, R17, 0x1, 0x181f ;  /* 0x00381f00110e7f89 */ /* 0x000e6600000e0000 */
[----:B0-----:R-:W-:Y:S01]  /*13480*/  IMAD.X R3, RZ, RZ, R0, P0 ;  /* 0x000000ffff037224 */ /* 0x001fe200000e0600 */
[----:B------:R-:W-:Y:S01]  /*13490*/  ISETP.LT.OR P0, PT, R5, 0x1, P3 ;  /* 0x000000010500780c */ /* 0x000fe20001f01670 */
[----:B------:R-:W-:Y:S02]  /*134a0*/  IMAD R0, R7, 0x2, R16 ;  /* 0x0000000207007824 */ /* 0x000fe400078e0210 */
[----:B------:R-:W0:Y:S10]  /*134b0*/  SHFL.IDX PT, R7, R18, 0x1, 0x181f ;  /* 0x00381f0012077f89 */ /* 0x000e3400000e0000 */
        /* <DEDUP_REMOVED lines=51> */
.L_x_1300:
        /* <DEDUP_REMOVED lines=11> */
.L_x_1185:
        /* <DEDUP_REMOVED lines=11> */
.L_x_1186:
[----:B------:R0:W-:Y:S01]  /*13950*/  SYNCS.ARRIVE.TRANS64.A1T0 RZ, [R4+URZ+0x28850], RZ ;  /* 0x028850ff04ff79a7 */ /* 0x0001e2000810003f */
[----:B------:R-:W-:-:S05]  /*13960*/  VIADD R23, R23, 0x1 ;  /* 0x0000000117177836 */ /* 0x000fca0000000000 */
[----:B------:R-:W-:-:S04]  /*13970*/  ISETP.NE.AND P0, PT, R23, 0x2, PT ;  /* 0x000000021700780c */ /* 0x000fc80003f05270 */
[----:B------:R-:W-:Y:S02]  /*13980*/  SEL R3, RZ, 0x1, P0 ;  /* 0x00000001ff037807 */ /* 0x000fe40000000000 */
[----:B------:R-:W-:Y:S02]  /*13990*/  SEL R23, R23, RZ, P0 ;  /* 0x000000ff17177207 */ /* 0x000fe40000000000 */
[----:B0-----:R-:W-:-:S07]  /*139a0*/  LOP3.LUT R26, R26, R3, RZ, 0x3c, !PT ;  /* 0x000000031a1a7212 */ /* 0x001fce00078e3cff */
.L_x_1146:
[----:B------:R-:W-:Y:S05]  /*139b0*/  BSYNC B7 ;  /* 0x0000000000077941 */ /* 0x000fea0003800000 */
.L_x_1144:
[----:B------:R-:W-:-:S13]  /*139c0*/  LOP3.LUT P0, RZ, R19, 0x100, RZ, 0xc0, !PT ;  /* 0x0000010013ff7812 */ /* 0x000fda000780c0ff */
[----:B------:R-:W-:Y:S05]  /*139d0*/  @!P0 BRA `(.L_x_1187) ;  /* 0x0000000000248947 */ /* 0x000fea0003800000 */
[----:B------:R-:W-:Y:S05]  /*139e0*/  WARPSYNC.ALL ;  /* 0x0000000000007948 */ /* 0x000fea0003800000 */
[----:B------:R-:W0:Y:S08]  /*139f0*/  S2UR UR5, SR_CgaCtaId ;  /* 0x00000000000579c3 */ /* 0x000e300000008800 */
[----:B------:R-:W-:Y:S06]  /*13a00*/  BAR.SYNC.DEFER_BLOCKING 0x5, 0x180 ;  /* 0x0146000000007b1d */ /* 0x000fec0000010000 */
[----:B------:R-:W-:-:S02]  /*13a10*/  UMOV UR4, 0x400 ;  /* 0x0000040000047882 */ /* 0x000fc40000000000 */
[----:B0-----:R-:W-:-:S06]  /*13a20*/  ULEA UR4, UR5, UR4, 0x18 ;  /* 0x0000000405047291 */ /* 0x001fcc000f8ec03f */
[----:B------:R-:W-:-:S05]  /*13a30*/  IMAD.U32 R16, RZ, RZ, UR4 ;  /* 0x00000004ff107e24 */ /* 0x000fca000f8e00ff */
[----:B------:R0:W1:Y:S01]  /*13a40*/  LDS R34, [R16+0x288d0] ;  /* 0x0288d00010227984 */ /* 0x0000620000000800 */
[----:B------:R-:W-:Y:S06]  /*13a50*/  BAR.ARV 0x4, 0x180 ;  /* 0x0106000000007b1d */ /* 0x000fec0000002000 */
[----:B------:R-:W-:Y:S05]  /*13a60*/  BRA `(.L_x_1188) ;  /* 0x00000000002c7947 */ /* 0x000fea0003800000 */
.L_x_1187:
[----:B------:R-:W-:-:S03]  /*13a70*/  UMOV UR4, 0xffffffff ;  /* 0xffffffff00047882 */ /* 0x000fc60000000000 */
[----:B------:R-:W-:Y:S05]  /*13a80*/  BRA.DIV UR4, `(.L_x_1189) ;  /* 0x0000003a04ec7947 */ /* 0x000fea000b800000 */
[----:B------:R0:W1:Y:S02]  /*13a90*/  SHFL.IDX PT, R14, R34, RZ, 0x1f ;  /* 0x00001fff220e7589 */ /* 0x00006400000e0000 */
.L_x_1303:
[----:B------:R-:W2:Y:S01]  /*13aa0*/  @!P2 S2R R3, SR_CgaCtaId ;  /* 0x000000000003a919 */ /* 0x000ea20000008800 */
[----:B------:R-:W-:Y:S05]  /*13ab0*/  WARPSYNC.ALL ;  /* 0x0000000000007948 */ /* 0x000fea0003800000 */
[----:B------:R-:W-:Y:S01]  /*13ac0*/  BAR.SYNC.DEFER_BLOCKING 0x4, 0x180 ;  /* 0x0106000000007b1d */ /* 0x000fe20000010000 */
[----:B------:R-:W-:-:S04]  /*13ad0*/  @!P2 MOV R0, 0x400 ;  /* 0x000004000000a802 */ /* 0x000fc80000000f00 */
[----:B--2---:R-:W-:-:S05]  /*13ae0*/  @!P2 LEA R16, R3, R0, 0x18 ;  /* 0x000000000310a211 */ /* 0x004fca00078ec0ff */
[----:B------:R0:W-:Y:S02]  /*13af0*/  @!P2 STS [R16+0x288d0], R34 ;  /* 0x0288d0221000a388 */ /* 0x0001e40000000800 */
[----:B01----:R-:W-:Y:S01]  /*13b00*/  IMAD.MOV.U32 R34, RZ, RZ, R14 ;  /* 0x000000ffff227224 */ /* 0x003fe200078e000e */
[----:B------:R-:W-:Y:S06]  /*13b10*/  BAR.ARV 0x5, 0x180 ;  /* 0x0146000000007b1d */ /* 0x000fec0000002000 */
.L_x_1188:
[----:B------:R-:W-:Y:S02]  /*13b20*/  ULDC UR4, c[0x0][0xc38] ;  /* 0x00030e0000047ab9 */ /* 0x000fe40000000800 */
[----:B-1----:R-:W-:-:S13]  /*13b30*/  ISETP.GE.AND P0, PT, R34, UR4, PT ;  /* 0x0000000422007c0c */ /* 0x002fda000bf06270 */
[----:B------:R-:W-:Y:S05]  /*13b40*/  @!P0 BRA `(.L_x_1190) ;  /* 0xffffffc000848947 */ /* 0x000fea000383ffff */
.L_x_1135:
[----:B------:R-:W1:Y:S01]  /*13b50*/  S2R R5, SR_CgaCtaId ;  /* 0x0000000000057919 */ /* 0x000e620000008800 */
[----:B------:R-:W-:Y:S01]  /*13b60*/  VIADD R36, R36, 0x1 ;  /* 0x0000000124247836 */ /* 0x000fe20000000000 */
[----:B------:R-:W-:Y:S01]  /*13b70*/  MOV R2, 0x400 ;  /* 0x0000040000027802 */ /* 0x000fe20000000f00 */
[----:B------:R-:W-:Y:S03]  /*13b80*/  BSSY B0, `(.L_x_1191) ;  /* 0x0000008000007945 */ /* 0x000fe60003800000 */
[----:B------:R-:W-:-:S04]  /*13b90*/  LEA.HI R0, R36, R36, RZ, 0x1 ;  /* 0x0000002424007211 */ /* 0x000fc800078f08ff */
[----:B------:R-:W-:-:S05]  /*13ba0*/  LOP3.LUT R3, R0, 0xfffffffe, RZ, 0xc0, !PT ;  /* 0xfffffffe00037812 */ /* 0x000fca00078ec0ff */
[----:B------:R-:W-:-:S05]  /*13bb0*/  IMAD.IADD R0, R36, 0x1, -R3 ;  /* 0x0000000124007824 */ /* 0x000fca00078e0a03 */
[----:B------:R-:W-:Y:S02]  /*13bc0*/  SHF.L.U32 R0, R0, 0x1f, RZ ;  /* 0x0000001f00007819 */ /* 0x000fe400000006ff */
[----:B-1----:R-:W-:-:S04]  /*13bd0*/  LEA R4, R5, R2, 0x18 ;  /* 0x0000000205047211 */ /* 0x002fc800078ec0ff */
[----:B------:R-:W1:Y:S02]  /*13be0*/  SYNCS.PHASECHK.TRANS64.TRYWAIT P0, [R4+URZ+0x28820], R0 ;  /* 0x02882000040075a7 */ /* 0x000e64000800017f */
[----:B-1----:R-:W-:Y:S05]  /*13bf0*/  @!P0 BRA `(.L_x_1192) ;  /* 0x0000003800b88947 */ /* 0x002fea0003800000 */
.L_x_1304:
[----:B------:R-:W-:Y:S05]  /*13c00*/  BSYNC B0 ;  /* 0x0000000000007941 */ /* 0x000fea0003800000 */
.L_x_1191:
[----:B------:R-:W-:-:S03]  /*13c10*/  UMOV UR4, 0xffffffff ;  /* 0xffffffff00047882 */ /* 0x000fc60000000000 */
[----:B------:R-:W-:Y:S05]  /*13c20*/  BRA.DIV UR4, `(.L_x_1193) ;  /* 0x0000003a04c07947 */ /* 0x000fea000b800000 */
[----:B-1----:R-:W1:Y:S02]  /*13c30*/  S2R R0, SR_TID.X ;  /* 0x0000000000007919 */ /* 0x002e640000002100 */
[----:B-1----:R-:W-:-:S04]  /*13c40*/  SHF.R.U32.HI R0, RZ, 0x5, R0 ;  /* 0x00000005ff007819 */ /* 0x002fc80000011600 */
[----:B------:R-:W-:-:S05]  /*13c50*/  LOP3.LUT R0, R0, 0x3, RZ, 0xc0, !PT ;  /* 0x0000000300007812 */ /* 0x000fca00078ec0ff */
[----:B------:R1:W2:Y:S02]  /*13c60*/  SHFL.IDX PT, R14, R0, RZ, 0x1f ;  /* 0x00001fff000e7589 */ /* 0x0002a400000e0000 */
.L_x_1307:
[----:B--2---:R-:W-:Y:S01]  /*13c70*/  ISETP.NE.AND P0, PT, R14, RZ, PT ;  /* 0x000000ff0e00720c */ /* 0x004fe20003f05270 */
[----:B------:R-:W-:-:S12]  /*13c80*/  BSSY B0, `(.L_x_1194) ;  /* 0x0000024000007945 */ /* 0x000fd80003800000 */
[----:B------:R-:W-:Y:S05]  /*13c90*/  @P0 BRA `(.L_x_1195) ;  /* 0x0000000000880947 */ /* 0x000fea0003800000 */
[----:B------:R-:W-:-:S03]  /*13ca0*/  UMOV UR4, 0xffffffff ;  /* 0xffffffff00047882 */ /* 0x000fc60000000000 */
[----:B------:R-:W-:Y:S05]  /*13cb0*/  BRA.DIV UR4, `(.L_x_1196) ;  /* 0x0000003a04d07947 */ /* 0x000fea000b800000 */
[----:B------:R-:W-:-:S13]  /*13cc0*/  ELECT P6, URZ, PT ;  /* 0x00000000003f782f */ /* 0x000fda00038c0000 */
.L_x_1310:
[----:B------:R-:W-:Y:S05]  /*13cd0*/  @!P6 BRA `(.L_x_1195) ;  /* 0x000000000078e947 */ /* 0x000fea0003800000 */
[----:B------:R-:W-:-:S06]  /*13ce0*/  ULOP3.LUT UR4, UR36, 0x2, URZ, 0xfc, !UPT ;  /* 0x0000000224047892 */ /* 0x000fcc000f8efc3f */
[----:B-1----:R-:W-:-:S05]  /*13cf0*/  IMAD.U32 R0, RZ, RZ, UR4 ;  /* 0x00000004ff007e24 */ /* 0x002fca000f8e00ff */
[----:B------:R-:W-:-:S13]  /*13d00*/  ISETP.NE.AND P0, PT, R0, 0x3, PT ;  /* 0x000000030000780c */ /* 0x000fda0003f05270 */
[----:B------:R-:W-:Y:S05]  /*13d10*/  @!P0 BRA `(.L_x_1197) ;  /* 0x0000000000048947 */ /* 0x000fea0003800000 */
[----:B------:R-:W-:Y:S01]  /*13d20*/  BPT.TRAP 0x1 ;  /* 0x000000040000795c */ /* 0x000fe20000300000 */
.L_x_1197:
[C---:B------:R-:W-:Y:S01]  /*13d30*/  IMAD R5, R23.reuse, 0x8, R4 ;  /* 0x0000000817057824 */ /* 0x040fe200078e0204 */
[----:B------:R-:W-:Y:S01]  /*13d40*/  SHF.L.U32 R0, R26, 0x1f, RZ ;  /* 0x0000001f1a007819 */ /* 0x000fe200000006ff */
[----:B------:R-:W-:-:S03]  /*13d50*/  VIADD R23, R23, 0x1 ;  /* 0x0000000117177836 */ /* 0x000fc60000000000 */
[----:B------:R-:W1:Y:S02]  /*13d60*/  SYNCS.PHASECHK.TRANS64.TRYWAIT P1, [R5+URZ+0x28840], R0 ;  /* 0x02884000050075a7 */ /* 0x000e64000802017f */
[----:B------:R-:W-:-:S04]  /*13d70*/  ISETP.NE.AND P2, PT, R23, 0x2, PT ;  /* 0x000000021700780c */ /* 0x000fc80003f45270 */
[----:B------:R-:W-:Y:S01]  /*13d80*/  SEL R3, RZ, 0x1, P2 ;  /* 0x00000001ff037807 */ /* 0x000fe20001000000 */
[----:B-1----:R-:W-:Y:S08]  /*13d90*/  @!P1 BRA `(.L_x_1198) ;  /* 0x0000003800b89947 */ /* 0x002ff00003800000 */
.L_x_1311:
[----:B------:R-:W-:Y:S02]  /*13da0*/  SEL R23, R23, RZ, P2 ;  /* 0x000000ff17177207 */ /* 0x000fe40001000000 */
[----:B------:R-:W-:Y:S01]  /*13db0*/  LOP3.LUT R2, R26, R3, RZ, 0x3c, !PT ;  /* 0x000000031a027212 */ /* 0x000fe200078e3cff */
[----:B------:R-:W-:Y:S06]  /*13dc0*/  @!P0 BRA `(.L_x_1199) ;  /* 0x0000000000048947 */ /* 0x000fec0003800000 */
[----:B------:R-:W-:Y:S01]  /*13dd0*/  BPT.TRAP 0x1 ;  /* 0x000000040000795c */ /* 0x000fe20000300000 */
.L_x_1199:
[----:B------:R-:W-:Y:S01]  /*13de0*/  IMAD R23, R23, 0x8, R4 ;  /* 0x0000000817177824 */ /* 0x000fe200078e0204 */
[----:B------:R-:W-:-:S04]  /*13df0*/  SHF.L.U32 R2, R2, 0x1f, RZ ;  /* 0x0000001f02027819 */ /* 0x000fc800000006ff */
[----:B------:R-:W2:Y:S02]  /*13e00*/  SYNCS.PHASECHK.TRANS64.TRYWAIT P1, [R23+URZ+0x28840], R2 ;  /* 0x02884002170075a7 */ /* 0x000ea4000802017f */
[----:B--2---:R-:W-:Y:S05]  /*13e10*/  @!P1 BRA `(.L_x_1200) ;  /* 0x0000003800ac9947 */ /* 0x004fea0003800000 */
.L_x_1312:
[----:B------:R-:W-:Y:S05]  /*13e20*/  @!P0 BRA `(.L_x_1201) ;  /* 0x0000000000048947 */ /* 0x000fea0003800000 */
[----:B------:R-:W-:Y:S01]  /*13e30*/  BPT.TRAP 0x1 ;  /* 0x000000040000795c */ /* 0x000fe20000300000 */
.L_x_1201:
[----:B------:R-:W3:Y:S02]  /*13e40*/  SYNCS.PHASECHK.TRANS64.TRYWAIT P1, [R5+URZ+0x28860], R0 ;  /* 0x02886000050075a7 */ /* 0x000ee4000802017f */
[----:B---3--:R-:W-:Y:S05]  /*13e50*/  @!P1 BRA `(.L_x_1202) ;  /* 0x0000003800b09947 */ /* 0x008fea0003800000 */
.L_x_1313:
[----:B------:R-:W-:Y:S05]  /*13e60*/  @!P0 BRA `(.L_x_1203) ;  /* 0x0000000000048947 */ /* 0x000fea0003800000 */
[----:B------:R-:W-:Y:S01]  /*13e70*/  BPT.TRAP 0x1 ;  /* 0x000000040000795c */ /* 0x000fe20000300000 */
.L_x_1203:
[----:B----4-:R4:W0:Y:S02]  /*13e80*/  SYNCS.PHASECHK.TRANS64.TRYWAIT P0, [R23+URZ+0x28860], R2 ;  /* 0x02886002170075a7 */ /* 0x010824000800017f */
[----:B0-----:R-:W-:Y:S05]  /*13e90*/  @!P0 NANOSLEEP.SYNCS 0x989680 ;  /* 0x009896800000895d */ /* 0x001fea0003900000 */
[----:B------:R-:W0:Y:S02]  /*13ea0*/  @!P0 SYNCS.PHASECHK.TRANS64 P0, [R23+URZ+0x28860], R2 ;  /* 0x02886002170085a7 */ /* 0x000e24000800007f */
[----:B0-----:R-:W-:Y:S05]  /*13eb0*/  @!P0 BRA `(.L_x_1203) ;  /* 0xfffffffc00f08947 */ /* 0x001fea000383ffff */
.L_x_1195:
[----:B------:R-:W-:Y:S05]  /*13ec0*/  BSYNC B0 ;  /* 0x0000000000007941 */ /* 0x000fea0003800000 */
.L_x_1194:
[----:B------:R-:W-:Y:S05]  /*13ed0*/  EXIT ;  /* 0x000000000000794d */ /* 0x000fea0003800000 */
.L_x_1040:
[----:B0-----:R-:W-:-:S04]  /*13ee0*/  IMAD.U32 R3, RZ, RZ, UR41 ;  /* 0x00000029ff037e24 */ /* 0x001fc8000f8e00ff */
[----:B------:R0:W1:Y:S03]  /*13ef0*/  SYNCS.PHASECHK.TRANS64.TRYWAIT P1, [R3+URZ+0x28800], R0 ;  /* 0x02880000030075a7 */ /* 0x000066000802017f */
[----:B-1----:R-:W-:Y:S05]  /*13f00*/  @!P1 NANOSLEEP.SYNCS 0x989680 ;  /* 0x009896800000995d */ /* 0x002fea0003900000 */
[----:B------:R-:W1:Y:S02]  /*13f10*/  @!P1 SYNCS.PHASECHK.TRANS64 P1, [R3+URZ+0x28800], R0 ;  /* 0x02880000030095a7 */ /* 0x000e64000802007f */
[----:B-1----:R-:W-:Y:S05]  /*13f20*/  @!P1 BRA `(.L_x_1040) ;  /* 0xfffffffc00ec9947 */ /* 0x002fea000383ffff */
[----:B------:R-:W-:Y:S05]  /*13f30*/  BRA `(.L_x_1204) ;  /* 0xfffffed800987947 */ /* 0x000fea000383ffff */
.L_x_1044:
[----:B-1----:R1:W2:Y:S02]  /*13f40*/  SYNCS.PHASECHK.TRANS64.TRYWAIT P1, [R3+URZ+0x28830], R0 ;  /* 0x02883000030075a7 */ /* 0x0022a4000802017f */
[----:B--2---:R-:W-:Y:S05]  /*13f50*/  @!P1 NANOSLEEP.SYNCS 0x989680 ;  /* 0x009896800000995d */ /* 0x004fea0003900000 */
[----:B------:R-:W2:Y:S02]  /*13f60*/  @!P1 SYNCS.PHASECHK.TRANS64 P1, [R3+URZ+0x28830], R0 ;  /* 0x02883000030095a7 */ /* 0x000ea4000802007f */
[----:B--2---:R-:W-:Y:S05]  /*13f70*/  @!P1 BRA `(.L_x_1044) ;  /* 0xfffffffc00f09947 */ /* 0x004fea000383ffff */
[----:B------:R-:W-:Y:S05]  /*13f80*/  BRA `(.L_x_1043) ;  /* 0xfffffed800b47947 */ /* 0x000fea000383ffff */
.L_x_1061:
[----:B-1----:R-:W-:-:S04]  /*13f90*/  IMAD.U32 R5, RZ, RZ, UR6 ;  /* 0x00000006ff057e24 */ /* 0x002fc8000f8e00ff */
[----:B------:R1:W2:Y:S03]  /*13fa0*/  SYNCS.PHASECHK.TRANS64.TRYWAIT P1, [R5+URZ+0x28830], R0 ;  /* 0x02883000050075a7 */ /* 0x0002a6000802017f */
[----:B--2---:R-:W-:Y:S05]  /*13fb0*/  @!P1 NANOSLEEP.SYNCS 0x989680 ;  /* 0x009896800000995d */ /* 0x004fea0003900000 */
[----:B------:R-:W2:Y:S02]  /*13fc0*/  @!P1 SYNCS.PHASECHK.TRANS64 P1, [R5+URZ+0x28830], R0 ;  /* 0x02883000050095a7 */ /* 0x000ea4000802007f */
[----:B--2---:R-:W-:Y:S05]  /*13fd0*/  @!P1 BRA `(.L_x_1061) ;  /* 0xfffffffc00ec9947 */ /* 0x004fea000383ffff */
[----:B------:R-:W-:Y:S05]  /*13fe0*/  BRA `(.L_x_1058) ;  /* 0xffffff0c008c7947 */ /* 0x000fea000383ffff */
.L_x_1065:
[----:B-1----:R-:W-:-:S04]  /*13ff0*/  IMAD.U32 R5, RZ, RZ, UR6 ;  /* 0x00000006ff057e24 */ /* 0x002fc8000f8e00ff */
[----:B------:R1:W2:Y:S03]  /*14000*/  SYNCS.PHASECHK.TRANS64.TRYWAIT P1, [R5+URZ+0x28850], R0 ;  /* 0x02885000050075a7 */ /* 0x0002a6000802017f */
[----:B--2---:R-:W-:Y:S05]  /*14010*/  @!P1 NANOSLEEP.SYNCS 0x989680 ;  /* 0x009896800000995d */ /* 0x004fea0003900000 */
[----:B------:R-:W2:Y:S02]  /*14020*/  @!P1 SYNCS.PHASECHK.TRANS64 P1, [R5+URZ+0x28850], R0 ;  /* 0x02885000050095a7 */ /* 0x000ea4000802007f */
[----:B--2---:R-:W-:Y:S05]  /*14030*/  @!P1 BRA `(.L_x_1065) ;  /* 0xfffffffc00ec9947 */ /* 0x004fea000383ffff */
[----:B------:R-:W-:Y:S05]  /*14040*/  BRA `(.L_x_1062) ;  /* 0xffffff1000587947 */ /* 0x000fea000383ffff */
.L_x_1084:
[----:B-1----:R-:W-:-:S04]  /*14050*/  IMAD.U32 R7, RZ, RZ, UR6 ;  /* 0x00000006ff077e24 */ /* 0x002fc8000f8e00ff */
[----:B------:R1:W2:Y:S03]  /*14060*/  SYNCS.PHASECHK.TRANS64.TRYWAIT P1, [R7+URZ+0x28830], R0 ;  /* 0x02883000070075a7 */ /* 0x0002a6000802017f */
[----:B--2---:R-:W-:Y:S05]  /*14070*/  @!P1 NANOSLEEP.SYNCS 0x989680 ;  /* 0x009896800000995d */ /* 0x004fea0003900000 */
[----:B------:R-:W2:Y:S02]  /*14080*/  @!P1 SYNCS.PHASECHK.TRANS64 P1, [R7+URZ+0x28830], R0 ;  /* 0x02883000070095a7 */ /* 0x000ea4000802007f */
[----:B--2---:R-:W-:Y:S05]  /*14090*/  @!P1 BRA `(.L_x_1084) ;  /* 0xfffffffc00ec9947 */ /* 0x004fea000383ffff */
[----:B------:R-:W-:Y:S05]  /*140a0*/  BRA `(.L_x_1081) ;  /* 0xffffff40004c7947 */ /* 0x000fea000383ffff */
.L_x_1088:
[----:B-1----:R-:W-:-:S04]  /*140b0*/  IMAD.U32 R7, RZ, RZ, UR6 ;  /* 0x00000006ff077e24 */ /* 0x002fc8000f8e00ff */
[----:B------:R1:W2:Y:S03]  /*140c0*/  SYNCS.PHASECHK.TRANS64.TRYWAIT P1, [R7+URZ+0x28850], R0 ;  /* 0x02885000070075a7 */ /* 0x0002a6000802017f */
[----:B--2---:R-:W-:Y:S05]  /*140d0*/  @!P1 NANOSLEEP.SYNCS 0x989680 ;  /* 0x009896800000995d */ /* 0x004fea0003900000 */
[----:B------:R-:W2:Y:S02]  /*140e0*/  @!P1 SYNCS.PHASECHK.TRANS64 P1, [R7+URZ+0x28850], R0 ;  /* 0x02885000070095a7 */ /* 0x000ea4000802007f */
[----:B--2---:R-:W-:Y:S05]  /*140f0*/  @!P1 BRA `(.L_x_1088) ;  /* 0xfffffffc00ec9947 */ /* 0x004fea000383ffff */
[----:B------:R-:W-:Y:S05]  /*14100*/  BRA `(.L_x_1085) ;  /* 0xffffff4400187947 */ /* 0x000fea000383ffff */
.L_x_1096:
[----:B-1----:R-:W-:-:S04]  /*14110*/  IMAD.U32 R7, RZ, RZ, UR6 ;  /* 0x00000006ff077e24 */ /* 0x002fc8000f8e00ff */
[----:B------:R1:W2:Y:S03]  /*14120*/  SYNCS.PHASECHK.TRANS64.TRYWAIT P1, [R7+URZ+0x28830], R0 ;  /* 0x02883000070075a7 */ /* 0x0002a6000802017f */
[----:B--2---:R-:W-:Y:S05]  /*14130*/  @!P1 NANOSLEEP.SYNCS 0x989680 ;  /* 0x009896800000995d */ /* 0x004fea0003900000 */
[----:B------:R-:W2:Y:S02]  /*14140*/  @!P1 SYNCS.PHASECHK.TRANS64 P1, [R7+URZ+0x28830], R0 ;  /* 0x02883000070095a7 */ /* 0x000ea4000802007f */
[----:B--2---:R-:W-:Y:S05]  /*14150*/  @!P1 BRA `(.L_x_1096) ;  /* 0xfffffffc00ec9947 */ /* 0x004fea000383ffff */
[----:B------:R-:W-:Y:S05]  /*14160*/  BRA `(.L_x_1093) ;  /* 0xffffff6000407947 */ /* 0x000fea000383ffff */
.L_x_1100:
[----:B-1----:R-:W-:-:S04]  /*14170*/  IMAD.U32 R7, RZ, RZ, UR6 ;  /* 0x00000006ff077e24 */ /* 0x002fc8000f8e00ff */
[----:B------:R1:W2:Y:S03]  /*14180*/  SYNCS.PHASECHK.TRANS64.TRYWAIT P1, [R7+URZ+0x28850], R0 ;  /* 0x02885000070075a7 */ /* 0x0002a6000802017f */
[----:B--2---:R-:W-:Y:S05]  /*14190*/  @!P1 NANOSLEEP.SYNCS 0x989680 ;  /* 0x009896800000995d */ /* 0x004fea0003900000 */
[----:B------:R-:W2:Y:S02]  /*141a0*/  @!P1 SYNCS.PHASECHK.TRANS64 P1, [R7+URZ+0x28850], R0 ;  /* 0x02885000070095a7 */ /* 0x000ea4000802007f */
[----:B--2---:R-:W-:Y:S05]  /*141b0*/  @!P1 BRA `(.L_x_1100) ;  /* 0xfffffffc00ec9947 */ /* 0x004fea000383ffff */
[----:B------:R-:W-:Y:S05]  /*141c0*/  BRA `(.L_x_1097) ;  /* 0xffffff6400007947 */ /* 0x000fea000383ffff */
.L_x_1115:
[----:B-1----:R-:W-:-:S04]  /*141d0*/  IMAD.U32 R6, RZ, RZ, UR5 ;  /* 0x00000005ff067e24 */ /* 0x002fc8000f8e00ff */
[----:B------:R1:W2:Y:S03]  /*141e0*/  SYNCS.PHASECHK.TRANS64.TRYWAIT P1, [R6+URZ+0x28850], R5 ;  /* 0x02885005060075a7 */ /* 0x0002a6000802017f */
[----:B--2---:R-:W-:Y:S05]  /*141f0*/  @!P1 NANOSLEEP.SYNCS 0x989680 ;  /* 0x009896800000995d */ /* 0x004fea0003900000 */
[----:B------:R-:W2:Y:S02]  /*14200*/  @!P1 SYNCS.PHASECHK.TRANS64 P1, [R6+URZ+0x28850], R5 ;  /* 0x02885005060095a7 */ /* 0x000ea4000802007f */
[----:B--2---:R-:W-:Y:S05]  /*14210*/  @!P1 BRA `(.L_x_1115) ;  /* 0xfffffffc00ec9947 */ /* 0x004fea000383ffff */
[----:B------:R-:W-:Y:S05]  /*14220*/  BRA `(.L_x_1114) ;  /* 0xffffff90002c7947 */ /* 0x000fea000383ffff */
.L_x_1152:
[----:B------:R-:W2:Y:S01]  /*14230*/  S2R R17, SR_TID.X ;  /* 0x0000000000117919 */ /* 0x000ea20000002100 */
[----:B------:R-:W-:Y:S02]  /*14240*/  IMAD.MOV.U32 R12, RZ, RZ, RZ ;  /* 0x000000ffff0c7224 */ /* 0x000fe400078e00ff */
[----:B------:R-:W-:Y:S02]  /*14250*/  IMAD.MOV.U32 R11, RZ, RZ, 0x1f ;  /* 0x0000001fff0b7424 */ /* 0x000fe400078e00ff */
[----:B------:R-:W-:Y:S01]  /*14260*/  IMAD.MOV.U32 R15, RZ, RZ, -0x1 ;  /* 0xffffffffff0f7424 */ /* 0x000fe200078e00ff */
[----:B--2---:R-:W-:-:S04]  /*14270*/  SHF.R.U32.HI R17, RZ, 0x5, R17 ;  /* 0x00000005ff117819 */ /* 0x004fc80000011611 */
[----:B------:R-:W-:-:S05]  /*14280*/  LOP3.LUT R17, R17, 0x3, RZ, 0xc0, !PT ;  /* 0x0000000311117812 */ /* 0x000fca00078ec0ff */
[----:B------:R-:W-:-:S07]  /*14290*/  IMAD.MOV.U32 R13, RZ, RZ, R17 ;  /* 0x000000ffff0d7224 */ /* 0x000fce00078e0011 */
[----:B01---5:R-:W-:Y:S05]  /*142a0*/  WARPSYNC.COLLECTIVE R15, `(.L_x_1205) ;  /* 0x000000000f087348 */ /* 0x023fea0003c00000 */
[----:B------:R2:W3:Y:S02]  /*142b0*/  SHFL.IDX P6, R14, R13, R12, R11 ;  /* 0x0000000c0d0e7389 */ /* 0x0004e400000c000b */
[----:B0123-5:R-:W-:Y:S01]  /*142c0*/  ENDCOLLECTIVE ;  /* 0x000000000000791b */ /* 0x02ffe20003800000 */
.L_x_1205:
[----:B------:R-:W-:Y:S05]  /*142d0*/  BRA `(.L_x_1206) ;  /* 0xffffffc800007947 */ /* 0x000fea000383ffff */
.L_x_1155:
[----:B0-----:R0:W1:Y:S02]  /*142e0*/  SYNCS.PHASECHK.TRANS64.TRYWAIT P0, [R7+URZ+0x28840], R2 ;  /* 0x02884002070075a7 */ /* 0x001064000800017f */
[----:B-1----:R-:W-:Y:S05]  /*142f0*/  @!P0 NANOSLEEP.SYNCS 0x989680 ;  /* 0x009896800000895d */ /* 0x002fea0003900000 */
[----:B------:R-:W1:Y:S02]  /*14300*/  @!P0 SYNCS.PHASECHK.TRANS64 P0, [R7+URZ+0x28840], R2 ;  /* 0x02884002070085a7 */ /* 0x000e64000800007f */
[----:B-1----:R-:W-:Y:S05]  /*14310*/  @!P0 BRA `(.L_x_1155) ;  /* 0xfffffffc00f08947 */ /* 0x002fea000383ffff */
[----:B------:R-:W-:Y:S05]  /*14320*/  BRA `(.L_x_1207) ;  /* 0xffffffc800f87947 */ /* 0x000fea000383ffff */
.L_x_1156:
        /* <DEDUP_REMOVED lines=8> */
.L_x_1209:
[----:B------:R-:W-:Y:S05]  /*143b0*/  BSYNC B0 ;  /* 0x0000000000007941 */ /* 0x000fea0003800000 */
.L_x_1208:
[----:B------:R-:W-:Y:S02]  /*143c0*/  IMAD.MOV.U32 R13, RZ, RZ, R4 ;  /* 0x000000ffff0d7224 */ /* 0x000fe400078e0004 */
[----:B------:R-:W-:Y:S02]  /*143d0*/  IMAD.MOV.U32 R12, RZ, RZ, RZ ;  /* 0x000000ffff0c7224 */ /* 0x000fe400078e00ff */
[----:B------:R-:W-:Y:S02]  /*143e0*/  IMAD.MOV.U32 R11, RZ, RZ, 0x181f ;  /* 0x0000181fff0b7424 */ /* 0x000fe400078e00ff */
[----:B------:R-:W-:Y:S02]  /*143f0*/  IMAD.MOV.U32 R15, RZ, RZ, -0x1 ;  /* 0xffffffffff0f7424 */ /* 0x000fe400078e00ff */
[----:B------:R-:W-:Y:S02]  /*14400*/  IMAD.MOV.U32 R2, RZ, RZ, R14 ;  /* 0x000000ffff027224 */ /* 0x000fe400078e000e */
[----:B------:R-:W-:-:S07]  /*14410*/  @P0 IMAD R9, R5, 0x2, R16 ;  /* 0x0000000205090824 */ /* 0x000fce00078e0210 */
[----:B------:R-:W-:Y:S05]  /*14420*/  WARPSYNC.COLLECTIVE R15, `(.L_x_1210) ;  /* 0x000000000f087348 */ /* 0x000fea0003c00000 */
[----:B------:R0:W1:Y:S02]  /*14430*/  SHFL.IDX P6, R14, R13, R12, R11 ;  /* 0x0000000c0d0e7389 */ /* 0x00006400000c000b */
[----:B01----:R-:W-:Y:S01]  /*14440*/  ENDCOLLECTIVE ;  /* 0x000000000000791b */ /* 0x003fe20003800000 */
.L_x_1210:
[----:B------:R-:W-:Y:S02]  /*14450*/  IMAD.MOV.U32 R13, RZ, RZ, R0 ;  /* 0x000000ffff0d7224 */ /* 0x000fe400078e0000 */
[----:B------:R-:W-:Y:S01]  /*14460*/  IMAD.MOV.U32 R12, RZ, RZ, 0x1 ;  /* 0x00000001ff0c7424 */ /* 0x000fe200078e00ff */
[----:B------:R-:W-:-:S05]  /*14470*/  @P0 LEA R14, P1, R35, R14, 0x1 ;  /* 0x0000000e230e0211 */ /* 0x000fca00078208ff */
[----:B------:R-:W-:Y:S02]  /*14480*/  @P0 IMAD.X R3, RZ, RZ, R2, P1 ;  /* 0x000000ffff030224 */ /* 0x000fe400008e0602 */
[----:B------:R-:W-:-:S07]  /*14490*/  @P0 IMAD.MOV.U32 R2, RZ, RZ, R14 ;  /* 0x000000ffff020224 */ /* 0x000fce00078e000e */
[----:B------:R-:W-:Y:S05]  /*144a0*/  WARPSYNC.COLLECTIVE R15, `(.L_x_1211) ;  /* 0x000000000f087348 */ /* 0x000fea0003c00000 */
[----:B------:R0:W1:Y:S02]  /*144b0*/  SHFL.IDX P6, R14, R13, R12, R11 ;  /* 0x0000000c0d0e7389 */ /* 0x00006400000c000b */
[----:B01----:R-:W-:Y:S01]  /*144c0*/  ENDCOLLECTIVE ;  /* 0x000000000000791b */ /* 0x003fe20003800000 */
.L_x_1211:
[----:B------:R-:W-:Y:S01]  /*144d0*/  @!PT LDS RZ, [RZ] ;  /* 0x00000000fffff984 */ /* 0x000fe20000000800 */
[----:B------:R-:W-:Y:S01]  /*144e0*/  @!PT LDS RZ, [RZ] ;  /* 0x00000000fffff984 */ /* 0x000fe20000000800 */
[----:B------:R-:W-:Y:S01]  /*144f0*/  @!PT LDS RZ, [RZ] ;  /* 0x00000000fffff984 */ /* 0x000fe20000000800 */
[----:B------:R0:W-:Y:S04]  /*14500*/  @P0 LDGSTS.E.BYPASS.LTC128B.128 [R9+0x18400], desc[UR52][R2.64], !P3 ;  /* 0x1840000002090fae */ /* 0x0001e8000d901d74 */
[----:B------:R0:W-:Y:S01]  /*14510*/  @P0 LDGSTS.E.BYPASS.LTC128B.128 [R9+0x1c400], desc[UR52][R2.64+0x80], !P2 ;  /* 0x1c40008002090fae */ /* 0x0001e2000d101d74 */
[----:B------:R-:W-:Y:S01]  /*14520*/  ISETP.GE.AND P0, PT, R6, 0x11, PT ;  /* 0x000000110600780c */ /* 0x000fe20003f06270 */
[----:B------:R-:W-:-:S12]  /*14530*/  IMAD.MOV.U32 R13, RZ, RZ, R4 ;  /* 0x000000ffff0d7224 */ /* 0x000fd800078e0004 */
[----:B------:R-:W-:Y:S02]  /*14540*/  @P0 IMAD R25, R5, 0x2, R16 ;  /* 0x0000000205190824 */ /* 0x000fe400078e0210 */
[----:B0-----:R-:W-:-:S07]  /*14550*/  IMAD.MOV.U32 R8, RZ, RZ, R14 ;  /* 0x000000ffff087224 */ /* 0x001fce00078e000e */
[----:B------:R-:W-:Y:S05]  /*14560*/  WARPSYNC.COLLECTIVE R15, `(.L_x_1212) ;  /* 0x000000000f087348 */ /* 0x000fea0003c00000 */
[----:B------:R0:W1:Y:S02]  /*14570*/  SHFL.IDX P6, R14, R13, R12, R11 ;  /* 0x0000000c0d0e7389 */ /* 0x00006400000c000b */
[----:B01----:R-:W-:Y:S01]  /*14580*/  ENDCOLLECTIVE ;  /* 0x000000000000791b */ /* 0x003fe20003800000 */
.L_x_1212:
[----:B------:R-:W-:Y:S02]  /*14590*/  IMAD.MOV.U32 R13, RZ, RZ, R0 ;  /* 0x000000ffff0d7224 */ /* 0x000fe400078e0000 */
[----:B------:R-:W-:Y:S01]  /*145a0*/  IMAD.MOV.U32 R12, RZ, RZ, 0x2 ;  /* 0x00000002ff0c7424 */ /* 0x000fe200078e00ff */
[----:B------:R-:W-:-:S05]  /*145b0*/  @P0 LEA R14, P1, R35, R14, 0x1 ;  /* 0x0000000e230e0211 */ /* 0x000fca00078208ff */
[----:B------:R-:W-:-:S08]  /*145c0*/  @P0 IMAD.MOV.U32 R2, RZ, RZ, R14 ;  /* 0x000000ffff020224 */ /* 0x000fd000078e000e */
[----:B------:R-:W-:Y:S05]  /*145d0*/  WARPSYNC.COLLECTIVE R15, `(.L_x_1213) ;  /* 0x000000000f087348 */ /* 0x000fea0003c00000 */
[----:B------:R0:W1:Y:S02]  /*145e0*/  SHFL.IDX P6, R14, R13, R12, R11 ;  /* 0x0000000c0d0e7389 */ /* 0x00006400000c000b */
[----:B01----:R-:W-:Y:S01]  /*145f0*/  ENDCOLLECTIVE ;  /* 0x000000000000791b */ /* 0x003fe20003800000 */
.L_x_1213:
        /* <DEDUP_REMOVED lines=13> */
.L_x_1214:
[----:B------:R-:W-:Y:S02]  /*146d0*/  @P0 IMAD R21, R5, 0x2, R16 ;  /* 0x0000000205150824 */ /* 0x000fe400078e0210 */
[----:B------:R-:W-:Y:S02]  /*146e0*/  IMAD.MOV.U32 R13, RZ, RZ, R0 ;  /* 0x000000ffff0d7224 */ /* 0x000fe400078e0000 */
[----:B------:R-:W-:Y:S01]  /*146f0*/  IMAD.MOV.U32 R12, RZ, RZ, 0x3 ;  /* 0x00000003ff0c7424 */ /* 0x000fe200078e00ff */
[----:B------:R-:W-:-:S05]  /*14700*/  @P0 LEA R14, P1, R35, R14, 0x1 ;  /* 0x0000000e230e0211 */ /* 0x000fca00078208ff */
[----:B------:R-:W-:-:S08]  /*14710*/  @P0 IMAD.MOV.U32 R2, RZ, RZ, R14 ;  /* 0x000000ffff020224 */ /* 0x000fd000078e000e */
[----:B------:R-:W-:Y:S05]  /*14720*/  WARPSYNC.COLLECTIVE R15, `(.L_x_1215) ;  /* 0x000000000f087348 */ /* 0x000fea0003c00000 */
[----:B------:R0:W1:Y:S02]  /*14730*/  SHFL.IDX P6, R14, R13, R12, R11 ;  /* 0x0000000c0d0e7389 */ /* 0x00006400000c000b */
[----:B01----:R-:W-:Y:S01]  /*14740*/  ENDCOLLECTIVE ;  /* 0x000000000000791b */ /* 0x003fe20003800000 */
.L_x_1215:
        /* <DEDUP_REMOVED lines=13> */
.L_x_1216:
        /* <DEDUP_REMOVED lines=8> */
.L_x_1217:
        /* <DEDUP_REMOVED lines=13> */
.L_x_1218:
        /* <DEDUP_REMOVED lines=8> */
.L_x_1219:
        /* <DEDUP_REMOVED lines=13> */
.L_x_1220:
        /* <DEDUP_REMOVED lines=8> */
.L_x_1221:
        /* <DEDUP_REMOVED lines=13> */
.L_x_1222:
        /* <DEDUP_REMOVED lines=8> */
.L_x_1223:
        /* <DEDUP_REMOVED lines=12> */
.L_x_1224:
[----:B------:R-:W-:Y:S05]  /*14d50*/  BRA `(.L_x_1225) ;  /* 0xffffffc400ec7947 */ /* 0x000fea000383ffff */
.L_x_1161:
[----:B------:R-:W-:Y:S02]  /*14d60*/  IMAD.MOV.U32 R13, RZ, RZ, R4 ;  /* 0x000000ffff0d7224 */ /* 0x000fe400078e0004 */
[----:B------:R-:W-:Y:S02]  /*14d70*/  IMAD.MOV.U32 R12, RZ, RZ, RZ ;  /* 0x000000ffff0c7224 */ /* 0x000fe400078e00ff */
[----:B------:R-:W-:Y:S02]  /*14d80*/  IMAD.MOV.U32 R11, RZ, RZ, 0x181f ;  /* 0x0000181fff0b7424 */ /* 0x000fe400078e00ff */
[----:B------:R-:W-:Y:S02]  /*14d90*/  IMAD.MOV.U32 R15, RZ, RZ, -0x1 ;  /* 0xffffffffff0f7424 */ /* 0x000fe400078e00ff */
[----:B------:R-:W-:-:S07]  /*14da0*/  VIADD R5, R37, UR43 ;  /* 0x0000002b25057c36 */ /* 0x000fce0008000000 */
[----:B------:R-:W-:Y:S05]  /*14db0*/  WARPSYNC.COLLECTIVE R15, `(.L_x_1226) ;  /* 0x000000000f087348 */ /* 0x000fea0003c00000 */
[----:B------:R0:W1:Y:S02]  /*14dc0*/  SHFL.IDX P6, R14, R13, R12, R11 ;  /* 0x0000000c0d0e7389 */ /* 0x00006400000c000b */
[----:B01----:R-:W-:Y:S01]  /*14dd0*/  ENDCOLLECTIVE ;  /* 0x000000000000791b */ /* 0x003fe20003800000 */
.L_x_1226:
[C---:B------:R-:W-:Y:S01]  /*14de0*/  VIADD R6, R5.reuse, 0x10 ;  /* 0x0000001005067836 */ /* 0x040fe20000000000 */
[----:B------:R-:W-:Y:S01]  /*14df0*/  ISETP.GE.AND P0, PT, R5, UR38, PT ;  /* 0x0000002605007c0c */ /* 0x000fe2000bf06270 */
[----:B------:R-:W-:Y:S02]  /*14e00*/  IMAD.MOV.U32 R13, RZ, RZ, R0 ;  /* 0x000000ffff0d7224 */ /* 0x000fe400078e0000 */
[----:B------:R-:W-:-:S10]  /*14e10*/  IMAD.MOV.U32 R2, RZ, RZ, R14 ;  /* 0x000000ffff027224 */ /* 0x000fd400078e000e */
[----:B------:R-:W-:Y:S05]  /*14e20*/  WARPSYNC.COLLECTIVE R15, `(.L_x_1227) ;  /* 0x000000000f087348 */ /* 0x000fea0003c00000 */
[----:B------:R0:W1:Y:S02]  /*14e30*/  SHFL.IDX P6, R14, R13, R12, R11 ;  /* 0x0000000c0d0e7389 */ /* 0x00006400000c000b */
[----:B01----:R-:W-:Y:S01]  /*14e40*/  ENDCOLLECTIVE ;  /* 0x000000000000791b */ /* 0x003fe20003800000 */
.L_x_1227:
        /* <DEDUP_REMOVED lines=8> */
.L_x_1228:
[----:B------:R-:W-:Y:S01]  /*14ed0*/  @!PT LDS RZ, [RZ] ;  /* 0x00000000fffff984 */ /* 0x000fe20000000800 */
[----:B------:R-:W-:Y:S01]  /*14ee0*/  @!PT LDS RZ, [RZ] ;  /* 0x00000000fffff984 */ /* 0x000fe20000000800 */
[----:B------:R-:W-:Y:S01]  /*14ef0*/  @!PT LDS RZ, [RZ] ;  /* 0x00000000fffff984 */ /* 0x000fe20000000800 */
[----:B------:R0:W-:Y:S04]  /*14f00*/  @!P0 LDGSTS.E.BYPASS.LTC128B.128 [R33+0x10400], desc[UR52][R2.64], !P4 ;  /* 0x1040000002218fae */ /* 0x0001e8000e101d74 */
[----:B------:R0:W-:Y:S01]  /*14f10*/  @!P0 LDGSTS.E.BYPASS.LTC128B.128 [R33+0x14400], desc[UR52][R2.64+0x80], !P5 ;  /* 0x1440008002218fae */ /* 0x0001e2000e901d74 */
[----:B------:R-:W-:Y:S01]  /*14f20*/  ISETP.GE.AND P0, PT, R6, UR38, PT ;  /* 0x0000002606007c0c */ /* 0x000fe2000bf06270 */
[----:B------:R-:W-:Y:S02]  /*14f30*/  IMAD.MOV.U32 R13, RZ, RZ, R0 ;  /* 0x000000ffff0d7224 */ /* 0x000fe400078e0000 */
[----:B------:R-:W-:-:S10]  /*14f40*/  IMAD.MOV.U32 R6, RZ, RZ, R14 ;  /* 0x000000ffff067224 */ /* 0x000fd400078e000e */
[----:B0-----:R-:W-:Y:S05]  /*14f50*/  WARPSYNC.COLLECTIVE R15, `(.L_x_1229) ;  /* 0x000000000f087348 */ /* 0x001fea0003c00000 */
[----:B------:R1:W2:Y:S02]  /*14f60*/  SHFL.IDX P6, R14, R13, R12, R11 ;  /* 0x0000000c0d0e7389 */ /* 0x0002a400000c000b */
[----:B012---:R-:W-:Y:S01]  /*14f70*/  ENDCOLLECTIVE ;  /* 0x000000000000791b */ /* 0x007fe20003800000 */
.L_x_1229:
[----:B------:R-:W-:Y:S02]  /*14f80*/  IMAD.MOV.U32 R13, RZ, RZ, R4 ;  /* 0x000000ffff0d7224 */ /* 0x000fe400078e0004 */
[----:B------:R-:W-:Y:S01]  /*14f90*/  IMAD.MOV.U32 R12, RZ, RZ, 0x2 ;  /* 0x00000002ff0c7424 */ /* 0x000fe200078e00ff */
[----:B------:R-:W-:-:S05]  /*14fa0*/  @!P0 LEA R14, P1, R35, R14, 0x1 ;  /* 0x0000000e230e8211 */ /* 0x000fca00078208ff */
[----:B------:R-:W-:-:S08]  /*14fb0*/  @!P0 IMAD.MOV.U32 R2, RZ, RZ, R14 ;  /* 0x000000ffff028224 */ /* 0x000fd000078e000e */
[----:B------:R-:W-:Y:S05]  /*14fc0*/  WARPSYNC.COLLECTIVE R15, `(.L_x_1230) ;  /* 0x000000000f087348 */ /* 0x000fea0003c00000 */
[----:B------:R0:W1:Y:S02]  /*14fd0*/  SHFL.IDX P6, R14, R13, R12, R11 ;  /* 0x0000000c0d0e7389 */ /* 0x00006400000c000b */
[----:B01----:R-:W-:Y:S01]  /*14fe0*/  ENDCOLLECTIVE ;  /* 0x000000000000791b */ /* 0x003fe20003800000 */
.L_x_1230:
        /* <DEDUP_REMOVED lines=14> */
.L_x_1231:
[----:B------:R-:W-:Y:S02]  /*150d0*/  IMAD.MOV.U32 R13, RZ, RZ, R4 ;  /* 0x000000ffff0d7224 */ /* 0x000fe400078e0004 */
[----:B------:R-:W-:Y:S01]  /*150e0*/  IMAD.MOV.U32 R12, RZ, RZ, 0x3 ;  /* 0x00000003ff0c7424 */ /* 0x000fe200078e00ff */
[----:B------:R-:W-:-:S05]  /*150f0*/  @!P0 LEA R14, P1, R35, R14, 0x1 ;  /* 0x0000000e230e8211 */ /* 0x000fca00078208ff */
[----:B------:R-:W-:-:S08]  /*15100*/  @!P0 IMAD.MOV.U32 R2, RZ, RZ, R14 ;  /* 0x000000ffff028224 */ /* 0x000fd000078e000e */
[----:B------:R-:W-:Y:S05]  /*15110*/  WARPSYNC.COLLECTIVE R15, `(.L_x_1232) ;  /* 0x000000000f087348 */ /* 0x000fea0003c00000 */
[----:B------:R0:W1:Y:S02]  /*15120*/  SHFL.IDX P6, R14, R13, R12, R11 ;  /* 0x0000000c0d0e7389 */ /* 0x00006400000c000b */
[----:B01----:R-:W-:Y:S01]  /*15130*/  ENDCOLLECTIVE ;  /* 0x000000000000791b */ /* 0x003fe20003800000 */
.L_x_1232:
        /* <DEDUP_REMOVED lines=14> */
.L_x_1233:
[----:B------:R-:W-:Y:S02]  /*15220*/  IMAD.MOV.U32 R13, RZ, RZ, R4 ;  /* 0x000000ffff0d7224 */ /* 0x000fe400078e0004 */
[----:B------:R-:W-:Y:S01]  /*15230*/  IMAD.MOV.U32 R12, RZ, RZ, 0x4 ;  /* 0x00000004ff0c7424 */ /* 0x000fe200078e00ff */
[----:B------:R-:W-:-:S05]  /*15240*/  @!P0 LEA R14, P1, R35, R14, 0x1 ;  /* 0x0000000e230e8211 */ /* 0x000fca00078208ff */
[----:B------:R-:W-:-:S08]  /*15250*/  @!P0 IMAD.MOV.U32 R2, RZ, RZ, R14 ;  /* 0x000000ffff028224 */ /* 0x000fd000078e000e */
[----:B------:R-:W-:Y:S05]  /*15260*/  WARPSYNC.COLLECTIVE R15, `(.L_x_1234) ;  /* 0x000000000f087348 */ /* 0x000fea0003c00000 */
[----:B------:R0:W1:Y:S02]  /*15270*/  SHFL.IDX P6, R14, R13, R12, R11 ;  /* 0x0000000c0d0e7389 */ /* 0x00006400000c000b */
[----:B01----:R-:W-:Y:S01]  /*15280*/  ENDCOLLECTIVE ;  /* 0x000000000000791b */ /* 0x003fe20003800000 */
.L_x_1234:
        /* <DEDUP_REMOVED lines=14> */
.L_x_1235:
[----:B------:R-:W-:Y:S02]  /*15370*/  IMAD.MOV.U32 R13, RZ, RZ, R4 ;  /* 0x000000ffff0d7224 */ /* 0x000fe400078e0004 */
[----:B------:R-:W-:Y:S01]  /*15380*/  IMAD.MOV.U32 R12, RZ, RZ, 0x5 ;  /* 0x00000005ff0c7424 */ /* 0x000fe200078e00ff */
[----:B------:R-:W-:-:S05]  /*15390*/  @!P0 LEA R14, P1, R35, R14, 0x1 ;  /* 0x0000000e230e8211 */ /* 0x000fca00078208ff */
[----:B------:R-:W-:-:S08]  /*153a0*/  @!P0 IMAD.MOV.U32 R2, RZ, RZ, R14 ;  /* 0x000000ffff028224 */ /* 0x000fd000078e000e */
[----:B------:R-:W-:Y:S05]  /*153b0*/  WARPSYNC.COLLECTIVE R15, `(.L_x_1236) ;  /* 0x000000000f087348 */ /* 0x000fea0003c00000 */
[----:B------:R0:W1:Y:S02]  /*153c0*/  SHFL.IDX P6, R14, R13, R12, R11 ;  /* 0x0000000c0d0e7389 */ /* 0x00006400000c000b */
[----:B01----:R-:W-:Y:S01]  /*153d0*/  ENDCOLLECTIVE ;  /* 0x000000000000791b */ /* 0x003fe20003800000 */
.L_x_1236:
        /* <DEDUP_REMOVED lines=14> */
.L_x_1237:
[----:B------:R-:W-:Y:S02]  /*154c0*/  IMAD.MOV.U32 R13, RZ, RZ, R4 ;  /* 0x000000ffff0d7224 */ /* 0x000fe400078e0004 */
[----:B------:R-:W-:Y:S01]  /*154d0*/  IMAD.MOV.U32 R12, RZ, RZ, 0x6 ;  /* 0x00000006ff0c7424 */ /* 0x000fe200078e00ff */
[----:B------:R-:W-:-:S05]  /*154e0*/  @!P0 LEA R14, P1, R35, R14, 0x1 ;  /* 0x0000000e230e8211 */ /* 0x000fca00078208ff */
[----:B------:R-:W-:-:S08]  /*154f0*/  @!P0 IMAD.MOV.U32 R2, RZ, RZ, R14 ;  /* 0x000000ffff028224 */ /* 0x000fd000078e000e */
[----:B------:R-:W-:Y:S05]  /*15500*/  WARPSYNC.COLLECTIVE R15, `(.L_x_1238) ;  /* 0x000000000f087348 */ /* 0x000fea0003c00000 */
[----:B------:R0:W1:Y:S02]  /*15510*/  SHFL.IDX P6, R14, R13, R12, R11 ;  /* 0x0000000c0d0e7389 */ /* 0x00006400000c000b */
[----:B01----:R-:W-:Y:S01]  /*15520*/  ENDCOLLECTIVE ;  /* 0x000000000000791b */ /* 0x003fe20003800000 */
.L_x_1238:
        /* <DEDUP_REMOVED lines=14> */
.L_x_1239:
[----:B------:R-:W-:Y:S02]  /*15610*/  IMAD.MOV.U32 R13, RZ, RZ, R4 ;  /* 0x000000ffff0d7224 */ /* 0x000fe400078e0004 */
[----:B------:R-:W-:Y:S01]  /*15620*/  IMAD.MOV.U32 R12, RZ, RZ, 0x7 ;  /* 0x00000007ff0c7424 */ /* 0x000fe200078e00ff */
[----:B------:R-:W-:-:S05]  /*15630*/  @!P0 LEA R14, P1, R35, R14, 0x1 ;  /* 0x0000000e230e8211 */ /* 0x000fca00078208ff */
[----:B------:R-:W-:-:S08]  /*15640*/  @!P0 IMAD.MOV.U32 R2, RZ, RZ, R14 ;  /* 0x000000ffff028224 */ /* 0x000fd000078e000e */
[----:B------:R-:W-:Y:S05]  /*15650*/  WARPSYNC.COLLECTIVE R15, `(.L_x_1240) ;  /* 0x000000000f087348 */ /* 0x000fea0003c00000 */
[----:B------:R0:W1:Y:S02]  /*15660*/  SHFL.IDX P6, R14, R13, R12, R11 ;  /* 0x0000000c0d0e7389 */ /* 0x00006400000c000b */
[----:B01----:R-:W-:Y:S01]  /*15670*/  ENDCOLLECTIVE ;  /* 0x000000000000791b */ /* 0x003fe20003800000 */
.L_x_1240:
[----:B------:R-:W-:-:S04]  /*15680*/  @!P0 IMAD.X R7, RZ, RZ, R6, P1 ;  /* 0x000000ffff078224 */ /* 0x000fc800008e0606 */
[----:B------:R-:W-:-:S05]  /*15690*/  @!P0 IMAD.MOV.U32 R3, RZ, RZ, R7 ;  /* 0x000000ffff038224 */ /* 0x000fca00078e0007 */
[----:B------:R-:W-:Y:S01]  /*156a0*/  @!PT LDS RZ, [RZ] ;  /* 0x00000000fffff984 */ /* 0x000fe20000000800 */
[----:B------:R-:W-:Y:S01]  /*156b0*/  @!PT LDS RZ, [RZ] ;  /* 0x00000000fffff984 */ /* 0x000fe20000000800 */
[----:B------:R-:W-:Y:S01]  /*156c0*/  @!PT LDS RZ, [RZ] ;  /* 0x00000000fffff984 */ /* 0x000fe20000000800 */
[----:B------:R0:W-:Y:S01]  /*156d0*/  @!P0 LDGSTS.E.BYPASS.LTC128B.128 [R33+0x13400], desc[UR52][R2.64], !P4 ;  /* 0x1340000002218fae */ /* 0x0001e2000e101d74 */
[----:B------:R-:W-:-:S03]  /*156e0*/  IMAD.MOV.U32 R13, RZ, RZ, R0 ;  /* 0x000000ffff0d7224 */ /* 0x000fc600078e0000 */
[----:B------:R0:W-:Y:S01]  /*156f0*/  @!P0 LDGSTS.E.BYPASS.LTC128B.128 [R33+0x17400], desc[UR52][R2.64+0x80], !P5 ;  /* 0x1740008002218fae */ /* 0x0001e2000e901d74 */
[----:B------:R-:W-:-:S07]  /*15700*/  IMAD.MOV.U32 R6, RZ, RZ, R14 ;  /* 0x000000ffff067224 */ /* 0x000fce00078e000e */
[----:B0-----:R-:W-:Y:S05]  /*15710*/  WARPSYNC.COLLECTIVE R15, `(.L_x_1241) ;  /* 0x000000000f087348 */ /* 0x001fea0003c00000 */
[----:B------:R1:W2:Y:S02]  /*15720*/  SHFL.IDX P6, R14, R13, R12, R11 ;  /* 0x0000000c0d0e7389 */ /* 0x0002a400000c000b */
[----:B012---:R-:W-:Y:S01]  /*15730*/  ENDCOLLECTIVE ;  /* 0x000000000000791b */ /* 0x007fe20003800000 */
.L_x_1241:
[----:B------:R-:W-:Y:S05]  /*15740*/  BRA `(.L_x_1242) ;  /* 0xffffffc8000c7947 */ /* 0x000fea000383ffff */
.L_x_1164:
[----:B0-----:R0:W1:Y:S02]  /*15750*/  SYNCS.PHASECHK.TRANS64.TRYWAIT P0, [R16+URZ+0x28820], R3 ;  /* 0x02882003100075a7 */ /* 0x001064000800017f */
[----:B-1----:R-:W-:Y:S05]  /*15760*/  @!P0 NANOSLEEP.SYNCS 0x989680 ;  /* 0x009896800000895d */ /* 0x002fea0003900000 */
[----:B------:R-:W1:Y:S02]  /*15770*/  @!P0 SYNCS.PHASECHK.TRANS64 P0, [R16+URZ+0x28820], R3 ;  /* 0x02882003100085a7 */ /* 0x000e64000800007f */
[----:B-1----:R-:W-:Y:S05]  /*15780*/  @!P0 BRA `(.L_x_1164) ;  /* 0xfffffffc00f08947 */ /* 0x002fea000383ffff */
[----:B------:R-:W-:Y:S05]  /*15790*/  BRA `(.L_x_1243) ;  /* 0xffffffc800647947 */ /* 0x000fea000383ffff */
.L_x_1168:
[----:B0-----:R0:W1:Y:S02]  /*157a0*/  SYNCS.PHASECHK.TRANS64.TRYWAIT P0, [R6+URZ+0x28840], R3 ;  /* 0x02884003060075a7 */ /* 0x001064000800017f */
[----:B-1----:R-:W-:Y:S05]  /*157b0*/  @!P0 NANOSLEEP.SYNCS 0x989680 ;  /* 0x009896800000895d */ /* 0x002fea0003900000 */
[----:B------:R-:W1:Y:S02]  /*157c0*/  @!P0 SYNCS.PHASECHK.TRANS64 P0, [R6+URZ+0x28840], R3 ;  /* 0x02884003060085a7 */ /* 0x000e64000800007f */
[----:B-1----:R-:W-:Y:S05]  /*157d0*/  @!P0 BRA `(.L_x_1168) ;  /* 0xfffffffc00f08947 */ /* 0x002fea000383ffff */
[----:B------:R-:W-:Y:S05]  /*157e0*/  BRA `(.L_x_1244) ;  /* 0xffffffcc00247947 */ /* 0x000fea000383ffff */
.L_x_1169:
        /* <DEDUP_REMOVED lines=8> */
.L_x_1246:
[----:B------:R-:W-:Y:S05]  /*15870*/  BSYNC B1 ;  /* 0x0000000000017941 */ /* 0x000fea0003800000 */
.L_x_1245:
[----:B------:R-:W-:Y:S02]  /*15880*/  IMAD.MOV.U32 R13, RZ, RZ, R8 ;  /* 0x000000ffff0d7224 */ /* 0x000fe400078e0008 */
        /* <DEDUP_REMOVED lines=8> */
.L_x_1247:
[----:B------:R-:W-:Y:S02]  /*15910*/  IMAD R7, R7, 0x2, R16 ;  /* 0x0000000207077824 */ /* 0x000fe400078e0210 */
[----:B------:R-:W-:Y:S02]  /*15920*/  IMAD.MOV.U32 R13, RZ, RZ, R9 ;  /* 0x000000ffff0d7224 */ /* 0x000fe400078e0009 */
[----:B------:R-:W-:Y:S02]  /*15930*/  IMAD.MOV.U32 R12, RZ, RZ, 0x1 ;  /* 0x00000001ff0c7424 */ /* 0x000fe400078e00ff */
[----:B------:R-:W-:-:S07]  /*15940*/  IMAD.MOV.U32 R2, RZ, RZ, R14 ;  /* 0x000000ffff027224 */ /* 0x000fce00078e000e */
[----:B------:R-:W-:Y:S05]  /*15950*/  WARPSYNC.COLLECTIVE R15, `(.L_x_1248) ;  /* 0x000000000f087348 */ /* 0x000fea0003c00000 */
[----:B------:R0:W1:Y:S02]  /*15960*/  SHFL.IDX P6, R14, R13, R12, R11 ;  /* 0x0000000c0d0e7389 */ /* 0x00006400000c000b */
[----:B01----:R-:W-:Y:S01]  /*15970*/  ENDCOLLECTIVE ;  /* 0x000000000000791b */ /* 0x003fe20003800000 */
.L_x_1248:
        /* <DEDUP_REMOVED lines=12> */
.L_x_1249:
[----:B------:R-:W-:Y:S02]  /*15a40*/  IMAD.MOV.U32 R13, RZ, RZ, R9 ;  /* 0x000000ffff0d7224 */ /* 0x000fe400078e0009 */
[----:B------:R-:W-:Y:S02]  /*15a50*/  IMAD.MOV.U32 R12, RZ, RZ, 0x2 ;  /* 0x00000002ff0c7424 */ /* 0x000fe400078e00ff */
[----:B------:R-:W-:-:S07]  /*15a60*/  IMAD.MOV.U32 R2, RZ, RZ, R14 ;  /* 0x000000ffff027224 */ /* 0x000fce00078e000e */
[----:B------:R-:W-:Y:S05]  /*15a70*/  WARPSYNC.COLLECTIVE R15, `(.L_x_1250) ;  /* 0x000000000f087348 */ /* 0x000fea0003c00000 */
[----:B------:R0:W1:Y:S02]  /*15a80*/  SHFL.IDX P6, R14, R13, R12, R11 ;  /* 0x0000000c0d0e7389 */ /* 0x00006400000c000b */
[----:B01----:R-:W-:Y:S01]  /*15a90*/  ENDCOLLECTIVE ;  /* 0x000000000000791b */ /* 0x003fe20003800000 */
.L_x_1250:
        /* <DEDUP_REMOVED lines=12> */
.L_x_1251:
[----:B------:R-:W-:Y:S02]  /*15b60*/  IMAD.MOV.U32 R13, RZ, RZ, R9 ;  /* 0x000000ffff0d7224 */ /* 0x000fe400078e0009 */
[----:B------:R-:W-:Y:S02]  /*15b70*/  IMAD.MOV.U32 R12, RZ, RZ, 0x3 ;  /* 0x00000003ff0c7424 */ /* 0x000fe400078e00ff */
[----:B------:R-:W-:-:S07]  /*15b80*/  IMAD.MOV.U32 R2, RZ, RZ, R14 ;  /* 0x000000ffff027224 */ /* 0x000fce00078e000e */
[----:B------:R-:W-:Y:S05]  /*15b90*/  WARPSYNC.COLLECTIVE R15, `(.L_x_1252) ;  /* 0x000000000f087348 */ /* 0x000fea0003c00000 */
[----:B------:R0:W1:Y:S02]  /*15ba0*/  SHFL.IDX P6, R14, R13, R12, R11 ;  /* 0x0000000c0d0e7389 */ /* 0x00006400000c000b */
[----:B01----:R-:W-:Y:S01]  /*15bb0*/  ENDCOLLECTIVE ;  /* 0x000000000000791b */ /* 0x003fe20003800000 */
.L_x_1252:
        /* <DEDUP_REMOVED lines=12> */
.L_x_1253:
[----:B------:R-:W-:Y:S02]  /*15c80*/  IMAD.MOV.U32 R13, RZ, RZ, R9 ;  /* 0x000000ffff0d7224 */ /* 0x000fe400078e0009 */
[----:B------:R-:W-:Y:S02]  /*15c90*/  IMAD.MOV.U32 R12, RZ, RZ, 0x4 ;  /* 0x00000004ff0c7424 */ /* 0x000fe400078e00ff */
[----:B------:R-:W-:-:S07]  /*15ca0*/  IMAD.MOV.U32 R2, RZ, RZ, R14 ;  /* 0x000000ffff027224 */ /* 0x000fce00078e000e */
[----:B------:R-:W-:Y:S05]  /*15cb0*/  WARPSYNC.COLLECTIVE R15, `(.L_x_1254) ;  /* 0x000000000f087348 */ /* 0x000fea0003c00000 */
[----:B------:R0:W1:Y:S02]  /*15cc0*/  SHFL.IDX P6, R14, R13, R12, R11 ;  /* 0x0000000c0d0e7389 */ /* 0x00006400000c000b */
[----:B01----:R-:W-:Y:S01]  /*15cd0*/  ENDCOLLECTIVE ;  /* 0x000000000000791b */ /* 0x003fe20003800000 */
.L_x_1254:
        /* <DEDUP_REMOVED lines=12> */
.L_x_1255:
[----:B------:R-:W-:Y:S02]  /*15da0*/  IMAD.MOV.U32 R13, RZ, RZ, R9 ;  /* 0x000000ffff0d7224 */ /* 0x000fe400078e0009 */
[----:B------:R-:W-:Y:S02]  /*15db0*/  IMAD.MOV.U32 R12, RZ, RZ, 0x5 ;  /* 0x00000005ff0c7424 */ /* 0x000fe400078e00ff */
[----:B------:R-:W-:-:S07]  /*15dc0*/  IMAD.MOV.U32 R2, RZ, RZ, R14 ;  /* 0x000000ffff027224 */ /* 0x000fce00078e000e */
[----:B------:R-:W-:Y:S05]  /*15dd0*/  WARPSYNC.COLLECTIVE R15, `(.L_x_1256) ;  /* 0x000000000f087348 */ /* 0x000fea0003c00000 */
[----:B------:R0:W1:Y:S02]  /*15de0*/  SHFL.IDX P6, R14, R13, R12, R11 ;  /* 0x0000000c0d0e7389 */ /* 0x00006400000c000b */
[----:B01----:R-:W-:Y:S01]  /*15df0*/  ENDCOLLECTIVE ;  /* 0x000000000000791b */ /* 0x003fe20003800000 */
.L_x_1256:
        /* <DEDUP_REMOVED lines=12> */
.L_x_1257:
[----:B------:R-:W-:Y:S02]  /*15ec0*/  IMAD.MOV.U32 R13, RZ, RZ, R9 ;  /* 0x000000ffff0d7224 */ /* 0x000fe400078e0009 */
[----:B------:R-:W-:Y:S02]  /*15ed0*/  IMAD.MOV.U32 R12, RZ, RZ, 0x6 ;  /* 0x00000006ff0c7424 */ /* 0x000fe400078e00ff */
[----:B------:R-:W-:-:S07]  /*15ee0*/  IMAD.MOV.U32 R2, RZ, RZ, R14 ;  /* 0x000000ffff027224 */ /* 0x000fce00078e000e */
[----:B------:R-:W-:Y:S05]  /*15ef0*/  WARPSYNC.COLLECTIVE R15, `(.L_x_1258) ;  /* 0x000000000f087348 */ /* 0x000fea0003c00000 */
[----:B------:R0:W1:Y:S02]  /*15f00*/  SHFL.IDX P6, R14, R13, R12, R11 ;  /* 0x0000000c0d0e7389 */ /* 0x00006400000c000b */
[----:B01----:R-:W-:Y:S01]  /*15f10*/  ENDCOLLECTIVE ;  /* 0x000000000000791b */ /* 0x003fe20003800000 */
.L_x_1258:
        /* <DEDUP_REMOVED lines=12> */
.L_x_1259:
[----:B------:R-:W-:Y:S02]  /*15fe0*/  IMAD.MOV.U32 R13, RZ, RZ, R9 ;  /* 0x000000ffff0d7224 */ /* 0x000fe400078e0009 */
[----:B------:R-:W-:Y:S02]  /*15ff0*/  IMAD.MOV.U32 R12, RZ, RZ, 0x7 ;  /* 0x00000007ff0c7424 */ /* 0x000fe400078e00ff */
[----:B------:R-:W-:-:S07]  /*16000*/  IMAD.MOV.U32 R2, RZ, RZ, R14 ;  /* 0x000000ffff027224 */ /* 0x000fce00078e000e */
[----:B------:R-:W-:Y:S05]  /*16010*/  WARPSYNC.COLLECTIVE R15, `(.L_x_1260) ;  /* 0x000000000f087348 */ /* 0x000fea0003c00000 */
[----:B------:R0:W1:Y:S02]  /*16020*/  SHFL.IDX P6, R14, R13, R12, R11 ;  /* 0x0000000c0d0e7389 */ /* 0x00006400000c000b */
[----:B01----:R-:W-:Y:S01]  /*16030*/  ENDCOLLECTIVE ;  /* 0x000000000000791b */ /* 0x003fe20003800000 */
.L_x_1260:
        /* <DEDUP_REMOVED lines=12> */
.L_x_1261:
[----:B------:R-:W-:Y:S05]  /*16100*/  BRA `(.L_x_1262) ;  /* 0xffffffc400f87947 */ /* 0x000fea000383ffff */
.L_x_1174:
[----:B0-----:R0:W1:Y:S02]  /*16110*/  SYNCS.PHASECHK.TRANS64.TRYWAIT P0, [R6+URZ+0x28860], R3 ;  /* 0x02886003060075a7 */ /* 0x001064000800017f */
[----:B-1----:R-:W-:Y:S05]  /*16120*/  @!P0 NANOSLEEP.SYNCS 0x989680 ;  /* 0x009896800000895d */ /* 0x002fea0003900000 */
[----:B------:R-:W1:Y:S02]  /*16130*/  @!P0 SYNCS.PHASECHK.TRANS64 P0, [R6+URZ+0x28860], R3 ;  /* 0x02886003060085a7 */ /* 0x000e64000800007f */
[----:B-1----:R-:W-:Y:S05]  /*16140*/  @!P0 BRA `(.L_x_1174) ;  /* 0xfffffffc00f08947 */ /* 0x002fea000383ffff */
[----:B------:R-:W-:Y:S05]  /*16150*/  BRA `(.L_x_1263) ;  /* 0xffffffc800547947 */ /* 0x000fea000383ffff */
.L_x_1175:
        /* <DEDUP_REMOVED lines=8> */
.L_x_1265:
[----:B------:R-:W-:Y:S05]  /*161e0*/  BSYNC B1 ;  /* 0x0000000000017941 */ /* 0x000fea0003800000 */
.L_x_1264:
        /* <DEDUP_REMOVED lines=9> */
.L_x_1266:
[----:B------:R-:W-:Y:S02]  /*16280*/  IMAD.MOV.U32 R13, RZ, RZ, R18 ;  /* 0x000000ffff0d7224 */ /* 0x000fe400078e0012 */
[----:B------:R-:W-:Y:S01]  /*16290*/  IMAD.MOV.U32 R12, RZ, RZ, 0x1 ;  /* 0x00000001ff0c7424 */ /* 0x000fe200078e00ff */
[----:B------:R-:W-:-:S13]  /*162a0*/  IADD3 R2, P0, R14, R5, RZ ;  /* 0x000000050e027210 */ /* 0x000fda0007f1e0ff */
[----:B------:R-:W-:Y:S05]  /*162b0*/  WARPSYNC.COLLECTIVE R15, `(.L_x_1267) ;  /* 0x000000000f087348 */ /* 0x000fea0003c00000 */
[----:B------:R0:W1:Y:S02]  /*162c0*/  SHFL.IDX P6, R14, R13, R12, R11 ;  /* 0x0000000c0d0e7389 */ /* 0x00006400000c000b */
[----:B01----:R-:W-:Y:S01]  /*162d0*/  ENDCOLLECTIVE ;  /* 0x000000000000791b */ /* 0x003fe20003800000 */
.L_x_1267:
        /* <DEDUP_REMOVED lines=13> */
.L_x_1268:
[----:B------:R-:W-:Y:S02]  /*163b0*/  IMAD.MOV.U32 R13, RZ, RZ, R18 ;  /* 0x000000ffff0d7224 */ /* 0x000fe400078e0012 */
[----:B------:R-:W-:Y:S01]  /*163c0*/  IMAD.MOV.U32 R12, RZ, RZ, 0x2 ;  /* 0x00000002ff0c7424 */ /* 0x000fe200078e00ff */
[----:B------:R-:W-:-:S13]  /*163d0*/  IADD3 R2, P0, R14, R5, RZ ;  /* 0x000000050e027210 */ /* 0x000fda0007f1e0ff */
[----:B------:R-:W-:Y:S05]  /*163e0*/  WARPSYNC.COLLECTIVE R15, `(.L_x_1269) ;  /* 0x000000000f087348 */ /* 0x000fea0003c00000 */
[----:B------:R0:W1:Y:S02]  /*163f0*/  SHFL.IDX P6, R14, R13, R12, R11 ;  /* 0x0000000c0d0e7389 */ /* 0x00006400000c000b */
[----:B01----:R-:W-:Y:S01]  /*16400*/  ENDCOLLECTIVE ;  /* 0x000000000000791b */ /* 0x003fe20003800000 */
.L_x_1269:
        /* <DEDUP_REMOVED lines=13> */
.L_x_1270:
[----:B------:R-:W-:Y:S02]  /*164e0*/  IMAD.MOV.U32 R13, RZ, RZ, R18 ;  /* 0x000000ffff0d7224 */ /* 0x000fe400078e0012 */
[----:B------:R-:W-:Y:S01]  /*164f0*/  IMAD.MOV.U32 R12, RZ, RZ, 0x3 ;  /* 0x00000003ff0c7424 */ /* 0x000fe200078e00ff */
[----:B------:R-:W-:-:S13]  /*16500*/  IADD3 R2, P0, R14, R5, RZ ;  /* 0x000000050e027210 */ /* 0x000fda0007f1e0ff */
[----:B------:R-:W-:Y:S05]  /*16510*/  WARPSYNC.COLLECTIVE R15, `(.L_x_1271) ;  /* 0x000000000f087348 */ /* 0x000fea0003c00000 */
[----:B------:R0:W1:Y:S02]  /*16520*/  SHFL.IDX P6, R14, R13, R12, R11 ;  /* 0x0000000c0d0e7389 */ /* 0x00006400000c000b */
[----:B01----:R-:W-:Y:S01]  /*16530*/  ENDCOLLECTIVE ;  /* 0x000000000000791b */ /* 0x003fe20003800000 */
.L_x_1271:
        /* <DEDUP_REMOVED lines=13> */
.L_x_1272:
[----:B------:R-:W-:Y:S02]  /*16610*/  IMAD.MOV.U32 R13, RZ, RZ, R18 ;  /* 0x000000ffff0d7224 */ /* 0x000fe400078e0012 */
[----:B------:R-:W-:Y:S01]  /*16620*/  IMAD.MOV.U32 R12, RZ, RZ, 0x4 ;  /* 0x00000004ff0c7424 */ /* 0x000fe200078e00ff */
[----:B------:R-:W-:-:S13]  /*16630*/  IADD3 R2, P0, R14, R5, RZ ;  /* 0x000000050e027210 */ /* 0x000fda0007f1e0ff */
[----:B------:R-:W-:Y:S05]  /*16640*/  WARPSYNC.COLLECTIVE R15, `(.L_x_1273) ;  /* 0x000000000f087348 */ /* 0x000fea0003c00000 */
[----:B------:R0:W1:Y:S02]  /*16650*/  SHFL.IDX P6, R14, R13, R12, R11 ;  /* 0x0000000c0d0e7389 */ /* 0x00006400000c000b */
[----:B01----:R-:W-:Y:S01]  /*16660*/  ENDCOLLECTIVE ;  /* 0x000000000000791b */ /* 0x003fe20003800000 */
.L_x_1273:
        /* <DEDUP_REMOVED lines=13> */
.L_x_1274:
[----:B------:R-:W-:Y:S02]  /*16740*/  IMAD.MOV.U32 R13, RZ, RZ, R18 ;  /* 0x000000ffff0d7224 */ /* 0x000fe400078e0012 */
[----:B------:R-:W-:Y:S01]  /*16750*/  IMAD.MOV.U32 R12, RZ, RZ, 0x5 ;  /* 0x00000005ff0c7424 */ /* 0x000fe200078e00ff */
[----:B------:R-:W-:-:S13]  /*16760*/  IADD3 R2, P0, R14, R5, RZ ;  /* 0x000000050e027210 */ /* 0x000fda0007f1e0ff */
[----:B------:R-:W-:Y:S05]  /*16770*/  WARPSYNC.COLLECTIVE R15, `(.L_x_1275) ;  /* 0x000000000f087348 */ /* 0x000fea0003c00000 */
[----:B------:R0:W1:Y:S02]  /*16780*/  SHFL.IDX P6, R14, R13, R12, R11 ;  /* 0x0000000c0d0e7389 */ /* 0x00006400000c000b */
[----:B01----:R-:W-:Y:S01]  /*16790*/  ENDCOLLECTIVE ;  /* 0x000000000000791b */ /* 0x003fe20003800000 */
.L_x_1275:
        /* <DEDUP_REMOVED lines=13> */
.L_x_1276:
[----:B------:R-:W-:Y:S02]  /*16870*/  IMAD.MOV.U32 R13, RZ, RZ, R18 ;  /* 0x000000ffff0d7224 */ /* 0x000fe400078e0012 */
[----:B------:R-:W-:Y:S01]  /*16880*/  IMAD.MOV.U32 R12, RZ, RZ, 0x6 ;  /* 0x00000006ff0c7424 */ /* 0x000fe200078e00ff */
[----:B------:R-:W-:-:S13]  /*16890*/  IADD3 R2, P0, R14, R5, RZ ;  /* 0x000000050e027210 */ /* 0x000fda0007f1e0ff */
[----:B------:R-:W-:Y:S05]  /*168a0*/  WARPSYNC.COLLECTIVE R15, `(.L_x_1277) ;  /* 0x000000000f087348 */ /* 0x000fea0003c00000 */
[----:B------:R0:W1:Y:S02]  /*168b0*/  SHFL.IDX P6, R14, R13, R12, R11 ;  /* 0x0000000c0d0e7389 */ /* 0x00006400000c000b */
[----:B01----:R-:W-:Y:S01]  /*168c0*/  ENDCOLLECTIVE ;  /* 0x000000000000791b */ /* 0x003fe20003800000 */
.L_x_1277:
        /* <DEDUP_REMOVED lines=13> */
.L_x_1278:
[----:B------:R-:W-:Y:S02]  /*169a0*/  IMAD.MOV.U32 R13, RZ, RZ, R18 ;  /* 0x000000ffff0d7224 */ /* 0x000fe400078e0012 */
[----:B------:R-:W-:Y:S01]  /*169b0*/  IMAD.MOV.U32 R12, RZ, RZ, 0x7 ;  /* 0x00000007ff0c7424 */ /* 0x000fe200078e00ff */
[----:B------:R-:W-:-:S13]  /*169c0*/  IADD3 R2, P0, R14, R5, RZ ;  /* 0x000000050e027210 */ /* 0x000fda0007f1e0ff */
[----:B------:R-:W-:Y:S05]  /*169d0*/  WARPSYNC.COLLECTIVE R15, `(.L_x_1279) ;  /* 0x000000000f087348 */ /* 0x000fea0003c00000 */
[----:B------:R0:W1:Y:S02]  /*169e0*/  SHFL.IDX P6, R14, R13, R12, R11 ;  /* 0x0000000c0d0e7389 */ /* 0x00006400000c000b */
[----:B01----:R-:W-:Y:S01]  /*169f0*/  ENDCOLLECTIVE ;  /* 0x000000000000791b */ /* 0x003fe20003800000 */
.L_x_1279:
        /* <DEDUP_REMOVED lines=12> */
.L_x_1280:
[----:B------:R-:W-:Y:S01]  /*16ac0*/  @!PT LDS RZ, [RZ] ;  /* 0x00000000fffff984 */ /* 0x000fe20000000800 */
[----:B------:R-:W-:Y:S01]  /*16ad0*/  @!PT LDS RZ, [RZ] ;  /* 0x00000000fffff984 */ /* 0x000fe20000000800 */
[----:B------:R-:W-:Y:S01]  /*16ae0*/  @!PT LDS RZ, [RZ] ;  /* 0x00000000fffff984 */ /* 0x000fe20000000800 */
[----:B------:R0:W-:Y:S01]  /*16af0*/  LDGSTS.E.BYPASS.LTC128B.128 [R7+0x7400], desc[UR52][R2.64+0x80], !P0 ;  /* 0x0740008002077fae */ /* 0x0001e2000c101d74 */
[----:B------:R-:W-:Y:S05]  /*16b00*/  BRA `(.L_x_1281) ;  /* 0xffffffc000f87947 */ /* 0x000fea000383ffff */
.L_x_1183:
[----:B0-----:R0:W1:Y:S02]  /*16b10*/  SYNCS.PHASECHK.TRANS64.TRYWAIT P0, [R4+URZ+0x28860], R3 ;  /* 0x02886003040075a7 */ /* 0x001064000800017f */
[----:B-1----:R-:W-:Y:S05]  /*16b20*/  @!P0 NANOSLEEP.SYNCS 0x989680 ;  /* 0x009896800000895d */ /* 0x002fea0003900000 */
[----:B------:R-:W1:Y:S02]  /*16b30*/  @!P0 SYNCS.PHASECHK.TRANS64 P0, [R4+URZ+0x28860], R3 ;  /* 0x02886003040085a7 */ /* 0x000e64000800007f */
[----:B-1----:R-:W-:Y:S05]  /*16b40*/  @!P0 BRA `(.L_x_1183) ;  /* 0xfffffffc00f08947 */ /* 0x002fea000383ffff */
[----:B------:R-:W-:Y:S05]  /*16b50*/  BRA `(.L_x_1282) ;  /* 0xffffffc800187947 */ /* 0x000fea000383ffff */
.L_x_1184:
        /* <DEDUP_REMOVED lines=8> */
.L_x_1284:
[----:B------:R-:W-:Y:S05]  /*16be0*/  BSYNC B0 ;  /* 0x0000000000007941 */ /* 0x000fea0003800000 */
.L_x_1283:
        /* <DEDUP_REMOVED lines=9> */
.L_x_1285:
[----:B------:R-:W-:Y:S02]  /*16c80*/  IMAD.MOV.U32 R13, RZ, RZ, R18 ;  /* 0x000000ffff0d7224 */ /* 0x000fe400078e0012 */
[----:B------:R-:W-:Y:S01]  /*16c90*/  IMAD.MOV.U32 R12, RZ, RZ, 0x1 ;  /* 0x00000001ff0c7424 */ /* 0x000fe200078e00ff */
[----:B------:R-:W-:-:S13]  /*16ca0*/  IADD3 R2, P0, R14, R6, RZ ;  /* 0x000000060e027210 */ /* 0x000fda0007f1e0ff */
[----:B------:R-:W-:Y:S05]  /*16cb0*/  WARPSYNC.COLLECTIVE R15, `(.L_x_1286) ;  /* 0x000000000f087348 */ /* 0x000fea0003c00000 */
[----:B------:R0:W1:Y:S02]  /*16cc0*/  SHFL.IDX P6, R14, R13, R12, R11 ;  /* 0x0000000c0d0e7389 */ /* 0x00006400000c000b */
[----:B01----:R-:W-:Y:S01]  /*16cd0*/  ENDCOLLECTIVE ;  /* 0x000000000000791b */ /* 0x003fe20003800000 */
.L_x_1286:
[----:B------:R-:W-:Y:S01]  /*16ce0*/  IMAD.X R3, RZ, RZ, R0, P0 ;  /* 0x000000ffff037224 */ /* 0x000fe200000e0600 */
[----:B------:R-:W-:Y:S01]  /*16cf0*/  ISETP.LT.OR P0, PT, R5, 0x1, P3 ;  /* 0x000000010500780c */ /* 0x000fe20001f01670 */
[----:B------:R-:W-:Y:S02]  /*16d00*/  IMAD R0, R7, 0x2, R16 ;  /* 0x0000000207007824 */ /* 0x000fe400078e0210 */
        /* <DEDUP_REMOVED lines=10> */
.L_x_1287:
[----:B------:R-:W-:Y:S01]  /*16db0*/  @!PT LDS RZ, [RZ] ;  /* 0x00000000fffff984 */ /* 0x000fe20000000800 */
[----:B------:R-:W-:Y:S01]  /*16dc0*/  @!PT LDS RZ, [RZ] ;  /* 0x00000000fffff984 */ /* 0x000fe20000000800 */
[----:B------:R-:W-:Y:S01]  /*16dd0*/  @!PT LDS RZ, [RZ] ;  /* 0x00000000fffff984 */ /* 0x000fe20000000800 */
[----:B------:R0:W-:Y:S01]  /*16de0*/  LDGSTS.E.BYPASS.LTC128B.128 [R0+0x4400], desc[UR52][R2.64+0x80], !P0 ;  /* 0x0440008002007fae */ /* 0x0001e2000c101d74 */
[----:B------:R-:W-:Y:S02]  /*16df0*/  IMAD.MOV.U32 R13, RZ, RZ, R18 ;  /* 0x000000ffff0d7224 */ /* 0x000fe400078e0012 */
[----:B------:R-:W-:Y:S01]  /*16e00*/  IMAD.MOV.U32 R12, RZ, RZ, 0x2 ;  /* 0x00000002ff0c7424 */ /* 0x000fe200078e00ff */
[----:B0-----:R-:W-:-:S13]  /*16e10*/  IADD3 R2, P0, R14, R6, RZ ;  /* 0x000000060e027210 */ /* 0x001fda0007f1e0ff */
[----:B------:R-:W-:Y:S05]  /*16e20*/  WARPSYNC.COLLECTIVE R15, `(.L_x_1288) ;  /* 0x000000000f087348 */ /* 0x000fea0003c00000 */
[----:B------:R0:W1:Y:S02]  /*16e30*/  SHFL.IDX P6, R14, R13, R12, R11 ;  /* 0x0000000c0d0e7389 */ /* 0x00006400000c000b */
[----:B01----:R-:W-:Y:S01]  /*16e40*/  ENDCOLLECTIVE ;  /* 0x000000000000791b */ /* 0x003fe20003800000 */
.L_x_1288:
        /* <DEDUP_REMOVED lines=12> */
.L_x_1289:
        /* <DEDUP_REMOVED lines=10> */
.L_x_1290:
        /* <DEDUP_REMOVED lines=12> */
.L_x_1291:
        /* <DEDUP_REMOVED lines=10> */
.L_x_1292:
        /* <DEDUP_REMOVED lines=12> */
.L_x_1293:
        /* <DEDUP_REMOVED lines=10> */
.L_x_1294:
        /* <DEDUP_REMOVED lines=12> */
.L_x_1295:
        /* <DEDUP_REMOVED lines=10> */
.L_x_1296:
        /* <DEDUP_REMOVED lines=12> */
.L_x_1297:
        /* <DEDUP_REMOVED lines=10> */
.L_x_1298:
        /* <DEDUP_REMOVED lines=12> */
.L_x_1299:
[----:B------:R-:W-:Y:S01]  /*175f0*/  @!PT LDS RZ, [RZ] ;  /* 0x00000000fffff984 */ /* 0x000fe20000000800 */
[----:B------:R-:W-:Y:S01]  /*17600*/  @!PT LDS RZ, [RZ] ;  /* 0x00000000fffff984 */ /* 0x000fe20000000800 */
[----:B------:R-:W-:Y:S01]  /*17610*/  @!PT LDS RZ, [RZ] ;  /* 0x00000000fffff984 */ /* 0x000fe20000000800 */
[----:B------:R0:W-:Y:S01]  /*17620*/  LDGSTS.E.BYPASS.LTC128B.128 [R0+0x7400], desc[UR52][R2.64+0x80], !P0 ;  /* 0x0740008002007fae */ /* 0x0001e2000c101d74 */
[----:B------:R-:W-:Y:S05]  /*17630*/  BRA `(.L_x_1300) ;  /* 0xffffffc0006c7947 */ /* 0x000fea000383ffff */
.L_x_1189:
[----:B------:R-:W-:Y:S01]  /*17640*/  BSSY B0, `(.L_x_1301) ;  /* 0x0000008000007945 */ /* 0x000fe20003800000 */
[----:B------:R-:W-:Y:S02]  /*17650*/  IMAD.MOV.U32 R13, RZ, RZ, R34 ;  /* 0x000000ffff0d7224 */ /* 0x000fe400078e0022 */
[----:B------:R-:W-:Y:S02]  /*17660*/  IMAD.MOV.U32 R12, RZ, RZ, RZ ;  /* 0x000000ffff0c7224 */ /* 0x000fe400078e00ff */
[----:B------:R-:W-:Y:S02]  /*17670*/  IMAD.MOV.U32 R11, RZ, RZ, 0x1f ;  /* 0x0000001fff0b7424 */ /* 0x000fe400078e00ff */
[----:B------:R-:W-:-:S07]  /*17680*/  IMAD.MOV.U32 R15, RZ, RZ, -0x1 ;  /* 0xffffffffff0f7424 */ /* 0x000fce00078e00ff */
[----:B-----5:R-:W-:Y:S05]  /*17690*/  WARPSYNC.COLLECTIVE R15, `(.L_x_1302) ;  /* 0x000000000f087348 */ /* 0x020fea0003c00000 */
[----:B------:R0:W1:Y:S02]  /*176a0*/  SHFL.IDX P6, R14, R13, R12, R11 ;  /* 0x0000000c0d0e7389 */ /* 0x00006400000c000b */
[----:B01---5:R-:W-:Y:S01]  /*176b0*/  ENDCOLLECTIVE ;  /* 0x000000000000791b */ /* 0x023fe20003800000 */
.L_x_1302:
[----:B------:R-:W-:Y:S05]  /*176c0*/  BSYNC B0 ;  /* 0x0000000000007941 */ /* 0x000fea0003800000 */
.L_x_1301:
[----:B------:R-:W-:Y:S05]  /*176d0*/  BRA `(.L_x_1303) ;  /* 0xffffffc000f07947 */ /* 0x000fea000383ffff */
.L_x_1192:
[----:B-1----:R1:W2:Y:S02]  /*176e0*/  SYNCS.PHASECHK.TRANS64.TRYWAIT P0, [R4+URZ+0x28820], R0 ;  /* 0x02882000040075a7 */ /* 0x0022a4000800017f */
[----:B--2---:R-:W-:Y:S05]  /*176f0*/  @!P0 NANOSLEEP.SYNCS 0x989680 ;  /* 0x009896800000895d */ /* 0x004fea0003900000 */
[----:B------:R-:W2:Y:S02]  /*17700*/  @!P0 SYNCS.PHASECHK.TRANS64 P0, [R4+URZ+0x28820], R0 ;  /* 0x02882000040085a7 */ /* 0x000ea4000800007f */
[----:B--2---:R-:W-:Y:S05]  /*17710*/  @!P0 BRA `(.L_x_1192) ;  /* 0xfffffffc00f08947 */ /* 0x004fea000383ffff */
[----:B------:R-:W-:Y:S05]  /*17720*/  BRA `(.L_x_1304) ;  /* 0xffffffc400347947 */ /* 0x000fea000383ffff */
.L_x_1193:
        /* <DEDUP_REMOVED lines=11> */
.L_x_1306:
[----:B------:R-:W-:Y:S05]  /*177e0*/  BSYNC B0 ;  /* 0x0000000000007941 */ /* 0x000fea0003800000 */
.L_x_1305:
[----:B------:R-:W-:Y:S05]  /*177f0*/  BRA `(.L_x_1307) ;  /* 0xffffffc4001c7947 */ /* 0x000fea000383ffff */
.L_x_1196:
[----:B------:R-:W-:Y:S01]  /*17800*/  BSSY B1, `(.L_x_1308) ;  /* 0x0000006000017945 */ /* 0x000fe20003800000 */
[----:B------:R-:W-:-:S07]  /*17810*/  IMAD.MOV.U32 R15, RZ, RZ, -0x1 ;  /* 0xffffffffff0f7424 */ /* 0x000fce00078e00ff */
[----:B01---5:R-:W-:Y:S05]  /*17820*/  WARPSYNC.COLLECTIVE R15, `(.L_x_1309) ;  /* 0x000000000f0c7348 */ /* 0x023fea0003c00000 */
[----:B------:R-:W-:Y:S02]  /*17830*/  ELECT P6, UR62, PT ;  /* 0x00000000003e782f */ /* 0x000fe400038c0000 */
[----:B------:R-:W-:Y:S01]  /*17840*/  MOV R14, UR62 ;  /* 0x0000003e000e7c02 */ /* 0x000fe20008000f00 */
[----:B01---5:R-:W-:Y:S10]  /*17850*/  ENDCOLLECTIVE ;  /* 0x000000000000791b */ /* 0x023ff40003800000 */
.L_x_1309:
[----:B------:R-:W-:Y:S05]  /*17860*/  BSYNC B1 ;  /* 0x0000000000017941 */ /* 0x000fea0003800000 */
.L_x_1308:
[----:B------:R-:W-:Y:S05]  /*17870*/  BRA `(.L_x_1310) ;  /* 0xffffffc400147947 */ /* 0x000fea000383ffff */
.L_x_1198:
[----:B-1----:R1:W2:Y:S02]  /*17880*/  SYNCS.PHASECHK.TRANS64.TRYWAIT P1, [R5+URZ+0x28840], R0 ;  /* 0x02884000050075a7 */ /* 0x0022a4000802017f */
[----:B--2---:R-:W-:Y:S05]  /*17890*/  @!P1 NANOSLEEP.SYNCS 0x989680 ;  /* 0x009896800000995d */ /* 0x004fea0003900000 */
[----:B------:R-:W2:Y:S02]  /*178a0*/  @!P1 SYNCS.PHASECHK.TRANS64 P1, [R5+URZ+0x28840], R0 ;  /* 0x02884000050095a7 */ /* 0x000ea4000802007f */
[----:B--2---:R-:W-:Y:S05]  /*178b0*/  @!P1 BRA `(.L_x_1198) ;  /* 0xfffffffc00f09947 */ /* 0x004fea000383ffff */
[----:B------:R-:W-:Y:S05]  /*178c0*/  BRA `(.L_x_1311) ;  /* 0xffffffc400347947 */ /* 0x000fea000383ffff */
.L_x_1200:
[----:B--2---:R2:W3:Y:S02]  /*178d0*/  SYNCS.PHASECHK.TRANS64.TRYWAIT P1, [R23+URZ+0x28840], R2 ;  /* 0x02884002170075a7 */ /* 0x0044e4000802017f */
[----:B---3--:R-:W-:Y:S05]  /*178e0*/  @!P1 NANOSLEEP.SYNCS 0x989680 ;  /* 0x009896800000995d */ /* 0x008fea0003900000 */
[----:B------:R-:W3:Y:S02]  /*178f0*/  @!P1 SYNCS.PHASECHK.TRANS64 P1, [R23+URZ+0x28840], R2 ;  /* 0x02884002170095a7 */ /* 0x000ee4000802007f */
[----:B---3--:R-:W-:Y:S05]  /*17900*/  @!P1 BRA `(.L_x_1200) ;  /* 0xfffffffc00f09947 */ /* 0x008fea000383ffff */
[----:B------:R-:W-:Y:S05]  /*17910*/  BRA `(.L_x_1312) ;  /* 0xffffffc400407947 */ /* 0x000fea000383ffff */
.L_x_1202:
[----:B---3--:R3:W4:Y:S02]  /*17920*/  SYNCS.PHASECHK.TRANS64.TRYWAIT P1, [R5+URZ+0x28860], R0 ;  /* 0x02886000050075a7 */ /* 0x008724000802017f */
[----:B----4-:R-:W-:Y:S05]  /*17930*/  @!P1 NANOSLEEP.SYNCS 0x989680 ;  /* 0x009896800000995d */ /* 0x010fea0003900000 */
[----:B------:R-:W4:Y:S02]  /*17940*/  @!P1 SYNCS.PHASECHK.TRANS64 P1, [R5+URZ+0x28860], R0 ;  /* 0x02886000050095a7 */ /* 0x000f24000802007f */
[----:B----4-:R-:W-:Y:S05]  /*17950*/  @!P1 BRA `(.L_x_1202) ;  /* 0xfffffffc00f09947 */ /* 0x010fea000383ffff */
[----:B------:R-:W-:Y:S05]  /*17960*/  BRA `(.L_x_1313) ;  /* 0xffffffc4003c7947 */ /* 0x000fea000383ffff */
.L_x_1314:
        /* <DEDUP_REMOVED lines=9> */
.L_x_3481:


//--------------------- .text._ZN7cutlass13device_kernelIN5flash11enable_sm90INS1_16FlashAttnFwdSm90INS1_25CollectiveMainloopFwdSm90ILi2EN4cute5tupleIJNS5_1CILi1EEES8_S8_EEENS6_IJNS7_ILi128EEESA_SA_EEELi128ENS_10bfloat16_tEfNS_4arch4Sm90ELb0ELb1ELb0ELb1ELb1ELb0ELb0ELb1ELb1ELb1ELb0ELb0EEENS1_21CollectiveEpilogueFwdISB_S9_SC_SE_Li256ELb1ELb1ELb0ELb0EEENS1_36VarlenDynamicPersistentTileSchedulerILi128ELi128ELi256ELi128ELb0ELb1ELb1ELb1ELb0ELb1EEEEEEEEEvNT_6ParamsE --------------------------
	.section	.text._ZN7cutlass13device_kernelIN5flash11enable_sm90INS1_16FlashAttnFwdSm90INS1_25CollectiveMainloopFwdSm90ILi2EN4cute5tupleIJNS5_1CILi1EEES8_S8_EEENS6_IJNS7_ILi128EEESA_SA_EEELi128ENS_10bfloat16_tEfNS_4arch4Sm90ELb0ELb1ELb0ELb1ELb1ELb0ELb0ELb1ELb1ELb1ELb0ELb0EEENS1_21CollectiveEpilogueFwdISB_S9_SC_SE_Li256ELb1ELb1ELb0ELb0EEENS1_36VarlenDynamicPersistentTileSchedulerILi128ELi128ELi256ELi128ELb0ELb1ELb1ELb1ELb0ELb1EEEEEEEEEvNT_6ParamsE,"ax",@progbits
	.align	128
.text._ZN7cutlass13device_kernelIN5flash11enable_sm90INS1_16FlashAttnFwdSm90INS1_25CollectiveMainloopFwdSm90ILi2EN4cute5tupleIJNS5_1CILi1EEES8_S8_EEENS6_IJNS7_ILi128EEESA_SA_EEELi128ENS_10bfloat16_tEfNS_4arch4Sm90ELb0ELb1ELb0ELb1ELb1ELb0ELb0ELb1ELb1ELb1ELb0ELb0EEENS1_21CollectiveEpilogueFwdISB_S9_SC_SE_Li256ELb1ELb1ELb0ELb0EEENS1_36VarlenDynamicPersistentTileSchedulerILi128ELi128ELi256ELi128ELb0ELb1ELb1ELb1ELb0ELb1EEEEEEEEEvNT_6ParamsE:
        .type           _ZN7cutlass13device_kernelIN5flash11enable_sm90INS1_16FlashAttnFwdSm90INS1_25CollectiveMainloopFwdSm90ILi2EN4cute5tupleIJNS5_1CILi1EEES8_S8_EEENS6_IJNS7_ILi128EEESA_SA_EEELi128ENS_10bfloat16_tEfNS_4arch4Sm90ELb0ELb1ELb0ELb1ELb1ELb0ELb0ELb1ELb1ELb1ELb0ELb0EEENS1_21CollectiveEpilogueFwdISB_S9_SC_SE_Li256ELb1ELb1ELb0ELb0EEENS1_36VarlenDynamicPersistentTileSchedulerILi128ELi128ELi256ELi128ELb0ELb1ELb1ELb1ELb0ELb1EEEEEEEEEvNT_6ParamsE,@function
        .size           _ZN7cutlass13device_kernelIN5flash11enable_sm90INS1_16FlashAttnFwdSm90INS1_25CollectiveMainloopFwdSm90ILi2EN4cute5tupleIJNS5_1CILi1EEES8_S8_EEENS6_IJNS7_ILi128EEESA_SA_EEELi128ENS_10bfloat16_tEfNS_4arch4Sm90ELb0ELb1ELb0ELb1ELb1ELb0ELb0ELb1ELb1ELb1ELb0ELb0EEENS1_21CollectiveEpilogueFwdISB_S9_SC_SE_Li256ELb1ELb1ELb0ELb0EEENS1_36VarlenDynamicPersistentTileSchedulerILi128ELi128ELi256ELi128ELb0ELb1ELb1ELb1ELb0ELb1EEEEEEEEEvNT_6ParamsE,(.L_x_3482 - _ZN7cutlass13device_kernelIN5flash11enable_sm90INS1_16FlashAttnFwdSm90INS1_25CollectiveMainloopFwdSm90ILi2EN4cute5tupleIJNS5_1CILi1EEES8_S8_EEENS6_IJNS7_ILi128EEESA_SA_EEELi128ENS_10bfloat16_tEfNS_4arch4Sm90ELb0ELb1ELb0ELb1ELb1ELb0ELb0ELb1ELb1ELb1ELb0ELb0EEENS1_21CollectiveEpilogueFwdISB_S9_SC_SE_Li256ELb1ELb1ELb0ELb0EEENS1_36VarlenDynamicPersistentTileSchedulerILi128ELi128ELi256ELi128ELb0ELb1ELb1ELb1ELb0ELb1EEEEEEEEEvNT_6ParamsE)
        .other          _ZN7cutlass13device_kernelIN5flash11enable_sm90INS1_16FlashAttnFwdSm90INS1_25CollectiveMainloopFwdSm90ILi2EN4cute5tupleIJNS5_1CILi1EEES8_S8_EEENS6_IJNS7_ILi128EEESA_SA_EEELi128ENS_10bfloat16_tEfNS_4arch4Sm90ELb0ELb1ELb0ELb1ELb1ELb0ELb0ELb1ELb1ELb1ELb0ELb0EEENS1_21CollectiveEpilogueFwdISB_S9_SC_SE_Li256ELb1ELb1ELb0ELb0EEENS1_36VarlenDynamicPersistentTileSchedulerILi128ELi128ELi256ELi128ELb0ELb1ELb1ELb1ELb0ELb1EEEEEEEEEvNT_6ParamsE,@"STO_CUDA_ENTRY STV_DEFAULT"
_ZN7cutlass13device_kernelIN5flash11enable_sm90INS1_16FlashAttnFwdSm90INS1_25CollectiveMainloopFwdSm90ILi2EN4cute5tupleIJNS5_1CILi1EEES8_S8_EEENS6_IJNS7_ILi128EEESA_SA_EEELi128ENS_10bfloat16_tEfNS_4arch4Sm90ELb0ELb1ELb0ELb1ELb1ELb0ELb0ELb1ELb1ELb1ELb0ELb0EEENS1_21CollectiveEpilogueFwdISB_S9_SC_SE_Li256ELb1ELb1ELb0ELb0EEENS1_36VarlenDynamicPersistentTileSchedulerILi128ELi128ELi256ELi128ELb0ELb1ELb1ELb1ELb0ELb1EEEEEEEEEvNT_6ParamsE:
[----:B------:R-:W0:Y:S02]  /*0000*/  LDC R1, c[0x0][0x28] ;  /* 0x00000a00ff017b82 */ /* 0x000e240000000800 */
[----:B0-----:R-:W-:Y:S01]  /*0010*/  VIADD R1, R1, 0xffffffe0 ;  /* 0xffffffe001017836 */ /* 0x001fe20000000000 */
[----:B------:R-:W0:Y:S01]  /*0020*/  S2R R3, SR_TID.X ;  /* 0x0000000000037919 */ /* 0x000e220000002100 */
[----:B------:R-:W-:Y:S01]  /*0030*/  ELECT P0, URZ, PT ;  /* 0x00000000003f782f */ /* 0x000fe20003800000 */
[----:B------:R-:W-:Y:S01]  /*0040*/  UMOV UR4, 0x80 ;  /* 0x0000008000047882 */ /* 0x000fe20000000000 */
[----:B------:R-:W-:Y:S01]  /*0050*/  UMOV UR7, 0x100 ;  /* 0x0000010000077882 */ /* 0x000fe20000000000 */
[--C-:B0-----:R-:W-:Y:S02]  /*0060*/  SHF.R.U32.HI R0, RZ, 0x5, R3.reuse ;  /* 0x00000005ff007819 */ /* 0x101fe40000011603 */
[----:B------:R-:W-:-:S03]  /*0070*/  SHF.R.U32.HI R23, RZ, 0x7, R3 ;  /* 0x00000007ff177819 */ /* 0x000fc60000011603 */
[----:B------:R-:W0:Y:S04]  /*0080*/  SHFL.IDX PT, R2, R0, RZ, 0x1f ;  /* 0x00001fff00027589 */ /* 0x000e2800000e0000 */
[----:B------:R1:W2:Y:S01]  /*0090*/  SHFL.IDX PT, R3, R23, RZ, 0x1f ;  /* 0x00001fff17037589 */ /* 0x0002a200000e0000 */
[C---:B0-----:R-:W-:Y:S02]  /*00a0*/  ISETP.NE.OR P0, PT, R2.reuse, RZ, !P0 ;  /* 0x000000ff0200720c */ /* 0x041fe40004705670 */
[----:B------:R-:W-:-:S11]  /*00b0*/  ISETP.NE.AND P1, PT, R2, RZ, PT ;  /* 0x000000ff0200720c */ /* 0x000fd60003f25270 */
[----:B------:R-:W-:Y:S01]  /*00c0*/  VOTEU.ALL UP0, P0 ;  /* 0x00000000003f7886 */ /* 0x000fe20000000000 */
[----:B------:R-:W-:-:S04]  /*00d0*/  VOTEU.ALL UP1, P0 ;  /* 0x00000000003f7886 */ /* 0x000fc80000020000 */
[----:B------:R-:W0:Y:S01]  /*00e0*/  @!UP0 S2UR UR8, SR_CgaCtaId ;  /* 0x00000000000889c3 */ /* 0x000e220000008800 */
[----:B------:R-:W-:Y:S01]  /*00f0*/  @!UP0 UMOV UR6, 0x400 ;  /* 0x0000040000068882 */ /* 0x000fe20000000000 */
[----:B------:R-:W-:-:S04]  /*0100*/  @!UP0 UIADD3 UR4, -UR4, 0x100000, URZ ;  /* 0x0010000004048890 */ /* 0x000fc8000fffe13f */
[----:B------:R-:W-:Y:S02]  /*0110*/  @!UP0 USHF.L.U32 UR5, UR4, 0xb, URZ ;  /* 0x0000000b04058899 */ /* 0x000fe4000800063f */
[----:B------:R-:W-:Y:S02]  /*0120*/  @!UP0 USHF.L.U32 UR4, UR4, 0x1, URZ ;  /* 0x0000000104048899 */ /* 0x000fe4000800063f */
[----:B0-----:R-:W-:Y:S02]  /*0130*/  @!UP0 ULEA UR8, UR8, UR6, 0x18 ;  /* 0x0000000608088291 */ /* 0x001fe4000f8ec03f */
[----:B------:R-:W-:-:S04]  /*0140*/  @!UP0 UIADD3 UR6, -UR7, 0x100000, URZ ;  /* 0x0010000007068890 */ /* 0x000fc8000fffe13f */
[----:B------:R-:W-:Y:S02]  /*0150*/  @!UP0 USHF.L.U32 UR7, UR6, 0xb, URZ ;  /* 0x0000000b06078899 */ /* 0x000fe4000800063f */
[----:B------:R-:W-:Y:S01]  /*0160*/  @!UP0 USHF.L.U32 UR6, UR6, 0x1, URZ ;  /* 0x0000000106068899 */ /* 0x000fe2000800063f */
[----:B------:R-:W-:-:S05]  /*0170*/  VOTEU.ALL UP0, P0 ;  /* 0x00000000003f7886 */ /* 0x000fca0000000000 */
[----:B------:R1:W0:Y:S06]  /*0180*/  @!UP0 SYNCS.EXCH.64 URZ, [UR8+0x28800], UR4 ;  /* 0x02880004083f85b2 */ /* 0x00022c0008000100 */
[----:B------:R1:W3:Y:S02]  /*0190*/  @!UP1 SYNCS.EXCH.64 URZ, [UR8+0x28820], UR6 ;  /* 0x02882006083f95b2 */ /* 0x0002e40008000100 */
[----:B-12---:R-:W-:Y:S05]  /*01a0*/  @P1 BRA `(.L_x_1315) ;  /* 0x0000000000481947 */ /* 0x006fea0003800000 */
[----:B------:R-:W1:Y:S01]  /*01b0*/  S2UR UR5, SR_CgaCtaId ;  /* 0x00000000000579c3 */ /* 0x000e620000008800 */
[----:B------:R-:W-:Y:S01]  /*01c0*/  UMOV UR4, 0x400 ;  /* 0x0000040000047882 */ /* 0x000fe20000000000 */
[----:B------:R-:W-:Y:S01]  /*01d0*/  UMOV UR6, 0x80 ;  /* 0x0000008000067882 */ /* 0x000fe20000000000 */
[----:B------:R-:W-:Y:S01]  /*01e0*/  UMOV UR7, 0x100 ;  /* 0x0000010000077882 */ /* 0x000fe20000000000 */
[----:B------:R-:W-:Y:S01]  /*01f0*/  ELECT P0, URZ, PT ;  /* 0x00000000003f782f */ /* 0x000fe20003800000 */
[----:B-1----:R-:W-:Y:S02]  /*0200*/  ULEA UR8, UR5, UR4, 0x18 ;  /* 0x0000000405087291 */ /* 0x002fe4000f8ec03f */
[----:B------:R-:W-:-:S04]  /*0210*/  UIADD3 UR4, -UR6, 0x100000, URZ ;  /* 0x0010000006047890 */ /* 0x000fc8000fffe13f */
[----:B------:R-:W-:Y:S02]  /*0220*/  USHF.L.U32 UR5, UR4, 0xb, URZ ;  /* 0x0000000b04057899 */ /* 0x000fe4000800063f */
[----:B------:R-:W-:Y:S02]  /*0230*/  USHF.L.U32 UR4, UR4, 0x1, URZ ;  /* 0x0000000104047899 */ /* 0x000fe4000800063f */
[----:B------:R-:W-:-:S04]  /*0240*/  UIADD3 UR6, -UR7, 0x100000, URZ ;  /* 0x0010000007067890 */ /* 0x000fc8000fffe13f */
[----:B------:R-:W-:Y:S02]  /*0250*/  USHF.L.U32 UR7, UR6, 0xb, URZ ;  /* 0x0000000b06077899 */ /* 0x000fe4000800063f */
[----:B------:R-:W-:Y:S01]  /*0260*/  USHF.L.U32 UR6, UR6, 0x1, URZ ;  /* 0x0000000106067899 */ /* 0x000fe2000800063f */
[----:B------:R-:W1:Y:S03]  /*0270*/  FENCE.VIEW.ASYNC.S ;  /* 0x00000000000073c6 */ /* 0x000e660000000000 */
[----:B-1----:R1:W2:Y:S08]  /*0280*/  SYNCS.EXCH.64 URZ, [UR8+0x28830], UR4 ;  /* 0x02883004083f75b2 */ /* 0x0022b00008000100 */
[----:B------:R1:W4:Y:S01]  /*0290*/  SYNCS.EXCH.64 URZ, [UR8+0x28840], UR6 ;  /* 0x02884006083f75b2 */ /* 0x0003220008000100 */
[----:B------:R1:W0:Y:S01]  /*02a0*/  SYNCS.EXCH.64 URZ, [UR8+0x28838], UR4 ;  /* 0x02883804083f75b2 */ /* 0x0002220008000100 */
[----:B------:R1:W0:Y:S01]  /*02b0*/  SYNCS.EXCH.64 URZ, [UR8+0x28848], UR6 ;  /* 0x02884806083f75b2 */ /* 0x0002220008000100 */
[----:B------:R-:W-:Y:S01]  /*02c0*/  NOP ;  /* 0x0000000000007918 */ /* 0x000fe20000000000 */
.L_x_1315:
[----:B------:R-:W5:Y:S01]  /*02d0*/  SHFL.IDX PT, R2, R0, RZ, 0x1f ;  /* 0x00001fff00027589 */ /* 0x000f6200000e0000 */
[----:B------:R-:W-:Y:S01]  /*02e0*/  NOP ;  /* 0x0000000000007918 */ /* 0x000fe20000000000 */
[----:B-----5:R-:W-:-:S13]  /*02f0*/  ISETP.NE.AND P0, PT, R2, RZ, PT ;  /* 0x000000ff0200720c */ /* 0x020fda0003f05270 */
[----:B------:R-:W-:Y:S05]  /*0300*/  @P0 BRA `(.L_x_1316) ;  /* 0x0000000000480947 */ /* 0x000fea0003800000 */
[----:B-1----:R-:W1:Y:S01]  /*0310*/  S2UR UR5, SR_CgaCtaId ;  /* 0x00000000000579c3 */ /* 0x002e620000008800 */
        /* <DEDUP_REMOVED lines=12> */
[----:B-1----:R1:W0:Y:S08]  /*03e0*/  SYNCS.EXCH.64 URZ, [UR8+0x28850], UR4 ;  /* 0x02885004083f75b2 */ /* 0x0022300008000100 */
[----:B------:R1:W0:Y:S01]  /*03f0*/  SYNCS.EXCH.64 URZ, [UR8+0x28860], UR6 ;  /* 0x02886006083f75b2 */ /* 0x0002220008000100 */
[----:B------:R1:W0:Y:S01]  /*0400*/  SYNCS.EXCH.64 URZ, [UR8+0x28858], UR4 ;  /* 0x02885804083f75b2 */ /* 0x0002220008000100 */
[----:B------:R1:W0:Y:S01]  /*0410*/  SYNCS.EXCH.64 URZ, [UR8+0x28868], UR6 ;  /* 0x02886806083f75b2 */ /* 0x0002220008000100 */
[----:B------:R-:W-:Y:S01]  /*0420*/  NOP ;  /* 0x0000000000007918 */ /* 0x000fe20000000000 */
.L_x_1316:
[----:B------:R-:W5:Y:S01]  /*0430*/  SHFL.IDX PT, R2, R0, RZ, 0x1f ;  /* 0x00001fff00027589 */ /* 0x000f6200000e0000 */
[----:B------:R-:W-:Y:S01]  /*0440*/  NOP ;  /* 0x0000000000007918 */ /* 0x000fe20000000000 */
[----:B-----5:R-:W-:-:S13]  /*0450*/  ISETP.NE.AND P0, PT, R2, RZ, PT ;  /* 0x000000ff0200720c */ /* 0x020fda0003f05270 */
[----:B------:R-:W-:Y:S05]  /*0460*/  @P0 BRA `(.L_x_1317) ;  /* 0x0000000000380947 */ /* 0x000fea0003800000 */
[----:B-1----:R-:W1:Y:S01]  /*0470*/  S2UR UR5, SR_CgaCtaId ;  /* 0x00000000000579c3 */ /* 0x002e620000008800 */
[----:B------:R-:W-:Y:S01]  /*0480*/  UMOV UR4, 0x400 ;  /* 0x0000040000047882 */ /* 0x000fe20000000000 */
[----:B------:R-:W-:Y:S01]  /*0490*/  UMOV UR7, 0x80 ;  /* 0x0000008000077882 */ /* 0x000fe20000000000 */
[----:B------:R-:W-:Y:S01]  /*04a0*/  ELECT P0, URZ, PT ;  /* 0x00000000003f782f */ /* 0x000fe20003800000 */
[----:B-1----:R-:W-:Y:S02]  /*04b0*/  ULEA UR6, UR5, UR4, 0x18 ;  /* 0x0000000405067291 */ /* 0x002fe4000f8ec03f */
[----:B------:R-:W-:-:S04]  /*04c0*/  UIADD3 UR4, -UR7, 0x100000, URZ ;  /* 0x0010000007047890 */ /* 0x000fc8000fffe13f */
[----:B------:R-:W-:Y:S02]  /*04d0*/  USHF.L.U32 UR5, UR4, 0xb, URZ ;  /* 0x0000000b04057899 */ /* 0x000fe4000800063f */
[----:B------:R-:W-:Y:S01]  /*04e0*/  USHF.L.U32 UR4, UR4, 0x1, URZ ;  /* 0x0000000104047899 */ /* 0x000fe2000800063f */
[----:B------:R-:W1:Y:S11]  /*04f0*/  FENCE.VIEW.ASYNC.S ;  /* 0x00000000000073c6 */ /* 0x000e760000000000 */
[----:B-1----:R1:W0:Y:S01]  /*0500*/  SYNCS.EXCH.64 URZ, [UR6+0x28870], UR4 ;  /* 0x02887004063f75b2 */ /* 0x0022220008000100 */
[----:B------:R1:W0:Y:S01]  /*0510*/  SYNCS.EXCH.64 URZ, [UR6+0x28880], UR4 ;  /* 0x02888004063f75b2 */ /* 0x0002220008000100 */
[----:B------:R1:W0:Y:S01]  /*0520*/  SYNCS.EXCH.64 URZ, [UR6+0x28878], UR4 ;  /* 0x02887804063f75b2 */ /* 0x0002220008000100 */
[----:B------:R1:W0:Y:S01]  /*0530*/  SYNCS.EXCH.64 URZ, [UR6+0x28888], UR4 ;  /* 0x02888804063f75b2 */ /* 0x0002220008000100 */
[----:B------:R-:W-:Y:S01]  /*0540*/  NOP ;  /* 0x0000000000007918 */ /* 0x000fe20000000000 */
.L_x_1317:
        /* <DEDUP_REMOVED lines=22> */
.L_x_1318:
[----:B------:R-:W5:Y:S01]  /*06b0*/  SHFL.IDX PT, R2, R0, RZ, 0x1f ;  /* 0x00001fff00027589 */ /* 0x000f6200000e0000 */
[----:B------:R-:W-:Y:S01]  /*06c0*/  R2UR UR9, R3 ;  /* 0x00000000030972ca */ /* 0x000fe200000e0000 */
        /* <DEDUP_REMOVED lines=21> */
.L_x_1319:
[----:B------:R-:W-:Y:S01]  /*0820*/  UISETP.NE.AND UP0, UPT, UR9, URZ, UPT ;  /* 0x0000003f0900728c */ /* 0x000fe2000bf05270 */
[----:B------:R-:W-:Y:S01]  /*0830*/  NOP ;  /* 0x0000000000007918 */ /* 0x000fe20000000000 */
[----:B------:R-:W-:Y:S01]  /*0840*/  UMOV UR43, 0x1 ;  /* 0x00000001002b7882 */ /* 0x000fe20000000000 */
[----:B------:R-:W-:Y:S01]  /*0850*/  ULDC.64 UR54, c[0x0][0x208] ;  /* 0x0000820000367ab9 */ /* 0x000fe20000000a00 */
[----:B------:R-:W-:Y:S01]  /*0860*/  USEL UR43, UR43, 0x2, !UP0 ;  /* 0x000000022b2b7887 */ /* 0x000fe2000c000000 */
[----:B0-234-:R-:W-:Y:S01]  /*0870*/  BAR.SYNC.DEFER_BLOCKING 0x0 ;  /* 0x0000000000007b1d */ /* 0x01dfe20000010000 */
[----:B------:R-:W-:-:S13]  /*0880*/  PLOP3.LUT P0, PT, PT, PT, UP0, 0x80, 0x0 ;  /* 0x000000000000781c */ /* 0x000fda0003f0f008 */
[----:B------:R-:W-:Y:S05]  /*0890*/  @!P0 BRA `(.L_x_1320) ;  /* 0x000000f4008c8947 */ /* 0x000fea0003800000 */
.L_x_1321:
[----:B------:R-:W-:-:S08]  /*08a0*/  NOP ;  /* 0x0000000000007918 */ /* 0x000fd00000000000 */
[----:B------:R-:W0:Y:S02]  /*08b0*/  USETMAXREG.TRY_ALLOC.CTAPOOL UP0, 0xe8 ;  /* 0x000000e8000079c8 */ /* 0x000e240008000600 */
[----:B0-----:R-:W-:-:S13]  /*08c0*/  PLOP3.LUT P0, PT, PT, PT, UP0, 0x80, 0x0 ;  /* 0x000000000000781c */ /* 0x001fda0003f0f008 */
[----:B------:R-:W-:Y:S05]  /*08d0*/  @!P0 BRA `(.L_x_1321) ;  /* 0xfffffffc00f08947 */ /* 0x000fea000383ffff */
[----:B------:R-:W0:Y:S01]  /*08e0*/  S2R R2, SR_TID.X ;  /* 0x0000000000027919 */ /* 0x000e220000002100 */
[----:B-1----:R-:W1:Y:S01]  /*08f0*/  S2UR UR5, SR_CgaCtaId ;  /* 0x00000000000579c3 */ /* 0x002e620000008800 */
        /* <DEDUP_REMOVED lines=14> */
[----:B------:R-:W-:Y:S01]  /*09e0*/  ULOP3.LUT UR49, UR43, 0x1, URZ, 0xfc, !UPT ;  /* 0x000000012b317892 */ /* 0x000fe2000f8efc3f */
[----:B------:R-:W-:Y:S01]  /*09f0*/  R2UR UR6, R7 ;  /* 0x00000000070672ca */ /* 0x000fe200000e0000 */
[----:B------:R-:W-:Y:S01]  /*0a00*/  UMOV UR48, URZ ;  /* 0x0000003f00307c82 */ /* 0x000fe20008000000 */
[----:B------:R-:W-:Y:S01]  /*0a10*/  SHF.R.S32.HI R0, RZ, 0x1f, R191 ;  /* 0x0000001fff007819 */ /* 0x000fe200000114bf */
[----:B------:R-:W-:Y:S01]  /*0a20*/  UMOV UR47, URZ ;  /* 0x0000003f002f7c82 */ /* 0x000fe20008000000 */
[----:B------:R-:W-:Y:S01]  /*0a30*/  R2UR UR5, R5 ;  /* 0x00000000050572ca */ /* 0x000fe200000e0000 */
[----:B------:R-:W-:Y:S01]  /*0a40*/  UMOV UR46, URZ ;  /* 0x0000003f002e7c82 */ /* 0x000fe20008000000 */
[CC--:B------:R-:W-:Y:S02]  /*0a50*/  LEA.HI R3, R0.reuse, R191.reuse, RZ, 0x7 ;  /* 0x000000bf00037211 */ /* 0x0c0fe400078f38ff */
[----:B------:R-:W-:-:S02]  /*0a60*/  LEA.HI R4, R0, R191, RZ, 0x5 ;  /* 0x000000bf00047211 */ /* 0x000fc400078f28ff */
[----:B------:R-:W-:Y:S02]  /*0a70*/  LOP3.LUT R2, R3, 0xffffff80, RZ, 0xc0, !PT ;  /* 0xffffff8003027812 */ /* 0x000fe400078ec0ff */
[----:B------:R-:W-:Y:S01]  /*0a80*/  SHF.R.S32.HI R186, RZ, 0x7, R3 ;  /* 0x00000007ffba7819 */ /* 0x000fe20000011403 */
[----:B------:R-:W-:Y:S02]  /*0a90*/  IMAD.SHL.U32 R6, R4, 0x20, RZ ;  /* 0x0000002004067824 */ /* 0x000fe400078e00ff */
[----:B------:R-:W-:Y:S01]  /*0aa0*/  IMAD.IADD R185, R191, 0x1, -R2 ;  /* 0x00000001bfb97824 */ /* 0x000fe200078e0a02 */
[----:B------:R-:W-:Y:S02]  /*0ab0*/  LEA.HI R2, R0, R191, RZ, 0x4 ;  /* 0x000000bf00027211 */ /* 0x000fe400078f20ff */
[----:B------:R-:W-:Y:S02]  /*0ac0*/  LOP3.LUT R7, R6, 0xfffffc00, RZ, 0xc0, !PT ;  /* 0xfffffc0006077812 */ /* 0x000fe400078ec0ff */
[----:B------:R-:W-:-:S02]  /*0ad0*/  SHF.R.S32.HI R8, RZ, 0x1f, R185 ;  /* 0x0000001fff087819 */ /* 0x000fc400000114b9 */
[----:B------:R-:W-:Y:S02]  /*0ae0*/  LEA.HI R6, R0, R191, RZ, 0x2 ;  /* 0x000000bf00067211 */ /* 0x000fe400078f10ff */
[----:B------:R-:W-:Y:S02]  /*0af0*/  LEA.HI R9, R8, R185, RZ, 0x2 ;  /* 0x000000b908097211 */ /* 0x000fe400078f10ff */
[----:B------:R-:W-:Y:S02]  /*0b00*/  SHF.R.S32.HI R5, RZ, 0x4, R2 ;  /* 0x00000004ff057819 */ /* 0x000fe40000011402 */
[--C-:B------:R-:W-:Y:S02]  /*0b10*/  SHF.R.S32.HI R10, RZ, 0x2, R9.reuse ;  /* 0x00000002ff0a7819 */ /* 0x100fe40000011409 */
[----:B------:R-:W-:Y:S02]  /*0b20*/  SHF.R.S32.HI R11, RZ, 0x1f, R9 ;  /* 0x0000001fff0b7819 */ /* 0x000fe40000011409 */
[----:B------:R-:W-:-:S02]  /*0b30*/  LOP3.LUT R4, R2, 0x3fffff0, RZ, 0xc0, !PT ;  /* 0x03fffff002047812 */ /* 0x000fc400078ec0ff */
[----:B------:R-:W-:Y:S02]  /*0b40*/  LOP3.LUT R6, R6, 0xfffffffc, RZ, 0xc0, !PT ;  /* 0xfffffffc06067812 */ /* 0x000fe400078ec0ff */
[----:B------:R-:W-:Y:S01]  /*0b50*/  LEA.HI R0, R0, R191, RZ, 0x3 ;  /* 0x000000bf00007211 */ /* 0x000fe200078f18ff */
[----:B------:R-:W-:Y:S01]  /*0b60*/  IMAD.IADD R4, R191, 0x1, -R4 ;  /* 0x00000001bf047824 */ /* 0x000fe200078e0a04 */
[----:B------:R-:W-:Y:S01]  /*0b70*/  LEA.HI R11, R11, R10, RZ, 0x3 ;  /* 0x0000000a0b0b7211 */ /* 0x000fe200078f18ff */
[----:B------:R-:W-:Y:S01]  /*0b80*/  IMAD.IADD R6, R191, 0x1, -R6 ;  /* 0x00000001bf067824 */ /* 0x000fe200078e0a06 */
[----:B------:R-:W-:Y:S01]  /*0b90*/  LEA.HI R2, R2, R5, RZ, 0x1 ;  /* 0x0000000502027211 */ /* 0x000fe200078f08ff */
[----:B------:R-:W-:Y:S01]  /*0ba0*/  IMAD R7, R4, 0x40, R7 ;  /* 0x0000004004077824 */ /* 0x000fe200078e0207 */
[----:B------:R-:W-:Y:S02]  /*0bb0*/  LOP3.LUT R22, R0, 0xfffffff8, RZ, 0xc0, !PT ;  /* 0xfffffff800167812 */ /* 0x000fe400078ec0ff */
[----:B------:R-:W-:-:S02]  /*0bc0*/  LOP3.LUT R11, R11, 0xfffffff8, RZ, 0xc0, !PT ;  /* 0xfffffff80b0b7812 */ /* 0x000fc400078ec0ff */
[----:B------:R-:W-:Y:S01]  /*0bd0*/  LEA.HI R8, R8, R185, RZ, 0x5 ;  /* 0x000000b908087211 */ /* 0x000fe200078f28ff */
[----:B------:R-:W-:Y:S01]  /*0be0*/  IMAD.IADD R22, R191, 0x1, -R22 ;  /* 0x00000001bf167824 */ /* 0x000fe200078e0a16 */
[----:B------:R-:W-:Y:S01]  /*0bf0*/  LEA.HI R3, R3, R186, RZ, 0x1 ;  /* 0x000000ba03037211 */ /* 0x000fe200078f08ff */
[----:B------:R-:W-:Y:S01]  /*0c00*/  IMAD.IADD R11, R10, 0x1, -R11 ;  /* 0x000000010a0b7824 */ /* 0x000fe200078e0a0b */
[----:B------:R-:W-:Y:S01]  /*0c10*/  LOP3.LUT R2, R2, 0x1ffffffe, RZ, 0xc0, !PT ;  /* 0x1ffffffe02027812 */ /* 0x000fe200078ec0ff */
[----:B------:R-:W-:Y:S01]  /*0c20*/  IMAD.SHL.U32 R18, R22, 0x8, RZ ;  /* 0x0000000816127824 */ /* 0x000fe200078e00ff */
[----:B------:R-:W-:Y:S02]  /*0c30*/  SHF.R.S32.HI R8, RZ, 0x5, R8 ;  /* 0x00000005ff087819 */ /* 0x000fe40000011408 */
[----:B------:R-:W-:Y:S01]  /*0c40*/  LEA.HI R4, R6, R6, RZ, 0x1 ;  /* 0x0000000606047211 */ /* 0x000fe200078f08ff */
[----:B------:R-:W-:Y:S01]  /*0c50*/  IMAD.IADD R2, R5, 0x1, -R2 ;  /* 0x0000000105027824 */ /* 0x000fe200078e0a02 */
[----:B------:R-:W-:Y:S01]  /*0c60*/  LOP3.LUT R3, R3, 0x3fffffe, RZ, 0xc0, !PT ;  /* 0x03fffffe03037812 */ /* 0x000fe200078ec0ff */
[----:B------:R-:W-:Y:S01]  /*0c70*/  IMAD R8, R8, 0x10, R11 ;  /* 0x0000001008087824 */ /* 0x000fe200078e020b */
[----:B------:R-:W-:Y:S01]  /*0c80*/  LOP3.LUT R5, R4, 0x1ffffffe, RZ, 0xc0, !PT ;  /* 0x1ffffffe04057812 */ /* 0x000fe200078ec0ff */
[----:B------:R-:W-:Y:S01]  /*0c90*/  VIADD R19, R18, 0x40 ;  /* 0x0000004012137836 */ /* 0x000fe20000000000 */
[----:B------:R-:W-:Y:S01]  /*0ca0*/  LOP3.LUT R16, R9, 0x7ffffffc, RZ, 0xc0, !PT ;  /* 0x7ffffffc09107812 */ /* 0x000fe200078ec0ff */
[----:B------:R-:W-:Y:S01]  /*0cb0*/  IMAD.IADD R3, R186, 0x1, -R3 ;  /* 0x00000001ba037824 */ /* 0x000fe200078e0a03 */
[----:B------:R-:W-:Y:S01]  /*0cc0*/  SHF.R.S32.HI R184, RZ, 0x3, R0 ;  /* 0x00000003ffb87819 */ /* 0x000fe20000011400 */
[----:B------:R-:W-:Y:S01]  /*0cd0*/  IMAD.IADD R6, R6, 0x1, -R5 ;  /* 0x0000000106067824 */ /* 0x000fe200078e0a05 */
[----:B------:R-:W-:Y:S01]  /*0ce0*/  SHF.R.S32.HI R190, RZ, 0x1f, R18 ;  /* 0x0000001fffbe7819 */ /* 0x000fe20000011412 */
[----:B------:R-:W-:Y:S01]  /*0cf0*/  IMAD R187, R3, 0x40, R8 ;  /* 0x0000004003bb7824 */ /* 0x000fe200078e0208 */
[----:B------:R-:W-:Y:S01]  /*0d00*/  SHF.R.S32.HI R189, RZ, 0x1f, R19 ;  /* 0x0000001fffbd7819 */ /* 0x000fe20000011413 */
[----:B------:R-:W-:-:S02]  /*0d10*/  IMAD R188, R2, 0x8, R7 ;  /* 0x0000000802bc7824 */ /* 0x000fc400078e0207 */
[----:B------:R-:W-:Y:S02]  /*0d20*/  IMAD.IADD R16, R185, 0x1, -R16 ;  /* 0x00000001b9107824 */ /* 0x000fe400078e0a10 */
[----:B------:R-:W-:-:S07]  /*0d30*/  IMAD R17, R6, 0x8, R187 ;  /* 0x0000000806117824 */ /* 0x000fce00078e02bb */
.L_x_1429:
[----:B------:R-:W-:Y:S01]  /*0d40*/  ULDC.64 UR8, c[0x0][0xa28] ;  /* 0x00028a0000087ab9 */ /* 0x000fe20000000a00 */
[----:B------:R-:W-:Y:S01]  /*0d50*/  ULDC UR4, c[0x0][0x424] ;  /* 0x0001090000047ab9 */ /* 0x000fe20000000800 */
[----:B------:R-:W-:-:S04]  /*0d60*/  UISETP.NE.U32.AND UP0, UPT, UR8, URZ, UPT ;  /* 0x0000003f0800728c */ /* 0x000fc8000bf05070 */
[----:B------:R-:W-:-:S03]  /*0d70*/  UISETP.NE.AND.EX UP0, UPT, UR9, URZ, UPT, UP0 ;  /* 0x0000003f0900728c */ /* 0x000fc6000bf05300 */
[----:B------:R-:W-:Y:S02]  /*0d80*/  ULDC.64 UR8, c[0x0][0xa18] ;  /* 0x0002860000087ab9 */ /* 0x000fe40000000a00 */
[----:B------:R-:W-:Y:S01]  /*0d90*/  UISETP.NE.U32.AND UP1, UPT, UR8, URZ, UPT ;  /* 0x0000003f0800728c */ /* 0x000fe2000bf25070 */
[----:B------:R-:W-:-:S03]  /*0da0*/  PLOP3.LUT P0, PT, PT, PT, UP0, 0x80, 0x0 ;  /* 0x000000000000781c */ /* 0x000fc60003f0f008 */
[----:B------:R-:W-:-:S03]  /*0db0*/  UISETP.NE.AND.EX UP1, UPT, UR9, URZ, UPT, UP1 ;  /* 0x0000003f0900728c */ /* 0x000fc6000bf25310 */
[----:B------:R-:W-:Y:S02]  /*0dc0*/  @UP0 ULDC.64 UR8, c[0x0][0xa28] ;  /* 0x00028a0000080ab9 */ /* 0x000fe40000000a00 */
[----:B------:R-:W-:Y:S01]  /*0dd0*/  @UP0 UIMAD.WIDE UR8, UR6, 0x4, UR8 ;  /* 0x00000004060808a5 */ /* 0x000fe2000f8e0208 */
[----:B------:R-:W-:-:S05]  /*0de0*/  PLOP3.LUT P2, PT, PT, PT, UP1, 0x80, 0x0 ;  /* 0x000000000000781c */ /* 0x000fca0003f4f018 */
[----:B------:R-:W-:Y:S01]  /*0df0*/  @UP1 ULDC.64 UR10, c[0x0][0xa18] ;  /* 0x00028600000a1ab9 */ /* 0x000fe20000000a00 */
[----:B012---:R-:W-:Y:S02]  /*0e00*/  IMAD.U32 R2, RZ, RZ, UR8 ;  /* 0x00000008ff027e24 */ /* 0x007fe4000f8e00ff */
[----:B------:R-:W-:Y:S01]  /*0e10*/  IMAD.U32 R3, RZ, RZ, UR9 ;  /* 0x00000009ff037e24 */ /* 0x000fe2000f8e00ff */
[----:B------:R-:W-:-:S04]  /*0e20*/  @UP1 UIMAD.WIDE UR8, UR6, 0x4, UR10 ;  /* 0x00000004060818a5 */ /* 0x000fc8000f8e020a */
[----:B------:R-:W2:Y:S02]  /*0e30*/  @P0 LDG.E R2, desc[UR54][R2.64] ;  /* 0x0000003602020981 */ /* 0x000ea4000c1e1900 */
[----:B------:R-:W-:Y:S02]  /*0e40*/  IMAD.U32 R4, RZ, RZ, UR8 ;  /* 0x00000008ff047e24 */ /* 0x000fe4000f8e00ff */
[----:B------:R-:W-:Y:S01]  /*0e50*/  IMAD.U32 R5, RZ, RZ, UR9 ;  /* 0x00000009ff057e24 */ /* 0x000fe2000f8e00ff */
[----:B------:R-:W-:-:S04]  /*0e60*/  ULDC.64 UR8, c[0x0][0x418] ;  /* 0x0001060000087ab9 */ /* 0x000fc80000000a00 */
[----:B---3--:R-:W3:Y:S01]  /*0e70*/  @P2 LDG.E R4, desc[UR54][R4.64] ;  /* 0x0000003604042981 */ /* 0x008ee2000c1e1900 */
[----:B------:R-:W-:Y:S01]  /*0e80*/  UISETP.NE.U32.AND UP0, UPT, UR8, URZ, UPT ;  /* 0x0000003f0800728c */ /* 0x000fe2000bf05070 */
[----:B------:R-:W-:Y:S01]  /*0e90*/  UMOV UR38, URZ ;  /* 0x0000003f00267c82 */ /* 0x000fe20008000000 */
[----:B------:R-:W-:Y:S02]  /*0ea0*/  UMOV UR42, UR7 ;  /* 0x00000007002a7c82 */ /* 0x000fe40008000000 */
[----:B------:R-:W-:-:S03]  /*0eb0*/  UISETP.NE.AND.EX UP0, UPT, UR9, URZ, UPT, UP0 ;  /* 0x0000003f0900728c */ /* 0x000fc6000bf05300 */
[----:B------:R-:W-:Y:S01]  /*0ec0*/  ULDC.64 UR8, c[0x0][0xa20] ;  /* 0x0002880000087ab9 */ /* 0x000fe20000000a00 */
[----:B------:R-:W-:Y:S01]  /*0ed0*/  USEL UR4, UR4, 0x1, UP0 ;  /* 0x0000000104047887 */ /* 0x000fe20008000000 */
[----:B------:R-:W-:Y:S01]  /*0ee0*/  ISETP.NE.U32.AND P1, PT, RZ, UR8, PT ;  /* 0x00000008ff007c0c */ /* 0x000fe2000bf25070 */
[----:B------:R-:W-:Y:S02]  /*0ef0*/  ULDC UR8, c[0x0][0x2f0] ;  /* 0x0000bc0000087ab9 */ /* 0x000fe40000000800 */
[----:B------:R-:W-:Y:S01]  /*0f00*/  UIMAD UR4, UR4, UR8, URZ ;  /* 0x00000008040472a4 */ /* 0x000fe2000f8e023f */
[----:B------:R-:W-:Y:S02]  /*0f10*/  ISETP.NE.AND.EX P1, PT, RZ, UR9, PT, P1 ;  /* 0x00000009ff007c0c */ /* 0x000fe4000bf25310 */
[----:B--2---:R-:W-:Y:S02]  /*0f20*/  @P0 R2UR UR38, R2 ;  /* 0x00000000022602ca */ /* 0x004fe400000e0000 */
[----:B---3--:R-:W-:Y:S01]  /*0f30*/  @P2 R2UR UR45, R4 ;  /* 0x00000000042d22ca */ /* 0x008fe200000e0000 */
[----:B----4-:R-:W-:-:S14]  /*0f40*/  @P2 BRA `(.L_x_1322) ;  /* 0x0000000000382947 */ /* 0x010fdc0003800000 */
[----:B------:R-:W-:Y:S01]  /*0f50*/  ULDC.64 UR8, c[0x0][0xa00] ;  /* 0x0002800000087ab9 */ /* 0x000fe20000000a00 */
[----:B------:R-:W-:Y:S01]  /*0f60*/  ULDC UR45, c[0x0][0x288] ;  /* 0x0000a200002d7ab9 */ /* 0x000fe20000000800 */
        /* <DEDUP_REMOVED lines=12> */
.L_x_1322:
[----:B------:R-:W-:Y:S01]  /*1030*/  UMOV UR36, UR6 ;  /* 0x0000000600247c82 */ /* 0x000fe20008000000 */
[----:B------:R-:W-:Y:S05]  /*1040*/  @!P1 BRA `(.L_x_1323) ;  /* 0x00000000001c9947 */ /* 0x000fea0003800000 */
[----:B------:R-:W-:Y:S02]  /*1050*/  ULDC.64 UR8, c[0x0][0xa20] ;  /* 0x0002880000087ab9 */ /* 0x000fe40000000a00 */
[----:B------:R-:W-:-:S06]  /*1060*/  UIMAD.WIDE UR6, UR6, 0x4, UR8 ;  /* 0x00000004060678a5 */ /* 0x000fcc000f8e0208 */
[----:B------:R-:W-:Y:S02]  /*1070*/  IMAD.U32 R2, RZ, RZ, UR6 ;  /* 0x00000006ff027e24 */ /* 0x000fe4000f8e00ff */
[----:B------:R-:W-:-:S05]  /*1080*/  IMAD.U32 R3, RZ, RZ, UR7 ;  /* 0x00000007ff037e24 */ /* 0x000fca000f8e00ff */
[----:B------:R-:W2:Y:S02]  /*1090*/  LDG.E R2, desc[UR54][R2.64] ;  /* 0x0000003602027981 */ /* 0x000ea4000c1e1900 */
[----:B--2---:R-:W-:Y:S01]  /*10a0*/  R2UR UR4, R2 ;  /* 0x00000000020472ca */ /* 0x004fe200000e0000 */
[----:B------:R-:W-:-:S14]  /*10b0*/  BRA `(.L_x_1324) ;  /* 0x0000000000347947 */ /* 0x000fdc0003800000 */
.L_x_1323:
        /* <DEDUP_REMOVED lines=13> */
.L_x_1324:
[----:B------:R-:W-:Y:S01]  /*1190*/  ULDC UR6, c[0x0][0x448] ;  /* 0x0001120000067ab9 */ /* 0x000fe20000000800 */
[----:B------:R-:W-:Y:S02]  /*11a0*/  USHF.L.U32 UR37, UR5, 0x7, URZ ;  /* 0x0000000705257899 */ /* 0x000fe4000800063f */
[----:B------:R-:W-:Y:S02]  /*11b0*/  UISETP.NE.AND UP0, UPT, UR6, 0x1, UPT ;  /* 0x000000010600788c */ /* 0x000fe4000bf05270 */
[----:B------:R-:W-:Y:S02]  /*11c0*/  UIADD3 UR8, UR37, 0x7f, URZ ;  /* 0x0000007f25087890 */ /* 0x000fe4000fffe03f */
[----:B------:R-:W-:Y:S02]  /*11d0*/  UIADD3 UR38, -UR38, UR4, URZ ;  /* 0x0000000426267290 */ /* 0x000fe4000fffe13f */
[----:B------:R-:W-:Y:S01]  /*11e0*/  UP2UR UR51, UPR, URZ, 0x1 ;  /* 0x000000013f337883 */ /* 0x000fe20008000000 */
[----:B------:R-:W-:Y:S01]  /*11f0*/  ULDC.64 UR4, c[0x0][0x9e0] ;  /* 0x0002780000047ab9 */ /* 0x000fe20000000a00 */
[----:B------:R-:W-:-:S03]  /*1200*/  UIADD3 UR9, UR38, 0x1, -UR45 ;  /* 0x0000000126097890 */ /* 0x000fc6000fffe82d */
[----:B------:R-:W-:Y:S01]  /*1210*/  @UP0 ULDC UR6, c[0x0][0x44c] ;  /* 0x0001130000060ab9 */ /* 0x000fe20000000800 */
[----:B------:R-:W-:Y:S01]  /*1220*/  @UP0 ULDC UR10, c[0x0][0x450] ;  /* 0x00011400000a0ab9 */ /* 0x000fe20000000800 */
[----:B------:R-:W-:-:S04]  /*1230*/  UIMAD.WIDE.U32 UR6, UR8, UR6, URZ ;  /* 0x00000006080672a5 */ /* 0x000fc8000f8e003f */
[----:B------:R-:W-:Y:S02]  /*1240*/  @UP0 USHF.R.U32.HI UR8, URZ, UR10, UR7 ;  /* 0x0000000a3f080299 */ /* 0x000fe40008011607 */
[----:B------:R-:W-:Y:S02]  /*1250*/  UISETP.GE.AND UP0, UPT, UR5, 0x1, UPT ;  /* 0x000000010500788c */ /* 0x000fe4000bf06270 */
[----:B------:R-:W-:Y:S02]  /*1260*/  UIADD3 UR8, UR9, UR8, URZ ;  /* 0x0000000809087290 */ /* 0x000fe4000fffe03f */
[----:B------:R-:W-:Y:S02]  /*1270*/  UP2UR UR50, UPR, URZ, 0x1 ;  /* 0x000000013f327883 */ /* 0x000fe40008000000 */
[----:B------:R-:W-:Y:S01]  /*1280*/  PLOP3.LUT P0, PT, PT, PT, UP0, 0x40, 0x0 ;  /* 0x000000000000781c */ /* 0x000fe20003f0e808 */
[----:B------:R-:W-:-:S06]  /*1290*/  UIADD3 UR4, UR8, UR4, URZ ;  /* 0x0000000408047290 */ /* 0x000fcc000fffe03f */
[----:B------:R-:W-:-:S06]  /*12a0*/  IMAD.U32 R0, RZ, RZ, UR4 ;  /* 0x00000004ff007e24 */ /* 0x000fcc000f8e00ff */
[----:B------:R-:W-:Y:S05]  /*12b0*/  @P0 BRA `(.L_x_1325) ;  /* 0x0000000000400947 */ /* 0x000fea0003800000 */
        /* <DEDUP_REMOVED lines=10> */
.L_x_1326:
[----:B------:R-:W-:-:S11]  /*1360*/  UISETP.NE.AND UP0, UPT, UR5, 0x1, UPT ;  /* 0x000000010500788c */ /* 0x000fd6000bf05270 */
[----:B------:R-:W-:Y:S02]  /*1370*/  @UP0 ULDC.64 UR8, c[0x0][0x9e8] ;  /* 0x00027a0000080ab9 */ /* 0x000fe40000000a00 */
[----:B------:R-:W-:-:S04]  /*1380*/  UIMAD.WIDE.U32 UR6, UR4, UR8, URZ ;  /* 0x00000008040672a5 */ /* 0x000fc8000f8e003f */
[----:B------:R-:W-:-:S12]  /*1390*/  @UP0 USHF.R.U32.HI UR4, URZ, UR9, UR7 ;  /* 0x000000093f040299 */ /* 0x000fd80008011607 */
.L_x_1327:
[----:B------:R-:W-:-:S06]  /*13a0*/  UIMAD UR4, UR4, UR5, UR5 ;  /* 0x00000005040472a4 */ /* 0x000fcc000f8e0205 */
[----:B------:R-:W-:-:S07]  /*13b0*/  VIMNMX R0, R0, UR4, PT ;  /* 0x0000000400007c48 */ /* 0x000fce000bfe0100 */
.L_x_1325:
[----:B------:R-:W-:Y:S01]  /*13c0*/  UISETP.NE.AND UP0, UPT, UR51, URZ, UPT ;  /* 0x0000003f3300728c */ /* 0x000fe2000bf05270 */
[----:B------:R-:W-:Y:S01]  /*13d0*/  VIADD R0, R0, 0x7f ;  /* 0x0000007f00007836 */ /* 0x000fe20000000000 */
[----:B------:R-:W-:Y:S01]  /*13e0*/  UMOV UR9, UR37 ;  /* 0x0000002500097c82 */ /* 0x000fe20008000000 */
[----:B------:R-:W-:Y:S02]  /*13f0*/  UIADD3 UR4, UR38, 0x7f, URZ ;  /* 0x0000007f26047890 */ /* 0x000fe4000fffe03f */
[----:B------:R-:W-:Y:S01]  /*1400*/  UIADD3 UR53, UR38, -UR45, URZ ;  /* 0x8000002d26357290 */ /* 0x000fe2000fffe03f */
        /* <DEDUP_REMOVED lines=27> */
.L_x_1329:
[----:B------:R-:W-:-:S11]  /*15c0*/  UISETP.NE.AND UP0, UPT, UR5, 0x1, UPT ;  /* 0x000000010500788c */ /* 0x000fd6000bf05270 */
[----:B------:R-:W-:Y:S02]  /*15d0*/  @UP0 ULDC.64 UR10, c[0x0][0x9e8] ;  /* 0x00027a00000a0ab9 */ /* 0x000fe40000000a00 */
[----:B------:R-:W-:-:S04]  /*15e0*/  UIMAD.WIDE.U32 UR6, UR4, UR10, URZ ;  /* 0x0000000a040672a5 */ /* 0x000fc8000f8e003f */
[----:B------:R-:W-:-:S12]  /*15f0*/  @UP0 USHF.R.U32.HI UR4, URZ, UR11, UR7 ;  /* 0x0000000b3f040299 */ /* 0x000fd80008011607 */
.L_x_1330:
[----:B------:R-:W-:-:S04]  /*1600*/  UIMAD UR4, UR4, UR5, URZ ;  /* 0x00000005040472a4 */ /* 0x000fc8000f8e023f */
[----:B------:R-:W-:-:S04]  /*1610*/  UISETP.LT.AND UP0, UPT, UR9, UR4, UPT ;  /* 0x000000040900728c */ /* 0x000fc8000bf01270 */
[----:B------:R-:W-:-:S12]  /*1620*/  USEL UR9, UR9, UR4, !UP0 ;  /* 0x0000000409097287 */ /* 0x000fd8000c000000 */
.L_x_1328:
[----:B------:R-:W-:Y:S01]  /*1630*/  USHF.R.S32.HI UR4, URZ, 0x1f, UR9 ;  /* 0x0000001f3f047899 */ /* 0x000fe20008011409 */
[----:B------:R-:W-:Y:S02]  /*1640*/  PLOP3.LUT P0, PT, PT, PT, PT, 0x80, 0x0 ;  /* 0x000000000000781c */ /* 0x000fe40003f0f070 */
[----:B------:R-:W-:Y:S01]  /*1650*/  CS2R R2, SRZ ;  /* 0x0000000000027805 */ /* 0x000fe2000001ff00 */
[----:B------:R-:W-:Y:S01]  /*1660*/  IMAD.MOV.U32 R20, RZ, RZ, RZ ;  /* 0x000000ffff147224 */ /* 0x000fe200078e00ff */
        /* <DEDUP_REMOVED lines=69> */
.L_x_1332:
        /* <DEDUP_REMOVED lines=9> */
.L_x_1524:
[----:B------:R-:W-:Y:S05]  /*1b50*/  @!P0 BRA `(.L_x_1334) ;  /* 0x0000000000048947 */ /* 0x000fea0003800000 */
[----:B------:R-:W-:Y:S01]  /*1b60*/  BPT.TRAP 0x1 ;  /* 0x000000040000795c */ /* 0x000fe20000300000 */
.L_x_1334:
[----:B0-----:R-:W-:Y:S02]  /*1b70*/  IMAD.U32 R3, RZ, RZ, UR46 ;  /* 0x0000002eff037e24 */ /* 0x001fe4000f8e00ff */
[----:B------:R-:W-:-:S03]  /*1b80*/  IMAD.U32 R0, RZ, RZ, UR47 ;  /* 0x0000002fff007e24 */ /* 0x000fc6000f8e00ff */
[----:B------:R-:W-:Y:S02]  /*1b90*/  LEA R3, R3, UR41, 0x3 ;  /* 0x0000002903037c11 */ /* 0x000fe4000f8e18ff */
[----:B------:R-:W-:-:S04]  /*1ba0*/  SHF.L.U32 R0, R0, 0x1f, RZ ;  /* 0x0000001f00007819 */ /* 0x000fc800000006ff */
[----:B------:R0:W1:Y:S01]  /*1bb0*/  SYNCS.PHASECHK.TRANS64.TRYWAIT P1, [R3+URZ+0x28830], R0 ;  /* 0x02883000030075a7 */ /* 0x000062000802017f */
[----:B------:R-:W-:Y:S05]  /*1bc0*/  @!P0 BRA `(.L_x_1335) ;  /* 0x0000000000048947 */ /* 0x000fea0003800000 */
[----:B------:R-:W-:Y:S01]  /*1bd0*/  BPT.TRAP 0x1 ;  /* 0x000000040000795c */ /* 0x000fe20000300000 */
.L_x_1335:
[----:B-1----:R-:W-:Y:S05]  /*1be0*/  @P1 BRA `(.L_x_1336) ;  /* 0x0000000000081947 */ /* 0x002fea0003800000 */
[----:B------:R-:W1:Y:S02]  /*1bf0*/  SYNCS.PHASECHK.TRANS64.TRYWAIT P1, [R3+URZ+0x28830], R0 ;  /* 0x02883000030075a7 */ /* 0x000e64000802017f */
[----:B-1----:R-:W-:Y:S05]  /*1c00*/  @!P1 BRA `(.L_x_1337) ;  /* 0x0000013c00ec9947 */ /* 0x002fea0003800000 */
.L_x_1336:
        /* <DEDUP_REMOVED lines=63> */
.L_x_1338:
[----:B------:R-:W-:Y:S01]  /*2000*/  UISETP.NE.AND UP1, UPT, UR51, URZ, UPT ;  /* 0x0000003f3300728c */ /* 0x000fe2000bf25270 */
[----:B01----:R-:W-:Y:S01]  /*2010*/  VIADD R0, R17, UR37 ;  /* 0x0000002511007c36 */ /* 0x003fe20008000000 */
[----:B------:R-:W-:Y:S01]  /*2020*/  R2UR UR6, R3 ;  /* 0x00000000030672ca */ /* 0x000fe200000e0000 */
[----:B------:R-:W-:Y:S01]  /*2030*/  IMAD.MOV.U32 R3, RZ, RZ, -0x80 ;  /* 0xffffff80ff037424 */ /* 0x000fe200078e00ff */
[----:B------:R-:W-:Y:S01]  /*2040*/  UISETP.NE.AND UP0, UPT, UR50, URZ, UPT ;  /* 0x0000003f3200728c */ /* 0x000fe2000bf05270 */
[----:B------:R-:W-:Y:S01]  /*2050*/  IMAD.U32 R7, RZ, RZ, UR45 ;  /* 0x0000002dff077e24 */ /* 0x000fe2000f8e00ff */
[----:B------:R-:W-:Y:S01]  /*2060*/  PLOP3.LUT P1, PT, PT, PT, UP1, 0x80, 0x0 ;  /* 0x000000000000781c */ /* 0x000fe20003f2f018 */
[----:B------:R-:W-:Y:S01]  /*2070*/  IMAD R10, R88, R3, 0x80 ;  /* 0x00000080580a7424 */ /* 0x000fe200078e0203 */
[----:B------:R-:W-:Y:S01]  /*2080*/  PLOP3.LUT P2, PT, PT, PT, UP1, 0x80, 0x0 ;  /* 0x000000000000781c */ /* 0x000fe20003f4f018 */
[----:B------:R-:W-:Y:S01]  /*2090*/  ULDC UR56, c[0x0][0x9dc] ;  /* 0x0002770000387ab9 */ /* 0x000fe20000000800 */
[----:B------:R-:W-:Y:S01]  /*20a0*/  ULDC UR14, c[0x0][0x9e0] ;  /* 0x00027800000e7ab9 */ /* 0x000fe20000000800 */
[----:B------:R-:W-:Y:S01]  /*20b0*/  @UP1 ULDC UR7, c[0x0][0x44c] ;  /* 0x0001130000071ab9 */ /* 0x000fe20000000800 */
[----:B------:R-:W-:Y:S01]  /*20c0*/  VIADD R3, R10, 0x1 ;  /* 0x000000010a037836 */ /* 0x000fe20000000000 */
[----:B------:R-:W-:-:S02]  /*20d0*/  LEA R8, R88, 0xffffff80, 0x7 ;  /* 0xffffff8058087811 */ /* 0x000fc400078e38ff */
[----:B------:R-:W-:-:S04]  /*20e0*/  UIADD3 UR6, UR6, 0x28840, URZ ;  /* 0x0002884006067890 */ /* 0x000fc8000fffe03f */
[----:B------:R-:W-:Y:S01]  /*20f0*/  @P1 IMAD.HI.U32 R2, R0, UR7, RZ ;  /* 0x0000000700021c27 */ /* 0x000fe2000f8e00ff */
[----:B------:R-:W-:Y:S01]  /*2100*/  @UP1 ULDC UR7, c[0x0][0x450] ;  /* 0x0001140000071ab9 */ /* 0x000fe20000000800 */
[----:B------:R-:W-:Y:S01]  /*2110*/  UPRMT UR6, UR40, 0x654, UR6 ;  /* 0x0000065428067896 */ /* 0x000fe20008000006 */
[----:B------:R-:W-:Y:S02]  /*2120*/  PLOP3.LUT P1, PT, PT, PT, UP0, 0x40, 0x0 ;  /* 0x000000000000781c */ /* 0x000fe40003f2e808 */
[----:B------:R-:W-:Y:S01]  /*2130*/  @P2 SHF.R.U32.HI R0, RZ, UR7, R2 ;  /* 0x00000007ff002c19 */ /* 0x000fe20008011602 */
[----:B------:R-:W-:Y:S02]  /*2140*/  IMAD R2, R16, -0x2, R3 ;  /* 0xfffffffe10027824 */ /* 0x000fe400078e0203 */
[----:B------:R-:W-:Y:S02]  /*2150*/  VIADD R3, R10, UR38 ;  /* 0x000000260a037c36 */ /* 0x000fe40008000000 */
[----:B------:R-:W0:Y:S01]  /*2160*/  SHFL.IDX PT, R5, R0, RZ, 0x1c1f ;  /* 0x001c1fff00057589 */ /* 0x000e2200000e0000 */
[----:B------:R-:W-:Y:S01]  /*2170*/  SYNCS.ARRIVE.TRANS64.RED.A1T0 RZ, [UR6], RZ ;  /* 0x000000ffffff79a7 */ /* 0x000fe20008100406 */
[----:B------:R-:W-:Y:S01]  /*2180*/  ULOP3.LUT UR6, URZ, UR56, URZ, 0x33, !UPT ;  /* 0x000000383f067292 */ /* 0x000fe2000f8e333f */
[----:B------:R-:W-:Y:S01]  /*2190*/  IADD3 R2, -R7, UR38, R2 ;  /* 0x0000002607027c10 */ /* 0x000fe2000fffe102 */
[----:B------:R-:W-:-:S04]  /*21a0*/  IMAD R12, R16, -0x2, R3 ;  /* 0xfffffffe100c7824 */ /* 0x000fc800078e0203 */
[C---:B------:R-:W-:Y:S02]  /*21b0*/  VIADD R21, R2.reuse, UR14 ;  /* 0x0000000e02157c36 */ /* 0x040fe40008000000 */
[----:B------:R-:W-:-:S03]  /*21c0*/  VIADD R14, R2, UR6 ;  /* 0x00000006020e7c36 */ /* 0x000fc60008000000 */
[----:B0-----:R-:W-:Y:S01]  /*21d0*/  VIADDMNMX R2, R5, R21, R12, PT ;  /* 0x0000001505027246 */ /* 0x001fe2000380010c */
[----:B------:R-:W-:Y:S01]  /*21e0*/  IMAD.IADD R4, R14, 0x1, R5 ;  /* 0x000000010e047824 */ /* 0x000fe200078e0205 */
[----:B------:R-:W-:Y:S06]  /*21f0*/  @P1 BRA `(.L_x_1339) ;  /* 0x0000000000641947 */ /* 0x000fec0003800000 */
[----:B------:R-:W-:Y:S01]  /*2200*/  IMAD.U32 R6, RZ, RZ, UR45 ;  /* 0x0000002dff067e24 */ /* 0x000fe2000f8e00ff */
[----:B------:R-:W-:Y:S04]  /*2210*/  BSSY B0, `(.L_x_1340) ;  /* 0x0000013000007945 */ /* 0x000fe80003800000 */
[----:B------:R-:W-:-:S04]  /*2220*/  IADD3 R3, -R6, UR38, R5 ;  /* 0x0000002606037c10 */ /* 0x000fc8000fffe105 */
        /* <DEDUP_REMOVED lines=11> */
.L_x_1341:
[----:B------:R-:W-:Y:S02]  /*22e0*/  ULDC UR6, c[0x0][0x9e4] ;  /* 0x0002790000067ab9 */ /* 0x000fe40000000800 */
[----:B------:R-:W-:-:S05]  /*22f0*/  IMAD.U32 R5, RZ, RZ, UR6 ;  /* 0x00000006ff057e24 */ /* 0x000fca000f8e00ff */
[----:B------:R-:W-:-:S13]  /*2300*/  ISETP.NE.AND P1, PT, R5, 0x1, PT ;  /* 0x000000010500780c */ /* 0x000fda0003f25270 */
[----:B------:R-:W0:Y:S02]  /*2310*/  @P1 LDC.64 R6, c[0x0][0x9e8] ;  /* 0x00027a00ff061b82 */ /* 0x000e240000000a00 */
[----:B0-----:R-:W-:-:S05]  /*2320*/  @P1 IMAD.HI.U32 R6, R3, R6, RZ ;  /* 0x0000000603061227 */ /* 0x001fca00078e00ff */
[----:B------:R-:W-:-:S07]  /*2330*/  @P1 SHF.R.U32.HI R3, RZ, R7, R6 ;  /* 0x00000007ff031219 */ /* 0x000fce0000011606 */
.L_x_1342:
[----:B------:R-:W-:Y:S05]  /*2340*/  BSYNC B0 ;  /* 0x0000000000007941 */ /* 0x000fea0003800000 */
.L_x_1340:
[----:B------:R-:W-:-:S04]  /*2350*/  IMAD R3, R3, R5, -R8 ;  /* 0x0000000503037224 */ /* 0x000fc800078e0a08 */
[----:B------:R-:W-:-:S05]  /*2360*/  IMAD R3, R16, -0x2, R3 ;  /* 0xfffffffe10037824 */ /* 0x000fca00078e0203 */
[----:B------:R-:W-:Y:S02]  /*2370*/  VIADDMNMX R2, R3, R5, R2, PT ;  /* 0x0000000503027246 */ /* 0x000fe40003800102 */
[----:B------:R-:W-:-:S07]  /*2380*/  VIMNMX R4, R4, R3, !PT ;  /* 0x0000000304047248 */ /* 0x000fce0007fe0100 */
.L_x_1339:
[C---:B------:R-:W-:Y:S01]  /*2390*/  ISETP.GE.AND P2, PT, R10.reuse, 0x9, PT ;  /* 0x000000090a00780c */ /* 0x040fe20003f46270 */
[----:B------:R-:W-:Y:S01]  /*23a0*/  UISETP.NE.AND UP0, UPT, UR50, URZ, UPT ;  /* 0x0000003f3200728c */ /* 0x000fe2000bf05270 */
[----:B------:R-:W-:Y:S02]  /*23b0*/  ISETP.GE.AND P1, PT, R10, 0x2, PT ;  /* 0x000000020a00780c */ /* 0x000fe40003f26270 */
        /* <DEDUP_REMOVED lines=9> */
[----:B------:R-:W-:Y:S01]  /*2450*/  P2R R90, PR, RZ, 0x20 ;  /* 0x00000020ff5a7803 */ /* 0x000fe20000000000 */
[----:B------:R-:W0:Y:S01]  /*2460*/  SHFL.IDX PT, R25, R0, 0x1, 0x1c1f ;  /* 0x003c1f0000197f89 */ /* 0x000e2200000e0000 */
[----:B------:R-:W-:-:S02]  /*2470*/  ISETP.LT.OR P3, PT, R2, 0x11, P3 ;  /* 0x000000110200780c */ /* 0x000fc40001f61670 */
[----:B------:R-:W-:Y:S02]  /*2480*/  ISETP.GT.AND P4, PT, R4, 0x9, !P6 ;  /* 0x000000090400780c */ /* 0x000fe40007784270 */
[----:B------:R-:W-:Y:S02]  /*2490*/  ISETP.GE.AND P5, PT, R10, 0x12, PT ;  /* 0x000000120a00780c */ /* 0x000fe40003fa6270 */
[----:B------:R-:W-:Y:S02]  /*24a0*/  FSEL R123, R32, -INF , !P3 ;  /* 0xff800000207b7808 */ /* 0x000fe40005800000 */
[----:B------:R-:W-:Y:S02]  /*24b0*/  ISETP.LT.OR P4, PT, R2, 0xa, P4 ;  /* 0x0000000a0200780c */ /* 0x000fe40002781670 */
[----:B------:R-:W-:Y:S02]  /*24c0*/  ISETP.GT.AND P3, PT, R4, 0x11, !P5 ;  /* 0x000000110400780c */ /* 0x000fe40006f64270 */
[----:B------:R-:W-:-:S02]  /*24d0*/  FSEL R129, R29, -INF , !P4 ;  /* 0xff8000001d817808 */ /* 0x000fc40006000000 */
[----:B------:R-:W-:Y:S02]  /*24e0*/  ISETP.LT.OR P3, PT, R2, 0x12, P3 ;  /* 0x000000120200780c */ /* 0x000fe40001f61670 */
[----:B------:R-:W-:Y:S02]  /*24f0*/  ISETP.GE.AND P4, PT, R10, 0x19, PT ;  /* 0x000000190a00780c */ /* 0x000fe40003f86270 */
[----:B------:R-:W-:Y:S02]  /*2500*/  FSEL R99, R33, -INF , !P3 ;  /* 0xff80000021637808 */ /* 0x000fe40005800000 */
[----:B------:R-:W-:Y:S02]  /*2510*/  ISETP.GT.AND P3, PT, R4, 0x18, !P4 ;  /* 0x000000180400780c */ /* 0x000fe40006764270 */
[----:B------:R-:W-:Y:S01]  /*2520*/  P2R R29, PR, RZ, 0x10 ;  /* 0x00000010ff1d7803 */ /* 0x000fe20000000000 */
[----:B0-----:R-:W-:Y:S01]  /*2530*/  IMAD.IADD R6, R14, 0x1, R25 ;  /* 0x000000010e067824 */ /* 0x001fe200078e0219 */
        /* <DEDUP_REMOVED lines=106> */
[----:B------:R-:W-:Y:S02]  /*2be0*/  P2R R28, PR, RZ, 0x20 ;  /* 0x00000020ff1c7803 */ /* 0x000fe40000000000 */
[----:B------:R-:W-:Y:S02]  /*2bf0*/  FSEL R77, R77, -INF , !P3 ;  /* 0xff8000004d4d7808 */ /* 0x000fe40005800000 */
[----:B------:R-:W-:-:S02]  /*2c00*/  ISETP.GE.AND P3, PT, R10, 0x71, PT ;  /* 0x000000710a00780c */ /* 0x000fc40003f66270 */
        /* <DEDUP_REMOVED lines=39> */
.L_x_1345:
[----:B------:R-:W-:Y:S02]  /*2e80*/  ULDC UR6, c[0x0][0x9e4] ;  /* 0x0002790000067ab9 */ /* 0x000fe40000000800 */
[----:B------:R-:W-:-:S05]  /*2e90*/  IMAD.U32 R2, RZ, RZ, UR6 ;  /* 0x00000006ff027e24 */ /* 0x000fca000f8e00ff */
[----:B------:R-:W-:-:S13]  /*2ea0*/  ISETP.NE.AND P6, PT, R2, 0x1, PT ;  /* 0x000000010200780c */ /* 0x000fda0003fc5270 */
[----:B------:R-:W0:Y:S02]  /*2eb0*/  @P6 LDC.64 R24, c[0x0][0x9e8] ;  /* 0x00027a00ff186b82 */ /* 0x000e240000000a00 */
[----:B0-----:R-:W-:-:S05]  /*2ec0*/  @P6 IMAD.HI.U32 R0, R21, R24, RZ ;  /* 0x0000001815006227 */ /* 0x001fca00078e00ff */
[----:B------:R-:W-:-:S07]  /*2ed0*/  @P6 SHF.R.U32.HI R21, RZ, R25, R0 ;  /* 0x00000019ff156219 */ /* 0x000fce0000011600 */
.L_x_1346:
[----:B------:R-:W-:Y:S05]  /*2ee0*/  BSYNC B0 ;  /* 0x0000000000007941 */ /* 0x000fea0003800000 */
.L_x_1344:
[----:B------:R-:W-:-:S04]  /*2ef0*/  IMAD R21, R21, R2, -R8 ;  /* 0x0000000215157224 */ /* 0x000fc800078e0a08 */
[----:B------:R-:W-:-:S05]  /*2f00*/  IMAD R21, R16, -0x2, R21 ;  /* 0xfffffffe10157824 */ /* 0x000fca00078e0215 */
[----:B------:R-:W-:Y:S02]  /*2f10*/  VIADDMNMX R4, R21, R2, R4, PT ;  /* 0x0000000215047246 */ /* 0x000fe40003800104 */
[----:B------:R-:W-:-:S07]  /*2f20*/  VIMNMX R6, R6, R21, !PT ;  /* 0x0000001506067248 */ /* 0x000fce0007fe0100 */
.L_x_1343:
[----:B------:R-:W-:Y:S01]  /*2f30*/  ISETP.GT.AND P1, PT, R6, 0x1, !P1 ;  /* 0x000000010600780c */ /* 0x000fe20004f24270 */
[----:B------:R-:W-:Y:S01]  /*2f40*/  ULDC UR6, c[0x0][0x988] ;  /* 0x0002620000067ab9 */ /* 0x000fe20000000800 */
[----:B------:R-:W-:Y:S01]  /*2f50*/  ISETP.NE.AND P6, PT, R89, RZ, PT ;  /* 0x000000ff5900720c */ /* 0x000fe20003fc5270 */
[----:B------:R-:W-:Y:S01]  /*2f60*/  UISETP.NE.AND UP1, UPT, UR51, URZ, UPT ;  /* 0x0000003f3300728c */ /* 0x000fe2000bf25270 */
[----:B------:R-:W-:Y:S01]  /*2f70*/  ISETP.LT.OR P1, PT, R4, 0x2, P1 ;  /* 0x000000020400780c */ /* 0x000fe20000f21670 */
[----:B------:R-:W-:Y:S01]  /*2f80*/  UISETP.NE.AND UP0, UPT, UR50, URZ, UPT ;  /* 0x0000003f3200728c */ /* 0x000fe2000bf05270 */
[----:B------:R-:W-:Y:S01]  /*2f90*/  FMNMX.FTZ R0, R97, R125, !PT ;  /* 0x0000007d61007209 */ /* 0x000fe20007810000 */
[----:B------:R-:W-:Y:S01]  /*2fa0*/  UMOV UR10, UR37 ;  /* 0x00000025000a7c82 */ /* 0x000fe20008000000 */
[----:B------:R-:W-:Y:S02]  /*2fb0*/  FSEL R27, R27, -INF , !P1 ;  /* 0xff8000001b1b7808 */ /* 0x000fe40004800000 */
[----:B------:R-:W-:-:S02]  /*2fc0*/  ISETP.GT.AND P1, PT, R6, 0x9, !P6 ;  /* 0x000000090600780c */ /* 0x000fc40007724270 */
[----:B------:R-:W-:Y:S02]  /*2fd0*/  FMNMX.FTZ R0, R127, R0, !PT ;  /* 0x000000007f007209 */ /* 0x000fe40007810000 */
[----:B------:R-:W-:Y:S01]  /*2fe0*/  ISETP.LT.OR P1, PT, R4, 0xa, P1 ;  /* 0x0000000a0400780c */ /* 0x000fe20000f21670 */
[----:B------:R-:W-:Y:S01]  /*2ff0*/  @UP1 ULDC UR11, c[0x0][0x450] ;  /* 0x00011400000b1ab9 */ /* 0x000fe20000000800 */
[----:B------:R-:W-:Y:S02]  /*3000*/  FMNMX.FTZ R0, R129, R0, !PT ;  /* 0x0000000081007209 */ /* 0x000fe40007810000 */
[----:B------:R-:W-:Y:S02]  /*3010*/  FSEL R31, R31, -INF , !P1 ;  /* 0xff8000001f1f7808 */ /* 0x000fe40004800000 */
[----:B------:R-:W-:Y:S02]  /*3020*/  ISETP.NE.AND P1, PT, R90, RZ, PT ;  /* 0x000000ff5a00720c */ /* 0x000fe40003f25270 */
[----:B------:R-:W-:-:S02]  /*3030*/  FMNMX.FTZ R0, R123, R0, !PT ;  /* 0x000000007b007209 */ /* 0x000fc40007810000 */
[----:B------:R-:W-:Y:S02]  /*3040*/  ISETP.GT.AND P1, PT, R6, 0x10, !P1 ;  /* 0x000000100600780c */ /* 0x000fe40004f24270 */
[----:B------:R-:W-:Y:S02]  /*3050*/  FMNMX.FTZ R0, R99, R0, !PT ;  /* 0x0000000063007209 */ /* 0x000fe40007810000 */
[----:B------:R-:W-:Y:S02]  /*3060*/  ISETP.LT.OR P1, PT, R4, 0x11, P1 ;  /* 0x000000110400780c */ /* 0x000fe40000f21670 */
[----:B------:R-:W-:Y:S02]  /*3070*/  ISETP.GT.AND P2, PT, R6, 0x8, !P2 ;  /* 0x000000080600780c */ /* 0x000fe40005744270 */
[----:B------:R-:W-:Y:S02]  /*3080*/  FSEL R25, R34, -INF , !P1 ;  /* 0xff80000022197808 */ /* 0x000fe40004800000 */
[----:B------:R-:W-:-:S02]  /*3090*/  ISETP.NE.AND P1, PT, R28, RZ, PT ;  /* 0x000000ff1c00720c */ /* 0x000fc40003f25270 */
[----:B------:R-:W-:Y:S02]  /*30a0*/  FMNMX.FTZ R0, R121, R0, !PT ;  /* 0x0000000079007209 */ /* 0x000fe40007810000 */
[----:B------:R-:W-:Y:S02]  /*30b0*/  ISETP.GT.AND P1, PT, R6, 0x11, !P1 ;  /* 0x000000110600780c */ /* 0x000fe40004f24270 */
[C---:B------:R-:W-:Y:S02]  /*30c0*/  ISETP.LT.OR P2, PT, R4.reuse, 0x9, P2 ;  /* 0x000000090400780c */ /* 0x040fe40001741670 */
[----:B------:R-:W-:Y:S02]  /*30d0*/  ISETP.LT.OR P1, PT, R4, 0x12, P1 ;  /* 0x000000120400780c */ /* 0x000fe40000f21670 */
[----:B------:R-:W-:Y:S02]  /*30e0*/  FMNMX.FTZ R0, R101, R0, !PT ;  /* 0x0000000065007209 */ /* 0x000fe40007810000 */
[----:B------:R-:W-:-:S02]  /*30f0*/  FSEL R35, R35, -INF , !P1 ;  /* 0xff80000023237808 */ /* 0x000fc40004800000 */
[----:B------:R-:W-:Y:S02]  /*3100*/  ISETP.NE.AND P1, PT, R29, RZ, PT ;  /* 0x000000ff1d00720c */ /* 0x000fe40003f25270 */
[----:B------:R-:W-:Y:S02]  /*3110*/  FSEL R21, R30, -INF , !P2 ;  /* 0xff8000001e157808 */ /* 0x000fe40005000000 */
[----:B------:R-:W-:Y:S02]  /*3120*/  ISETP.GT.AND P1, PT, R6, 0x18, !P1 ;  /* 0x000000180600780c */ /* 0x000fe40004f24270 */
[----:B------:R-:W-:Y:S02]  /*3130*/  ISETP.NE.AND P2, PT, R44, RZ, PT ;  /* 0x000000ff2c00720c */ /* 0x000fe40003f45270 */
[----:B------:R-:W-:Y:S02]  /*3140*/  ISETP.LT.OR P1, PT, R4, 0x19, P1 ;  /* 0x000000190400780c */ /* 0x000fe40000f21670 */
[----:B------:R-:W-:-:S02]  /*3150*/  FMNMX.FTZ R0, R119, R0, !PT ;  /* 0x0000000077007209 */ /* 0x000fc40007810000 */
[----:B------:R-:W-:Y:S02]  /*3160*/  FSEL R29, R38, -INF , !P1 ;  /* 0xff800000261d7808 */ /* 0x000fe40004800000 */
[----:B------:R-:W-:Y:S02]  /*3170*/  ISETP.NE.AND P1, PT, R32, RZ, PT ;  /* 0x000000ff2000720c */ /* 0x000fe40003f25270 */
[----:B------:R-:W-:Y:S02]  /*3180*/  FMNMX.FTZ R0, R103, R0, !PT ;  /* 0x0000000067007209 */ /* 0x000fe40007810000 */
[----:B------:R-:W-:Y:S02]  /*3190*/  ISETP.GT.AND P1, PT, R6, 0x19, !P1 ;  /* 0x000000190600780c */ /* 0x000fe40004f24270 */
[----:B------:R-:W-:Y:S02]  /*31a0*/  ISETP.NE.AND P6, PT, R45, RZ, PT ;  /* 0x000000ff2d00720c */ /* 0x000fe40003fc5270 */
        /* <DEDUP_REMOVED lines=39> */
[----:B------:R-:W-:Y:S02]  /*3420*/  FMNMX.FTZ R0, R11, R0, !PT ;  /* 0x000000000b007209 */ /* 0x000fe40007810000 */
        /* <DEDUP_REMOVED lines=11> */
[----:B------:R-:W-:Y:S01]  /*34e0*/  FMNMX.FTZ R8, R85, R0, !PT ;  /* 0x0000000055087209 */ /* 0x000fe20007810000 */
[----:B------:R-:W-:Y:S01]  /*34f0*/  IMAD.U32 R0, RZ, RZ, UR6 ;  /* 0x00000006ff007e24 */ /* 0x000fe2000f8e00ff */
[----:B------:R-:W-:Y:S01]  /*3500*/  ISETP.LT.OR P1, PT, R4, 0x3a, P1 ;  /* 0x0000003a0400780c */ /* 0x000fe20000f21670 */
[----:B------:R-:W-:Y:S01]  /*3510*/  @UP1 ULDC UR6, c[0x0][0x44c] ;  /* 0x0001130000061ab9 */ /* 0x000fe20000000800 */
[----:B------:R-:W-:Y:S01]  /*3520*/  ISETP.NE.AND P2, PT, R92, RZ, PT ;  /* 0x000000ff5c00720c */ /* 0x000fe20003f45270 */
[----:B------:R-:W0:Y:S01]  /*3530*/  SHFL.BFLY PT, R95, R8, 0x2, 0x1f ;  /* 0x0c401f00085f7f89 */ /* 0x000e2200000e0000 */
[----:B------:R-:W-:Y:S01]  /*3540*/  FSEL R55, R55, -INF , !P1 ;  /* 0xff80000037377808 */ /* 0x000fe20004800000 */
[----:B------:R-:W-:Y:S01]  /*3550*/  UIMAD.WIDE.U32 UR6, UR37, UR6, URZ ;  /* 0x00000006250672a5 */ /* 0x000fe2000f8e003f */
[----:B------:R-:W-:-:S02]  /*3560*/  ISETP.NE.AND P1, PT, R49, RZ, PT ;  /* 0x000000ff3100720c */ /* 0x000fc40003f25270 */
[----:B------:R-:W-:Y:S01]  /*3570*/  ISETP.NE.AND P6, PT, R72, RZ, PT ;  /* 0x000000ff4800720c */ /* 0x000fe20003fc5270 */
[----:B------:R-:W-:Y:S01]  /*3580*/  @UP1 USHF.R.U32.HI UR10, URZ, UR11, UR7 ;  /* 0x0000000b3f0a1299 */ /* 0x000fe20008011607 */
[C---:B------:R-:W-:Y:S02]  /*3590*/  ISETP.GT.AND P1, PT, R6.reuse, 0x40, !P1 ;  /* 0x000000400600780c */ /* 0x040fe40004f24270 */
[----:B------:R-:W-:Y:S01]  /*35a0*/  ISETP.GT.AND P3, PT, R6, 0x70, !P3 ;  /* 0x000000700600780c */ /* 0x000fe20005f64270 */
[----:B------:R-:W-:Y:S01]  /*35b0*/  UIADD3 UR53, UR53, UR10, URZ ;  /* 0x0000000a35357290 */ /* 0x000fe2000fffe03f */
[----:B------:R-:W-:Y:S02]  /*35c0*/  ISETP.LT.OR P1, PT, R4, 0x41, P1 ;  /* 0x000000410400780c */ /* 0x000fe40000f21670 */
[----:B------:R-:W-:Y:S01]  /*35d0*/  ISETP.GT.AND P4, PT, R6, 0x71, !P4 ;  /* 0x000000710600780c */ /* 0x000fe20006784270 */
[----:B------:R-:W-:Y:S01]  /*35e0*/  UIADD3 UR14, UR53, UR14, URZ ;  /* 0x0000000e350e7290 */ /* 0x000fe2000fffe03f */
[----:B------:R-:W-:-:S02]  /*35f0*/  FSEL R49, R58, -INF , !P1 ;  /* 0xff8000003a317808 */ /* 0x000fc40004800000 */
[----:B------:R-:W-:Y:S02]  /*3600*/  ISETP.NE.AND P1, PT, R52, RZ, PT ;  /* 0x000000ff3400720c */ /* 0x000fe40003f25270 */
[----:B------:R-:W-:Y:S02]  /*3610*/  ISETP.LT.OR P3, PT, R4, 0x71, P3 ;  /* 0x000000710400780c */ /* 0x000fe40001f61670 */
[C---:B------:R-:W-:Y:S02]  /*3620*/  ISETP.GT.AND P1, PT, R6.reuse, 0x41, !P1 ;  /* 0x000000410600780c */ /* 0x040fe40004f24270 */
[----:B------:R-:W-:Y:S02]  /*3630*/  ISETP.GT.AND P5, PT, R6, 0x78, !P5 ;  /* 0x000000780600780c */ /* 0x000fe40006fa4270 */
[----:B------:R-:W-:Y:S02]  /*3640*/  ISETP.LT.OR P1, PT, R4, 0x42, P1 ;  /* 0x000000420400780c */ /* 0x000fe40000f21670 */
[----:B0-----:R-:W-:-:S02]  /*3650*/  FMNMX.FTZ R95, R8, R95, !PT ;  /* 0x0000005f085f7209 */ /* 0x001fc40007810000 */
[----:B------:R-:W-:Y:S02]  /*3660*/  FSEL R59, R59, -INF , !P1 ;  /* 0xff8000003b3b7808 */ /* 0x000fe40004800000 */
[----:B------:R-:W-:Y:S01]  /*3670*/  ISETP.NE.AND P1, PT, R53, RZ, PT ;  /* 0x000000ff3500720c */ /* 0x000fe20003f25270 */
[----:B------:R-:W0:Y:S01]  /*3680*/  SHFL.BFLY PT, R2, R95, 0x1, 0x1f ;  /* 0x0c201f005f027f89 */ /* 0x000e2200000e0000 */
[----:B------:R-:W-:Y:S02]  /*3690*/  ISETP.LT.OR P4, PT, R4, 0x72, P4 ;  /* 0x000000720400780c */ /* 0x000fe40002781670 */
[----:B------:R-:W-:Y:S02]  /*36a0*/  ISETP.GT.AND P1, PT, R6, 0x48, !P1 ;  /* 0x000000480600780c */ /* 0x000fe40004f24270 */
[C---:B------:R-:W-:Y:S02]  /*36b0*/  ISETP.LT.OR P5, PT, R4.reuse, 0x79, P5 ;  /* 0x000000790400780c */ /* 0x040fe40002fa1670 */
[----:B------:R-:W-:-:S02]  /*36c0*/  ISETP.LT.OR P1, PT, R4, 0x49, P1 ;  /* 0x000000490400780c */ /* 0x000fc40000f21670 */
[----:B------:R-:W-:Y:S02]  /*36d0*/  FSEL R83, R83, -INF , !P4 ;  /* 0xff80000053537808 */ /* 0x000fe40006000000 */
[----:B------:R-:W-:Y:S02]  /*36e0*/  FSEL R53, R62, -INF , !P1 ;  /* 0xff8000003e357808 */ /* 0x000fe40004800000 */
[----:B------:R-:W-:-:S04]  /*36f0*/  ISETP.NE.AND P1, PT, R56, RZ, PT ;  /* 0x000000ff3800720c */ /* 0x000fc80003f25270 */
[----:B------:R-:W-:-:S04]  /*3700*/  ISETP.GT.AND P1, PT, R6, 0x49, !P1 ;  /* 0x000000490600780c */ /* 0x000fc80004f24270 */
[----:B------:R-:W-:Y:S02]  /*3710*/  ISETP.LT.OR P1, PT, R4, 0x4a, P1 ;  /* 0x0000004a0400780c */ /* 0x000fe40000f21670 */
[----:B0-----:R-:W-:Y:S02]  /*3720*/  FMNMX.FTZ R2, R95, R2, !PT ;  /* 0x000000025f027209 */ /* 0x001fe40007810000 */
[----:B------:R-:W-:Y:S02]  /*3730*/  FSEL R63, R63, -INF , !P1 ;  /* 0xff8000003f3f7808 */ /* 0x000fe40004800000 */
[----:B------:R-:W-:Y:S01]  /*3740*/  ISETP.NE.AND P1, PT, R60, RZ, PT ;  /* 0x000000ff3c00720c */ /* 0x000fe20003f25270 */
[----:B------:R-:W-:-:S03]  /*3750*/  FMUL.FTZ R10, R2, R0 ;  /* 0x00000000020a7220 */ /* 0x000fc60000410000 */
        /* <DEDUP_REMOVED lines=15> */
[----:B------:R-:W-:Y:S02]  /*3850*/  ISETP.GT.AND P1, PT, R6, 0x60, !P2 ;  /* 0x000000600600780c */ /* 0x000fe40005724270 */
[----:B------:R-:W-:Y:S02]  /*3860*/  ISETP.NE.AND P2, PT, R76, RZ, PT ;  /* 0x000000ff4c00720c */ /* 0x000fe40003f45270 */
[----:B------:R-:W-:Y:S02]  /*3870*/  ISETP.LT.OR P1, PT, R4, 0x61, P1 ;  /* 0x000000610400780c */ /* 0x000fe40000f21670 */
[----:B------:R-:W-:Y:S02]  /*3880*/  ISETP.GT.AND P2, PT, R6, 0x69, !P2 ;  /* 0x000000690600780c */ /* 0x000fe40005744270 */
[----:B------:R-:W-:-:S02]  /*3890*/  FSEL R93, R74, -INF , !P1 ;  /* 0xff8000004a5d7808 */ /* 0x000fc40004800000 */
[----:B------:R-:W-:Y:S02]  /*38a0*/  ISETP.GT.AND P1, PT, R6, 0x61, !P6 ;  /* 0x000000610600780c */ /* 0x000fe40007724270 */
[----:B------:R-:W-:Y:S02]  /*38b0*/  ISETP.NE.AND P6, PT, R20, RZ, PT ;  /* 0x000000ff1400720c */ /* 0x000fe40003fc5270 */
[C---:B------:R-:W-:Y:S02]  /*38c0*/  ISETP.LT.OR P1, PT, R4.reuse, 0x62, P1 ;  /* 0x000000620400780c */ /* 0x040fe40000f21670 */
[----:B------:R-:W-:Y:S02]  /*38d0*/  ISETP.LT.OR P2, PT, R4, 0x6a, P2 ;  /* 0x0000006a0400780c */ /* 0x000fe40001741670 */
[----:B------:R-:W-:Y:S02]  /*38e0*/  FSEL R75, R75, -INF , !P1 ;  /* 0xff8000004b4b7808 */ /* 0x000fe40004800000 */
[----:B------:R-:W-:-:S02]  /*38f0*/  FSETP.NEU.FTZ.AND P1, PT, R2, -INF , PT ;  /* 0xff8000000200780b */ /* 0x000fc40003f3d000 */
[----:B------:R-:W-:Y:S02]  /*3900*/  FSEL R79, R79, -INF , !P2 ;  /* 0xff8000004f4f7808 */ /* 0x000fe40005000000 */
        /* <DEDUP_REMOVED lines=13> */
[--C-:B------:R-:W-:Y:S01]  /*39e0*/  FFMA.FTZ R182, R127, R0, -R10.reuse ;  /* 0x000000007fb67223 */ /* 0x100fe2000001080a */
[----:B------:R-:W-:Y:S01]  /*39f0*/  ISETP.GT.AND P1, PT, R6, 0x68, !P1 ;  /* 0x000000680600780c */ /* 0x000fe20004f24270 */
[----:B------:R-:W-:Y:S01]  /*3a00*/  MUFU.EX2 R180, R180 ;  /* 0x000000b400b47308 */ /* 0x000fe20000000800 */
[----:B------:R-:W-:Y:S01]  /*3a10*/  FMNMX.FTZ R8, R21, R8, !PT ;  /* 0x0000000815087209 */ /* 0x000fe20007810000 */
[-CC-:B------:R-:W-:Y:S01]  /*3a20*/  FFMA.FTZ R97, R129, R0.reuse, -R10.reuse ;  /* 0x0000000081617223 */ /* 0x180fe2000001080a */
[----:B------:R-:W-:Y:S01]  /*3a30*/  ISETP.LT.OR P1, PT, R4, 0x69, P1 ;  /* 0x000000690400780c */ /* 0x000fe20000f21670 */
[--C-:B------:R-:W-:Y:S01]  /*3a40*/  FFMA.FTZ R176, R123, R0, -R10.reuse ;  /* 0x000000007bb07223 */ /* 0x100fe2000001080a */
[----:B------:R-:W-:Y:S01]  /*3a50*/  FMNMX.FTZ R8, R31, R8, !PT ;  /* 0x000000081f087209 */ /* 0x000fe20007810000 */
[--C-:B------:R-:W-:Y:S01]  /*3a60*/  FFMA.FTZ R99, R99, R0, -R10.reuse ;  /* 0x0000000063637223 */ /* 0x100fe2000001080a */
[----:B------:R-:W-:Y:S01]  /*3a70*/  FSEL R113, R78, -INF , !P1 ;  /* 0xff8000004e717808 */ /* 0x000fe20004800000 */
[----:B------:R-:W0:Y:S01]  /*3a80*/  MUFU.EX2 R95, R95 ;  /* 0x0000005f005f7308 */ /* 0x000e220000000800 */
[----:B------:R-:W-:Y:S01]  /*3a90*/  FMNMX.FTZ R8, R25, R8, !PT ;  /* 0x0000000819087209 */ /* 0x000fe20007810000 */
[-CC-:B------:R-:W-:Y:S01]  /*3aa0*/  FFMA.FTZ R178, R121, R0.reuse, -R10.reuse ;  /* 0x0000000079b27223 */ /* 0x180fe2000001080a */
[----:B------:R-:W-:Y:S01]  /*3ab0*/  ISETP.GT.AND P6, PT, R6, 0x79, !P6 ;  /* 0x000000790600780c */ /* 0x000fe200077c4270 */
[--C-:B------:R-:W-:Y:S01]  /*3ac0*/  FFMA.FTZ R6, R3, R0, -R10.reuse ;  /* 0x0000000003067223 */ /* 0x100fe2000001080a */
[----:B------:R-:W-:Y:S01]  /*3ad0*/  FMNMX.FTZ R8, R35, R8, !PT ;  /* 0x0000000823087209 */ /* 0x000fe20007810000 */
[-CC-:B------:R-:W-:Y:S01]  /*3ae0*/  FFMA.FTZ R101, R101, R0.reuse, -R10.reuse ;  /* 0x0000000065657223 */ /* 0x180fe2000001080a */
[----:B------:R-:W-:Y:S01]  /*3af0*/  ISETP.LT.OR P6, PT, R4, 0x7a, P6 ;  /* 0x0000007a0400780c */ /* 0x000fe200037c1670 */
[--C-:B------:R-:W-:Y:S01]  /*3b00*/  FFMA.FTZ R4, R5, R0, -R10.reuse ;  /* 0x0000000005047223 */ /* 0x100fe2000001080a */
[----:B------:R-:W-:Y:S01]  /*3b10*/  FMNMX.FTZ R8, R29, R8, !PT ;  /* 0x000000081d087209 */ /* 0x000fe20007810000 */
[----:B------:R-:W1:Y:S01]  /*3b20*/  MUFU.EX2 R182, R182 ;  /* 0x000000b600b67308 */ /* 0x000e620000000800 */
[----:B------:R-:W-:Y:S01]  /*3b30*/  FSEL R115, R86, -INF , !P5 ;  /* 0xff80000056737808 */ /* 0x000fe20006800000 */
[--C-:B------:R-:W-:Y:S01]  /*3b40*/  FFMA.FTZ R172, R119, R0, -R10.reuse ;  /* 0x0000000077ac7223 */ /* 0x100fe2000001080a */
[----:B------:R-:W-:Y:S01]  /*3b50*/  FMNMX.FTZ R8, R39, R8, !PT ;  /* 0x0000000827087209 */ /* 0x000fe20007810000 */
[-CC-:B------:R-:W-:Y:S01]  /*3b60*/  FFMA.FTZ R103, R103, R0.reuse, -R10.reuse ;  /* 0x0000000067677223 */ /* 0x180fe2000001080a */
[----:B------:R-:W-:Y:S01]  /*3b70*/  FSEL R87, R87, -INF , !P6 ;  /* 0xff80000057577808 */ /* 0x000fe20007000000 */
[--C-:B------:R-:W-:Y:S01]  /*3b80*/  FFMA.FTZ R174, R117, R0, -R10.reuse ;  /* 0x0000000075ae7223 */ /* 0x100fe2000001080a */
[----:B------:R-:W-:Y:S01]  /*3b90*/  FMNMX.FTZ R8, R33, R8, !PT ;  /* 0x0000000821087209 */ /* 0x000fe20007810000 */
[----:B------:R2:W-:Y:S01]  /*3ba0*/  MUFU.EX2 R166, R4 ;  /* 0x0000000400a67308 */ /* 0x0005e20000000800 */
[-CC-:B------:R-:W-:Y:S01]  /*3bb0*/  FFMA.FTZ R105, R105, R0.reuse, -R10.reuse ;  /* 0x0000000069697223 */ /* 0x180fe2000001080a */
[--C-:B------:R-:W-:Y:S01]  /*3bc0*/  FFMA.FTZ R107, R107, R0, -R10.reuse ;  /* 0x000000006b6b7223 */ /* 0x100fe2000001080a */
[----:B------:R-:W-:Y:S01]  /*3bd0*/  FMNMX.FTZ R8, R43, R8, !PT ;  /* 0x000000082b087209 */ /* 0x000fe20007810000 */
[-CC-:B------:R-:W-:Y:S01]  /*3be0*/  FFMA.FTZ R109, R109, R0.reuse, -R10.reuse ;  /* 0x000000006d6d7223 */ /* 0x180fe2000001080a */
[-CC-:B------:R-:W-:Y:S01]  /*3bf0*/  FFMA.FTZ R57, R57, R0.reuse, -R10.reuse ;  /* 0x0000000039397223 */ /* 0x180fe2000001080a */
[--C-:B------:R-:W-:Y:S01]  /*3c00*/  FFMA.FTZ R61, R61, R0, -R10.reuse ;  /* 0x000000003d3d7223 */ /* 0x100fe2000001080a */
[----:B------:R-:W-:Y:S01]  /*3c10*/  FMNMX.FTZ R8, R37, R8, !PT ;  /* 0x0000000825087209 */ /* 0x000fe20007810000 */
[----:B------:R-:W3:Y:S01]  /*3c20*/  MUFU.EX2 R97, R97 ;  /* 0x0000006100617308 */ /* 0x000ee20000000800 */
[-CC-:B------:R-:W-:Y:S01]  /*3c30*/  FFMA.FTZ R65, R65, R0.reuse, -R10.reuse ;  /* 0x0000000041417223 */ /* 0x180fe2000001080a */
[--C-:B------:R-:W-:Y:S01]  /*3c40*/  FFMA.FTZ R7, R7, R0, -R10.reuse ;  /* 0x0000000007077223 */ /* 0x100fe2000001080a */
[----:B------:R-:W-:Y:S01]  /*3c50*/  FMNMX.FTZ R8, R47, R8, !PT ;  /* 0x000000082f087209 */ /* 0x000fe20007810000 */
[-CC-:B------:R-:W-:Y:S01]  /*3c60*/  FFMA.FTZ R69, R69, R0.reuse, -R10.reuse ;  /* 0x0000000045457223 */ /* 0x180fe2000001080a */
[-CC-:B------:R-:W-:Y:S01]  /*3c70*/  FFMA.FTZ R9, R9, R0.reuse, -R10.reuse ;  /* 0x0000000009097223 */ /* 0x180fe2000001080a */
[--C-:B------:R-:W-:Y:S01]  /*3c80*/  FFMA.FTZ R73, R73, R0, -R10.reuse ;  /* 0x0000000049497223 */ /* 0x100fe2000001080a */
[----:B------:R-:W-:Y:S01]  /*3c90*/  FMNMX.FTZ R8, R41, R8, !PT ;  /* 0x0000000829087209 */ /* 0x000fe20007810000 */
[----:B------:R-:W4:Y:S01]  /*3ca0*/  MUFU.EX2 R176, R176 ;  /* 0x000000b000b07308 */ /* 0x000f220000000800 */
[-CC-:B------:R-:W-:Y:S01]  /*3cb0*/  FFMA.FTZ R11, R11, R0.reuse, -R10.reuse ;  /* 0x000000000b0b7223 */ /* 0x180fe2000001080a */
[--C-:B------:R-:W-:Y:S01]  /*3cc0*/  FFMA.FTZ R77, R77, R0, -R10.reuse ;  /* 0x000000004d4d7223 */ /* 0x100fe2000001080a */
[----:B------:R-:W-:Y:S01]  /*3cd0*/  FMNMX.FTZ R8, R51, R8, !PT ;  /* 0x0000000833087209 */ /* 0x000fe20007810000 */
[-CC-:B------:R-:W-:Y:S01]  /*3ce0*/  FFMA.FTZ R13, R13, R0.reuse, -R10.reuse ;  /* 0x000000000d0d7223 */ /* 0x180fe2000001080a */
[-CC-:B------:R-:W-:Y:S01]  /*3cf0*/  FFMA.FTZ R81, R81, R0.reuse, -R10.reuse ;  /* 0x0000000051517223 */ /* 0x180fe2000001080a */
[--C-:B------:R-:W-:Y:S01]  /*3d00*/  FFMA.FTZ R15, R15, R0, -R10.reuse ;  /* 0x000000000f0f7223 */ /* 0x100fe2000001080a */
[----:B------:R-:W-:Y:S01]  /*3d10*/  FMNMX.FTZ R8, R45, R8, !PT ;  /* 0x000000082d087209 */ /* 0x000fe20007810000 */
[----:B------:R-:W5:Y:S01]  /*3d20*/  MUFU.EX2 R99, R99 ;  /* 0x0000006300637308 */ /* 0x000f620000000800 */
[----:B------:R-:W-:-:S02]  /*3d30*/  FFMA.FTZ R10, R85, R0, -R10 ;  /* 0x00000000550a7223 */ /* 0x000fc4000001080a */
[----:B------:R-:W-:-:S04]  /*3d40*/  FMNMX.FTZ R8, R55, R8, !PT ;  /* 0x0000000837087209 */ /* 0x000fc80007810000 */
[----:B------:R-:W-:Y:S01]  /*3d50*/  FMNMX.FTZ R8, R49, R8, !PT ;  /* 0x0000000831087209 */ /* 0x000fe20007810000 */
[----:B------:R-:W5:Y:S03]  /*3d60*/  MUFU.EX2 R178, R178 ;  /* 0x000000b200b27308 */ /* 0x000f660000000800 */
        /* <DEDUP_REMOVED lines=14> */
[----:B------:R-:W-:Y:S03]  /*3e50*/  MUFU.EX2 R105, R105 ;  /* 0x0000006900697308 */ /* 0x000fe60000000800 */
[----:B------:R-:W-:-:S04]  /*3e60*/  FMNMX.FTZ R8, R79, R8, !PT ;  /* 0x000000084f087209 */ /* 0x000fc80007810000 */
[----:B------:R-:W-:Y:S01]  /*3e70*/  FMNMX.FTZ R8, R111, R8, !PT ;  /* 0x000000086f087209 */ /* 0x000fe20007810000 */
[----:B------:R-:W-:Y:S03]  /*3e80*/  MUFU.EX2 R168, R168 ;  /* 0x000000a800a87308 */ /* 0x000fe60000000800 */
[----:B------:R-:W-:-:S04]  /*3e90*/  FMNMX.FTZ R8, R83, R8, !PT ;  /* 0x0000000853087209 */ /* 0x000fc80007810000 */
[----:B------:R-:W-:Y:S01]  /*3ea0*/  FMNMX.FTZ R8, R115, R8, !PT ;  /* 0x0000000873087209 */ /* 0x000fe20007810000 */
[----:B------:R-:W-:Y:S03]  /*3eb0*/  MUFU.EX2 R107, R107 ;  /* 0x0000006b006b7308 */ /* 0x000fe60000000800 */
[----:B------:R-:W-:-:S05]  /*3ec0*/  FMNMX.FTZ R8, R87, R8, !PT ;  /* 0x0000000857087209 */ /* 0x000fca0007810000 */
[----:B------:R-:W0:Y:S01]  /*3ed0*/  SHFL.BFLY PT, R5, R8, 0x2, 0x1f ;  /* 0x0c401f0008057f89 */ /* 0x000e2200000e0000 */
[----:B------:R-:W-:Y:S08]  /*3ee0*/  MUFU.EX2 R170, R170 ;  /* 0x000000aa00aa7308 */ /* 0x000ff00000000800 */
[----:B------:R-:W-:Y:S08]  /*3ef0*/  MUFU.EX2 R109, R109 ;  /* 0x0000006d006d7308 */ /* 0x000ff00000000800 */
[----:B------:R-:W-:Y:S01]  /*3f00*/  MUFU.EX2 R164, R164 ;  /* 0x000000a400a47308 */ /* 0x000fe20000000800 */
[----:B0-----:R-:W-:-:S07]  /*3f10*/  FMNMX.FTZ R3, R8, R5, !PT ;  /* 0x0000000508037209 */ /* 0x001fce0007810000 */
[----:B------:R-:W-:Y:S01]  /*3f20*/  MUFU.EX2 R57, R57 ;  /* 0x0000003900397308 */ /* 0x000fe20000000800 */
[----:B--2---:R-:W0:Y:S07]  /*3f30*/  SHFL.BFLY PT, R4, R3, 0x1, 0x1f ;  /* 0x0c201f0003047f89 */ /* 0x004e2e00000e0000 */
[----:B------:R-:W-:Y:S08]  /*3f40*/  MUFU.EX2 R61, R61 ;  /* 0x0000003d003d7308 */ /* 0x000ff00000000800 */
[----:B------:R-:W-:Y:S08]  /*3f50*/  MUFU.EX2 R6, R6 ;  /* 0x0000000600067308 */ /* 0x000ff00000000800 */
[----:B------:R-:W-:Y:S01]  /*3f60*/  MUFU.EX2 R65, R65 ;  /* 0x0000004100417308 */ /* 0x000fe20000000800 */
[----:B0-----:R-:W-:-:S04]  /*3f70*/  FMNMX.FTZ R5, R3, R4, !PT ;  /* 0x0000000403057209 */ /* 0x001fc80007810000 */
[C---:B------:R-:W-:Y:S01]  /*3f80*/  FSETP.NEU.FTZ.AND P1, PT, R5.reuse, -INF , PT ;  /* 0xff8000000500780b */ /* 0x040fe20003f3d000 */
[----:B------:R-:W-:Y:S02]  /*3f90*/  FMUL.FTZ R3, R5, R0 ;  /* 0x0000000005037220 */ /* 0x000fe40000410000 */
[----:B------:R-:W-:Y:S03]  /*3fa0*/  MUFU.EX2 R7, R7 ;  /* 0x0000000700077308 */ /* 0x000fe60000000800 */
[----:B------:R-:W-:Y:S01]  /*3fb0*/  FSEL R4, R3, RZ, P1 ;  /* 0x000000ff03047208 */ /* 0x000fe20000800000 */
[----:B------:R-:W-:Y:S01]  /*3fc0*/  FADD.FTZ R3, R180, R95 ;  /* 0x0000005fb4037221 */ /* 0x000fe20000010000 */
[----:B------:R-:W-:-:S03]  /*3fd0*/  PLOP3.LUT P1, PT, PT, PT, UP0, 0x40, 0x0 ;  /* 0x000000000000781c */ /* 0x000fc60003f2e808 */
[----:B------:R-:W-:Y:S01]  /*3fe0*/  MUFU.EX2 R162, R69 ;  /* 0x0000004500a27308 */ /* 0x000fe20000000800 */
[----:B-1----:R-:W-:Y:S01]  /*3ff0*/  FADD.FTZ R30, R182, R3 ;  /* 0x00000003b61e7221 */ /* 0x002fe20000010000 */
[-CC-:B------:R-:W-:Y:S01]  /*4000*/  FFMA.FTZ R26, R26, R0.reuse, -R4.reuse ;  /* 0x000000001a1a7223 */ /* 0x180fe20000010804 */
[-CC-:B------:R-:W-:Y:S01]  /*4010*/  FFMA.FTZ R27, R27, R0.reuse, -R4.reuse ;  /* 0x000000001b1b7223 */ /* 0x180fe20000010804 */
[-C--:B------:R-:W-:Y:S01]  /*4020*/  FFMA.FTZ R21, R21, R0.reuse, -R4 ;  /* 0x0000000015157223 */ /* 0x080fe20000010804 */
[----:B---3--:R-:W-:Y:S01]  /*4030*/  FADD.FTZ R3, R97, R30 ;  /* 0x0000001e61037221 */ /* 0x008fe20000010000 */
[-CC-:B------:R-:W-:Y:S01]  /*4040*/  FFMA.FTZ R31, R31, R0.reuse, -R4.reuse ;  /* 0x000000001f1f7223 */ /* 0x180fe20000010804 */
[-CC-:B------:R-:W-:Y:S01]  /*4050*/  FFMA.FTZ R25, R25, R0.reuse, -R4.reuse ;  /* 0x0000000019197223 */ /* 0x180fe20000010804 */
[----:B------:R-:W-:Y:S01]  /*4060*/  MUFU.EX2 R26, R26 ;  /* 0x0000001a001a7308 */ /* 0x000fe20000000800 */
[----:B----4-:R-:W-:Y:S01]  /*4070*/  FADD.FTZ R32, R176, R3 ;  /* 0x00000003b0207221 */ /* 0x010fe20000010000 */
[-CC-:B------:R-:W-:Y:S01]  /*4080*/  FFMA.FTZ R35, R35, R0.reuse, -R4.reuse ;  /* 0x0000000023237223 */ /* 0x180fe20000010804 */
[-CC-:B------:R-:W-:Y:S01]  /*4090*/  FFMA.FTZ R29, R29, R0.reuse, -R4.reuse ;  /* 0x000000001d1d7223 */ /* 0x180fe20000010804 */
[-C--:B------:R-:W-:Y:S01]  /*40a0*/  FFMA.FTZ R39, R39, R0.reuse, -R4 ;  /* 0x0000000027277223 */ /* 0x080fe20000010804 */
[----:B-----5:R-:W-:Y:S01]  /*40b0*/  FADD.FTZ R3, R99, R32 ;  /* 0x0000002063037221 */ /* 0x020fe20000010000 */
[-CC-:B------:R-:W-:Y:S01]  /*40c0*/  FFMA.FTZ R33, R33, R0.reuse, -R4.reuse ;  /* 0x0000000021217223 */ /* 0x180fe20000010804 */
[-CC-:B------:R-:W-:Y:S01]  /*40d0*/  FFMA.FTZ R43, R43, R0.reuse, -R4.reuse ;  /* 0x000000002b2b7223 */ /* 0x180fe20000010804 */
[----:B------:R-:W0:Y:S01]  /*40e0*/  MUFU.EX2 R27, R27 ;  /* 0x0000001b001b7308 */ /* 0x000e220000000800 */
[----:B------:R-:W-:Y:S01]  /*40f0*/  FADD.FTZ R32, R178, R3 ;  /* 0x00000003b2207221 */ /* 0x000fe20000010000 */
[-CC-:B------:R-:W-:Y:S01]  /*4100*/  FFMA.FTZ R37, R37, R0.reuse, -R4.reuse ;  /* 0x0000000025257223 */ /* 0x180fe20000010804 */
[-CC-:B------:R-:W-:Y:S01]  /*4110*/  FFMA.FTZ R47, R47, R0.reuse, -R4.reuse ;  /* 0x000000002f2f7223 */ /* 0x180fe20000010804 */
[-C--:B------:R-:W-:Y:S01]  /*4120*/  FFMA.FTZ R41, R41, R0.reuse, -R4 ;  /* 0x0000000029297223 */ /* 0x080fe20000010804 */
[----:B------:R-:W-:Y:S01]  /*4130*/  FADD.FTZ R3, R101, R32 ;  /* 0x0000002065037221 */ /* 0x000fe20000010000 */
[-CC-:B------:R-:W-:Y:S01]  /*4140*/  FFMA.FTZ R51, R51, R0.reuse, -R4.reuse ;  /* 0x0000000033337223 */ /* 0x180fe20000010804 */
[-CC-:B------:R-:W-:Y:S01]  /*4150*/  FFMA.FTZ R45, R45, R0.reuse, -R4.reuse ;  /* 0x000000002d2d7223 */ /* 0x180fe20000010804 */
[----:B------:R-:W1:Y:S01]  /*4160*/  MUFU.EX2 R21, R21 ;  /* 0x0000001500157308 */ /* 0x000e620000000800 */
[----:B------:R-:W-:Y:S01]  /*4170*/  FADD.FTZ R34, R172, R3 ;  /* 0x00000003ac227221 */ /* 0x000fe20000010000 */
[-CC-:B------:R-:W-:Y:S01]  /*4180*/  FFMA.FTZ R55, R55, R0.reuse, -R4.reuse ;  /* 0x0000000037377223 */ /* 0x180fe20000010804 */
[-CC-:B------:R-:W-:Y:S01]  /*4190*/  FFMA.FTZ R49, R49, R0.reuse, -R4.reuse ;  /* 0x0000000031317223 */ /* 0x180fe20000010804 */
[-C--:B------:R-:W-:Y:S01]  /*41a0*/  FFMA.FTZ R59, R59, R0.reuse, -R4 ;  /* 0x000000003b3b7223 */ /* 0x080fe20000010804 */
[----:B------:R-:W-:Y:S01]  /*41b0*/  FADD.FTZ R3, R103, R34 ;  /* 0x0000002267037221 */ /* 0x000fe20000010000 */
[-CC-:B------:R-:W-:Y:S01]  /*41c0*/  FFMA.FTZ R53, R53, R0.reuse, -R4.reuse ;  /* 0x0000000035357223 */ /* 0x180fe20000010804 */
[-CC-:B------:R-:W-:Y:S01]  /*41d0*/  FFMA.FTZ R63, R63, R0.reuse, -R4.reuse ;  /* 0x000000003f3f7223 */ /* 0x180fe20000010804 */
[----:B------:R2:W3:Y:S01]  /*41e0*/  MUFU.EX2 R8, R31 ;  /* 0x0000001f00087308 */ /* 0x0004e20000000800 */
[----:B------:R-:W-:Y:S01]  /*41f0*/  FADD.FTZ R36, R174, R3 ;  /* 0x00000003ae247221 */ /* 0x000fe20000010000 */
[----:B0-----:R-:W-:Y:S01]  /*4200*/  FADD.FTZ R34, R26, R27 ;  /* 0x0000001b1a227221 */ /* 0x001fe20000010000 */
        /* <DEDUP_REMOVED lines=12> */
[-C--:B------:R-:W-:Y:S01]  /*42d0*/  FFMA.FTZ R111, R111, R0.reuse, -R4 ;  /* 0x000000006f6f7223 */ /* 0x080fe20000010804 */
[----:B------:R-:W1:Y:S01]  /*42e0*/  MUFU.EX2 R12, R35 ;  /* 0x00000023000c7308 */ /* 0x000e620000000800 */
[----:B---3--:R-:W-:Y:S01]  /*42f0*/  FADD.FTZ R36, R8, R3 ;  /* 0x0000000308247221 */ /* 0x008fe20000010000 */
[----:B------:R-:W-:Y:S01]  /*4300*/  FADD.FTZ R31, R107, R38 ;  /* 0x000000266b1f7221 */ /* 0x000fe20000010000 */
[-CC-:B------:R-:W-:Y:S01]  /*4310*/  FFMA.FTZ R83, R83, R0.reuse, -R4.reuse ;  /* 0x0000000053537223 */ /* 0x180fe20000010804 */
[-CC-:B------:R-:W-:Y:S01]  /*4320*/  FFMA.FTZ R115, R115, R0.reuse, -R4.reuse ;  /* 0x0000000073737223 */ /* 0x180fe20000010804 */
[----:B------:R-:W-:Y:S01]  /*4330*/  FFMA.FTZ R87, R87, R0, -R4 ;  /* 0x0000000057577223 */ /* 0x000fe20000010804 */
[----:B------:R-:W-:Y:S01]  /*4340*/  FADD.FTZ R38, R170, R31 ;  /* 0x0000001faa267221 */ /* 0x000fe20000010000 */
[----:B------:R-:W-:Y:S01]  /*4350*/  F2FP.BF16.F32.PACK_AB R160, R65, R6 ;  /* 0x0000000641a0723e */ /* 0x000fe200000010ff */
[----:B------:R-:W2:Y:S01]  /*4360*/  MUFU.EX2 R29, R29 ;  /* 0x0000001d001d7308 */ /* 0x000ea20000000800 */
[----:B0-----:R-:W-:Y:S01]  /*4370*/  FADD.FTZ R3, R25, R36 ;  /* 0x0000002419037221 */ /* 0x001fe20000010000 */
[----:B------:R-:W-:Y:S01]  /*4380*/  FADD.FTZ R31, R109, R38 ;  /* 0x000000266d1f7221 */ /* 0x000fe20000010000 */
[----:B------:R-:W-:-:S02]  /*4390*/  F2FP.BF16.F32.PACK_AB R183, R8, R21 ;  /* 0x0000001508b7723e */ /* 0x000fc400000010ff */
[----:B------:R-:W-:Y:S01]  /*43a0*/  F2FP.BF16.F32.PACK_AB R180, R95, R180 ;  /* 0x000000b45fb4723e */ /* 0x000fe200000010ff */
[----:B------:R-:W-:Y:S01]  /*43b0*/  FADD.FTZ R40, R164, R31 ;  /* 0x0000001fa4287221 */ /* 0x000fe20000010000 */
[----:B------:R-:W-:Y:S01]  /*43c0*/  F2FP.BF16.F32.PACK_AB R182, R97, R182 ;  /* 0x000000b661b6723e */ /* 0x000fe200000010ff */
[----:B------:R-:W0:Y:S01]  /*43d0*/  MUFU.EX2 R14, R39 ;  /* 0x00000027000e7308 */ /* 0x000e220000000800 */
[C---:B-1----:R-:W-:Y:S01]  /*43e0*/  FADD.FTZ R36, R12.reuse, R3 ;  /* 0x000000030c247221 */ /* 0x042fe20000010000 */
[----:B------:R-:W-:Y:S01]  /*43f0*/  FADD.FTZ R31, R57, R40 ;  /* 0x00000028391f7221 */ /* 0x000fe20000010000 */
[----:B------:R-:W-:Y:S02]  /*4400*/  F2FP.BF16.F32.PACK_AB R177, R12, R25 ;  /* 0x000000190cb1723e */ /* 0x000fe400000010ff */
[----:B------:R-:W-:Y:S01]  /*4410*/  F2FP.BF16.F32.PACK_AB R176, R99, R176 ;  /* 0x000000b063b0723e */ /* 0x000fe200000010ff */
[----:B------:R-:W-:Y:S01]  /*4420*/  FADD.FTZ R40, R166, R31 ;  /* 0x0000001fa6287221 */ /* 0x000fe20000010000 */
[----:B------:R-:W-:Y:S01]  /*4430*/  F2FP.BF16.F32.PACK_AB R178, R101, R178 ;  /* 0x000000b265b2723e */ /* 0x000fe200000010ff */
[----:B------:R-:W1:Y:S01]  /*4440*/  MUFU.EX2 R33, R33 ;  /* 0x0000002100217308 */ /* 0x000e620000000800 */
[----:B--2---:R-:W-:Y:S01]  /*4450*/  FADD.FTZ R3, R29, R36 ;  /* 0x000000241d037221 */ /* 0x004fe20000010000 */
        /* <DEDUP_REMOVED lines=13> */
[----:B-1----:R-:W-:Y:S01]  /*4530*/  FADD.FTZ R3, R33, R38 ;  /* 0x0000002621037221 */ /* 0x002fe20000010000 */
[----:B------:R-:W-:-:S02]  /*4540*/  F2FP.BF16.F32.PACK_AB R181, R27, R26 ;  /* 0x0000001a1bb5723e */ /* 0x000fc400000010ff */
[----:B------:R-:W-:-:S04]  /*4550*/  F2FP.BF16.F32.PACK_AB R179, R14, R29 ;  /* 0x0000001d0eb3723e */ /* 0x000fc800000010ff */
        /* <DEDUP_REMOVED lines=10> */
[C---:B------:R-:W-:Y:S01]  /*4600*/  FADD.FTZ R40, R162.reuse, R31 ;  /* 0x0000001fa2287221 */ /* 0x040fe20000010000 */
[----:B------:R-:W-:-:S05]  /*4610*/  F2FP.BF16.F32.PACK_AB R162, R162, R7 ;  /* 0x00000007a2a2723e */ /* 0x000fca00000010ff */
        /* <DEDUP_REMOVED lines=62> */
[----:B------:R-:W-:Y:S01]  /*4a00*/  F2FP.BF16.F32.PACK_AB R153, R8, R111 ;  /* 0x0000006f0899723e */ /* 0x000fe200000010ff */
[----:B------:R-:W-:Y:S02]  /*4a10*/  VIADD R8, R88, 0xfffffffe ;  /* 0xfffffffe58087836 */ /* 0x000fe40000000000 */
[----:B-1----:R-:W-:-:S04]  /*4a20*/  FADD.FTZ R3, R115, R12 ;  /* 0x0000000c73037221 */ /* 0x002fc80000010000 */
[C---:B--2---:R-:W-:Y:S01]  /*4a30*/  FADD.FTZ R3, R10.reuse, R3 ;  /* 0x000000030a037221 */ /* 0x044fe20000010000 */
[----:B------:R-:W-:Y:S01]  /*4a40*/  F2FP.BF16.F32.PACK_AB R155, R10, R115 ;  /* 0x000000730a9b723e */ /* 0x000fe200000010ff */
        /* <DEDUP_REMOVED lines=12> */
.L_x_1348:
[----:B------:R-:W-:Y:S02]  /*4b10*/  ULDC UR18, c[0x0][0x9e4] ;  /* 0x0002790000127ab9 */ /* 0x000fe40000000800 */
[----:B------:R-:W-:-:S11]  /*4b20*/  UISETP.NE.AND UP0, UPT, UR18, 0x1, UPT ;  /* 0x000000011200788c */ /* 0x000fd6000bf05270 */
[----:B------:R-:W-:Y:S02]  /*4b30*/  @UP0 ULDC.64 UR6, c[0x0][0x9e8] ;  /* 0x00027a0000060ab9 */ /* 0x000fe40000000a00 */
[----:B------:R-:W-:-:S04]  /*4b40*/  UIMAD.WIDE.U32 UR10, UR15, UR6, URZ ;  /* 0x000000060f0a72a5 */ /* 0x000fc8000f8e003f */
[----:B------:R-:W-:-:S12]  /*4b50*/  @UP0 USHF.R.U32.HI UR15, URZ, UR7, UR11 ;  /* 0x000000073f0f0299 */ /* 0x000fd8000801160b */
.L_x_1349:
[----:B------:R-:W-:-:S04]  /*4b60*/  UIMAD UR15, UR15, UR18, UR18 ;  /* 0x000000120f0f72a4 */ /* 0x000fc8000f8e0212 */
[----:B------:R-:W-:-:S04]  /*4b70*/  UISETP.LT.AND UP0, UPT, UR14, UR15, UPT ;  /* 0x0000000f0e00728c */ /* 0x000fc8000bf01270 */
[----:B------:R-:W-:-:S12]  /*4b80*/  USEL UR14, UR14, UR15, UP0 ;  /* 0x0000000f0e0e7287 */ /* 0x000fd80008000000 */
.L_x_1347:
        /* <DEDUP_REMOVED lines=47> */
.L_x_1369:
[----:B------:R-:W-:Y:S01]  /*4e80*/  ISETP.NE.AND P2, PT, RZ, UR44, PT ;  /* 0x0000002cff007c0c */ /* 0x000fe2000bf45270 */
[----:B------:R-:W-:-:S04]  /*4e90*/  UISETP.NE.AND UP0, UPT, UR59, 0x1, UPT ;  /* 0x000000013b00788c */ /* 0x000fc8000bf05270 */
[----:B------:R-:W-:-:S04]  /*4ea0*/  USEL UR47, URZ, 0x1, UP0 ;  /* 0x000000013f2f7887 */ /* 0x000fc80008000000 */
[----:B------:R-:W-:-:S04]  /*4eb0*/  ULOP3.LUT UR47, UR60, UR47, URZ, 0x3c, !UPT ;  /* 0x0000002f3c2f7292 */ /* 0x000fc8000f8e3c3f */
[----:B------:R-:W-:Y:S08]  /*4ec0*/  @P2 BRA `(.L_x_1351) ;  /* 0x0000000000382947 */ /* 0x000ff00003800000 */
[----:B------:R-:W-:Y:S05]  /*4ed0*/  @!P0 BRA `(.L_x_1352) ;  /* 0x0000000000048947 */ /* 0x000fea0003800000 */
[----:B------:R-:W-:Y:S01]  /*4ee0*/  BPT.TRAP 0x1 ;  /* 0x000000040000795c */ /* 0x000fe20000300000 */
.L_x_1352:
        /* <DEDUP_REMOVED lines=9> */
.L_x_1353:
[----:B-1----:R-:W-:Y:S05]  /*4f80*/  @P1 BRA `(.L_x_1351) ;  /* 0x0000000000081947 */ /* 0x002fea0003800000 */
[----:B------:R-:W1:Y:S02]  /*4f90*/  SYNCS.PHASECHK.TRANS64.TRYWAIT P1, [UR6+0x28830], R0 ;  /* 0x02883000ff0075a7 */ /* 0x000e640008020146 */
[----:B-1----:R-:W-:Y:S05]  /*4fa0*/  @!P1 BRA `(.L_x_1354) ;  /* 0x0000010c00189947 */ /* 0x002fea0003800000 */
.L_x_1351:
        /* <DEDUP_REMOVED lines=48> */
.L_x_1356:
[----:B------:R-:W-:Y:S01]  /*52b0*/  ULEA UR6, UR59, UR41, 0x3 ;  /* 0x000000293b067291 */ /* 0x000fe2000f8e183f */
[----:B------:R-:W-:-:S05]  /*52c0*/  IMAD.U32 R0, RZ, RZ, UR60 ;  /* 0x0000003cff007e24 */ /* 0x000fca000f8e00ff */
[----:B------:R-:W-:-:S04]  /*52d0*/  SHF.L.U32 R0, R0, 0x1f, RZ ;  /* 0x0000001f00007819 */ /* 0x000fc800000006ff */
[----:B------:R0:W1:Y:S01]  /*52e0*/  SYNCS.PHASECHK.TRANS64.TRYWAIT P1, [UR6+0x28850], R0 ;  /* 0x02885000ff0075a7 */ /* 0x0000620008020146 */
[----:B------:R-:W-:Y:S05]  /*52f0*/  @!P0 BRA `(.L_x_1357) ;  /* 0x0000000000048947 */ /* 0x000fea0003800000 */
[----:B------:R-:W-:Y:S01]  /*5300*/  BPT.TRAP 0x1 ;  /* 0x000000040000795c */ /* 0x000fe20000300000 */
.L_x_1357:
[----:B-1----:R-:W-:Y:S05]  /*5310*/  @P1 BRA `(.L_x_1355) ;  /* 0x0000000000081947 */ /* 0x002fea0003800000 */
[----:B------:R-:W1:Y:S02]  /*5320*/  SYNCS.PHASECHK.TRANS64.TRYWAIT P1, [UR6+0x28850], R0 ;  /* 0x02885000ff0075a7 */ /* 0x000e640008020146 */
[----:B-1----:R-:W-:Y:S05]  /*5330*/  @!P1 BRA `(.L_x_1358) ;  /* 0x00000108004c9947 */ /* 0x002fea0003800000 */
.L_x_1355:
        /* <DEDUP_REMOVED lines=49> */
.L_x_1359:
[----:B------:R-:W-:Y:S01]  /*5650*/  UISETP.NE.AND UP1, UPT, UR51, URZ, UPT ;  /* 0x0000003f3300728c */ /* 0x000fe2000bf25270 */
[----:B0-----:R-:W-:Y:S01]  /*5660*/  VIADD R0, R17, UR37 ;  /* 0x0000002511007c36 */ /* 0x001fe20008000000 */
[----:B------:R-:W-:Y:S01]  /*5670*/  ULEA UR6, UR46, UR41, 0x3 ;  /* 0x000000292e067291 */ /* 0x000fe2000f8e183f */
[----:B------:R-:W-:Y:S01]  /*5680*/  IMAD.SHL.U32 R14, R8, 0x80, RZ ;  /* 0x00000080080e7824 */ /* 0x000fe200078e00ff */
[----:B------:R-:W-:Y:S02]  /*5690*/  UISETP.NE.AND UP0, UPT, UR50, URZ, UPT ;  /* 0x0000003f3200728c */ /* 0x000fe4000bf05270 */
        /* <DEDUP_REMOVED lines=13> */
[----:B------:R-:W-:-:S04]  /*5770*/  IMAD.U32 R2, RZ, RZ, UR45 ;  /* 0x0000002dff027e24 */ /* 0x000fc8000f8e00ff */
[----:B------:R-:W0:Y:S01]  /*5780*/  SHFL.IDX PT, R9, R0, RZ, 0x1c1f ;  /* 0x001c1fff00097589 */ /* 0x000e2200000e0000 */
[----:B------:R-:W-:-:S05]  /*5790*/  IADD3 R5, -R2, UR38, R5 ;  /* 0x0000002602057c10 */ /* 0x000fca000fffe105 */
[C---:B------:R-:W-:Y:S02]  /*57a0*/  VIADD R20, R5.reuse, UR57 ;  /* 0x0000003905147c36 */ /* 0x040fe40008000000 */
[----:B------:R-:W-:Y:S02]  /*57b0*/  VIADD R152, R5, UR6 ;  /* 0x0000000605987c36 */ /* 0x000fe40008000000 */
[--C-:B0-----:R-:W-:Y:S02]  /*57c0*/  IMAD.IADD R2, R20, 0x1, R9.reuse ;  /* 0x0000000114027824 */ /* 0x101fe400078e0209 */
[----:B------:R-:W-:Y:S01]  /*57d0*/  IMAD.IADD R10, R152, 0x1, R9 ;  /* 0x00000001980a7824 */ /* 0x000fe200078e0209 */
[----:B------:R-:W-:Y:S06]  /*57e0*/  @P1 BRA `(.L_x_1360) ;  /* 0x00000000005c1947 */ /* 0x000fec0003800000 */
[----:B------:R-:W-:Y:S01]  /*57f0*/  IMAD.U32 R12, RZ, RZ, UR45 ;  /* 0x0000002dff0c7e24 */ /* 0x000fe2000f8e00ff */
[----:B------:R-:W-:Y:S04]  /*5800*/  BSSY B0, `(.L_x_1361) ;  /* 0x0000011000007945 */ /* 0x000fe80003800000 */
[----:B------:R-:W-:-:S04]  /*5810*/  IADD3 R5, -R12, UR38, R9 ;  /* 0x000000260c057c10 */ /* 0x000fc8000fffe109 */
        /* <DEDUP_REMOVED lines=10> */
.L_x_1362:
[----:B------:R-:W-:-:S05]  /*58c0*/  IMAD.U32 R9, RZ, RZ, UR53 ;  /* 0x00000035ff097e24 */ /* 0x000fca000f8e00ff */
[----:B------:R-:W-:-:S13]  /*58d0*/  ISETP.NE.AND P1, PT, R9, 0x1, PT ;  /* 0x000000010900780c */ /* 0x000fda0003f25270 */
[----:B------:R-:W0:Y:S02]  /*58e0*/  @P1 LDC.64 R12, c[0x0][0x9e8] ;  /* 0x00027a00ff0c1b82 */ /* 0x000e240000000a00 */
[----:B0-----:R-:W-:-:S05]  /*58f0*/  @P1 IMAD.HI.U32 R12, R5, R12, RZ ;  /* 0x0000000c050c1227 */ /* 0x001fca00078e00ff */
[----:B------:R-:W-:-:S07]  /*5900*/  @P1 SHF.R.U32.HI R5, RZ, R13, R12 ;  /* 0x0000000dff051219 */ /* 0x000fce000001160c */
.L_x_1363:
[----:B------:R-:W-:Y:S05]  /*5910*/  BSYNC B0 ;  /* 0x0000000000007941 */ /* 0x000fea0003800000 */
.L_x_1361:
[----:B------:R-:W-:-:S04]  /*5920*/  IMAD R5, R5, R9, -R14 ;  /* 0x0000000905057224 */ /* 0x000fc800078e0a0e */
[----:B------:R-:W-:-:S05]  /*5930*/  IMAD R5, R16, -0x2, R5 ;  /* 0xfffffffe10057824 */ /* 0x000fca00078e0205 */
[----:B------:R-:W-:Y:S02]  /*5940*/  VIADDMNMX R2, R5, R9, R2, PT ;  /* 0x0000000905027246 */ /* 0x000fe40003800102 */
[----:B------:R-:W-:-:S07]  /*5950*/  VIMNMX R10, R10, R5, !PT ;  /* 0x000000050a0a7248 */ /* 0x000fce0007fe0100 */
.L_x_1360:
        /* <DEDUP_REMOVED lines=116> */
.L_x_1366:
[----:B------:R-:W-:-:S05]  /*60a0*/  IMAD.U32 R2, RZ, RZ, UR53 ;  /* 0x00000035ff027e24 */ /* 0x000fca000f8e00ff */
[----:B------:R-:W-:-:S13]  /*60b0*/  ISETP.NE.AND P2, PT, R2, 0x1, PT ;  /* 0x000000010200780c */ /* 0x000fda0003f45270 */
[----:B------:R-:W0:Y:S02]  /*60c0*/  @P2 LDC.64 R160, c[0x0][0x9e8] ;  /* 0x00027a00ffa02b82 */ /* 0x000e240000000a00 */
[----:B0-----:R-:W-:-:S05]  /*60d0*/  @P2 IMAD.HI.U32 R0, R159, R160, RZ ;  /* 0x000000a09f002227 */ /* 0x001fca00078e00ff */
[----:B------:R-:W-:-:S07]  /*60e0*/  @P2 SHF.R.U32.HI R159, RZ, R161, R0 ;  /* 0x000000a1ff9f2219 */ /* 0x000fce0000011600 */
.L_x_1367:
[----:B------:R-:W-:Y:S05]  /*60f0*/  BSYNC B0 ;  /* 0x0000000000007941 */ /* 0x000fea0003800000 */
.L_x_1365:
[----:B------:R-:W-:-:S04]  /*6100*/  IMAD R159, R159, R2, -R14 ;  /* 0x000000029f9f7224 */ /* 0x000fc800078e0a0e */
[----:B------:R-:W-:-:S05]  /*6110*/  IMAD R159, R16, -0x2, R159 ;  /* 0xfffffffe109f7824 */ /* 0x000fca00078e029f */
[----:B------:R-:W-:Y:S02]  /*6120*/  VIADDMNMX R10, R159, R2, R10, PT ;  /* 0x000000029f0a7246 */ /* 0x000fe4000380010a */
[----:B------:R-:W-:-:S07]  /*6130*/  VIMNMX R12, R12, R159, !PT ;  /* 0x0000009f0c0c7248 */ /* 0x000fce0007fe0100 */
.L_x_1364:
        /* <DEDUP_REMOVED lines=92> */
[-CC-:B------:R-:W-:Y:S01]  /*6700*/  FFMA.FTZ R47, R165, R0.reuse, -R14.reuse ;  /* 0x00000000a52f7223 */ /* 0x180fe2000001080e */
        /* <DEDUP_REMOVED lines=25> */
[--C-:B------:R-:W-:Y:S01]  /*68a0*/  FFMA.FTZ R156, R25, R0, -R14.reuse ;  /* 0x00000000199c7223 */ /* 0x100fe2000001080e */
[----:B------:R-:W-:Y:S01]  /*68b0*/  ISETP.LT.OR P4, PT, R10, 0x3a, P4 ;  /* 0x0000003a0a00780c */ /* 0x000fe20002781670 */
[----:B------:R-:W-:Y:S01]  /*68c0*/  MUFU.EX2 R9, R9 ;  /* 0x0000000900097308 */ /* 0x000fe20000000800 */
        /* <DEDUP_REMOVED lines=19> */
[----:B------:R-:W-:Y:S01]  /*6a00*/  FFMA.FTZ R33, R85, R0, -R14 ;  /* 0x0000000055217223 */ /* 0x000fe2000001080e */
[----:B------:R-:W-:Y:S01]  /*6a10*/  FMNMX.FTZ R20, R179, R20, !PT ;  /* 0x00000014b3147209 */ /* 0x000fe20007810000 */
[----:B------:R-:W-:Y:S01]  /*6a20*/  MUFU.EX2 R180, R180 ;  /* 0x000000b400b47308 */ /* 0x000fe20000000800 */
[----:B------:R-:W-:-:S02]  /*6a30*/  ISETP.LT.OR P5, PT, R10, 0x49, P5 ;  /* 0x000000490a00780c */ /* 0x000fc40002fa1670 */
[----:B------:R-:W-:Y:S02]  /*6a40*/  FMNMX.FTZ R20, R51, R20, !PT ;  /* 0x0000001433147209 */ /* 0x000fe40007810000 */
[----:B------:R-:W-:Y:S02]  /*6a50*/  FSEL R59, R59, -INF , !P3 ;  /* 0xff8000003b3b7808 */ /* 0x000fe40005800000 */
[----:B------:R-:W-:Y:S01]  /*6a60*/  FMNMX.FTZ R20, R181, R20, !PT ;  /* 0x00000014b5147209 */ /* 0x000fe20007810000 */
[----:B------:R-:W-:Y:S01]  /*6a70*/  MUFU.EX2 R182, R182 ;  /* 0x000000b600b67308 */ /* 0x000fe20000000800 */
[----:B------:R-:W-:Y:S02]  /*6a80*/  FSEL R165, R62, -INF , !P5 ;  /* 0xff8000003ea57808 */ /* 0x000fe40006800000 */
[----:B------:R-:W-:Y:S02]  /*6a90*/  FMNMX.FTZ R20, R175, R20, !PT ;  /* 0x00000014af147209 */ /* 0x000fe40007810000 */
[----:B------:R-:W-:-:S02]  /*6aa0*/  ISETP.LT.OR P4, PT, R10, 0x4a, P4 ;  /* 0x0000004a0a00780c */ /* 0x000fc40002781670 */
[----:B------:R-:W-:Y:S01]  /*6ab0*/  FMNMX.FTZ R20, R183, R20, !PT ;  /* 0x00000014b7147209 */ /* 0x000fe20007810000 */
[----:B------:R-:W-:Y:S01]  /*6ac0*/  MUFU.EX2 R11, R11 ;  /* 0x0000000b000b7308 */ /* 0x000fe20000000800 */
[C---:B------:R-:W-:Y:S02]  /*6ad0*/  ISETP.GT.AND P3, PT, R12.reuse, 0x51, P1 ;  /* 0x000000510c00780c */ /* 0x040fe40000f64270 */
[----:B------:R-:W-:Y:S02]  /*6ae0*/  FMNMX.FTZ R20, R59, R20, !PT ;  /* 0x000000143b147209 */ /* 0x000fe40007810000 */
[----:B------:R-:W-:Y:S02]  /*6af0*/  FSEL R63, R63, -INF , !P4 ;  /* 0xff8000003f3f7808 */ /* 0x000fe40006000000 */
[----:B------:R-:W-:Y:S01]  /*6b00*/  FMNMX.FTZ R20, R165, R20, !PT ;  /* 0x00000014a5147209 */ /* 0x000fe20007810000 */
[----:B------:R-:W-:Y:S01]  /*6b10*/  MUFU.EX2 R176, R176 ;  /* 0x000000b000b07308 */ /* 0x000fe20000000800 */
[----:B------:R-:W-:-:S02]  /*6b20*/  ISETP.GT.AND P5, PT, R12, 0x58, P1 ;  /* 0x000000580c00780c */ /* 0x000fc40000fa4270 */
[----:B------:R-:W-:Y:S02]  /*6b30*/  FSEL R157, R66, -INF , !P2 ;  /* 0xff800000429d7808 */ /* 0x000fe40005000000 */
[----:B------:R-:W-:Y:S02]  /*6b40*/  ISETP.LT.OR P3, PT, R10, 0x52, P3 ;  /* 0x000000520a00780c */ /* 0x000fe40001f61670 */
[----:B------:R-:W-:Y:S01]  /*6b50*/  FMNMX.FTZ R20, R63, R20, !PT ;  /* 0x000000143f147209 */ /* 0x000fe20007810000 */
[----:B------:R-:W-:Y:S01]  /*6b60*/  MUFU.EX2 R13, R13 ;  /* 0x0000000d000d7308 */ /* 0x000fe20000000800 */
[----:B------:R-:W-:Y:S02]  /*6b70*/  ISETP.GT.AND P4, PT, R12, 0x59, P1 ;  /* 0x000000590c00780c */ /* 0x000fe40000f84270 */
[----:B------:R-:W-:Y:S02]  /*6b80*/  ISETP.LT.OR P5, PT, R10, 0x59, P5 ;  /* 0x000000590a00780c */ /* 0x000fe40002fa1670 */
[----:B------:R-:W-:-:S02]  /*6b90*/  FSEL R67, R67, -INF , !P3 ;  /* 0xff80000043437808 */ /* 0x000fc40005800000 */
[----:B------:R-:W-:Y:S01]  /*6ba0*/  FMNMX.FTZ R20, R157, R20, !PT ;  /* 0x000000149d147209 */ /* 0x000fe20007810000 */
[----:B------:R-:W-:Y:S01]  /*6bb0*/  MUFU.EX2 R178, R178 ;  /* 0x000000b200b27308 */ /* 0x000fe20000000800 */
[----:B------:R-:W-:Y:S02]  /*6bc0*/  ISETP.GT.AND P2, PT, R12, 0x60, P1 ;  /* 0x000000600c00780c */ /* 0x000fe40000f44270 */
[----:B------:R-:W-:Y:S02]  /*6bd0*/  FSEL R153, R70, -INF , !P5 ;  /* 0xff80000046997808 */ /* 0x000fe40006800000 */
[----:B------:R-:W-:Y:S02]  /*6be0*/  ISETP.LT.OR P4, PT, R10, 0x5a, P4 ;  /* 0x0000005a0a00780c */ /* 0x000fe40002781670 */
[----:B------:R-:W-:Y:S01]  /*6bf0*/  FMNMX.FTZ R20, R67, R20, !PT ;  /* 0x0000001443147209 */ /* 0x000fe20007810000 */
[----:B------:R-:W-:Y:S01]  /*6c00*/  MUFU.EX2 R27, R27 ;  /* 0x0000001b001b7308 */ /* 0x000fe20000000800 */
[----:B------:R-:W-:-:S02]  /*6c10*/  ISETP.GT.AND P3, PT, R12, 0x61, P1 ;  /* 0x000000610c00780c */ /* 0x000fc40000f64270 */
[----:B------:R-:W-:Y:S02]  /*6c20*/  ISETP.LT.OR P2, PT, R10, 0x61, P2 ;  /* 0x000000610a00780c */ /* 0x000fe40001741670 */
[----:B------:R-:W-:Y:S02]  /*6c30*/  FSEL R71, R71, -INF , !P4 ;  /* 0xff80000047477808 */ /* 0x000fe40006000000 */
[----:B------:R-:W-:Y:S01]  /*6c40*/  FMNMX.FTZ R20, R153, R20, !PT ;  /* 0x0000001499147209 */ /* 0x000fe20007810000 */
[----:B------:R-:W-:Y:S01]  /*6c50*/  MUFU.EX2 R172, R172 ;  /* 0x000000ac00ac7308 */ /* 0x000fe20000000800 */
[----:B------:R-:W-:Y:S02]  /*6c60*/  ISETP.GT.AND P5, PT, R12, 0x68, P1 ;  /* 0x000000680c00780c */ /* 0x000fe40000fa4270 */
[----:B------:R-:W-:Y:S02]  /*6c70*/  FSEL R155, R74, -INF , !P2 ;  /* 0xff8000004a9b7808 */ /* 0x000fe40005000000 */
[----:B------:R-:W-:-:S02]  /*6c80*/  ISETP.LT.OR P3, PT, R10, 0x62, P3 ;  /* 0x000000620a00780c */ /* 0x000fc40001f61670 */
[----:B------:R-:W-:Y:S01]  /*6c90*/  FMNMX.FTZ R20, R71, R20, !PT ;  /* 0x0000001447147209 */ /* 0x000fe20007810000 */
[----:B------:R-:W-:Y:S01]  /*6ca0*/  MUFU.EX2 R47, R47 ;  /* 0x0000002f002f7308 */ /* 0x000fe20000000800 */
[----:B------:R-:W-:Y:S02]  /*6cb0*/  ISETP.GT.AND P4, PT, R12, 0x69, P1 ;  /* 0x000000690c00780c */ /* 0x000fe40000f84270 */
[----:B------:R-:W-:Y:S02]  /*6cc0*/  ISETP.LT.OR P5, PT, R10, 0x69, P5 ;  /* 0x000000690a00780c */ /* 0x000fe40002fa1670 */
        /* <DEDUP_REMOVED lines=19> */
[C---:B------:R-:W-:Y:S02]  /*6e00*/  ISETP.LT.OR P5, PT, R10.reuse, 0x79, P5 ;  /* 0x000000790a00780c */ /* 0x040fe40002fa1670 */
[----:B------:R-:W-:Y:S02]  /*6e10*/  FSEL R83, R83, -INF , !P3 ;  /* 0xff80000053537808 */ /* 0x000fe40005800000 */
[----:B------:R-:W-:Y:S01]  /*6e20*/  FMNMX.FTZ R20, R169, R20, !PT ;  /* 0x00000014a9147209 */ /* 0x000fe20007810000 */
[----:B------:R-:W-:Y:S01]  /*6e30*/  MUFU.EX2 R170, R170 ;  /* 0x000000aa00aa7308 */ /* 0x000fe20000000800 */
[----:B------:R-:W-:Y:S02]  /*6e40*/  ISETP.LT.OR P1, PT, R10, 0x7a, P1 ;  /* 0x0000007a0a00780c */ /* 0x000fe40000f21670 */
[----:B------:R-:W-:Y:S02]  /*6e50*/  FSEL R193, R86, -INF , !P5 ;  /* 0xff80000056c17808 */ /* 0x000fe40006800000 */
[----:B------:R-:W-:-:S02]  /*6e60*/  FMNMX.FTZ R20, R83, R20, !PT ;  /* 0x0000001453147209 */ /* 0x000fc40007810000 */
[----:B------:R-:W-:Y:S01]  /*6e70*/  FSEL R87, R87, -INF , !P1 ;  /* 0xff80000057577808 */ /* 0x000fe20004800000 */
[----:B------:R-:W-:Y:S01]  /*6e80*/  MUFU.EX2 R45, R45 ;  /* 0x0000002d002d7308 */ /* 0x000fe20000000800 */
[----:B------:R-:W-:Y:S02]  /*6e90*/  FMNMX.FTZ R20, R193, R20, !PT ;  /* 0x00000014c1147209 */ /* 0x000fe40007810000 */
[----:B------:R-:W-:Y:S02]  /*6ea0*/  FSEL R65, R2, RZ, P6 ;  /* 0x000000ff02417208 */ /* 0x000fe40003000000 */
[----:B------:R-:W-:-:S03]  /*6eb0*/  FMNMX.FTZ R20, R87, R20, !PT ;  /* 0x0000001457147209 */ /* 0x000fc60007810000 */
[----:B------:R-:W-:Y:S01]  /*6ec0*/  FADD.FTZ R65, -R65, R6 ;  /* 0x0000000641417221 */ /* 0x000fe20000010100 */
[----:B------:R-:W-:Y:S01]  /*6ed0*/  MUFU.EX2 R164, R164 ;  /* 0x000000a400a47308 */ /* 0x000fe20000000800 */
[----:B------:R-:W0:Y:S02]  /*6ee0*/  SHFL.BFLY PT, R57, R20, 0x2, 0x1f ;  /* 0x0c401f0014397f89 */ /* 0x000e2400000e0000 */
[----:B------:R-:W-:-:S05]  /*6ef0*/  FMUL.FTZ R6, R65, R0 ;  /* 0x0000000041067220 */ /* 0x000fca0000410000 */
[----:B------:R-:W-:Y:S08]  /*6f00*/  MUFU.EX2 R41, R41 ;  /* 0x0000002900297308 */ /* 0x000ff00000000800 */
[----:B------:R-:W1:Y:S08]  /*6f10*/  MUFU.EX2 R6, R6 ;  /* 0x0000000600067308 */ /* 0x000e700000000800 */
[----:B------:R-:W-:Y:S01]  /*6f20*/  MUFU.EX2 R166, R166 ;  /* 0x000000a600a67308 */ /* 0x000fe20000000800 */
[----:B0-----:R-:W-:Y:S01]  /*6f30*/  FMNMX.FTZ R10, R20, R57, !PT ;  /* 0x00000039140a7209 */ /* 0x001fe20007810000 */
[----:B------:R-:W-:-:S04]  /*6f40*/  FFMA.FTZ R57, R77, R0, -R14 ;  /* 0x000000004d397223 */ /* 0x000fc8000001080e */
[----:B------:R-:W0:Y:S02]  /*6f50*/  SHFL.BFLY PT, R61, R10, 0x1, 0x1f ;  /* 0x0c201f000a3d7f89 */ /* 0x000e2400000e0000 */
[----:B------:R-:W-:Y:S01]  /*6f60*/  MUFU.EX2 R29, R29 ;  /* 0x0000001d001d7308 */ /* 0x000fe20000000800 */
[----:B-1----:R-:W-:-:S04]  /*6f70*/  FFMA.FTZ R69, R6, R4, R9 ;  /* 0x0000000406457223 */ /* 0x002fc80000010009 */
[----:B------:R-:W-:-:S03]  /*6f80*/  FADD.FTZ R69, R180, R69 ;  /* 0x00000045b4457221 */ /* 0x000fc60000010000 */
[----:B------:R-:W-:Y:S08]  /*6f90*/  MUFU.EX2 R160, R160 ;  /* 0x000000a000a07308 */ /* 0x000ff00000000800 */
[----:B------:R-:W-:Y:S01]  /*6fa0*/  MUFU.EX2 R15, R15 ;  /* 0x0000000f000f7308 */ /* 0x000fe20000000800 */
[----:B0-----:R-:W-:-:S07]  /*6fb0*/  FMNMX.FTZ R5, R10, R61, !PT ;  /* 0x0000003d0a057209 */ /* 0x001fce0007810000 */
[----:B------:R-:W-:Y:S01]  /*6fc0*/  MUFU.EX2 R162, R162 ;  /* 0x000000a200a27308 */ /* 0x000fe20000000800 */
[C---:B------:R-:W-:Y:S01]  /*6fd0*/  FSETP.NEU.FTZ.AND P1, PT, R5.reuse, -INF , PT ;  /* 0xff8000000500780b */ /* 0x040fe20003f3d000 */
[----:B------:R-:W-:-:S03]  /*6fe0*/  FMUL.FTZ R10, R5, R0 ;  /* 0x00000000050a7220 */ /* 0x000fc60000410000 */
[----:B------:R-:W-:Y:S02]  /*6ff0*/  FSEL R32, R5, RZ, P1 ;  /* 0x000000ff05207208 */ /* 0x000fe40000800000 */
[----:B------:R-:W-:Y:S01]  /*7000*/  FSEL R10, R10, RZ, P1 ;  /* 0x000000ff0a0a7208 */ /* 0x000fe20000800000 */
[----:B------:R-:W-:Y:S02]  /*7010*/  MUFU.EX2 R21, R21 ;  /* 0x0000001500157308 */ /* 0x000fe40000000800 */
        /* <DEDUP_REMOVED lines=54> */
[----:B------:R-:W-:-:S03]  /*7380*/  FFMA.FTZ R38, R67, R0, -R10 ;  /* 0x0000000043267223 */ /* 0x000fc6000001080a */
        /* <DEDUP_REMOVED lines=10> */
[----:B--2---:R-:W-:-:S07]  /*7430*/  FADD.FTZ R40, R26, R63 ;  /* 0x0000003f1a287221 */ /* 0x004fce0000010000 */
[----:B------:R-:W2:Y:S01]  /*7440*/  MUFU.EX2 R65, R65 ;  /* 0x0000004100417308 */ /* 0x000ea20000000800 */
[----:B0-----:R-:W-:Y:S01]  /*7450*/  FADD.FTZ R63, R43, R40 ;  /* 0x000000282b3f7221 */ /* 0x001fe20000010000 */
[-CC-:B------:R-:W-:Y:S01]  /*7460*/  FFMA.FTZ R40, R71, R0.reuse, -R10.reuse ;  /* 0x0000000047287223 */ /* 0x180fe2000001080a */
[----:B------:R-:W-:-:S05]  /*7470*/  FFMA.FTZ R10, R87, R0, -R10 ;  /* 0x00000000570a7223 */ /* 0x000fca000001080a */
[----:B------:R-:W0:Y:S01]  /*7480*/  MUFU.EX2 R30, R30 ;  /* 0x0000001e001e7308 */ /* 0x000e220000000800 */
[----:B-1----:R-:W-:-:S07]  /*7490*/  FADD.FTZ R42, R28, R63 ;  /* 0x0000003f1c2a7221 */ /* 0x002fce0000010000 */
[----:B------:R-:W1:Y:S01]  /*74a0*/  MUFU.EX2 R51, R51 ;  /* 0x0000003300337308 */ /* 0x000e620000000800 */
[----:B--2---:R-:W-:-:S07]  /*74b0*/  FADD.FTZ R63, R65, R42 ;  /* 0x0000002a413f7221 */ /* 0x004fce0000010000 */
        /* <DEDUP_REMOVED lines=18> */
[----:B0-----:R-:W-:Y:S01]  /*75e0*/  FADD.FTZ R3, R167, R42 ;  /* 0x0000002aa7037221 */ /* 0x001fe20000010000 */
[----:B------:R-:W-:-:S06]  /*75f0*/  FADD.FTZ R42, R160, R63 ;  /* 0x0000003fa02a7221 */ /* 0x000fcc0000010000 */
[----:B------:R-:W0:Y:S01]  /*7600*/  MUFU.EX2 R38, R38 ;  /* 0x0000002600267308 */ /* 0x000e220000000800 */
[----:B-1----:R-:W-:-:S07]  /*7610*/  FADD.FTZ R4, R36, R3 ;  /* 0x0000000324047221 */ /* 0x002fce0000010000 */
[----:B------:R-:W1:Y:S01]  /*7620*/  MUFU.EX2 R163, R163 ;  /* 0x000000a300a37308 */ /* 0x000e620000000800 */
[----:B--2---:R-:W-:-:S07]  /*7630*/  FADD.FTZ R3, R161, R4 ;  /* 0x00000004a1037221 */ /* 0x004fce0000010000 */
[----:B------:R-:W2:Y:S01]  /*7640*/  MUFU.EX2 R40, R40 ;  /* 0x0000002800287308 */ /* 0x000ea20000000800 */
[----:B0-----:R-:W-:-:S07]  /*7650*/  FADD.FTZ R4, R38, R3 ;  /* 0x0000000326047221 */ /* 0x001fce0000010000 */
[----:B------:R-:W-:Y:S01]  /*7660*/  MUFU.EX2 R156, R156 ;  /* 0x0000009c009c7308 */ /* 0x000fe20000000800 */
[----:B-1----:R-:W-:-:S07]  /*7670*/  FADD.FTZ R3, R163, R4 ;  /* 0x00000004a3037221 */ /* 0x002fce0000010000 */
[----:B------:R-:W0:Y:S01]  /*7680*/  MUFU.EX2 R44, R155 ;  /* 0x0000009b002c7308 */ /* 0x000e220000000800 */
[----:B--2---:R-:W-:-:S07]  /*7690*/  FADD.FTZ R3, R40, R3 ;  /* 0x0000000328037221 */ /* 0x004fce0000010000 */
[----:B------:R-:W-:Y:S08]  /*76a0*/  MUFU.EX2 R25, R25 ;  /* 0x0000001900197308 */ /* 0x000ff00000000800 */
[----:B------:R-:W1:Y:S01]  /*76b0*/  MUFU.EX2 R75, R75 ;  /* 0x0000004b004b7308 */ /* 0x000e620000000800 */
[----:B0-----:R-:W-:-:S07]  /*76c0*/  FADD.FTZ R3, R44, R3 ;  /* 0x000000032c037221 */ /* 0x001fce0000010000 */
[----:B------:R0:W2:Y:S08]  /*76d0*/  MUFU.EX2 R46, R53 ;  /* 0x00000035002e7308 */ /* 0x0000b00000000800 */
[----:B------:R-:W3:Y:S01]  /*76e0*/  MUFU.EX2 R158, R158 ;  /* 0x0000009e009e7308 */ /* 0x000ee20000000800 */
[----:B0-----:R-:W-:Y:S01]  /*76f0*/  FADD.FTZ R53, R15, R42 ;  /* 0x0000002a0f357221 */ /* 0x001fe20000010000 */
[----:B-1----:R-:W-:-:S03]  /*7700*/  FADD.FTZ R3, R75, R3 ;  /* 0x000000034b037221 */ /* 0x002fc60000010000 */
[----:B------:R-:W-:-:S03]  /*7710*/  FADD.FTZ R42, R162, R53 ;  /* 0x00000035a22a7221 */ /* 0x000fc60000010000 */
[----:B------:R-:W0:Y:S01]  /*7720*/  MUFU.EX2 R57, R57 ;  /* 0x0000003900397308 */ /* 0x000e220000000800 */
[----:B------:R-:W-:Y:S01]  /*7730*/  FADD.FTZ R53, R21, R42 ;  /* 0x0000002a15357221 */ /* 0x000fe20000010000 */
[----:B--2---:R-:W-:-:S03]  /*7740*/  FADD.FTZ R3, R46, R3 ;  /* 0x000000032e037221 */ /* 0x004fc60000010000 */
[----:B------:R-:W-:-:S03]  /*7750*/  FADD.FTZ R4, R156, R53 ;  /* 0x000000359c047221 */ /* 0x000fc60000010000 */
[----:B------:R-:W1:Y:S01]  /*7760*/  MUFU.EX2 R79, R79 ;  /* 0x0000004f004f7308 */ /* 0x000e620000000800 */
[----:B------:R-:W-:-:S04]  /*7770*/  FADD.FTZ R53, R25, R4 ;  /* 0x0000000419357221 */ /* 0x000fc80000010000 */
[----:B---3--:R-:W-:-:S03]  /*7780*/  FADD.FTZ R4, R158, R53 ;  /* 0x000000359e047221 */ /* 0x008fc60000010000 */
        /* <DEDUP_REMOVED lines=16> */
[----:B--2---:R-:W-:-:S03]  /*7890*/  FADD.FTZ R4, R33, R4 ;  /* 0x0000000421047221 */ /* 0x004fc60000010000 */
[----:B0-----:R-:W-:Y:S01]  /*78a0*/  FADD.FTZ R3, R10, R3 ;  /* 0x000000030a037221 */ /* 0x001fe20000010000 */
[----:B------:R-:W-:Y:S06]  /*78b0*/  @!P0 BRA `(.L_x_1368) ;  /* 0x0000000000048947 */ /* 0x000fec0003800000 */
[----:B------:R-:W-:Y:S01]  /*78c0*/  BPT.TRAP 0x1 ;  /* 0x000000040000795c */ /* 0x000fe20000300000 */
.L_x_1368:
[----:B------:R-:W-:Y:S01]  /*78d0*/  ULEA UR6, UR59, UR41, 0x3 ;  /* 0x000000293b067291 */ /* 0x000fe2000f8e183f */
[----:B------:R-:W-:Y:S01]  /*78e0*/  ISETP.GT.AND P1, PT, R8, UR58, PT ;  /* 0x0000003a08007c0c */ /* 0x000fe2000bf24270 */
        /* <DEDUP_REMOVED lines=105> */
.L_x_1350:
[----:B------:R-:W-:Y:S02]  /*7f80*/  UISETP.NE.AND UP1, UPT, UR51, URZ, UPT ;  /* 0x0000003f3300728c */ /* 0x000fe4000bf25270 */
[----:B------:R-:W-:Y:S02]  /*7f90*/  UISETP.NE.AND UP0, UPT, UR50, URZ, UPT ;  /* 0x0000003f3200728c */ /* 0x000fe4000bf05270 */
[----:B------:R-:W-:Y:S02]  /*7fa0*/  UIADD3 UR10, UR37, 0x7f, URZ ;  /* 0x0000007f250a7890 */ /* 0x000fe4000fffe03f */
[----:B------:R-:W-:Y:S02]  /*7fb0*/  UIADD3 UR11, UR38, 0x1, -UR45 ;  /* 0x00000001260b7890 */ /* 0x000fe4000fffe82d */
[----:B------:R-:W-:-:S03]  /*7fc0*/  PLOP3.LUT P1, PT, PT, PT, UP0, 0x40, 0x0 ;  /* 0x000000000000781c */ /* 0x000fc60003f2e808 */
[----:B------:R-:W-:Y:S01]  /*7fd0*/  @UP1 ULDC UR6, c[0x0][0x44c] ;  /* 0x0001130000061ab9 */ /* 0x000fe20000000800 */
[----:B------:R-:W-:Y:S01]  /*7fe0*/  @UP1 ULDC UR14, c[0x0][0x450] ;  /* 0x00011400000e1ab9 */ /* 0x000fe20000000800 */
[----:B------:R-:W-:-:S04]  /*7ff0*/  UIMAD.WIDE.U32 UR6, UR10, UR6, URZ ;  /* 0x000000060a0672a5 */ /* 0x000fc8000f8e003f */
[----:B------:R-:W-:-:S04]  /*8000*/  @UP1 USHF.R.U32.HI UR10, URZ, UR14, UR7 ;  /* 0x0000000e3f0a1299 */ /* 0x000fc80008011607 */
[----:B------:R-:W-:-:S04]  /*8010*/  UIADD3 UR10, UR11, UR10, URZ ;  /* 0x0000000a0b0a7290 */ /* 0x000fc8000fffe03f */
[----:B------:R-:W-:Y:S01]  /*8020*/  UIADD3 UR56, UR10, -UR56, URZ ;  /* 0x800000380a387290 */ /* 0x000fe2000fffe03f */
[----:B------:R-:W-:Y:S11]  /*8030*/  @P1 BRA `(.L_x_1370) ;  /* 0x0000000000501947 */ /* 0x000ff60003800000 */
[----:B------:R-:W-:Y:S02]  /*8040*/  UMOV UR14, UR10 ;  /* 0x0000000a000e7c82 */ /* 0x000fe40008000000 */
[----:B------:R-:W-:-:S06]  /*8050*/  UISETP.GT.AND UP0, UPT, UR14, -0x1, UPT ;  /* 0xffffffff0e00788c */ /* 0x000fcc000bf04270 */
[----:B------:R-:W-:-:S13]  /*8060*/  PLOP3.LUT P1, PT, PT, PT, UP0, 0x80, 0x0 ;  /* 0x000000000000781c */ /* 0x000fda0003f2f008 */
[----:B------:R-:W-:Y:S05]  /*8070*/  @P1 BRA `(.L_x_1371) ;  /* 0x0000000000201947 */ /* 0x000fea0003800000 */
[----:B------:R-:W-:Y:S01]  /*8080*/  ULDC UR15, c[0x0][0x9e4] ;  /* 0x00027900000f7ab9 */ /* 0x000fe20000000800 */
[----:B------:R-:W-:Y:S02]  /*8090*/  ULOP3.LUT UR14, URZ, UR14, URZ, 0x33, !UPT ;  /* 0x0000000e3f0e7292 */ /* 0x000fe4000f8e333f */
[----:B------:R-:W-:-:S11]  /*80a0*/  UISETP.NE.AND UP0, UPT, UR15, 0x1, UPT ;  /* 0x000000010f00788c */ /* 0x000fd6000bf05270 */
[----:B------:R-:W-:Y:S02]  /*80b0*/  @UP0 ULDC.64 UR6, c[0x0][0x9e8] ;  /* 0x00027a0000060ab9 */ /* 0x000fe40000000a00 */
[----:B------:R-:W-:-:S04]  /*80c0*/  UIMAD.WIDE.U32 UR10, UR14, UR6, URZ ;  /* 0x000000060e0a72a5 */ /* 0x000fc8000f8e003f */
[----:B------:R-:W-:-:S04]  /*80d0*/  @UP0 USHF.R.U32.HI UR14, URZ, UR7, UR11 ;  /* 0x000000073f0e0299 */ /* 0x000fc8000801160b */
[----:B------:R-:W-:Y:S01]  /*80e0*/  ULOP3.LUT UR14, URZ, UR14, URZ, 0x33, !UPT ;  /* 0x0000000e3f0e7292 */ /* 0x000fe2000f8e333f */
[----:B------:R-:W-:Y:S11]  /*80f0*/  BRA `(.L_x_1372) ;  /* 0x0000000000147947 */ /* 0x000ff60003800000 */
.L_x_1371:
[----:B------:R-:W-:Y:S02]  /*8100*/  ULDC UR15, c[0x0][0x9e4] ;  /* 0x00027900000f7ab9 */ /* 0x000fe40000000800 */
[----:B------:R-:W-:-:S11]  /*8110*/  UISETP.NE.AND UP0, UPT, UR15, 0x1, UPT ;  /* 0x000000010f00788c */ /* 0x000fd6000bf05270 */
[----:B------:R-:W-:Y:S02]  /*8120*/  @UP0 ULDC.64 UR6, c[0x0][0x9e8] ;  /* 0x00027a0000060ab9 */ /* 0x000fe40000000a00 */
[----:B------:R-:W-:-:S04]  /*8130*/  UIMAD.WIDE.U32 UR10, UR14, UR6, URZ ;  /* 0x000000060e0a72a5 */ /* 0x000fc8000f8e003f */
[----:B------:R-:W-:-:S12]  /*8140*/  @UP0 USHF.R.U32.HI UR14, URZ, UR7, UR11 ;  /* 0x000000073f0e0299 */ /* 0x000fd8000801160b */
.L_x_1372:
[----:B------:R-:W-:-:S04]  /*8150*/  UIMAD UR14, UR14, UR15, URZ ;  /* 0x0000000f0e0e72a4 */ /* 0x000fc8000f8e023f */
[----:B------:R-:W-:-:S04]  /*8160*/  UISETP.LT.AND UP0, UPT, UR56, UR14, UPT ;  /* 0x0000000e3800728c */ /* 0x000fc8000bf01270 */
[----:B------:R-:W-:-:S12]  /*8170*/  USEL UR56, UR56, UR14, !UP0 ;  /* 0x0000000e38387287 */ /* 0x000fd8000c000000 */
.L_x_1370:
[----:B------:R-:W-:-:S04]  /*8180*/  UIADD3 UR56, UR56, 0x7f, URZ ;  /* 0x0000007f38387890 */ /* 0x000fc8000fffe03f */
[----:B------:R-:W-:-:S04]  /*8190*/  USHF.R.S32.HI UR6, URZ, 0x1f, UR56 ;  /* 0x0000001f3f067899 */ /* 0x000fc80008011438 */
[----:B------:R-:W-:-:S04]  /*81a0*/  ULEA.HI UR6, UR6, UR56, URZ, 0x7 ;  /* 0x0000003806067291 */ /* 0x000fc8000f8f383f */
[----:B------:R-:W-:-:S04]  /*81b0*/  USHF.R.S32.HI UR6, URZ, 0x7, UR6 ;  /* 0x000000073f067899 */ /* 0x000fc80008011406 */
[----:B------:R-:W-:-:S04]  /*81c0*/  UISETP.LT.AND UP0, UPT, UR39, UR6, UPT ;  /* 0x000000062700728c */ /* 0x000fc8000bf01270 */
[----:B------:R-:W-:-:S06]  /*81d0*/  USEL UR53, UR39, UR6, !UP0 ;  /* 0x0000000627357287 */ /* 0x000fcc000c000000 */
[----:B------:R-:W-:-:S13]  /*81e0*/  ISETP.GE.AND P1, PT, R8, UR53, PT ;  /* 0x0000003508007c0c */ /* 0x000fda000bf26270 */
[----:B------:R-:W-:Y:S05]  /*81f0*/  @!P1 BRA `(.L_x_1373) ;  /* 0x0000002000149947 */ /* 0x000fea0003800000 */
[----:B------:R-:W-:Y:S01]  /*8200*/  IMAD.MOV.U32 R9, RZ, RZ, R5 ;  /* 0x000000ffff097224 */ /* 0x000fe200078e0005 */
[----:B------:R-:W-:Y:S01]  /*8210*/  UMOV UR57, UR47 ;  /* 0x0000002f00397c82 */ /* 0x000fe20008000000 */
[----:B------:R-:W-:Y:S01]  /*8220*/  IMAD.MOV.U32 R7, RZ, RZ, R2 ;  /* 0x000000ffff077224 */ /* 0x000fe200078e0002 */
[----:B------:R-:W-:Y:S01]  /*8230*/  UMOV UR56, UR46 ;  /* 0x0000002e00387c82 */ /* 0x000fe20008000000 */
[----:B------:R-:W-:-:S07]  /*8240*/  IMAD.MOV.U32 R6, RZ, RZ, R8 ;  /* 0x000000ffff067224 */ /* 0x000fce00078e0008 */
.L_x_1384:
[----:B------:R-:W-:Y:S01]  /*8250*/  ISETP.NE.AND P2, PT, RZ, UR44, PT ;  /* 0x0000002cff007c0c */ /* 0x000fe2000bf45270 */
[----:B------:R-:W-:-:S04]  /*8260*/  UISETP.NE.AND UP0, UPT, UR56, 0x1, UPT ;  /* 0x000000013800788c */ /* 0x000fc8000bf05270 */
[----:B------:R-:W-:-:S04]  /*8270*/  USEL UR47, URZ, 0x1, UP0 ;  /* 0x000000013f2f7887 */ /* 0x000fc80008000000 */
[----:B------:R-:W-:-:S04]  /*8280*/  ULOP3.LUT UR47, UR57, UR47, URZ, 0x3c, !UPT ;  /* 0x0000002f392f7292 */ /* 0x000fc8000f8e3c3f */
[----:B------:R-:W-:Y:S08]  /*8290*/  @P2 BRA `(.L_x_1374) ;  /* 0x0000000000382947 */ /* 0x000ff00003800000 */
[----:B------:R-:W-:Y:S05]  /*82a0*/  @!P0 BRA `(.L_x_1375) ;  /* 0x0000000000048947 */ /* 0x000fea0003800000 */
[----:B------:R-:W-:Y:S01]  /*82b0*/  BPT.TRAP 0x1 ;  /* 0x000000040000795c */ /* 0x000fe20000300000 */
.L_x_1375:
        /* <DEDUP_REMOVED lines=9> */
.L_x_1376:
[----:B-1----:R-:W-:Y:S05]  /*8350*/  @P1 BRA `(.L_x_1374) ;  /* 0x0000000000081947 */ /* 0x002fea0003800000 */
[----:B------:R-:W1:Y:S02]  /*8360*/  SYNCS.PHASECHK.TRANS64.TRYWAIT P1, [UR6+0x28830], R0 ;  /* 0x02883000ff0075a7 */ /* 0x000e640008020146 */
[----:B-1----:R-:W-:Y:S05]  /*8370*/  @!P1 BRA `(.L_x_1377) ;  /* 0x000000d800549947 */ /* 0x002fea0003800000 */
.L_x_1374:
        /* <DEDUP_REMOVED lines=48> */
.L_x_1379:
[----:B------:R-:W-:Y:S01]  /*8680*/  ULEA UR6, UR56, UR41, 0x3 ;  /* 0x0000002938067291 */ /* 0x000fe2000f8e183f */
[----:B------:R-:W-:-:S05]  /*8690*/  IMAD.U32 R0, RZ, RZ, UR57 ;  /* 0x00000039ff007e24 */ /* 0x000fca000f8e00ff */
[----:B------:R-:W-:-:S04]  /*86a0*/  SHF.L.U32 R0, R0, 0x1f, RZ ;  /* 0x0000001f00007819 */ /* 0x000fc800000006ff */
[----:B------:R0:W1:Y:S01]  /*86b0*/  SYNCS.PHASECHK.TRANS64.TRYWAIT P1, [UR6+0x28850], R0 ;  /* 0x02885000ff0075a7 */ /* 0x0000620008020146 */
[----:B------:R-:W-:Y:S05]  /*86c0*/  @!P0 BRA `(.L_x_1380) ;  /* 0x0000000000048947 */ /* 0x000fea0003800000 */
[----:B------:R-:W-:Y:S01]  /*86d0*/  BPT.TRAP 0x1 ;  /* 0x000000040000795c */ /* 0x000fe20000300000 */
.L_x_1380:
[----:B-1----:R-:W-:Y:S05]  /*86e0*/  @P1 BRA `(.L_x_1378) ;  /* 0x0000000000081947 */ /* 0x002fea0003800000 */
[----:B------:R-:W1:Y:S02]  /*86f0*/  SYNCS.PHASECHK.TRANS64.TRYWAIT P1, [UR6+0x28850], R0 ;  /* 0x02885000ff0075a7 */ /* 0x000e640008020146 */
[----:B-1----:R-:W-:Y:S05]  /*8700*/  @!P1 BRA `(.L_x_1381) ;  /* 0x000000d400889947 */ /* 0x002fea0003800000 */
.L_x_1378:
        /* <DEDUP_REMOVED lines=49> */
.L_x_1382:
        /* <DEDUP_REMOVED lines=67> */
[----:B------:R-:W-:Y:S01]  /*8e50*/  FMNMX.FTZ R10, R87, R2, !PT ;  /* 0x00000002570a7209 */ /* 0x000fe20007810000 */
[----:B------:R-:W0:Y:S02]  /*8e60*/  LDC R0, c[0x0][0x988] ;  /* 0x00026200ff007b82 */ /* 0x000e240000000800 */
[----:B------:R-:W1:Y:S04]  /*8e70*/  SHFL.BFLY PT, R5, R8, 0x2, 0x1f ;  /* 0x0c401f0008057f89 */ /* 0x000e6800000e0000 */
[----:B------:R-:W2:Y:S01]  /*8e80*/  SHFL.BFLY PT, R13, R10, 0x2, 0x1f ;  /* 0x0c401f000a0d7f89 */ /* 0x000ea200000e0000 */
[----:B-1----:R-:W-:-:S02]  /*8e90*/  FMNMX.FTZ R11, R8, R5, !PT ;  /* 0x00000005080b7209 */ /* 0x002fc40007810000 */
[----:B--2---:R-:W-:-:S03]  /*8ea0*/  FMNMX.FTZ R13, R10, R13, !PT ;  /* 0x0000000d0a0d7209 */ /* 0x004fc60007810000 */
[----:B------:R-:W1:Y:S04]  /*8eb0*/  SHFL.BFLY PT, R2, R11, 0x1, 0x1f ;  /* 0x0c201f000b027f89 */ /* 0x000e6800000e0000 */
[----:B------:R-:W2:Y:S01]  /*8ec0*/  SHFL.BFLY PT, R12, R13, 0x1, 0x1f ;  /* 0x0c201f000d0c7f89 */ /* 0x000ea200000e0000 */
[----:B-1----:R-:W-:Y:S02]  /*8ed0*/  FMNMX.FTZ R2, R11, R2, !PT ;  /* 0x000000020b027209 */ /* 0x002fe40007810000 */
[----:B--2---:R-:W-:-:S03]  /*8ee0*/  FMNMX.FTZ R5, R13, R12, !PT ;  /* 0x0000000c0d057209 */ /* 0x004fc60007810000 */
[C---:B0-----:R-:W-:Y:S01]  /*8ef0*/  FMUL.FTZ R153, R2.reuse, R0 ;  /* 0x0000000002997220 */ /* 0x041fe20000410000 */
[----:B------:R-:W-:-:S03]  /*8f00*/  FADD.FTZ R7, -R2, R7 ;  /* 0x0000000702077221 */ /* 0x000fc60000010100 */
[-CC-:B------:R-:W-:Y:S01]  /*8f10*/  FFMA.FTZ R11, R29, R0.reuse, -R153.reuse ;  /* 0x000000001d0b7223 */ /* 0x180fe20000010899 */
[-CC-:B------:R-:W-:Y:S01]  /*8f20*/  FFMA.FTZ R29, R49, R0.reuse, -R153.reuse ;  /* 0x00000000311d7223 */ /* 0x180fe20000010899 */
[-C--:B------:R-:W-:Y:S01]  /*8f30*/  FFMA.FTZ R49, R69, R0.reuse, -R153 ;  /* 0x0000000045317223 */ /* 0x080fe20000010899 */
[C---:B------:R-:W-:Y:S01]  /*8f40*/  FADD.FTZ R9, -R5.reuse, R9 ;  /* 0x0000000905097221 */ /* 0x040fe20000010100 */
[-C--:B------:R-:W-:Y:S01]  /*8f50*/  FMUL.FTZ R69, R5, R0.reuse ;  /* 0x0000000005457220 */ /* 0x080fe20000410000 */
[-C--:B------:R-:W-:Y:S01]  /*8f60*/  FMUL.FTZ R7, R7, R0.reuse ;  /* 0x0000000007077220 */ /* 0x080fe20000410000 */
[-C--:B------:R-:W-:Y:S01]  /*8f70*/  FFMA.FTZ R180, R24, R0.reuse, -R153 ;  /* 0x0000000018b47223 */ /* 0x080fe20000010899 */
[-C--:B------:R-:W-:Y:S01]  /*8f80*/  FMUL.FTZ R8, R9, R0.reuse ;  /* 0x0000000009087220 */ /* 0x080fe20000410000 */
[-C--:B------:R-:W-:Y:S01]  /*8f90*/  FFMA.FTZ R181, R26, R0.reuse, -R69 ;  /* 0x000000001ab57223 */ /* 0x080fe20000010845 */
[-C--:B------:R-:W-:Y:S01]  /*8fa0*/  FFMA.FTZ R9, R25, R0.reuse, -R153 ;  /* 0x0000000019097223 */ /* 0x080fe20000010899 */
[-C--:B------:R-:W-:Y:S01]  /*8fb0*/  FFMA.FTZ R10, R27, R0.reuse, -R69 ;  /* 0x000000001b0a7223 */ /* 0x080fe20000010845 */
[----:B------:R-:W-:Y:S01]  /*8fc0*/  MUFU.EX2 R7, R7 ;  /* 0x0000000700077308 */ /* 0x000fe20000000800 */
[-C--:B------:R-:W-:Y:S01]  /*8fd0*/  FFMA.FTZ R182, R28, R0.reuse, -R153 ;  /* 0x000000001cb67223 */ /* 0x080fe20000010899 */
[-CC-:B------:R-:W-:Y:S01]  /*8fe0*/  FFMA.FTZ R183, R30, R0.reuse, -R69.reuse ;  /* 0x000000001eb77223 */ /* 0x180fe20000010845 */
        /* <DEDUP_REMOVED lines=20> */
[--C-:B------:R-:W-:Y:S01]  /*9130*/  FFMA.FTZ R169, R50, R0, -R69.reuse ;  /* 0x0000000032a97223 */ /* 0x100fe20000010845 */
        /* <DEDUP_REMOVED lines=19> */
[-C--:B------:R-:W-:Y:S01]  /*9270*/  FFMA.FTZ R161, R66, R0.reuse, -R69 ;  /* 0x0000000042a17223 */ /* 0x080fe20000010845 */
[-CC-:B------:R-:W-:Y:S01]  /*9280*/  FFMA.FTZ R45, R65, R0.reuse, -R153.reuse ;  /* 0x00000000412d7223 */ /* 0x180fe20000010899 */
[-C--:B------:R-:W-:Y:S01]  /*9290*/  FFMA.FTZ R162, R68, R0.reuse, -R153 ;  /* 0x0000000044a27223 */ /* 0x080fe20000010899 */
[-C--:B------:R-:W-:Y:S01]  /*92a0*/  FFMA.FTZ R163, R70, R0.reuse, -R69 ;  /* 0x0000000046a37223 */ /* 0x080fe20000010845 */
[-C--:B------:R-:W-:Y:S01]  /*92b0*/  FFMA.FTZ R156, R72, R0.reuse, -R153 ;  /* 0x00000000489c7223 */ /* 0x080fe20000010899 */
[----:B------:R-:W1:Y:S01]  /*92c0*/  MUFU.EX2 R182, R182 ;  /* 0x000000b600b67308 */ /* 0x000e620000000800 */
[----:B0-----:R-:W-:Y:S01]  /*92d0*/  FADD.FTZ R27, R9, R4 ;  /* 0x00000004091b7221 */ /* 0x001fe20000010000 */
[-C--:B------:R-:W-:Y:S01]  /*92e0*/  FFMA.FTZ R74, R74, R0.reuse, -R69 ;  /* 0x000000004a4a7223 */ /* 0x080fe20000010845 */
        /* <DEDUP_REMOVED lines=11> */
[-C--:B------:R-:W-:Y:S01]  /*93a0*/  FFMA.FTZ R83, R83, R0.reuse, -R69 ;  /* 0x0000000053537223 */ /* 0x080fe20000010845 */
[-C--:B------:R-:W-:Y:S01]  /*93b0*/  FFMA.FTZ R154, R84, R0.reuse, -R153 ;  /* 0x00000000549a7223 */ /* 0x080fe20000010899 */
[----:B------:R-:W2:Y:S01]  /*93c0*/  MUFU.EX2 R11, R11 ;  /* 0x0000000b000b7308 */ /* 0x000ea20000000800 */
[----:B-1----:R-:W-:Y:S01]  /*93d0*/  FADD.FTZ R36, R182, R27 ;  /* 0x0000001bb6247221 */ /* 0x002fe20000010000 */
[-C--:B------:R-:W-:Y:S01]  /*93e0*/  FFMA.FTZ R86, R86, R0.reuse, -R69 ;  /* 0x0000000056567223 */ /* 0x080fe20000010845 */
        /* <DEDUP_REMOVED lines=122> */
.L_x_1383:
        /* <DEDUP_REMOVED lines=102> */
[-C--:B------:R-:W-:Y:S01]  /*a1f0*/  FMUL.FTZ R150, R150, R8.reuse ;  /* 0x0000000896967220 */ /* 0x080fe20000410000 */
[----:B------:R-:W-:Y:S01]  /*a200*/  FMUL.FTZ R151, R151, R8 ;  /* 0x0000000897977220 */ /* 0x000fe20000410000 */
[----:B------:R-:W-:-:S02]  /*a210*/  IMAD.MOV.U32 R9, RZ, RZ, R5 ;  /* 0x000000ffff097224 */ /* 0x000fc400078e0005 */
[----:B------:R-:W-:Y:S01]  /*a220*/  IMAD.MOV.U32 R7, RZ, RZ, R2 ;  /* 0x000000ffff077224 */ /* 0x000fe200078e0002 */
[----:B------:R-:W-:Y:S06]  /*a230*/  @P1 BRA `(.L_x_1384) ;  /* 0xffffffe000041947 */ /* 0x000fec000383ffff */
[----:B------:R-:W-:-:S07]  /*a240*/  IMAD.MOV.U32 R8, RZ, RZ, R6 ;  /* 0x000000ffff087224 */ /* 0x000fce00078e0006 */
.L_x_1373:
        /* <DEDUP_REMOVED lines=8> */
[----:B------:R-:W-:-:S05]  /*a2d0*/  ULDC UR56, c[0x0][0x9e0] ;  /* 0x0002780000387ab9 */ /* 0x000fca0000000800 */
.L_x_1404:
        /* <DEDUP_REMOVED lines=9> */
.L_x_1387:
[----:B------:R-:W-:Y:S01]  /*a370*/  ULEA UR6, UR46, UR41, 0x3 ;  /* 0x000000292e067291 */ /* 0x000fe2000f8e183f */
[----:B------:R-:W-:-:S05]  /*a380*/  IMAD.U32 R0, RZ, RZ, UR47 ;  /* 0x0000002fff007e24 */ /* 0x000fca000f8e00ff */
[----:B------:R-:W-:-:S04]  /*a390*/  SHF.L.U32 R0, R0, 0x1f, RZ ;  /* 0x0000001f00007819 */ /* 0x000fc800000006ff */
[----:B------:R0:W1:Y:S01]  /*a3a0*/  SYNCS.PHASECHK.TRANS64.TRYWAIT P1, [UR6+0x28830], R0 ;  /* 0x02883000ff0075a7 */ /* 0x0000620008020146 */
[----:B------:R-:W-:Y:S05]  /*a3b0*/  @!P0 BRA `(.L_x_1388) ;  /* 0x0000000000048947 */ /* 0x000fea0003800000 */
[----:B------:R-:W-:Y:S01]  /*a3c0*/  BPT.TRAP 0x1 ;  /* 0x000000040000795c */ /* 0x000fe20000300000 */
.L_x_1388:
[----:B-1----:R-:W-:Y:S05]  /*a3d0*/  @P1 BRA `(.L_x_1386) ;  /* 0x0000000000081947 */ /* 0x002fea0003800000 */
[----:B------:R-:W1:Y:S02]  /*a3e0*/  SYNCS.PHASECHK.TRANS64.TRYWAIT P1, [UR6+0x28830], R0 ;  /* 0x02883000ff0075a7 */ /* 0x000e640008020146 */
[----:B-1----:R-:W-:Y:S05]  /*a3f0*/  @!P1 BRA `(.L_x_1389) ;  /* 0x000000b800649947 */ /* 0x002fea0003800000 */
.L_x_1386:
        /* <DEDUP_REMOVED lines=45> */
.L_x_1391:
[----:B------:R-:W-:Y:S01]  /*a6d0*/  ULEA UR6, UR58, UR41, 0x3 ;  /* 0x000000293a067291 */ /* 0x000fe2000f8e183f */
[----:B------:R-:W-:-:S05]  /*a6e0*/  IMAD.U32 R0, RZ, RZ, UR59 ;  /* 0x0000003bff007e24 */ /* 0x000fca000f8e00ff */
[----:B------:R-:W-:-:S04]  /*a6f0*/  SHF.L.U32 R0, R0, 0x1f, RZ ;  /* 0x0000001f00007819 */ /* 0x000fc800000006ff */
[----:B------:R0:W1:Y:S01]  /*a700*/  SYNCS.PHASECHK.TRANS64.TRYWAIT P1, [UR6+0x28850], R0 ;  /* 0x02885000ff0075a7 */ /* 0x0000620008020146 */
[----:B------:R-:W-:Y:S05]  /*a710*/  @!P0 BRA `(.L_x_1392) ;  /* 0x0000000000048947 */ /* 0x000fea0003800000 */
[----:B------:R-:W-:Y:S01]  /*a720*/  BPT.TRAP 0x1 ;  /* 0x000000040000795c */ /* 0x000fe20000300000 */
.L_x_1392:
[----:B-1----:R-:W-:Y:S05]  /*a730*/  @P1 BRA `(.L_x_1390) ;  /* 0x0000000000081947 */ /* 0x002fea0003800000 */
[----:B------:R-:W1:Y:S02]  /*a740*/  SYNCS.PHASECHK.TRANS64.TRYWAIT P1, [UR6+0x28850], R0 ;  /* 0x02885000ff0075a7 */ /* 0x000e640008020146 */
[----:B-1----:R-:W-:Y:S05]  /*a750*/  @!P1 BRA `(.L_x_1393) ;  /* 0x000000b400a49947 */ /* 0x002fea0003800000 */
.L_x_1390:
        /* <DEDUP_REMOVED lines=49> */
.L_x_1394:
        /* <DEDUP_REMOVED lines=39> */
.L_x_1397:
[----:B------:R-:W-:-:S05]  /*ace0*/  IMAD.U32 R9, RZ, RZ, UR53 ;  /* 0x00000035ff097e24 */ /* 0x000fca000f8e00ff */
[----:B------:R-:W-:-:S13]  /*acf0*/  ISETP.NE.AND P1, PT, R9, 0x1, PT ;  /* 0x000000010900780c */ /* 0x000fda0003f25270 */
[----:B------:R-:W0:Y:S02]  /*ad00*/  @P1 LDC.64 R12, c[0x0][0x9e8] ;  /* 0x00027a00ff0c1b82 */ /* 0x000e240000000a00 */
[----:B0-----:R-:W-:-:S05]  /*ad10*/  @P1 IMAD.HI.U32 R12, R5, R12, RZ ;  /* 0x0000000c050c1227 */ /* 0x001fca00078e00ff */
[----:B------:R-:W-:-:S07]  /*ad20*/  @P1 SHF.R.U32.HI R5, RZ, R13, R12 ;  /* 0x0000000dff051219 */ /* 0x000fce000001160c */
.L_x_1398:
[----:B------:R-:W-:Y:S05]  /*ad30*/  BSYNC B0 ;  /* 0x0000000000007941 */ /* 0x000fea0003800000 */
.L_x_1396:
[----:B------:R-:W-:-:S04]  /*ad40*/  IMAD R5, R5, R9, -R14 ;  /* 0x0000000905057224 */ /* 0x000fc800078e0a0e */
[----:B------:R-:W-:-:S05]  /*ad50*/  IMAD R5, R16, -0x2, R5 ;  /* 0xfffffffe10057824 */ /* 0x000fca00078e0205 */
[----:B------:R-:W-:Y:S02]  /*ad60*/  VIADDMNMX R2, R5, R9, R2, PT ;  /* 0x0000000905027246 */ /* 0x000fe40003800102 */
[----:B------:R-:W-:-:S07]  /*ad70*/  VIMNMX R10, R10, R5, !PT ;  /* 0x000000050a0a7248 */ /* 0x000fce0007fe0100 */
.L_x_1395:
        /* <DEDUP_REMOVED lines=116> */
.L_x_1401:
[----:B------:R-:W-:-:S05]  /*b4c0*/  IMAD.U32 R2, RZ, RZ, UR53 ;  /* 0x00000035ff027e24 */ /* 0x000fca000f8e00ff */
[----:B------:R-:W-:-:S13]  /*b4d0*/  ISETP.NE.AND P2, PT, R2, 0x1, PT ;  /* 0x000000010200780c */ /* 0x000fda0003f45270 */
[----:B------:R-:W0:Y:S02]  /*b4e0*/  @P2 LDC.64 R160, c[0x0][0x9e8] ;  /* 0x00027a00ffa02b82 */ /* 0x000e240000000a00 */
[----:B0-----:R-:W-:-:S05]  /*b4f0*/  @P2 IMAD.HI.U32 R0, R159, R160, RZ ;  /* 0x000000a09f002227 */ /* 0x001fca00078e00ff */
[----:B------:R-:W-:-:S07]  /*b500*/  @P2 SHF.R.U32.HI R159, RZ, R161, R0 ;  /* 0x000000a1ff9f2219 */ /* 0x000fce0000011600 */
.L_x_1402:
[----:B------:R-:W-:Y:S05]  /*b510*/  BSYNC B0 ;  /* 0x0000000000007941 */ /* 0x000fea0003800000 */
.L_x_1400:
[----:B------:R-:W-:-:S04]  /*b520*/  IMAD R159, R159, R2, -R14 ;  /* 0x000000029f9f7224 */ /* 0x000fc800078e0a0e */
[----:B------:R-:W-:-:S05]  /*b530*/  IMAD R159, R16, -0x2, R159 ;  /* 0xfffffffe109f7824 */ /* 0x000fca00078e029f */
[----:B------:R-:W-:Y:S02]  /*b540*/  VIADDMNMX R10, R159, R2, R10, PT ;  /* 0x000000029f0a7246 */ /* 0x000fe4000380010a */
[----:B------:R-:W-:-:S07]  /*b550*/  VIMNMX R12, R12, R159, !PT ;  /* 0x0000009f0c0c7248 */ /* 0x000fce0007fe0100 */
.L_x_1399:
        /* <DEDUP_REMOVED lines=377> */
.L_x_1403:
        /* <DEDUP_REMOVED lines=107> */
.L_x_1385:
[----:B------:R-:W-:Y:S06]  /*d3a0*/  BAR.ARV 0x8, 0x180 ;  /* 0x0206000000007b1d */ /* 0x000fec0000002000 */
[----:B------:R-:W-:Y:S05]  /*d3b0*/  @!P0 BRA `(.L_x_1405) ;  /* 0x0000000000048947 */ /* 0x000fea0003800000 */
[----:B------:R-:W-:Y:S01]  /*d3c0*/  BPT.TRAP 0x1 ;  /* 0x000000040000795c */ /* 0x000fe20000300000 */
.L_x_1405:
[----:B------:R-:W-:Y:S01]  /*d3d0*/  ULEA UR5, UR46, UR41, 0x3 ;  /* 0x000000292e057291 */ /* 0x000fe2000f8e183f */
[----:B------:R-:W-:-:S05]  /*d3e0*/  IMAD.U32 R6, RZ, RZ, UR47 ;  /* 0x0000002fff067e24 */ /* 0x000fca000f8e00ff */
[----:B------:R-:W-:-:S04]  /*d3f0*/  SHF.L.U32 R6, R6, 0x1f, RZ ;  /* 0x0000001f06067819 */ /* 0x000fc800000006ff */
[----:B------:R0:W1:Y:S01]  /*d400*/  SYNCS.PHASECHK.TRANS64.TRYWAIT P1, [UR5+0x28850], R6 ;  /* 0x02885006ff0075a7 */ /* 0x0000620008020145 */
[----:B------:R-:W-:Y:S05]  /*d410*/  @!P0 BRA `(.L_x_1406) ;  /* 0x0000000000048947 */ /* 0x000fea0003800000 */
[----:B------:R-:W-:Y:S01]  /*d420*/  BPT.TRAP 0x1 ;  /* 0x000000040000795c */ /* 0x000fe20000300000 */
.L_x_1406:
[----:B-1----:R-:W-:Y:S05]  /*d430*/  @P1 BRA `(.L_x_1407) ;  /* 0x0000000000081947 */ /* 0x002fea0003800000 */
[----:B------:R-:W1:Y:S02]  /*d440*/  SYNCS.PHASECHK.TRANS64.TRYWAIT P1, [UR5+0x28850], R6 ;  /* 0x02885006ff0075a7 */ /* 0x000e640008020145 */
[----:B-1----:R-:W-:Y:S05]  /*d450*/  @!P1 BRA `(.L_x_1408) ;  /* 0x00000088007c9947 */ /* 0x002fea0003800000 */
.L_x_1407:
[----:B------:R-:W-:Y:S01]  /*d460*/  UIADD3 UR41, UR41, 0x400, URZ ;  /* 0x0000040029297890 */ /* 0x000fe2000fffe03f */
[----:B------:R-:W-:Y:S01]  /*d470*/  WARPGROUP.ARRIVE ;  /* 0x00000000000079c5 */ /* 0x000fe20000000000 */
[----:B------:R-:W-:Y:S01]  /*d480*/  UMOV UR7, 0x40000040 ;  /* 0x4000004000077882 */ /* 0x000fe20000000000 */
[----:B-1----:R-:W1:Y:S01]  /*d490*/  SHFL.BFLY PT, R7, R4, 0x2, 0x1f ;  /* 0x0c401f0004077f89 */ /* 0x002e6200000e0000 */
[----:B------:R-:W-:Y:S01]  /*d4a0*/  USHF.R.U32.HI UR41, URZ, 0x4, UR41 ;  /* 0x000000043f297899 */ /* 0x000fe20008011629 */
[----:B------:R-:W-:Y:S02]  /*d4b0*/  IMAD.MOV.U32 R20, RZ, RZ, -0x800000 ;  /* 0xff800000ff147424 */ /* 0x000fe400078e00ff */
[----:B0-----:R-:W0:Y:S01]  /*d4c0*/  SHFL.BFLY PT, R6, R3, 0x2, 0x1f ;  /* 0x0c401f0003067f89 */ /* 0x001e2200000e0000 */
[----:B------:R-:W-:-:S04]  /*d4d0*/  ULOP3.LUT UR41, UR41, 0x3fff, URZ, 0xc0, !UPT ;  /* 0x00003fff29297892 */ /* 0x000fc8000f8ec03f */
[----:B------:R-:W-:-:S04]  /*d4e0*/  ULOP3.LUT UR4, UR41, 0x4000000, URZ, 0xfc, !UPT ;  /* 0x0400000029047892 */ /* 0x000fc8000f8efc3f */
[----:B------:R-:W-:-:S07]  /*d4f0*/  ULEA UR4, UR46, UR4, 0xb ;  /* 0x000000042e047291 */ /* 0x000fce000f8e583f */
[----:B------:R-:W-:Y:S02]  /*d500*/  UMOV UR6, UR4 ;  /* 0x0000000400067c82 */ /* 0x000fe40008000000 */
[----:B------:R-:W-:Y:S01]  /*d510*/  HGMMA.64x128x16.F32.BF16 R88, R180, gdesc[UR4].tnspB, R88, gsb0 ;  /* 0x41e00004b4587df0 */ /* 0x000fe20008001858 */
[----:B------:R-:W-:Y:S01]  /*d520*/  UIADD3 UR6, UR4, 0x80, URZ ;  /* 0x0000008004067890 */ /* 0x000fe2000fffe03f */
[----:B-1----:R-:W-:Y:S01]  /*d530*/  FADD.FTZ R7, R7, R4 ;  /* 0x0000000407077221 */ /* 0x002fe20000010000 */
[----:B------:R-:W-:Y:S01]  /*d540*/  UMOV UR7, 0x40000040 ;  /* 0x4000004000077882 */ /* 0x000fe20000000000 */
[----:B------:R-:W-:Y:S02]  /*d550*/  IMAD.MOV.U32 R4, RZ, RZ, RZ ;  /* 0x000000ffff047224 */ /* 0x000fe400078e00ff */
[----:B0-----:R-:W-:Y:S01]  /*d560*/  FADD.FTZ R8, R6, R3 ;  /* 0x0000000306087221 */ /* 0x001fe20000010000 */
[----:B------:R-:W-:Y:S01]  /*d570*/  IMAD.MOV.U32 R3, RZ, RZ, -0x800000 ;  /* 0xff800000ff037424 */ /* 0x000fe200078e00ff */
        /* <DEDUP_REMOVED lines=54> */
.L_x_1409:
        /* <DEDUP_REMOVED lines=74> */
.L_x_1331:
[----:B------:R-:W0:Y:S01]  /*dd80*/  S2R R5, SR_CgaCtaId ;  /* 0x0000000000057919 */ /* 0x000e220000008800 */
[----:B------:R-:W-:Y:S01]  /*dd90*/  MOV R0, 0x400 ;  /* 0x0000040000007802 */ /* 0x000fe20000000f00 */
[----:B------:R-:W-:Y:S01]  /*dda0*/  BSSY B0, `(.L_x_1410) ;  /* 0x000020d000007945 */ /* 0x000fe20003800000 */
[----:B------:R-:W-:Y:S02]  /*ddb0*/  BAR.SYNC.DEFER_BLOCKING 0x5, 0x180 ;  /* 0x0146000000007b1d */ /* 0x000fe40000010000 */
[----:B0-----:R-:W-:-:S05]  /*ddc0*/  LEA R0, R5, R0, 0x18 ;  /* 0x0000000005007211 */ /* 0x001fca00078ec0ff */
[----:B------:R-:W0:Y:S02]  /*ddd0*/  LDS.128 R4, [R0+0x288d0] ;  /* 0x0288d00000047984 */ /* 0x000e240000000c00 */
[----:B0-----:R-:W-:Y:S02]  /*dde0*/  R2UR UR5, R5 ;  /* 0x00000000050572ca */ /* 0x001fe400000e0000 */
[----:B------:R-:W-:Y:S02]  /*ddf0*/  R2UR UR7, R6 ;  /* 0x00000000060772ca */ /* 0x000fe400000e0000 */
        /* <DEDUP_REMOVED lines=9> */
[----:B------:R-:W1:Y:S01]  /*de90*/  LDC R49, c[0x0][0xbe8] ;  /* 0x0002fa00ff317b82 */ /* 0x000e620000000800 */
[----:B------:R-:W-:Y:S01]  /*dea0*/  F2FP.BF16.F32.PACK_AB R130, R133, R132 ;  /* 0x000000848582723e */ /* 0x000fe200000010ff */
[----:B------:R-:W-:Y:S01]  /*deb0*/  UISETP.NE.AND.EX UP0, UPT, UR9, URZ, UPT, UP0 ;  /* 0x0000003f0900728c */ /* 0x000fe2000bf05300 */
[----:B------:R-:W-:Y:S02]  /*dec0*/  F2FP.BF16.F32.PACK_AB R131, R135, R134 ;  /* 0x000000868783723e */ /* 0x000fe400000010ff */
[----:B------:R-:W-:Y:S01]  /*ded0*/  F2FP.BF16.F32.PACK_AB R137, R139, R138 ;  /* 0x0000008a8b89723e */ /* 0x000fe200000010ff */
[----:B------:R-:W-:Y:S01]  /*dee0*/  ULDC.64 UR8, c[0x0][0xc00] ;  /* 0x0003000000087ab9 */ /* 0x000fe20000000a00 */
[----:B------:R-:W-:Y:S01]  /*def0*/  F2FP.BF16.F32.PACK_AB R144, R145, R144 ;  /* 0x000000909190723e */ /* 0x000fe200000010ff */
[----:B------:R-:W-:Y:S01]  /*df00*/  UIMAD.WIDE UR8, UR36, 0x4, UR8 ;  /* 0x00000004240878a5 */ /* 0x000fe2000f8e0208 */
[----:B------:R-:W-:-:S02]  /*df10*/  F2FP.BF16.F32.PACK_AB R138, R141, R140 ;  /* 0x0000008c8d8a723e */ /* 0x000fc400000010ff */
[----:B------:R-:W-:Y:S02]  /*df20*/  F2FP.BF16.F32.PACK_AB R139, R143, R142 ;  /* 0x0000008e8f8b723e */ /* 0x000fe400000010ff */
[----:B------:R-:W-:Y:S02]  /*df30*/  F2FP.BF16.F32.PACK_AB R145, R147, R146 ;  /* 0x000000929391723e */ /* 0x000fe400000010ff */
[----:B------:R-:W-:Y:S02]  /*df40*/  F2FP.BF16.F32.PACK_AB R146, R149, R148 ;  /* 0x000000949592723e */ /* 0x000fe400000010ff */
[----:B------:R-:W-:Y:S02]  /*df50*/  F2FP.BF16.F32.PACK_AB R147, R151, R150 ;  /* 0x000000969793723e */ /* 0x000fe400000010ff */
[----:B------:R-:W-:Y:S02]  /*df60*/  MOV R24, R0 ;  /* 0x0000000000187202 */ /* 0x000fe40000000f00 */
[----:B0-----:R-:W-:-:S03]  /*df70*/  MOV R25, R5 ;  /* 0x0000000500197202 */ /* 0x001fc60000000f00 */
[----:B------:R-:W-:-:S03]  /*df80*/  IMAD.WIDE R4, R188, 0x2, R24 ;  /* 0x00000002bc047825 */ /* 0x000fc600078e0218 */
[C---:B------:R-:W-:Y:S02]  /*df90*/  LOP3.LUT R7, R4.reuse, 0x380, RZ, 0xc0, !PT ;  /* 0x0000038004077812 */ /* 0x040fe400078ec0ff */
[C---:B------:R-:W-:Y:S02]  /*dfa0*/  IADD3 R8, P5, R4.reuse, 0x40, RZ ;  /* 0x0000004004087810 */ /* 0x040fe40007fbe0ff */
[----:B------:R-:W-:Y:S02]  /*dfb0*/  SHF.R.U64 R7, R7, 0x3, RZ ;  /* 0x0000000307077819 */ /* 0x000fe400000012ff */
[C---:B------:R-:W-:Y:S01]  /*dfc0*/  IADD3 R21, P6, R4.reuse, 0x20, RZ ;  /* 0x0000002004157810 */ /* 0x040fe20007fde0ff */
[--C-:B------:R-:W-:Y:S01]  /*dfd0*/  IMAD.X R29, RZ, RZ, R5.reuse, P5 ;  /* 0x000000ffff1d7224 */ /* 0x100fe200028e0605 */
[C---:B------:R-:W-:Y:S02]  /*dfe0*/  IADD3 R33, P4, R4.reuse, 0x60, RZ ;  /* 0x0000006004217810 */ /* 0x040fe40007f9e0ff */
[C---:B------:R-:W-:Y:S01]  /*dff0*/  IADD3 R35, P3, R4.reuse, 0x4000, RZ ;  /* 0x0000400004237810 */ /* 0x040fe20007f7e0ff */
[--C-:B------:R-:W-:Y:S01]  /*e000*/  IMAD.X R31, RZ, RZ, R5.reuse, P6 ;  /* 0x000000ffff1f7224 */ /* 0x100fe200030e0605 */
[C---:B------:R-:W-:Y:S01]  /*e010*/  IADD3 R37, P2, R4.reuse, 0x4020, RZ ;  /* 0x0000402004257810 */ /* 0x040fe20007f5e0ff */
[--C-:B------:R-:W-:Y:S01]  /*e020*/  IMAD.X R15, RZ, RZ, R5.reuse, P4 ;  /* 0x000000ffff0f7224 */ /* 0x100fe200020e0605 */
[C---:B------:R-:W-:Y:S01]  /*e030*/  IADD3 R39, P1, R4.reuse, 0x4040, RZ ;  /* 0x0000404004277810 */ /* 0x040fe20007f3e0ff */
[--C-:B------:R-:W-:Y:S01]  /*e040*/  IMAD.X R13, RZ, RZ, R5.reuse, P3 ;  /* 0x000000ffff0d7224 */ /* 0x100fe200018e0605 */
[----:B------:R-:W-:Y:S01]  /*e050*/  IADD3 R26, P0, R4, 0x4060, RZ ;  /* 0x00004060041a7810 */ /* 0x000fe20007f1e0ff */
[--C-:B------:R-:W-:Y:S01]  /*e060*/  IMAD.X R11, RZ, RZ, R5.reuse, P2 ;  /* 0x000000ffff0b7224 */ /* 0x100fe200010e0605 */
[----:B------:R-:W-:Y:S01]  /*e070*/  LOP3.LUT R4, R7, R4, RZ, 0x3c, !PT ;  /* 0x0000000407047212 */ /* 0x000fe200078e3cff */
[--C-:B------:R-:W-:Y:S01]  /*e080*/  IMAD.X R9, RZ, RZ, R5.reuse, P1 ;  /* 0x000000ffff097224 */ /* 0x100fe200008e0605 */
[----:B------:R-:W-:Y:S01]  /*e090*/  LOP3.LUT R7, R8, 0x380, RZ, 0xc0, !PT ;  /* 0x0000038008077812 */ /* 0x000fe200078ec0ff */
[----:B------:R-:W-:Y:S01]  /*e0a0*/  IMAD.X R27, RZ, RZ, R5, P0 ;  /* 0x000000ffff1b7224 */ /* 0x000fe200000e0605 */
[----:B------:R-:W-:-:S02]  /*e0b0*/  LOP3.LUT R6, R21, 0x380, RZ, 0xc0, !PT ;  /* 0x0000038015067812 */ /* 0x000fc400078ec0ff */
[----:B------:R-:W-:Y:S02]  /*e0c0*/  SHF.R.U64 R7, R7, 0x3, RZ ;  /* 0x0000000307077819 */ /* 0x000fe400000012ff */
[----:B------:R-:W-:Y:S02]  /*e0d0*/  SHF.R.U64 R6, R6, 0x3, RZ ;  /* 0x0000000306067819 */ /* 0x000fe400000012ff */
[----:B------:R-:W-:Y:S02]  /*e0e0*/  MOV R36, R4 ;  /* 0x0000000400247202 */ /* 0x000fe40000000f00 */
[----:B------:R-:W-:Y:S02]  /*e0f0*/  LOP3.LUT R10, R33, 0x380, RZ, 0xc0, !PT ;  /* 0x00000380210a7812 */ /* 0x000fe400078ec0ff */
[----:B------:R-:W-:Y:S02]  /*e100*/  LOP3.LUT R28, R7, R8, RZ, 0x3c, !PT ;  /* 0x00000008071c7212 */ /* 0x000fe400078e3cff */
[----:B------:R-:W-:-:S02]  /*e110*/  F2FP.BF16.F32.PACK_AB R4, R89, R2 ;  /* 0x000000025904723e */ /* 0x000fc400000010ff */
[----:B------:R-:W-:Y:S02]  /*e120*/  LOP3.LUT R2, R37, 0x380, RZ, 0xc0, !PT ;  /* 0x0000038025027812 */ /* 0x000fe400078ec0ff */
[----:B------:R-:W-:Y:S02]  /*e130*/  LOP3.LUT R8, R39, 0x380, RZ, 0xc0, !PT ;  /* 0x0000038027087812 */ /* 0x000fe400078ec0ff */
[----:B------:R-:W-:Y:S02]  /*e140*/  LOP3.LUT R12, R35, 0x380, RZ, 0xc0, !PT ;  /* 0x00000380230c7812 */ /* 0x000fe400078ec0ff */
[----:B------:R-:W-:Y:S02]  /*e150*/  LOP3.LUT R30, R6, R21, RZ, 0x3c, !PT ;  /* 0x00000015061e7212 */ /* 0x000fe400078e3cff */
[----:B------:R-:W-:Y:S02]  /*e160*/  SHF.R.U64 R10, R10, 0x3, RZ ;  /* 0x000000030a0a7819 */ /* 0x000fe400000012ff */
[----:B------:R-:W-:-:S02]  /*e170*/  LOP3.LUT R21, R26, 0x380, RZ, 0xc0, !PT ;  /* 0x000003801a157812 */ /* 0x000fc400078ec0ff */
[----:B------:R-:W-:Y:S02]  /*e180*/  SHF.R.U64 R2, R2, 0x3, RZ ;  /* 0x0000000302027819 */ /* 0x000fe400000012ff */
[----:B------:R-:W-:Y:S02]  /*e190*/  SHF.R.U64 R8, R8, 0x3, RZ ;  /* 0x0000000308087819 */ /* 0x000fe400000012ff */
[----:B------:R-:W-:Y:S02]  /*e1a0*/  SHF.R.U64 R12, R12, 0x3, RZ ;  /* 0x000000030c0c7819 */ /* 0x000fe400000012ff */
[----:B------:R-:W-:Y:S02]  /*e1b0*/  LOP3.LUT R14, R10, R33, RZ, 0x3c, !PT ;  /* 0x000000210a0e7212 */ /* 0x000fe400078e3cff */
[----:B------:R-:W-:Y:S02]  /*e1c0*/  SHF.R.U64 R21, R21, 0x3, RZ ;  /* 0x0000000315157819 */ /* 0x000fe400000012ff */
[----:B------:R-:W-:-:S02]  /*e1d0*/  F2FP.BF16.F32.PACK_AB R5, R91, R90 ;  /* 0x0000005a5b05723e */ /* 0x000fc400000010ff */
[----:B------:R-:W-:Y:S02]  /*e1e0*/  F2FP.BF16.F32.PACK_AB R6, R93, R92 ;  /* 0x0000005c5d06723e */ /* 0x000fe400000010ff */
[----:B------:R-:W-:Y:S01]  /*e1f0*/  F2FP.BF16.F32.PACK_AB R7, R95, R94 ;  /* 0x0000005e5f07723e */ /* 0x000fe200000010ff */
[----:B------:R-:W-:Y:S01]  /*e200*/  BAR.SYNC.DEFER_BLOCKING 0x1, 0x100 ;  /* 0x0044000000007b1d */ /* 0x000fe20000010000 */
[----:B------:R-:W-:Y:S02]  /*e210*/  LOP3.LUT R10, R2, R37, RZ, 0x3c, !PT ;  /* 0x00000025020a7212 */ /* 0x000fe400078e3cff */
[----:B------:R-:W-:Y:S02]  /*e220*/  LOP3.LUT R8, R8, R39, RZ, 0x3c, !PT ;  /* 0x0000002708087212 */ /* 0x000fe400078e3cff */
[----:B------:R-:W-:Y:S02]  /*e230*/  LOP3.LUT R12, R12, R35, RZ, 0x3c, !PT ;  /* 0x000000230c0c7212 */ /* 0x000fe400078e3cff */
[----:B------:R-:W-:-:S02]  /*e240*/  LOP3.LUT R26, R21, R26, RZ, 0x3c, !PT ;  /* 0x0000001a151a7212 */ /* 0x000fc400078e3cff */
[----:B------:R-:W-:Y:S02]  /*e250*/  MOV R32, R10 ;  /* 0x0000000a00207202 */ /* 0x000fe40000000f00 */
[----:B------:R-:W-:Y:S02]  /*e260*/  MOV R21, R8 ;  /* 0x0000000800157202 */ /* 0x000fe40000000f00 */
[----:B------:R-:W-:Y:S02]  /*e270*/  MOV R35, R30 ;  /* 0x0000001e00237202 */ /* 0x000fe40000000f00 */
[----:B------:R-:W-:Y:S02]  /*e280*/  F2FP.BF16.F32.PACK_AB R8, R97, R96 ;  /* 0x000000606108723e */ /* 0x000fe400000010ff */
[----:B------:R-:W-:Y:S02]  /*e290*/  F2FP.BF16.F32.PACK_AB R9, R99, R98 ;  /* 0x000000626309723e */ /* 0x000fe400000010ff */
[----:B------:R-:W-:-:S02]  /*e2a0*/  F2FP.BF16.F32.PACK_AB R10, R101, R100 ;  /* 0x00000064650a723e */ /* 0x000fc400000010ff */
[----:B------:R-:W-:Y:S02]  /*e2b0*/  F2FP.BF16.F32.PACK_AB R11, R103, R102 ;  /* 0x00000066670b723e */ /* 0x000fe400000010ff */
[----:B------:R-:W-:Y:S01]  /*e2c0*/  MOV R34, R28 ;  /* 0x0000001c00227202 */ /* 0x000fe20000000f00 */
[----:B------:R0:W-:Y:S01]  /*e2d0*/  STSM.16.M88.4 [R36], R4 ;  /* 0x0000000424007844 */ /* 0x0001e20000000200 */
[----:B------:R-:W-:Y:S02]  /*e2e0*/  MOV R2, R14 ;  /* 0x0000000e00027202 */ /* 0x000fe40000000f00 */
[----:B------:R-:W-:Y:S01]  /*e2f0*/  MOV R33, R12 ;  /* 0x0000000c00217202 */ /* 0x000fe20000000f00 */
[----:B------:R-:W-:Y:S01]  /*e300*/  STSM.16.M88.4 [R35], R8 ;  /* 0x0000000823007844 */ /* 0x000fe20000000200 */
[----:B------:R-:W-:Y:S02]  /*e310*/  F2FP.BF16.F32.PACK_AB R12, R113, R112 ;  /* 0x00000070710c723e */ /* 0x000fe400000010ff */
[----:B------:R-:W-:-:S02]  /*e320*/  F2FP.BF16.F32.PACK_AB R13, R115, R114 ;  /* 0x00000072730d723e */ /* 0x000fc400000010ff */
[----:B------:R-:W-:Y:S02]  /*e330*/  F2FP.BF16.F32.PACK_AB R14, R117, R116 ;  /* 0x00000074750e723e */ /* 0x000fe400000010ff */
[----:B------:R-:W-:Y:S02]  /*e340*/  F2FP.BF16.F32.PACK_AB R15, R119, R118 ;  /* 0x00000076770f723e */ /* 0x000fe400000010ff */
[----:B------:R-:W-:Y:S02]  /*e350*/  F2FP.BF16.F32.PACK_AB R28, R121, R120 ;  /* 0x00000078791c723e */ /* 0x000fe400000010ff */
[----:B------:R-:W-:Y:S02]  /*e360*/  F2FP.BF16.F32.PACK_AB R29, R123, R122 ;  /* 0x0000007a7b1d723e */ /* 0x000fe400000010ff */
[----:B0-----:R-:W-:Y:S02]  /*e370*/  F2FP.BF16.F32.PACK_AB R4, R105, R104 ;  /* 0x000000686904723e */ /* 0x001fe400000010ff */
[----:B------:R-:W-:-:S02]  /*e380*/  F2FP.BF16.F32.PACK_AB R5, R107, R106 ;  /* 0x0000006a6b05723e */ /* 0x000fc400000010ff */
[----:B------:R-:W-:Y:S02]  /*e390*/  F2FP.BF16.F32.PACK_AB R6, R109, R108 ;  /* 0x0000006c6d06723e */ /* 0x000fe400000010ff */
[----:B------:R-:W-:Y:S02]  /*e3a0*/  F2FP.BF16.F32.PACK_AB R7, R111, R110 ;  /* 0x0000006e6f07723e */ /* 0x000fe400000010ff */
[----:B------:R-:W-:Y:S02]  /*e3b0*/  F2FP.BF16.F32.PACK_AB R30, R125, R124 ;  /* 0x0000007c7d1e723e */ /* 0x000fe400000010ff */
[----:B------:R-:W-:Y:S01]  /*e3c0*/  F2FP.BF16.F32.PACK_AB R31, R127, R126 ;  /* 0x0000007e7f1f723e */ /* 0x000fe200000010ff */
[----:B------:R0:W-:Y:S01]  /*e3d0*/  STSM.16.M88.4 [R34], R4 ;  /* 0x0000000422007844 */ /* 0x0001e20000000200 */
[----:B------:R-:W-:Y:S02]  /*e3e0*/  MOV R26, R26 ;  /* 0x0000001a001a7202 */ /* 0x000fe40000000f00 */
[----:B------:R-:W-:Y:S01]  /*e3f0*/  PLOP3.LUT P0, PT, PT, PT, UP0, 0x80, 0x0 ;  /* 0x000000000000781c */ /* 0x000fe20003f0f008 */
[----:B------:R2:W-:Y:S04]  /*e400*/  STSM.16.M88.4 [R2], R12 ;  /* 0x0000000c02007844 */ /* 0x0005e80000000200 */
[----:B------:R3:W-:Y:S04]  /*e410*/  STSM.16.M88.4 [R33], R28 ;  /* 0x0000001c21007844 */ /* 0x0007e80000000200 */
[----:B------:R3:W-:Y:S04]  /*e420*/  STSM.16.M88.4 [R32], R128 ;  /* 0x0000008020007844 */ /* 0x0007e80000000200 */
[----:B------:R3:W-:Y:S01]  /*e430*/  STSM.16.M88.4 [R21], R136 ;  /* 0x0000008815007844 */ /* 0x0007e20000000200 */
[----:B0-----:R-:W-:-:S02]  /*e440*/  IMAD.U32 R4, RZ, RZ, UR8 ;  /* 0x00000008ff047e24 */ /* 0x001fc4000f8e00ff */
[----:B------:R-:W-:Y:S01]  /*e450*/  IMAD.U32 R5, RZ, RZ, UR9 ;  /* 0x00000009ff057e24 */ /* 0x000fe2000f8e00ff */
[----:B------:R3:W-:Y:S01]  /*e460*/  STSM.16.M88.4 [R26], R144 ;  /* 0x000000901a007844 */ /* 0x0007e20000000200 */
[----:B------:R-:W-:Y:S01]  /*e470*/  ULDC.64 UR8, c[0x0][0xc08] ;  /* 0x0003020000087ab9 */ /* 0x000fe20000000a00 */
[----:B------:R-:W-:Y:S06]  /*e480*/  BAR.SYNC.DEFER_BLOCKING 0x1, 0x100 ;  /* 0x0044000000007b1d */ /* 0x000fec0000010000 */
[----:B--2---:R-:W2:Y:S01]  /*e490*/  @P0 LDG.E R2, desc[UR54][R4.64] ;  /* 0x0000003604020981 */ /* 0x004ea2000c1e1900 */
[----:B------:R-:W-:Y:S01]  /*e4a0*/  UISETP.NE.U32.AND UP1, UPT, UR8, URZ, UPT ;  /* 0x0000003f0800728c */ /* 0x000fe2000bf25070 */
[----:B-1----:R-:W-:Y:S01]  /*e4b0*/  ISETP.NE.AND P1, PT, R49, 0x1, PT ;  /* 0x000000013100780c */ /* 0x002fe20003f25270 */
[----:B------:R-:W-:Y:S01]  /*e4c0*/  ULDC UR10, c[0x0][0xa88] ;  /* 0x0002a200000a7ab9 */ /* 0x000fe20000000800 */
[----:B------:R-:W-:Y:S01]  /*e4d0*/  UMOV UR4, URZ ;  /* 0x0000003f00047c82 */ /* 0x000fe20008000000 */
[----:B------:R-:W-:-:S06]  /*e4e0*/  UISETP.NE.AND.EX UP1, UPT, UR9, URZ, UPT, UP1 ;  /* 0x0000003f0900728c */ /* 0x000fcc000bf25310 */
[----:B------:R-:W-:-:S04]  /*e4f0*/  PLOP3.LUT P2, PT, PT, PT, UP1, 0x80, 0x0 ;  /* 0x000000000000781c */ /* 0x000fc80003f4f018 */
[----:B------:R-:W0:Y:S01]  /*e500*/  @P1 LDC R6, c[0x0][0xbec] ;  /* 0x0002fb00ff061b82 */ /* 0x000e220000000800 */
[----:B------:R-:W-:Y:S02]  /*e510*/  @UP1 ULDC.64 UR8, c[0x0][0xc08] ;  /* 0x0003020000081ab9 */ /* 0x000fe40000000a00 */
[----:B------:R-:W-:-:S05]  /*e520*/  @UP1 UIMAD.WIDE UR8, UR36, 0x4, UR8 ;  /* 0x00000004240818a5 */ /* 0x000fca000f8e0208 */
[----:B------:R-:W1:Y:S01]  /*e530*/  @P1 LDC R8, c[0x0][0xbf0] ;  /* 0x0002fc00ff081b82 */ /* 0x000e620000000800 */
[----:B------:R-:W-:Y:S02]  /*e540*/  IMAD.U32 R10, RZ, RZ, UR8 ;  /* 0x00000008ff0a7e24 */ /* 0x000fe4000f8e00ff */
[----:B------:R-:W-:Y:S01]  /*e550*/  IMAD.U32 R11, RZ, RZ, UR9 ;  /* 0x00000009ff0b7e24 */ /* 0x000fe2000f8e00ff */
[----:B--2---:R-:W-:Y:S01]  /*e560*/  @P0 R2UR UR4, R2 ;  /* 0x00000000020402ca */ /* 0x004fe200000e0000 */
[----:B------:R-:W-:-:S06]  /*e570*/  IMAD.U32 R2, RZ, RZ, UR10 ;  /* 0x0000000aff027e24 */ /* 0x000fcc000f8e00ff */
[----:B------:R3:W5:Y:S01]  /*e580*/  @P2 LDG.E R2, desc[UR54][R10.64] ;  /* 0x000000360a022981 */ /* 0x000762000c1e1900 */
[----:B01----:R-:W-:Y:S07]  /*e590*/  @P2 BRA `(.L_x_1412) ;  /* 0x0000000000102947 */ /* 0x003fee0003800000 */
[----:B------:R-:W-:Y:S05]  /*e5a0*/  @!P0 BRA `(.L_x_1412) ;  /* 0x00000000000c8947 */ /* 0x000fea0003800000 */
[----:B------:R-:W2:Y:S04]  /*e5b0*/  LDG.E R7, desc[UR54][R4.64] ;  /* 0x0000003604077981 */ /* 0x000ea8000c1e1900 */
[----:B-----5:R-:W2:Y:S02]  /*e5c0*/  LDG.E R2, desc[UR54][R4.64+0x4] ;  /* 0x0000043604027981 */ /* 0x020ea4000c1e1900 */
[----:B--2---:R-:W-:-:S07]  /*e5d0*/  IMAD.IADD R2, R2, 0x1, -R7 ;  /* 0x0000000102027824 */ /* 0x004fce00078e0a07 */
.L_x_1412:
[----:B------:R-:W-:Y:S01]  /*e5e0*/  USHF.R.S32.HI UR9, URZ, 0x1f, UR4 ;  /* 0x0000001f3f097899 */ /* 0x000fe20008011404 */
[----:B------:R-:W-:Y:S01]  /*e5f0*/  VIADD R7, R17, UR37 ;  /* 0x0000002511077c36 */ /* 0x000fe20008000000 */
[----:B------:R-:W-:Y:S01]  /*e600*/  USHF.R.S32.HI UR16, URZ, 0x1f, UR42 ;  /* 0x0000001f3f107899 */ /* 0x000fe2000801142a */
[----:B---3--:R-:W-:Y:S01]  /*e610*/  VIADD R26, R187, UR37 ;  /* 0x00000025bb1a7c36 */ /* 0x008fe20008000000 */
[----:B------:R-:W-:Y:S01]  /*e620*/  ULDC.64 UR14, c[0x0][0xb90] ;  /* 0x0002e400000e7ab9 */ /* 0x000fe20000000a00 */
[----:B------:R-:W-:Y:S01]  /*e630*/  UMOV UR8, UR4 ;  /* 0x0000000400087c82 */ /* 0x000fe20008000000 */
[----:B------:R-:W-:Y:S01]  /*e640*/  UIMAD UR12, UR16, UR14, URZ ;  /* 0x0000000e100c72a4 */ /* 0x000fe2000f8e023f */
[----:B------:R-:W-:Y:S01]  /*e650*/  @P1 IMAD.HI.U32 R5, R7, R6, RZ ;  /* 0x0000000607051227 */ /* 0x000fe200078e00ff */
[----:B------:R-:W-:Y:S02]  /*e660*/  UIMAD.WIDE.U32 UR10, UR42, UR14, UR8 ;  /* 0x0000000e2a0a72a5 */ /* 0x000fe4000f8e0008 */
[----:B------:R-:W-:Y:S01]  /*e670*/  USHF.R.S32.HI UR8, URZ, 0x1f, UR36 ;  /* 0x0000001f3f087899 */ /* 0x000fe20008011424 */
[----:B------:R-:W-:Y:S01]  /*e680*/  IMAD.MOV.U32 R4, RZ, RZ, R7 ;  /* 0x000000ffff047224 */ /* 0x000fe200078e0007 */
[----:B------:R-:W-:Y:S01]  /*e690*/  UIMAD UR12, UR42, UR15, UR12 ;  /* 0x0000000f2a0c72a4 */ /* 0x000fe2000f8e020c */
[----:B------:R-:W-:Y:S01]  /*e6a0*/  @P1 SHF.R.U32.HI R4, RZ, R8, R5 ;  /* 0x00000008ff041219 */ /* 0x000fe20000011605 */
[----:B------:R-:W-:Y:S01]  /*e6b0*/  USEL UR18, UR8, URZ, !UP0 ;  /* 0x0000003f08127287 */ /* 0x000fe2000c000000 */
[----:B------:R-:W-:Y:S01]  /*e6c0*/  IMAD R5, R184, 0x40, R18 ;  /* 0x00000040b8057824 */ /* 0x000fe200078e0212 */
[----:B------:R-:W-:Y:S01]  /*e6d0*/  ULDC.64 UR14, c[0x0][0xb98] ;  /* 0x0002e600000e7ab9 */ /* 0x000fe20000000a00 */
[----:B------:R-:W-:Y:S01]  /*e6e0*/  USEL UR17, UR36, URZ, !UP0 ;  /* 0x0000003f24117287 */ /* 0x000fe2000c000000 */
[----:B------:R-:W-:Y:S01]  /*e6f0*/  IMAD.MOV R6, RZ, RZ, -R4 ;  /* 0x000000ffff067224 */ /* 0x000fe200078e0a04 */
[----:B------:R-:W-:Y:S01]  /*e700*/  UIMAD UR8, UR18, UR14, URZ ;  /* 0x0000000e120872a4 */ /* 0x000fe2000f8e023f */
[----:B------:R-:W-:Y:S01]  /*e710*/  IMAD.WIDE R24, R5, 0x2, R24 ;  /* 0x0000000205187825 */ /* 0x000fe200078e0218 */
[----:B------:R-:W-:Y:S01]  /*e720*/  UIADD3 UR11, UR11, UR12, URZ ;  /* 0x0000000c0b0b7290 */ /* 0x000fe2000fffe03f */
[----:B------:R-:W-:Y:S01]  /*e730*/  SHF.R.S32.HI R5, RZ, 0x1f, R4 ;  /* 0x0000001fff057819 */ /* 0x000fe20000011404 */
[----:B------:R-:W-:Y:S01]  /*e740*/  UIMAD UR8, UR17, UR15, UR8 ;  /* 0x0000000f110872a4 */ /* 0x000fe2000f8e0208 */
[----:B------:R-:W-:Y:S01]  /*e750*/  IMAD R7, R49, R6, R7 ;  /* 0x0000000631077224 */ /* 0x000fe200078e0207 */
[----:B------:R-:W-:Y:S01]  /*e760*/  UIMAD.WIDE.U32 UR10, UR17, UR14, UR10 ;  /* 0x0000000e110a72a5 */ /* 0x000fe2000f8e000a */
[----:B------:R-:W-:Y:S01]  /*e770*/  IADD3 R9, P3, R24, 0x2000, RZ ;  /* 0x0000200018097810 */ /* 0x000fe20007f7e0ff */
[----:B-----5:R-:W-:Y:S01]  /*e780*/  IMAD R51, R2, R49, RZ ;  /* 0x0000003102337224 */ /* 0x020fe200078e02ff */
[----:B------:R-:W-:Y:S01]  /*e790*/  IADD3 R13, P0, R24, 0x1000, RZ ;  /* 0x00001000180d7810 */ /* 0x000fe20007f1e0ff */
[----:B------:R-:W-:Y:S01]  /*e7a0*/  IMAD.U32 R8, RZ, RZ, UR8 ;  /* 0x00000008ff087e24 */ /* 0x000fe2000f8e00ff */
[----:B------:R-:W-:Y:S01]  /*e7b0*/  SHF.R.S32.HI R6, RZ, 0x1f, R7 ;  /* 0x0000001fff067819 */ /* 0x000fe20000011407 */
[----:B------:R-:W-:Y:S01]  /*e7c0*/  ULDC.64 UR12, c[0x0][0xaa0] ;  /* 0x0002a800000c7ab9 */ /* 0x000fe20000000a00 */
[----:B------:R-:W-:-:S02]  /*e7d0*/  IADD3 R4, P2, R4, UR10, RZ ;  /* 0x0000000a04047c10 */ /* 0x000fc4000ff5e0ff */
[----:B------:R-:W-:Y:S02]  /*e7e0*/  LOP3.LUT R12, R13, 0x380, RZ, 0xc0, !PT ;  /* 0x000003800d0c7812 */ /* 0x000fe400078ec0ff */
[----:B------:R-:W-:Y:S01]  /*e7f0*/  IADD3.X R5, R5, UR11, R8, P2, !PT ;  /* 0x0000000b05057c10 */ /* 0x000fe200097fe408 */
[----:B------:R-:W-:Y:S01]  /*e800*/  ULDC.64 UR10, c[0x0][0xb88] ;  /* 0x0002e200000a7ab9 */ /* 0x000fe20000000a00 */
[----:B------:R-:W-:Y:S01]  /*e810*/  LOP3.LUT R8, R9, 0x380, RZ, 0xc0, !PT ;  /* 0x0000038009087812 */ /* 0x000fe200078ec0ff */
[----:B------:R-:W-:Y:S01]  /*e820*/  IMAD R6, R6, UR10, RZ ;  /* 0x0000000a06067c24 */ /* 0x000fe2000f8e02ff */
[----:B------:R-:W-:Y:S01]  /*e830*/  SHF.R.U64 R12, R12, 0x3, RZ ;  /* 0x000000030c0c7819 */ /* 0x000fe200000012ff */
[C---:B------:R-:W-:Y:S01]  /*e840*/  IMAD.WIDE.U32 R4, R7.reuse, UR10, R4 ;  /* 0x0000000a07047c25 */ /* 0x040fe2000f8e0004 */
[----:B------:R-:W-:Y:S02]  /*e850*/  SHF.R.U64 R8, R8, 0x3, RZ ;  /* 0x0000000308087819 */ /* 0x000fe400000012ff */
[----:B------:R-:W-:Y:S01]  /*e860*/  LOP3.LUT R12, R12, R13, RZ, 0x3c, !PT ;  /* 0x0000000d0c0c7212 */ /* 0x000fe200078e3cff */
[----:B------:R-:W-:Y:S01]  /*e870*/  IMAD R11, R7, UR11, R6 ;  /* 0x0000000b070b7c24 */ /* 0x000fe2000f8e0206 */
[----:B------:R-:W-:Y:S01]  /*e880*/  LOP3.LUT R8, R8, R9, RZ, 0x3c, !PT ;  /* 0x0000000908087212 */ /* 0x000fe200078e3cff */
[----:B------:R-:W-:Y:S01]  /*e890*/  ULDC.64 UR10, c[0x0][0xb50] ;  /* 0x0002d400000a7ab9 */ /* 0x000fe20000000a00 */
[----:B------:R-:W-:Y:S01]  /*e8a0*/  IADD3 R7, P2, R24, 0x3000, RZ ;  /* 0x0000300018077810 */ /* 0x000fe20007f5e0ff */
[----:B------:R-:W-:Y:S01]  /*e8b0*/  IMAD.IADD R9, R5, 0x1, R11 ;  /* 0x0000000105097824 */ /* 0x000fe200078e020b */
[----:B------:R-:W-:Y:S01]  /*e8c0*/  LEA R10, P4, R4, UR10, 0x2 ;  /* 0x0000000a040a7c11 */ /* 0x000fe2000f8810ff */
[----:B------:R-:W-:Y:S01]  /*e8d0*/  IMAD.X R13, RZ, RZ, R25, P0 ;  /* 0x000000ffff0d7224 */ /* 0x000fe200000e0619 */
[----:B------:R-:W-:Y:S01]  /*e8e0*/  LOP3.LUT R5, R7, 0x380, RZ, 0xc0, !PT ;  /* 0x0000038007057812 */ /* 0x000fe200078ec0ff */
[----:B------:R-:W-:Y:S01]  /*e8f0*/  VIADD R6, R26, 0x8 ;  /* 0x000000081a067836 */ /* 0x000fe20000000000 */
[----:B------:R-:W-:Y:S01]  /*e900*/  LEA.HI.X R14, R4, UR11, R9, 0x2, P4 ;  /* 0x0000000b040e7c11 */ /* 0x000fe2000a0f1409 */
[----:B------:R-:W-:Y:S01]  /*e910*/  SHFL.IDX PT, R44, R10, RZ, 0x1c1f ;  /* 0x001c1fff0a2c7589 */ /* 0x000fe200000e0000 */
[----:B------:R-:W-:Y:S01]  /*e920*/  LOP3.LUT P0, RZ, R185, 0x3, RZ, 0xc0, !PT ;  /* 0x00000003b9ff7812 */ /* 0x000fe2000780c0ff */
[--C-:B------:R-:W-:Y:S01]  /*e930*/  IMAD.X R9, RZ, RZ, R25.reuse, P3 ;  /* 0x000000ffff097224 */ /* 0x100fe200018e0619 */
[----:B------:R-:W-:Y:S01]  /*e940*/  SHF.R.U64 R4, R5, 0x3, RZ ;  /* 0x0000000305047819 */ /* 0x000fe200000012ff */
[----:B------:R-:W0:Y:S01]  /*e950*/  SHFL.IDX PT, R45, R14, RZ, 0x1c1f ;  /* 0x001c1fff0e2d7589 */ /* 0x000e2200000e0000 */
[----:B------:R-:W-:Y:S01]  /*e960*/  IMAD.X R5, RZ, RZ, R25, P2 ;  /* 0x000000ffff057224 */ /* 0x000fe200010e0619 */
[----:B------:R-:W-:-:S02]  /*e970*/  ISETP.GE.OR P2, PT, R26, R51, P0 ;  /* 0x000000331a00720c */ /* 0x000fc40000746670 */
[----:B------:R-:W-:Y:S01]  /*e980*/  SHFL.IDX PT, R46, R10, 0x1, 0x1c1f ;  /* 0x003c1f000a2e7f89 */ /* 0x000fe200000e0000 */
[----:B------:R-:W-:Y:S02]  /*e990*/  ISETP.GE.OR P0, PT, R6, R51, P0 ;  /* 0x000000330600720c */ /* 0x000fe40000706670 */
[----:B------:R-:W-:Y:S01]  /*e9a0*/  LOP3.LUT R4, R4, R7, RZ, 0x3c, !PT ;  /* 0x0000000704047212 */ /* 0x000fe200078e3cff */
[----:B------:R-:W1:Y:S01]  /*e9b0*/  SHFL.IDX PT, R47, R14, 0x1, 0x1c1f ;  /* 0x003c1f000e2f7f89 */ /* 0x000e6200000e0000 */
[C---:B------:R-:W-:Y:S01]  /*e9c0*/  IADD3 R7, P3, R24.reuse, 0x7000, RZ ;  /* 0x0000700018077810 */ /* 0x040fe20007f7e0ff */
[----:B------:R-:W-:Y:S01]  /*e9d0*/  UIMAD UR10, UR9, UR12, URZ ;  /* 0x0000000c090a72a4 */ /* 0x000fe2000f8e023f */
[C---:B------:R-:W-:Y:S02]  /*e9e0*/  IADD3 R41, P6, R24.reuse, 0x4000, RZ ;  /* 0x0000400018297810 */ /* 0x040fe40007fde0ff */
[----:B------:R-:W-:Y:S02]  /*e9f0*/  LOP3.LUT R2, R7, 0x380, RZ, 0xc0, !PT ;  /* 0x0000038007027812 */ /* 0x000fe400078ec0ff */
[----:B------:R-:W-:Y:S01]  /*ea00*/  IADD3 R37, P5, R24, 0x5000, RZ ;  /* 0x0000500018257810 */ /* 0x000fe20007fbe0ff */
[----:B------:R-:W-:Y:S01]  /*ea10*/  IMAD.X R29, RZ, RZ, R25, P3 ;  /* 0x000000ffff1d7224 */ /* 0x000fe200018e0619 */
[----:B------:R-:W-:-:S02]  /*ea20*/  SHF.R.U64 R2, R2, 0x3, RZ ;  /* 0x0000000302027819 */ /* 0x000fc400000012ff */
[C---:B------:R-:W-:Y:S02]  /*ea30*/  IADD3 R33, P4, R24.reuse, 0x6000, RZ ;  /* 0x0000600018217810 */ /* 0x040fe40007f9e0ff */
[----:B------:R-:W-:Y:S01]  /*ea40*/  LOP3.LUT R11, R24, 0x380, RZ, 0xc0, !PT ;  /* 0x00000380180b7812 */ /* 0x000fe200078ec0ff */
[----:B0-----:R0:W-:Y:S01]  /*ea50*/  @!P2 ST.E desc[UR54][R44.64], R20 ;  /* 0x000000142c00a985 */ /* 0x0011e2000c101936 */
[----:B------:R-:W-:Y:S01]  /*ea60*/  UIMAD.WIDE.U32 UR8, UR4, UR12, URZ ;  /* 0x0000000c040872a5 */ /* 0x000fe2000f8e003f */
[----:B------:R-:W-:Y:S01]  /*ea70*/  LOP3.LUT R28, R2, R7, RZ, 0x3c, !PT ;  /* 0x00000007021c7212 */ /* 0x000fe200078e3cff */
[----:B------:R-:W-:Y:S01]  /*ea80*/  UIMAD UR10, UR4, UR13, UR10 ;  /* 0x0000000d040a72a4 */ /* 0x000fe2000f8e020a */
[----:B------:R-:W-:Y:S02]  /*ea90*/  LOP3.LUT R40, R41, 0x380, RZ, 0xc0, !PT ;  /* 0x0000038029287812 */ /* 0x000fe400078ec0ff */
[----:B------:R-:W-:Y:S01]  /*eaa0*/  LOP3.LUT R36, R37, 0x380, RZ, 0xc0, !PT ;  /* 0x0000038025247812 */ /* 0x000fe200078ec0ff */
[----:B------:R-:W-:Y:S01]  /*eab0*/  ULDC.64 UR12, c[0x0][0xae8] ;  /* 0x0002ba00000c7ab9 */ /* 0x000fe20000000a00 */
[----:B-1----:R1:W-:Y:S01]  /*eac0*/  @!P0 ST.E desc[UR54][R46.64], R3 ;  /* 0x000000032e008985 */ /* 0x0023e2000c101936 */
[----:B------:R-:W-:-:S02]  /*ead0*/  LOP3.LUT R32, R33, 0x380, RZ, 0xc0, !PT ;  /* 0x0000038021207812 */ /* 0x000fc400078ec0ff */
[----:B------:R-:W-:Y:S01]  /*eae0*/  SHF.R.U64 R11, R11, 0x3, RZ ;  /* 0x000000030b0b7819 */ /* 0x000fe200000012ff */
[----:B0-----:R-:W0:Y:S01]  /*eaf0*/  @P1 LDC R20, c[0x0][0xbec] ;  /* 0x0002fb00ff141b82 */ /* 0x001e220000000800 */
[----:B------:R-:W-:Y:S01]  /*eb00*/  IMAD R2, R22, 0x20, R184 ;  /* 0x0000002016027824 */ /* 0x000fe200078e02b8 */
[----:B------:R-:W-:Y:S01]  /*eb10*/  UIADD3 UR9, UR9, UR10, URZ ;  /* 0x0000000a09097290 */ /* 0x000fe2000fffe03f */
[----:B------:R-:W-:Y:S01]  /*eb20*/  SHF.R.U64 R40, R40, 0x3, RZ ;  /* 0x0000000328287819 */ /* 0x000fe200000012ff */
[----:B------:R-:W-:Y:S01]  /*eb30*/  UIMAD UR4, UR16, UR12, URZ ;  /* 0x0000000c100472a4 */ /* 0x000fe2000f8e023f */
[----:B------:R-:W-:-:S03]  /*eb40*/  SHF.R.U64 R36, R36, 0x3, RZ ;  /* 0x0000000324247819 */ /* 0x000fc600000012ff */
[----:B-1----:R-:W1:Y:S01]  /*eb50*/  @P1 LDC R3, c[0x0][0xbf0] ;  /* 0x0002fc00ff031b82 */ /* 0x002e620000000800 */
[----:B------:R-:W-:Y:S01]  /*eb60*/  VIADD R45, R2, UR37 ;  /* 0x00000025022d7c36 */ /* 0x000fe20008000000 */
[----:B------:R-:W-:Y:S01]  /*eb70*/  UIMAD UR4, UR42, UR13, UR4 ;  /* 0x0000000d2a0472a4 */ /* 0x000fe2000f8e0204 */
[----:B------:R-:W-:Y:S01]  /*eb80*/  SHF.R.U64 R32, R32, 0x3, RZ ;  /* 0x0000000320207819 */ /* 0x000fe200000012ff */
[----:B------:R-:W-:Y:S01]  /*eb90*/  UIMAD.WIDE.U32 UR8, UR42, UR12, UR8 ;  /* 0x0000000c2a0872a5 */ /* 0x000fe2000f8e0008 */
[----:B------:R-:W-:Y:S01]  /*eba0*/  LOP3.LUT R24, R11, R24, RZ, 0x3c, !PT ;  /* 0x000000180b187212 */ /* 0x000fe200078e3cff */
[----:B------:R-:W-:Y:S01]  /*ebb0*/  ULDC.64 UR10, c[0x0][0xaf0] ;  /* 0x0002bc00000a7ab9 */ /* 0x000fe20000000a00 */
[----:B------:R-:W-:Y:S01]  /*ebc0*/  IMAD.MOV.U32 R21, RZ, RZ, R45 ;  /* 0x000000ffff157224 */ /* 0x000fe200078e002d */
[----:B------:R-:W-:Y:S01]  /*ebd0*/  UIADD3 UR9, UR9, UR4, URZ ;  /* 0x0000000409097290 */ /* 0x000fe2000fffe03f */
[----:B------:R-:W-:Y:S01]  /*ebe0*/  LOP3.LUT R40, R40, R41, RZ, 0x3c, !PT ;  /* 0x0000002928287212 */ /* 0x000fe200078e3cff */
[----:B------:R-:W-:Y:S01]  /*ebf0*/  UIMAD UR4, UR18, UR10, URZ ;  /* 0x0000000a120472a4 */ /* 0x000fe2000f8e023f */
[----:B------:R-:W-:Y:S01]  /*ec00*/  LOP3.LUT R36, R36, R37, RZ, 0x3c, !PT ;  /* 0x0000002524247212 */ /* 0x000fe200078e3cff */
[----:B------:R-:W5:Y:S01]  /*ec10*/  LD.E.128 R12, desc[UR54][R12.64] ;  /* 0x000000360c0c7980 */ /* 0x000f62000c101d00 */
[----:B0-----:R-:W-:Y:S01]  /*ec20*/  @P1 IMAD.HI.U32 R2, R45, R20, RZ ;  /* 0x000000142d021227 */ /* 0x001fe200078e00ff */
[----:B------:R-:W-:Y:S01]  /*ec30*/  UIMAD UR4, UR17, UR11, UR4 ;  /* 0x0000000b110472a4 */ /* 0x000fe2000f8e0204 */
[----:B------:R-:W-:Y:S01]  /*ec40*/  LOP3.LUT R32, R32, R33, RZ, 0x3c, !PT ;  /* 0x0000002120207212 */ /* 0x000fe200078e3cff */
[----:B------:R-:W-:Y:S01]  /*ec50*/  UIMAD.WIDE.U32 UR8, UR17, UR10, UR8 ;  /* 0x0000000a110872a5 */ /* 0x000fe2000f8e0008 */
[--C-:B------:R-:W-:Y:S01]  /*ec60*/  IMAD.X R41, RZ, RZ, R25.reuse, P6 ;  /* 0x000000ffff297224 */ /* 0x100fe200030e0619 */
[----:B------:R-:W5:Y:S01]  /*ec70*/  LD.E.128 R8, desc[UR54][R8.64] ;  /* 0x0000003608087980 */ /* 0x000f62000c101d00 */
[--C-:B------:R-:W-:Y:S01]  /*ec80*/  IMAD.X R37, RZ, RZ, R25.reuse, P5 ;  /* 0x000000ffff257224 */ /* 0x100fe200028e0619 */
[----:B-1----:R-:W-:Y:S01]  /*ec90*/  @P1 SHF.R.U32.HI R21, RZ, R3, R2 ;  /* 0x00000003ff151219 */ /* 0x002fe20000011602 */
[----:B------:R-:W-:Y:S01]  /*eca0*/  IMAD.X R33, RZ, RZ, R25, P4 ;  /* 0x000000ffff217224 */ /* 0x000fe200020e0619 */
[----:B------:R-:W-:Y:S01]  /*ecb0*/  UIADD3 UR4, UR9, UR4, URZ ;  /* 0x0000000409047290 */ /* 0x000fe2000fffe03f */
[----:B------:R-:W5:Y:S01]  /*ecc0*/  LD.E.128 R4, desc[UR54][R4.64] ;  /* 0x0000003604047980 */ /* 0x000f62000c101d00 */
[--C-:B------:R-:W-:Y:S01]  /*ecd0*/  SHF.R.S32.HI R20, RZ, 0x1f, R21.reuse ;  /* 0x0000001fff147819 */ /* 0x100fe20000011415 */
[----:B------:R-:W-:Y:S01]  /*ece0*/  IMAD.MOV R44, RZ, RZ, -R21 ;  /* 0x000000ffff2c7224 */ /* 0x000fe200078e0a15 */
[----:B------:R-:W-:Y:S01]  /*ecf0*/  ULDC.64 UR10, c[0x0][0xae0] ;  /* 0x0002b800000a7ab9 */ /* 0x000fe20000000a00 */
[----:B------:R-:W-:Y:S01]  /*ed00*/  IMAD.U32 R3, RZ, RZ, UR9 ;  /* 0x00000009ff037e24 */ /* 0x000fe2000f8e00ff */
[----:B------:R-:W5:Y:S01]  /*ed10*/  LD.E.128 R24, desc[UR54][R24.64] ;  /* 0x0000003618187980 */ /* 0x000f62000c101d00 */
[----:B------:R-:W-:-:S02]  /*ed20*/  IMAD R20, R20, UR10, RZ ;  /* 0x0000000a14147c24 */ /* 0x000fc4000f8e02ff */
[----:B------:R-:W-:Y:S01]  /*ed30*/  IMAD R45, R49, R44, R45 ;  /* 0x0000002c312d7224 */ /* 0x000fe200078e022d */
[----:B------:R-:W5:Y:S01]  /*ed40*/  LD.E.128 R40, desc[UR54][R40.64] ;  /* 0x0000003628287980 */ /* 0x000f62000c101d00 */
[----:B------:R-:W-:Y:S01]  /*ed50*/  IMAD.U32 R2, RZ, RZ, UR8 ;  /* 0x00000008ff027e24 */ /* 0x000fe2000f8e00ff */
[----:B------:R-:W-:Y:S01]  /*ed60*/  ULDC.64 UR8, c[0x0][0xad8] ;  /* 0x0002b60000087ab9 */ /* 0x000fe20000000a00 */
[----:B------:R-:W-:Y:S01]  /*ed70*/  IMAD.U32 R3, RZ, RZ, UR4 ;  /* 0x00000004ff037e24 */ /* 0x000fe2000f8e00ff */
[----:B------:R-:W5:Y:S01]  /*ed80*/  LD.E.128 R36, desc[UR54][R36.64] ;  /* 0x0000003624247980 */ /* 0x000f62000c101d00 */
[----:B------:R-:W-:-:S03]  /*ed90*/  IMAD R47, R21, UR11, R20 ;  /* 0x0000000b152f7c24 */ /* 0x000fc6000f8e0214 */
[----:B------:R-:W5:Y:S01]  /*eda0*/  LD.E.128 R32, desc[UR54][R32.64] ;  /* 0x0000003620207980 */ /* 0x000f62000c101d00 */
[----:B------:R-:W-:-:S03]  /*edb0*/  SHF.R.S32.HI R20, RZ, 0x1f, R45 ;  /* 0x0000001fff147819 */ /* 0x000fc6000001142d */
[----:B------:R-:W5:Y:S01]  /*edc0*/  LD.E.128 R28, desc[UR54][R28.64] ;  /* 0x000000361c1c7980 */ /* 0x000f62000c101d00 */
[----:B------:R-:W-:Y:S01]  /*edd0*/  IMAD.WIDE.U32 R2, R21, UR10, R2 ;  /* 0x0000000a15027c25 */ /* 0x000fe2000f8e0002 */
        /* <DEDUP_REMOVED lines=8> */
[----:B------:R-:W-:Y:S02]  /*ee60*/  VIADD R46, R184, UR37 ;  /* 0x00000025b82e7c36 */ /* 0x000fe40008000000 */
[C---:B------:R-:W-:Y:S02]  /*ee70*/  IMAD R21, R45.reuse, UR9, R44 ;  /* 0x000000092d157c24 */ /* 0x040fe4000f8e022c */
[----:B------:R-:W-:Y:S01]  /*ee80*/  IMAD.WIDE.U32 R2, R45, UR8, R2 ;  /* 0x000000082d027c25 */ /* 0x000fe2000f8e0002 */
[CC--:B------:R-:W-:Y:S01]  /*ee90*/  ISETP.GE.AND P2, PT, R46.reuse, R51.reuse, PT ;  /* 0x000000332e00720c */ /* 0x0c0fe20003f46270 */
[----:B------:R-:W-:Y:S02]  /*eea0*/  ULDC.64 UR8, c[0x0][0xa80] ;  /* 0x0002a00000087ab9 */ /* 0x000fe40000000a00 */
[----:B------:R-:W-:Y:S02]  /*eeb0*/  VIADD R20, R46, 0x20 ;  /* 0x000000202e147836 */ /* 0x000fe40000000000 */
[----:B------:R-:W-:Y:S01]  /*eec0*/  VIADD R0, R0, 0x28820 ;  /* 0x0002882000007836 */ /* 0x000fe20000000000 */
[----:B------:R-:W-:Y:S01]  /*eed0*/  LEA R44, P3, R2, UR8, 0x1 ;  /* 0x00000008022c7c11 */ /* 0x000fe2000f8608ff */
[----:B------:R-:W-:Y:S01]  /*eee0*/  IMAD.IADD R3, R3, 0x1, R21 ;  /* 0x0000000103037824 */ /* 0x000fe200078e0215 */
[----:B------:R-:W-:Y:S01]  /*eef0*/  ISETP.GE.AND P0, PT, R20, R51, PT ;  /* 0x000000331400720c */ /* 0x000fe20003f06270 */
[----:B------:R-:W-:Y:S01]  /*ef00*/  VIADD R20, R46, 0x40 ;  /* 0x000000402e147836 */ /* 0x000fe20000000000 */
[----:B------:R-:W-:-:S02]  /*ef10*/  PRMT R0, RZ, 0x654, R0 ;  /* 0x00000654ff007816 */ /* 0x000fc40000000000 */
[----:B------:R-:W-:Y:S01]  /*ef20*/  LEA.HI.X R45, R2, UR9, R3, 0x1, P3 ;  /* 0x00000009022d7c11 */ /* 0x000fe200098f0c03 */
[----:B------:R-:W-:Y:S01]  /*ef30*/  BSSY B1, `(.L_x_1413) ;  /* 0x000000f000017945 */ /* 0x000fe20003800000 */
[----:B------:R-:W-:Y:S01]  /*ef40*/  ISETP.GE.AND P1, PT, R20, R51, PT ;  /* 0x000000331400720c */ /* 0x000fe20003f26270 */
[----:B0-----:R0:W-:Y:S01]  /*ef50*/  SYNCS.ARRIVE.TRANS64.RED.A1T0 RZ, [R0+URZ], RZ ;  /* 0x000000ff00ff79a7 */ /* 0x0011e2000810043f */
        /* <DEDUP_REMOVED lines=12> */
.L_x_1414:
[----:B------:R-:W-:Y:S05]  /*f020*/  BSYNC B1 ;  /* 0x0000000000017941 */ /* 0x000fea0003800000 */
.L_x_1413:
        /* <DEDUP_REMOVED lines=13> */
.L_x_1416:
[----:B------:R-:W-:Y:S05]  /*f100*/  BSYNC B1 ;  /* 0x0000000000017941 */ /* 0x000fea0003800000 */
.L_x_1415:
[----:B----4-:R4:W0:Y:S01]  /*f110*/  SHFL.IDX PT, R0, R45, 0x2, 0x181f ;  /* 0x00581f002d007f89 */ /* 0x01082200000e0000 */
[----:B------:R-:W-:Y:S03]  /*f120*/  BSSY B1, `(.L_x_1417) ;  /* 0x000000c000017945 */ /* 0x000fe60003800000 */
[----:B---3-5:R4:W3:Y:S01]  /*f130*/  SHFL.IDX PT, R12, R44, 0x2, 0x181f ;  /* 0x00581f002c0c7f89 */ /* 0x0288e200000e0000 */
[----:B------:R-:W-:Y:S05]  /*f140*/  @P1 BRA `(.L_x_1418) ;  /* 0x0000000000241947 */ /* 0x000fea0003800000 */
[----:B------:R-:W-:Y:S02]  /*f150*/  ULDC UR4, c[0x0][0xac8] ;  /* 0x0002b20000047ab9 */ /* 0x000fe40000000800 */
[----:B------:R-:W-:Y:S02]  /*f160*/  ISETP.GE.AND P2, PT, R18, UR4, PT ;  /* 0x0000000412007c0c */ /* 0x000fe4000bf46270 */
[----:B------:R-:W-:-:S11]  /*f170*/  ISETP.GE.AND P3, PT, R19, UR4, PT ;  /* 0x0000000413007c0c */ /* 0x000fd6000bf66270 */
[CC--:B---3--:R-:W-:Y:S02]  /*f180*/  @!P2 LEA R2, P0, R18.reuse, R12.reuse, 0x1 ;  /* 0x0000000c1202a211 */ /* 0x0c8fe400078008ff */
[C---:B------:R-:W-:Y:S02]  /*f190*/  @!P3 LEA R12, P1, R19.reuse, R12, 0x1 ;  /* 0x0000000c130cb211 */ /* 0x040fe400078208ff */
[-C--:B0-----:R-:W-:Y:S02]  /*f1a0*/  @!P2 LEA.HI.X R3, R18, R0.reuse, R190, 0x1, P0 ;  /* 0x000000001203a211 */ /* 0x081fe400000f0cbe */
[----:B------:R-:W-:-:S03]  /*f1b0*/  @!P3 LEA.HI.X R13, R19, R0, R189, 0x1, P1 ;  /* 0x00000000130db211 */ /* 0x000fc600008f0cbd */
[----:B------:R0:W-:Y:S04]  /*f1c0*/  @!P2 ST.E.128 desc[UR54][R2.64], R8 ;  /* 0x000000080200a985 */ /* 0x0001e8000c101d36 */
[----:B------:R0:W-:Y:S02]  /*f1d0*/  @!P3 ST.E.128 desc[UR54][R12.64], R32 ;  /* 0x000000200c00b985 */ /* 0x0001e4000c101d36 */
.L_x_1418:
[----:B------:R-:W-:Y:S05]  /*f1e0*/  BSYNC B1 ;  /* 0x0000000000017941 */ /* 0x000fea0003800000 */
.L_x_1417:
[----:B0-----:R-:W-:Y:S01]  /*f1f0*/  VIADD R0, R46, 0x60 ;  /* 0x000000602e007836 */ /* 0x001fe20000000000 */
[----:B-1--4-:R-:W4:Y:S04]  /*f200*/  SHFL.IDX PT, R45, R45, 0x3, 0x181f ;  /* 0x00781f002d2d7f89 */ /* 0x012f2800000e0000 */
[----:B------:R-:W-:Y:S01]  /*f210*/  ISETP.GE.AND P0, PT, R0, R51, PT ;  /* 0x000000330000720c */ /* 0x000fe20003f06270 */
[----:B------:R-:W0:-:S12]  /*f220*/  SHFL.IDX PT, R44, R44, 0x3, 0x181f ;  /* 0x00781f002c2c7f89 */ /* 0x000e1800000e0000 */
[----:B------:R-:W-:Y:S05]  /*f230*/  @P0 BRA `(.L_x_1419) ;  /* 0x0000000c000c0947 */ /* 0x000fea0003800000 */
[----:B------:R-:W-:Y:S02]  /*f240*/  ULDC UR4, c[0x0][0xac8] ;  /* 0x0002b20000047ab9 */ /* 0x000fe40000000800 */
[----:B------:R-:W-:-:S13]  /*f250*/  ISETP.GE.AND P1, PT, R18, UR4, PT ;  /* 0x0000000412007c0c */ /* 0x000fda000bf26270 */
[----:B0-----:R-:W-:-:S04]  /*f260*/  @!P1 LEA R2, P0, R18, R44, 0x1 ;  /* 0x0000002c12029211 */ /* 0x001fc800078008ff */
[----:B----4-:R-:W-:Y:S02]  /*f270*/  @!P1 LEA.HI.X R3, R18, R45, R190, 0x1, P0 ;  /* 0x0000002d12039211 */ /* 0x010fe400000f0cbe */
[----:B------:R-:W-:-:S03]  /*f280*/  ISETP.GE.AND P0, PT, R19, UR4, PT ;  /* 0x0000000413007c0c */ /* 0x000fc6000bf06270 */
[----:B------:R0:W-:Y:S10]  /*f290*/  @!P1 ST.E.128 desc[UR54][R2.64], R4 ;  /* 0x0000000402009985 */ /* 0x0001f4000c101d36 */
[----:B------:R-:W-:Y:S05]  /*f2a0*/  @P0 BRA `(.L_x_1419) ;  /* 0x0000000800f00947 */ /* 0x000fea0003800000 */
[----:B0-----:R-:W-:-:S04]  /*f2b0*/  LEA R2, P0, R19, R44, 0x1 ;  /* 0x0000002c13027211 */ /* 0x001fc800078008ff */
[----:B------:R-:W-:-:S05]  /*f2c0*/  LEA.HI.X R3, R19, R45, R189, 0x1, P0 ;  /* 0x0000002d13037211 */ /* 0x000fca00000f0cbd */
[----:B------:R0:W-:Y:S01]  /*f2d0*/  ST.E.128 desc[UR54][R2.64], R28 ;  /* 0x0000001c02007985 */ /* 0x0001e2000c101d36 */
[----:B------:R-:W-:Y:S05]  /*f2e0*/  BRA `(.L_x_1419) ;  /* 0x0000000800e07947 */ /* 0x000fea0003800000 */
.L_x_1411:
        /* <DEDUP_REMOVED lines=11> */
[----:B------:R-:W-:Y:S01]  /*f3a0*/  UISETP.NE.U32.AND UP1, UPT, UR8, URZ, UPT ;  /* 0x0000003f0800728c */ /* 0x000fe2000bf25070 */
[----:B------:R-:W-:Y:S02]  /*f3b0*/  IMAD.U32 R0, RZ, RZ, UR4 ;  /* 0x00000004ff007e24 */ /* 0x000fe4000f8e00ff */
[----:B------:R-:W2:Y:S01]  /*f3c0*/  @P2 LDG.E R6, desc[UR54][R2.64] ;  /* 0x0000003602062981 */ /* 0x000ea2000c1e1900 */
[----:B------:R-:W-:-:S06]  /*f3d0*/  UISETP.NE.AND.EX UP1, UPT, UR9, URZ, UPT, UP1 ;  /* 0x0000003f0900728c */ /* 0x000fcc000bf25310 */
        /* <DEDUP_REMOVED lines=11> */
[----:B--2---:R-:W-:Y:S01]  /*f490*/  @P2 R2UR UR4, R6 ;  /* 0x00000000060422ca */ /* 0x004fe200000e0000 */
[----:B01----:R-:W-:-:S14]  /*f4a0*/  @P3 BRA `(.L_x_1420) ;  /* 0x0000000000103947 */ /* 0x003fdc0003800000 */
[----:B------:R-:W-:Y:S05]  /*f4b0*/  @!P2 BRA `(.L_x_1420) ;  /* 0x00000000000ca947 */ /* 0x000fea0003800000 */
[----:B------:R-:W2:Y:S04]  /*f4c0*/  LDG.E R5, desc[UR54][R2.64] ;  /* 0x0000003602057981 */ /* 0x000ea8000c1e1900 */
[----:B-----5:R-:W2:Y:S02]  /*f4d0*/  LDG.E R0, desc[UR54][R2.64+0x4] ;  /* 0x0000043602007981 */ /* 0x020ea4000c1e1900 */
[----:B--2---:R-:W-:-:S07]  /*f4e0*/  IMAD.IADD R0, R0, 0x1, -R5 ;  /* 0x0000000100007824 */ /* 0x004fce00078e0a05 */
.L_x_1420:
[----:B------:R-:W-:Y:S01]  /*f4f0*/  USHF.R.S32.HI UR8, URZ, 0x1f, UR36 ;  /* 0x0000001f3f087899 */ /* 0x000fe20008011424 */
[----:B------:R-:W-:Y:S01]  /*f500*/  BSSY B1, `(.L_x_1421) ;  /* 0x000002e000017945 */ /* 0x000fe20003800000 */
[----:B------:R-:W-:Y:S02]  /*f510*/  USHF.R.S32.HI UR11, URZ, 0x1f, UR4 ;  /* 0x0000001f3f0b7899 */ /* 0x000fe40008011404 */
[----:B------:R-:W-:Y:S02]  /*f520*/  USEL UR13, UR36, URZ, !UP0 ;  /* 0x0000003f240d7287 */ /* 0x000fe4000c000000 */
[----:B------:R-:W-:Y:S01]  /*f530*/  USEL UR14, UR8, URZ, !UP0 ;  /* 0x0000003f080e7287 */ /* 0x000fe2000c000000 */
[----:B------:R-:W-:Y:S11]  /*f540*/  @P1 BRA `(.L_x_1422) ;  /* 0x0000000000a41947 */ /* 0x000ff60003800000 */
[----:B------:R-:W0:Y:S01]  /*f550*/  S2R R3, SR_TID.X ;  /* 0x0000000000037919 */ /* 0x000e220000002100 */
[----:B------:R-:W1:Y:S01]  /*f560*/  LDC R7, c[0x0][0xbe8] ;  /* 0x0002fa00ff077b82 */ /* 0x000e620000000800 */
[----:B------:R-:W-:Y:S02]  /*f570*/  IMAD.U32 R4, RZ, RZ, UR37 ;  /* 0x00000025ff047e24 */ /* 0x000fe4000f8e00ff */
[----:B-1---5:R-:W-:-:S03]  /*f580*/  IMAD R2, R0, R7, RZ ;  /* 0x0000000700027224 */ /* 0x022fc600078e02ff */
[----:B0-----:R-:W-:-:S04]  /*f590*/  IADD3 R4, R4, -0x80, R3 ;  /* 0xffffff8004047810 */ /* 0x001fc80007ffe003 */
[----:B------:R-:W-:-:S13]  /*f5a0*/  ISETP.GE.AND P1, PT, R4, R2, PT ;  /* 0x000000020400720c */ /* 0x000fda0003f26270 */
[----:B------:R-:W-:Y:S05]  /*f5b0*/  @P1 BRA `(.L_x_1422) ;  /* 0x0000000000881947 */ /* 0x000fea0003800000 */
[----:B------:R-:W-:Y:S01]  /*f5c0*/  ISETP.NE.AND P1, PT, R7, 0x1, PT ;  /* 0x000000010700780c */ /* 0x000fe20003f25270 */
[----:B------:R-:W-:Y:S01]  /*f5d0*/  ULDC.64 UR16, c[0x0][0xb90] ;  /* 0x0002e40000107ab9 */ /* 0x000fe20000000a00 */
[----:B------:R-:W-:Y:S01]  /*f5e0*/  UMOV UR8, UR4 ;  /* 0x0000000400087c82 */ /* 0x000fe20008000000 */
[----:B------:R-:W-:Y:S01]  /*f5f0*/  UIMAD UR10, UR12, UR16, URZ ;  /* 0x000000100c0a72a4 */ /* 0x000fe2000f8e023f */
[----:B------:R-:W-:Y:S01]  /*f600*/  IMAD.MOV.U32 R2, RZ, RZ, R4 ;  /* 0x000000ffff027224 */ /* 0x000fe200078e0004 */
[----:B------:R-:W-:Y:S02]  /*f610*/  UMOV UR9, UR11 ;  /* 0x0000000b00097c82 */ /* 0x000fe40008000000 */
[----:B------:R-:W-:Y:S02]  /*f620*/  UIMAD.WIDE.U32 UR8, UR42, UR16, UR8 ;  /* 0x000000102a0872a5 */ /* 0x000fe4000f8e0008 */
[----:B------:R-:W-:-:S03]  /*f630*/  UIMAD UR10, UR42, UR17, UR10 ;  /* 0x000000112a0a72a4 */ /* 0x000fc6000f8e020a */
[----:B------:R-:W-:Y:S01]  /*f640*/  ULDC.64 UR16, c[0x0][0xb98] ;  /* 0x0002e60000107ab9 */ /* 0x000fe20000000a00 */
[----:B------:R-:W0:Y:S01]  /*f650*/  @P1 LDC R3, c[0x0][0xbec] ;  /* 0x0002fb00ff031b82 */ /* 0x000e220000000800 */
[----:B------:R-:W-:Y:S02]  /*f660*/  UIADD3 UR9, UR9, UR10, URZ ;  /* 0x0000000a09097290 */ /* 0x000fe4000fffe03f */
[----:B------:R-:W-:Y:S02]  /*f670*/  UIMAD UR10, UR14, UR16, URZ ;  /* 0x000000100e0a72a4 */ /* 0x000fe4000f8e023f */
[----:B------:R-:W-:Y:S02]  /*f680*/  UIMAD.WIDE.U32 UR8, UR13, UR16, UR8 ;  /* 0x000000100d0872a5 */ /* 0x000fe4000f8e0008 */
[----:B------:R-:W-:Y:S01]  /*f690*/  UIMAD UR10, UR13, UR17, UR10 ;  /* 0x000000110d0a72a4 */ /* 0x000fe2000f8e020a */
[----:B------:R-:W1:Y:S02]  /*f6a0*/  @P1 LDC R6, c[0x0][0xbf0] ;  /* 0x0002fc00ff061b82 */ /* 0x000e640000000800 */
[----:B------:R-:W-:Y:S01]  /*f6b0*/  ULDC.64 UR16, c[0x0][0xb88] ;  /* 0x0002e20000107ab9 */ /* 0x000fe20000000a00 */
[----:B0-----:R-:W-:-:S05]  /*f6c0*/  @P1 IMAD.HI.U32 R3, R4, R3, RZ ;  /* 0x0000000304031227 */ /* 0x001fca00078e00ff */
[----:B-1----:R-:W-:Y:S01]  /*f6d0*/  @P1 SHF.R.U32.HI R2, RZ, R6, R3 ;  /* 0x00000006ff021219 */ /* 0x002fe20000011603 */
[----:B------:R-:W-:-:S03]  /*f6e0*/  IMAD.U32 R6, RZ, RZ, UR10 ;  /* 0x0000000aff067e24 */ /* 0x000fc6000f8e00ff */
[--C-:B------:R-:W-:Y:S01]  /*f6f0*/  SHF.R.S32.HI R3, RZ, 0x1f, R2.reuse ;  /* 0x0000001fff037819 */ /* 0x100fe20000011402 */
[----:B------:R-:W-:Y:S01]  /*f700*/  IMAD.MOV R5, RZ, RZ, -R2 ;  /* 0x000000ffff057224 */ /* 0x000fe200078e0a02 */
[----:B------:R-:W-:-:S03]  /*f710*/  IADD3 R2, P1, R2, UR8, RZ ;  /* 0x0000000802027c10 */ /* 0x000fc6000ff3e0ff */
[----:B------:R-:W-:Y:S01]  /*f720*/  IMAD R5, R7, R5, R4 ;  /* 0x0000000507057224 */ /* 0x000fe200078e0204 */
[----:B------:R-:W-:Y:S01]  /*f730*/  IADD3.X R3, R3, UR9, R6, P1, !PT ;  /* 0x0000000903037c10 */ /* 0x000fe20008ffe406 */
[----:B------:R-:W-:-:S03]  /*f740*/  ULDC.64 UR8, c[0x0][0xb50] ;  /* 0x0002d40000087ab9 */ /* 0x000fc60000000a00 */
[----:B------:R-:W-:Y:S01]  /*f750*/  SHF.R.S32.HI R4, RZ, 0x1f, R5 ;  /* 0x0000001fff047819 */ /* 0x000fe20000011405 */
[----:B------:R-:W-:-:S04]  /*f760*/  IMAD.WIDE.U32 R2, R5, UR16, R2 ;  /* 0x0000001005027c25 */ /* 0x000fc8000f8e0002 */
[----:B------:R-:W-:-:S04]  /*f770*/  IMAD R4, R4, UR16, RZ ;  /* 0x0000001004047c24 */ /* 0x000fc8000f8e02ff */
[----:B------:R-:W-:Y:S01]  /*f780*/  IMAD R7, R5, UR17, R4 ;  /* 0x0000001105077c24 */ /* 0x000fe2000f8e0204 */
[----:B------:R-:W-:-:S03]  /*f790*/  LEA R4, P1, R2, UR8, 0x2 ;  /* 0x0000000802047c11 */ /* 0x000fc6000f8210ff */
[----:B------:R-:W-:-:S05]  /*f7a0*/  IMAD.IADD R3, R3, 0x1, R7 ;  /* 0x0000000103037824 */ /* 0x000fca00078e0207 */
[----:B------:R-:W-:Y:S01]  /*f7b0*/  LEA.HI.X R5, R2, UR9, R3, 0x2, P1 ;  /* 0x0000000902057c11 */ /* 0x000fe200088f1403 */
[----:B------:R-:W-:-:S05]  /*f7c0*/  IMAD.MOV.U32 R3, RZ, RZ, -0x800000 ;  /* 0xff800000ff037424 */ /* 0x000fca00078e00ff */
[----:B------:R0:W-:Y:S02]  /*f7d0*/  STG.E desc[UR54][R4.64], R3 ;  /* 0x0000000304007986 */ /* 0x0001e4000c101936 */
.L_x_1422:
[----:B------:R-:W-:Y:S05]  /*f7e0*/  BSYNC B1 ;  /* 0x0000000000017941 */ /* 0x000fea0003800000 */
.L_x_1421:
[----:B0-----:R-:W0:Y:S01]  /*f7f0*/  @P0 LDC R3, c[0x0][0xbf0] ;  /* 0x0002fc00ff030b82 */ /* 0x001e220000000800 */
[----:B------:R-:W-:Y:S01]  /*f800*/  ULDC.64 UR16, c[0x0][0xaa0] ;  /* 0x0002a80000107ab9 */ /* 0x000fe20000000a00 */
[----:B------:R-:W-:Y:S01]  /*f810*/  IMAD R2, R22, 0x20, R184 ;  /* 0x0000002016027824 */ /* 0x000fe200078e02b8 */
[----:B------:R-:W-:Y:S01]  /*f820*/  UIMAD UR10, UR11, UR16, URZ ;  /* 0x000000100b0a72a4 */ /* 0x000fe2000f8e023f */
[----:B------:R-:W-:Y:S01]  /*f830*/  BSSY B1, `(.L_x_1423) ;  /* 0x0000039000017945 */ /* 0x000fe20003800000 */
[----:B------:R-:W-:Y:S01]  /*f840*/  UIMAD.WIDE.U32 UR8, UR4, UR16, URZ ;  /* 0x00000010040872a5 */ /* 0x000fe2000f8e003f */
[----:B------:R-:W-:Y:S01]  /*f850*/  VIADD R6, R2, UR37 ;  /* 0x0000002502067c36 */ /* 0x000fe20008000000 */
[----:B------:R-:W-:-:S03]  /*f860*/  UIMAD UR10, UR4, UR17, UR10 ;  /* 0x00000011040a72a4 */ /* 0x000fc6000f8e020a */
[----:B------:R-:W-:Y:S01]  /*f870*/  ULDC.64 UR16, c[0x0][0xae8] ;  /* 0x0002ba0000107ab9 */ /* 0x000fe20000000a00 */
[----:B------:R-:W-:Y:S01]  /*f880*/  UIADD3 UR9, UR9, UR10, URZ ;  /* 0x0000000a09097290 */ /* 0x000fe2000fffe03f */
[----:B------:R-:W-:Y:S01]  /*f890*/  @P0 IMAD.HI.U32 R2, R6, R9, RZ ;  /* 0x0000000906020227 */ /* 0x000fe200078e00ff */
[----:B------:R-:W-:Y:S02]  /*f8a0*/  UIMAD UR4, UR12, UR16, URZ ;  /* 0x000000100c0472a4 */ /* 0x000fe4000f8e023f */
[----:B------:R-:W-:Y:S01]  /*f8b0*/  UIMAD.WIDE.U32 UR8, UR42, UR16, UR8 ;  /* 0x000000102a0872a5 */ /* 0x000fe2000f8e0008 */
[----:B------:R-:W-:Y:S01]  /*f8c0*/  IMAD.MOV.U32 R5, RZ, RZ, R6 ;  /* 0x000000ffff057224 */ /* 0x000fe200078e0006 */
[----:B------:R-:W-:Y:S01]  /*f8d0*/  UIMAD UR4, UR42, UR17, UR4 ;  /* 0x000000112a0472a4 */ /* 0x000fe2000f8e0204 */
[----:B------:R-:W-:-:S03]  /*f8e0*/  ULDC.64 UR10, c[0x0][0xaf0] ;  /* 0x0002bc00000a7ab9 */ /* 0x000fc60000000a00 */
[----:B------:R-:W-:Y:S02]  /*f8f0*/  UIADD3 UR9, UR9, UR4, URZ ;  /* 0x0000000409097290 */ /* 0x000fe4000fffe03f */
[----:B------:R-:W-:Y:S01]  /*f900*/  UIMAD UR4, UR14, UR10, URZ ;  /* 0x0000000a0e0472a4 */ /* 0x000fe2000f8e023f */
[----:B0-----:R-:W-:Y:S01]  /*f910*/  @P0 SHF.R.U32.HI R5, RZ, R3, R2 ;  /* 0x00000003ff050219 */ /* 0x001fe20000011602 */
        /* <DEDUP_REMOVED lines=11> */
[----:B------:R-:W-:Y:S02]  /*f9d0*/  IMAD.U32 R3, RZ, RZ, UR4 ;  /* 0x00000004ff037e24 */ /* 0x000fe4000f8e00ff */
[C---:B------:R-:W-:Y:S01]  /*f9e0*/  IMAD R9, R5.reuse, UR11, R4 ;  /* 0x0000000b05097c24 */ /* 0x040fe2000f8e0204 */
[----:B------:R-:W-:Y:S01]  /*f9f0*/  SHF.R.S32.HI R4, RZ, 0x1f, R7 ;  /* 0x0000001fff047819 */ /* 0x000fe20000011407 */
[----:B------:R-:W-:-:S04]  /*fa00*/  IMAD.WIDE.U32 R2, R5, UR10, R2 ;  /* 0x0000000a05027c25 */ /* 0x000fc8000f8e0002 */
[----:B------:R-:W-:Y:S02]  /*fa10*/  IMAD.IADD R3, R3, 0x1, R9 ;  /* 0x0000000103037824 */ /* 0x000fe400078e0209 */
[----:B------:R-:W-:Y:S02]  /*fa20*/  IMAD R4, R4, UR8, RZ ;  /* 0x0000000804047c24 */ /* 0x000fe4000f8e02ff */
[----:B------:R-:W-:Y:S02]  /*fa30*/  VIADD R6, R184, UR37 ;  /* 0x00000025b8067c36 */ /* 0x000fe40008000000 */
[----:B-----5:R-:W-:Y:S02]  /*fa40*/  IMAD R11, R0, R11, RZ ;  /* 0x0000000b000b7224 */ /* 0x020fe400078e02ff */
        /* <DEDUP_REMOVED lines=23> */
.L_x_1424:
[----:B------:R-:W-:Y:S05]  /*fbc0*/  BSYNC B1 ;  /* 0x0000000000017941 */ /* 0x000fea0003800000 */
.L_x_1423:
        /* <DEDUP_REMOVED lines=13> */
.L_x_1426:
[----:B------:R-:W-:Y:S05]  /*fca0*/  BSYNC B1 ;  /* 0x0000000000017941 */ /* 0x000fea0003800000 */
.L_x_1425:
        /* <DEDUP_REMOVED lines=13> */
.L_x_1428:
[----:B------:R-:W-:Y:S05]  /*fd80*/  BSYNC B1 ;  /* 0x0000000000017941 */ /* 0x000fea0003800000 */
.L_x_1427:
[----:B0-----:R-:W-:Y:S01]  /*fd90*/  VIADD R0, R6, 0x60 ;  /* 0x0000006006007836 */ /* 0x001fe20000000000 */
[----:B--2-4-:R-:W0:Y:S04]  /*fda0*/  SHFL.IDX PT, R5, R5, 0x3, 0x181f ;  /* 0x00781f0005057f89 */ /* 0x014e2800000e0000 */
[----:B------:R-:W-:Y:S01]  /*fdb0*/  ISETP.GE.AND P0, PT, R0, R11, PT ;  /* 0x0000000b0000720c */ /* 0x000fe20003f06270 */
[----:B-1-3--:R1:W2:-:S12]  /*fdc0*/  SHFL.IDX PT, R2, R4, 0x3, 0x181f ;  /* 0x00781f0004027f89 */ /* 0x00a29800000e0000 */
[----:B-1----:R-:W-:Y:S05]  /*fdd0*/  @P0 BRA `(.L_x_1419) ;  /* 0x0000000000240947 */ /* 0x002fea0003800000 */
[----:B------:R-:W-:Y:S02]  /*fde0*/  ULDC UR4, c[0x0][0xac8] ;  /* 0x0002b20000047ab9 */ /* 0x000fe40000000800 */
[----:B------:R-:W-:Y:S02]  /*fdf0*/  ISETP.GE.AND P2, PT, R18, UR4, PT ;  /* 0x0000000412007c0c */ /* 0x000fe4000bf46270 */
[----:B------:R-:W-:-:S11]  /*fe00*/  ISETP.GE.AND P3, PT, R19, UR4, PT ;  /* 0x0000000413007c0c */ /* 0x000fd6000bf66270 */
[CC--:B--2---:R-:W-:Y:S02]  /*fe10*/  @!P2 LEA R6, P0, R18.reuse, R2.reuse, 0x1 ;  /* 0x000000021206a211 */ /* 0x0c4fe400078008ff */
[C---:B------:R-:W-:Y:S02]  /*fe20*/  @!P3 LEA R2, P1, R19.reuse, R2, 0x1 ;  /* 0x000000021302b211 */ /* 0x040fe400078208ff */
[-C--:B0-----:R-:W-:Y:S02]  /*fe30*/  @!P2 LEA.HI.X R7, R18, R5.reuse, R190, 0x1, P0 ;  /* 0x000000051207a211 */ /* 0x081fe400000f0cbe */
[----:B------:R-:W-:-:S03]  /*fe40*/  @!P3 LEA.HI.X R3, R19, R5, R189, 0x1, P1 ;  /* 0x000000051303b211 */ /* 0x000fc600008f0cbd */
[----:B------:R1:W-:Y:S04]  /*fe50*/  @!P2 ST.E.128 desc[UR54][R6.64], RZ ;  /* 0x000000ff0600a985 */ /* 0x0003e8000c101d36 */
[----:B------:R1:W-:Y:S02]  /*fe60*/  @!P3 ST.E.128 desc[UR54][R2.64], RZ ;  /* 0x000000ff0200b985 */ /* 0x0003e4000c101d36 */
.L_x_1419:
[----:B------:R-:W-:Y:S05]  /*fe70*/  BSYNC B0 ;  /* 0x0000000000007941 */ /* 0x000fea0003800000 */
.L_x_1410:
[----:B------:R-:W-:Y:S02]  /*fe80*/  ULDC UR4, c[0x0][0xc3c] ;  /* 0x00030f0000047ab9 */ /* 0x000fe40000000800 */
[----:B------:R-:W-:-:S06]  /*fe90*/  UISETP.GE.AND UP0, UPT, UR6, UR4, UPT ;  /* 0x000000040600728c */ /* 0x000fcc000bf06270 */
[----:B------:R-:W-:-:S13]  /*fea0*/  PLOP3.LUT P0, PT, PT, PT, UP0, 0x80, 0x0 ;  /* 0x000000000000781c */ /* 0x000fda0003f0f008 */
[----:B------:R-:W-:Y:S05]  /*feb0*/  @!P0 BRA `(.L_x_1429) ;  /* 0xffffff0c00a08947 */ /* 0x000fea000383ffff */
[----:B------:R-:W-:Y:S05]  /*fec0*/  EXIT ;  /* 0x000000000000794d */ /* 0x000fea0003800000 */
.L_x_1320:
        /* <DEDUP_REMOVED lines=9> */
[----:B-1----:R-:W0:Y:S08]  /*ff60*/  S2UR UR5, SR_CgaCtaId ;  /* 0x00000000000579c3 */ /* 0x002e300000008800 */
[----:B------:R-:W-:Y:S06]  /*ff70*/  BAR.SYNC.DEFER_BLOCKING 0x5, 0x180 ;  /* 0x0146000000007b1d */ /* 0x000fec0000010000 */
[----:B------:R-:W-:-:S02]  /*ff80*/  UMOV UR4, 0x400 ;  /* 0x0000040000047882 */ /* 0x000fc40000000000 */
[----:B0-----:R-:W-:-:S09]  /*ff90*/  ULEA UR4, UR5, UR4, 0x18 ;  /* 0x0000000405047291 */ /* 0x001fd2000f8ec03f */
[----:B------:R-:W0:Y:S01]  /*ffa0*/  LDS.128 R16, [UR4+0x288d0] ;  /* 0x0288d004ff107984 */ /* 0x000e220008000c00 */
[----:B------:R-:W-:Y:S06]  /*ffb0*/  BAR.ARV 0x4, 0x180 ;  /* 0x0106000000007b1d */ /* 0x000fec0000002000 */
[----:B------:R-:W-:Y:S05]  /*ffc0*/  BRA `(.L_x_1431) ;  /* 0x00000008008c7947 */ /* 0x000fea0003800000 */
.L_x_1430:
[----:B------:R-:W0:Y:S01]  /*ffd0*/  S2R R2, SR_TID.X ;  /* 0x0000000000027919 */ /* 0x000e220000002100 */
[----:B-1----:R-:W-:Y:S01]  /*ffe0*/  ULDC UR4, c[0x0][0xc3c] ;  /* 0x00030f0000047ab9 */ /* 0x002fe20000000800 */
        /* <DEDUP_REMOVED lines=38> */
.L_x_1436:
        /* <DEDUP_REMOVED lines=12> */
.L_x_1435:
[----:B------:R-:W-:Y:S05]  /*10310*/  BSYNC B0 ;  /* 0x0000000000007941 */ /* 0x000fea0003800000 */
.L_x_1434:
        /* <DEDUP_REMOVED lines=20> */
.L_x_1432:
[----:B------:R-:W-:-:S04]  /*10460*/  IMAD.IADD R11, R4, 0x1, -R3 ;  /* 0x00000001040b7824 */ /* 0x000fc800078e0a03 */
[----:B------:R-:W-:-:S05]  /*10470*/  IMAD R2, R6, UR5, R11 ;  /* 0x0000000506027c24 */ /* 0x000fca000f8e020b */
[----:B------:R-:W-:Y:S02]  /*10480*/  ISETP.GT.AND P0, PT, R2, UR6, PT ;  /* 0x0000000602007c0c */ /* 0x000fe4000bf04270 */
[----:B------:R-:W0:Y:S11]  /*10490*/  LDC.64 R2, c[0x0][0xc90] ;  /* 0x00032400ff027b82 */ /* 0x000e360000000a00 */
[----:B------:R-:W-:-:S04]  /*104a0*/  VOTE.ANY R8, PT, !P0 ;  /* 0x0000000000087806 */ /* 0x000fc800040e0100 */
[----:B------:R-:W1:Y:S02]  /*104b0*/  POPC R13, R8 ;  /* 0x00000008000d7309 */ /* 0x000e640000000000 */
[----:B-1----:R-:W-:-:S04]  /*104c0*/  VIADD R19, R13, UR4 ;  /* 0x000000040d137c36 */ /* 0x002fc80008000000 */
[----:B0-----:R-:W-:-:S05]  /*104d0*/  IMAD.WIDE R2, R19, 0x4, R2 ;  /* 0x0000000413027825 */ /* 0x001fca00078e0202 */
[----:B------:R-:W2:Y:S01]  /*104e0*/  LDG.E R7, desc[UR54][R2.64] ;  /* 0x0000003602077981 */ /* 0x000ea2000c1e1900 */
[----:B------:R-:W-:-:S03]  /*104f0*/  ISETP.NE.AND P0, PT, R8, RZ, PT ;  /* 0x000000ff0800720c */ /* 0x000fc60003f05270 */
[----:B------:R-:W2:Y:S02]  /*10500*/  SHFL.IDX PT, R0, R0, R13, 0x1f ;  /* 0x00001f0d00007589 */ /* 0x000ea400000e0000 */
[----:B--2---:R-:W-:-:S05]  /*10510*/  IMAD R4, R0, R7, RZ ;  /* 0x0000000700047224 */ /* 0x004fca00078e02ff */
[----:B------:R-:W-:-:S04]  /*10520*/  IABS R12, R4 ;  /* 0x00000004000c7213 */ /* 0x000fc80000000000 */
[----:B------:R-:W0:Y:S08]  /*10530*/  I2F.RP R9, R12 ;  /* 0x0000000c00097306 */ /* 0x000e300000209400 */
[----:B0-----:R-:W0:Y:S02]  /*10540*/  MUFU.RCP R9, R9 ;  /* 0x0000000900097308 */ /* 0x001e240000001000 */
[----:B0-----:R-:W-:-:S06]  /*10550*/  VIADD R10, R9, 0xffffffe ;  /* 0x0ffffffe090a7836 */ /* 0x001fcc0000000000 */
[----:B------:R0:W1:Y:S01]  /*10560*/  F2I.FTZ.U32.TRUNC.NTZ R3, R10 ;  /* 0x0000000a00037305 */ /* 0x000062000021f000 */
[----:B------:R-:W-:Y:S05]  /*10570*/  @!P0 BRA `(.L_x_1437) ;  /* 0x0000000000088947 */ /* 0x000fea0003800000 */
[----:B------:R-:W-:-:S05]  /*10580*/  VIADD R9, R13, 0xffffffff ;  /* 0xffffffff0d097836 */ /* 0x000fca0000000000 */
[----:B------:R2:W3:Y:S02]  /*10590*/  SHFL.IDX PT, R16, R6, R9, 0x1f ;  /* 0x00001f0906107589 */ /* 0x0004e400000e0000 */
.L_x_1437:
[----:B---3--:R-:W-:Y:S01]  /*105a0*/  IMAD R16, R16, UR5, R11 ;  /* 0x0000000510107c24 */ /* 0x008fe2000f8e020b */
[----:B------:R-:W-:Y:S01]  /*105b0*/  IABS R2, R4 ;  /* 0x0000000400027213 */ /* 0x000fe20000000000 */
[----:B-12---:R-:W-:-:S03]  /*105c0*/  IMAD.MOV R9, RZ, RZ, -R3 ;  /* 0x000000ffff097224 */ /* 0x006fc600078e0a03 */
        /* <DEDUP_REMOVED lines=19> */
[----:B------:R-:W-:-:S05]  /*10700*/  @!P1 LOP3.LUT R2, RZ, R4, RZ, 0x33, !PT ;  /* 0x00000004ff029212 */ /* 0x000fca00078e33ff */
[----:B------:R-:W-:-:S04]  /*10710*/  IMAD R13, R7, R2, RZ ;  /* 0x00000002070d7224 */ /* 0x000fc800078e02ff */
[----:B------:R-:W-:-:S05]  /*10720*/  IMAD.MOV R6, RZ, RZ, -R13 ;  /* 0x000000ffff067224 */ /* 0x000fca00078e0a0d */
[----:B------:R-:W-:Y:S01]  /*10730*/  VIADDMNMX R15, R6, UR5, R7, PT ;  /* 0x00000005060f7c46 */ /* 0x000fe2000b800107 */
[----:B------:R-:W-:-:S03]  /*10740*/  IMAD.MOV R7, RZ, RZ, -R2 ;  /* 0x000000ffff077224 */ /* 0x000fc600078e0a02 */
[----:B------:R-:W-:Y:S01]  /*10750*/  IABS R8, R15 ;  /* 0x0000000f00087213 */ /* 0x000fe20000000000 */
[----:B------:R-:W-:Y:S01]  /*10760*/  IMAD R4, R4, R7, R11 ;  /* 0x0000000704047224 */ /* 0x000fe200078e020b */
[----:B0-----:R-:W-:Y:S01]  /*10770*/  IABS R10, R15 ;  /* 0x0000000f000a7213 */ /* 0x001fe20000000000 */
[----:B------:R-:W-:Y:S01]  /*10780*/  IMAD.MOV R18, RZ, RZ, -R15 ;  /* 0x000000ffff127224 */ /* 0x000fe200078e0a0f */
[----:B------:R-:W0:Y:S02]  /*10790*/  I2F.RP R6, R8 ;  /* 0x0000000800067306 */ /* 0x000e240000209400 */
[----:B------:R-:W-:-:S06]  /*107a0*/  IABS R9, R4 ;  /* 0x0000000400097213 */ /* 0x000fcc0000000000 */
[----:B0-----:R-:W0:Y:S02]  /*107b0*/  MUFU.RCP R6, R6 ;  /* 0x0000000600067308 */ /* 0x001e240000001000 */
[----:B0-----:R-:W-:-:S06]  /*107c0*/  VIADD R3, R6, 0xffffffe ;  /* 0x0ffffffe06037836 */ /* 0x001fcc0000000000 */
[----:B------:R-:W0:Y:S02]  /*107d0*/  F2I.FTZ.U32.TRUNC.NTZ R3, R3 ;  /* 0x0000000300037305 */ /* 0x000e24000021f000 */
[----:B0-----:R-:W-:-:S04]  /*107e0*/  IMAD.MOV R2, RZ, RZ, -R3 ;  /* 0x000000ffff027224 */ /* 0x001fc800078e0a03 */
[----:B------:R-:W-:Y:S02]  /*107f0*/  IMAD.MOV.U32 R7, RZ, RZ, R2 ;  /* 0x000000ffff077224 */ /* 0x000fe400078e0002 */
[----:B------:R-:W-:Y:S02]  /*10800*/  IMAD.MOV.U32 R2, RZ, RZ, RZ ;  /* 0x000000ffff027224 */ /* 0x000fe400078e00ff */
[----:B------:R-:W-:-:S04]  /*10810*/  IMAD R7, R7, R8, RZ ;  /* 0x0000000807077224 */ /* 0x000fc800078e02ff */
[----:B------:R-:W-:-:S04]  /*10820*/  IMAD.HI.U32 R2, R3, R7, R2 ;  /* 0x0000000703027227 */ /* 0x000fc800078e0002 */
[----:B------:R-:W-:Y:S02]  /*10830*/  IMAD.MOV R3, RZ, RZ, -R10 ;  /* 0x000000ffff037224 */ /* 0x000fe400078e0a0a */
        /* <DEDUP_REMOVED lines=8> */
[----:B------:R-:W-:Y:S01]  /*108c0*/  ISETP.GE.AND P2, PT, R3, RZ, PT ;  /* 0x000000ff0300720c */ /* 0x000fe20003f46270 */
[----:B------:R-:W-:-:S06]  /*108d0*/  IMAD.IADD R3, R4, 0x1, R13 ;  /* 0x0000000104037824 */ /* 0x000fcc00078e020d */
[----:B------:R-:W-:-:S06]  /*108e0*/  @P0 VIADD R2, R2, 0x1 ;  /* 0x0000000102020836 */ /* 0x000fcc0000000000 */
[----:B------:R-:W-:Y:S01]  /*108f0*/  @!P2 IMAD.MOV R2, RZ, RZ, -R2 ;  /* 0x000000ffff02a224 */ /* 0x000fe200078e0a02 */
[----:B------:R-:W-:-:S04]  /*10900*/  @!P1 LOP3.LUT R2, RZ, R15, RZ, 0x33, !PT ;  /* 0x0000000fff029212 */ /* 0x000fc800078e33ff */
[----:B------:R-:W-:Y:S01]  /*10910*/  LOP3.LUT R17, RZ, R2, RZ, 0x33, !PT ;  /* 0x00000002ff117212 */ /* 0x000fe200078e33ff */
[----:B------:R-:W-:-:S04]  /*10920*/  IMAD R18, R2, R18, R3 ;  /* 0x0000001202127224 */ /* 0x000fc800078e0203 */
[----:B------:R-:W-:Y:S01]  /*10930*/  IMAD.IADD R17, R0, 0x1, R17 ;  /* 0x0000000100117824 */ /* 0x000fe200078e0211 */
[----:B------:R-:W-:Y:S06]  /*10940*/  BRA `(.L_x_1438) ;  /* 0x0000000000147947 */ /* 0x000fec0003800000 */
.L_x_1433:
[----:B------:R-:W-:Y:S01]  /*10950*/  ULDC UR4, c[0x0][0xc3c] ;  /* 0x00030f0000047ab9 */ /* 0x000fe20000000800 */
[----:B------:R-:W-:Y:S02]  /*10960*/  IMAD.MOV.U32 R17, RZ, RZ, RZ ;  /* 0x000000ffff117224 */ /* 0x000fe400078e00ff */
[----:B------:R-:W-:Y:S02]  /*10970*/  IMAD.U32 R16, RZ, RZ, UR6 ;  /* 0x00000006ff107e24 */ /* 0x000fe4000f8e00ff */
[----:B------:R-:W-:Y:S02]  /*10980*/  IMAD.MOV.U32 R18, RZ, RZ, RZ ;  /* 0x000000ffff127224 */ /* 0x000fe400078e00ff */
[----:B------:R-:W-:-:S07]  /*10990*/  IMAD.U32 R19, RZ, RZ, UR4 ;  /* 0x00000004ff137e24 */ /* 0x000fce000f8e00ff */
.L_x_1438:
[----:B------:R-:W-:-:S13]  /*109a0*/  ISETP.NE.AND P0, PT, R5, RZ, PT ;  /* 0x000000ff0500720c */ /* 0x000fda0003f05270 */
[----:B------:R-:W0:Y:S01]  /*109b0*/  @!P0 S2R R3, SR_CgaCtaId ;  /* 0x0000000000038919 */ /* 0x000e220000008800 */
[----:B------:R-:W-:-:S04]  /*109c0*/  @!P0 MOV R0, 0x400 ;  /* 0x0000040000008802 */ /* 0x000fc80000000f00 */
[----:B0-----:R-:W-:-:S05]  /*109d0*/  @!P0 LEA R0, R3, R0, 0x18 ;  /* 0x0000000003008211 */ /* 0x001fca00078ec0ff */
[----:B------:R1:W-:Y:S01]  /*109e0*/  @!P0 STS.128 [R0+0x288d0], R16 ;  /* 0x0288d01000008388 */ /* 0x0003e20000000c00 */
[----:B------:R-:W-:Y:S06]  /*109f0*/  BAR.ARV 0x5, 0x180 ;  /* 0x0146000000007b1d */ /* 0x000fec0000002000 */
.L_x_1431:
        /* <DEDUP_REMOVED lines=12> */
[----:B------:R-:W-:Y:S01]  /*10ac0*/  ULOP3.LUT UR36, UR43, 0x2, URZ, 0xfc, !UPT ;  /* 0x000000022b247892 */ /* 0x000fe2000f8efc3f */
[----:B------:R-:W-:Y:S01]  /*10ad0*/  IMAD.MOV.U32 R24, RZ, RZ, RZ ;  /* 0x000000ffff187224 */ /* 0x000fe200078e00ff */
[----:B------:R-:W-:Y:S01]  /*10ae0*/  ULDC UR37, c[0x0][0xc] ;  /* 0x0000030000257ab9 */ /* 0x000fe20000000800 */
[----:B--2---:R-:W-:-:S06]  /*10af0*/  ULEA UR4, UR5, UR4, 0x18 ;  /* 0x0000000405047291 */ /* 0x004fcc000f8ec03f */
[----:B------:R-:W-:Y:S01]  /*10b00*/  IMAD.U32 R22, RZ, RZ, UR4 ;  /* 0x00000004ff167e24 */ /* 0x000fe2000f8e00ff */
[C---:B0-----:R-:W-:Y:S01]  /*10b10*/  LOP3.LUT R4, R3.reuse, 0x7f, RZ, 0xc0, !PT ;  /* 0x0000007f03047812 */ /* 0x041fe200078ec0ff */
[C---:B------:R-:W-:Y:S02]  /*10b20*/  IMAD.SHL.U32 R30, R3.reuse, 0x8, RZ ;  /* 0x00000008031e7824 */ /* 0x040fe400078e00ff */
[----:B------:R-:W-:-:S03]  /*10b30*/  IMAD.SHL.U32 R2, R3, 0x10, RZ ;  /* 0x0000001003027824 */ /* 0x000fc600078e00ff */
[----:B-1----:R-:W-:Y:S02]  /*10b40*/  LOP3.LUT R0, R30, 0x1f8, RZ, 0xc0, !PT ;  /* 0x000001f81e007812 */ /* 0x002fe400078ec0ff */
[----:B------:R-:W-:Y:S02]  /*10b50*/  LOP3.LUT R2, R2, 0x70, RZ, 0xc0, !PT ;  /* 0x0000007002027812 */ /* 0x000fe400078ec0ff */
[----:B------:R-:W-:Y:S02]  /*10b60*/  LOP3.LUT R3, R0, 0x38, R3, 0x78, !PT ;  /* 0x0000003800037812 */ /* 0x000fe400078e7803 */
[----:B------:R-:W-:Y:S02]  /*10b70*/  SHF.R.U32.HI R0, RZ, 0x3, R4 ;  /* 0x00000003ff007819 */ /* 0x000fe40000011604 */
[----:B------:R-:W-:Y:S02]  /*10b80*/  LOP3.LUT R34, R3, 0x200, R30, 0xf8, !PT ;  /* 0x0000020003227812 */ /* 0x000fe400078ef81e */
[----:B------:R-:W-:-:S02]  /*10b90*/  LOP3.LUT R2, R0, R2, RZ, 0xfc, !PT ;  /* 0x0000000200027212 */ /* 0x000fc400078efcff */
[----:B------:R-:W-:Y:S01]  /*10ba0*/  LOP3.LUT R30, R30, 0x38, RZ, 0xc0, !PT ;  /* 0x000000381e1e7812 */ /* 0x000fe200078ec0ff */
[----:B------:R-:W-:-:S03]  /*10bb0*/  IMAD R0, R34, 0x2, R22 ;  /* 0x0000000222007824 */ /* 0x000fc600078e0216 */
[----:B------:R-:W-:Y:S02]  /*10bc0*/  LOP3.LUT R29, R30, 0x40, RZ, 0xfc, !PT ;  /* 0x000000401e1d7812 */ /* 0x000fe400078efcff */
[----:B------:R3:W-:Y:S05]  /*10bd0*/  STL [R1+0x4], R0 ;  /* 0x0000040001007387 */ /* 0x0007ea0000100800 */
.L_x_1510:
[----:B------:R-:W-:Y:S05]  /*10be0*/  YIELD ;  /* 0x0000000000007946 */ /* 0x000fea0003800000 */
[----:B------:R-:W-:Y:S01]  /*10bf0*/  ULDC.64 UR4, c[0x0][0xa28] ;  /* 0x00028a0000047ab9 */ /* 0x000fe20000000a00 */
[----:B------:R-:W-:Y:S01]  /*10c00*/  IMAD.MOV.U32 R37, RZ, RZ, RZ ;  /* 0x000000ffff257224 */ /* 0x000fe200078e00ff */
[----:B------:R-:W-:-:S04]  /*10c10*/  ISETP.NE.U32.AND P0, PT, RZ, UR4, PT ;  /* 0x00000004ff007c0c */ /* 0x000fc8000bf05070 */
[----:B------:R-:W-:Y:S01]  /*10c20*/  ISETP.NE.AND.EX P0, PT, RZ, UR5, PT, P0 ;  /* 0x00000005ff007c0c */ /* 0x000fe2000bf05300 */
[----:B------:R-:W-:-:S12]  /*10c30*/  ULDC.64 UR4, c[0x0][0xa18] ;  /* 0x0002860000047ab9 */ /* 0x000fd80000000a00 */
[----:B0-----:R-:W0:Y:S02]  /*10c40*/  @P0 LDC.64 R2, c[0x0][0xa28] ;  /* 0x00028a00ff020b82 */ /* 0x001e240000000a00 */
[----:B0-----:R-:W-:-:S05]  /*10c50*/  @P0 IMAD.WIDE R2, R19, 0x4, R2 ;  /* 0x0000000413020825 */ /* 0x001fca00078e0202 */
[----:B------:R0:W5:Y:S01]  /*10c60*/  @P0 LDG.E R37, desc[UR54][R2.64] ;  /* 0x0000003602250981 */ /* 0x000162000c1e1900 */
[----:B------:R-:W-:Y:S01]  /*10c70*/  ISETP.NE.U32.AND P0, PT, RZ, UR4, PT ;  /* 0x00000004ff007c0c */ /* 0x000fe2000bf05070 */
[----:B---3--:R-:W-:Y:S01]  /*10c80*/  IMAD.MOV.U32 R0, RZ, RZ, RZ ;  /* 0x000000ffff007224 */ /* 0x008fe200078e00ff */
[----:B------:R-:W-:Y:S02]  /*10c90*/  LOP3.LUT R26, R26, 0xffffffdf, RZ, 0xc0, !PT ;  /* 0xffffffdf1a1a7812 */ /* 0x000fe400078ec0ff */
[----:B------:R-:W-:Y:S01]  /*10ca0*/  ISETP.NE.AND.EX P1, PT, RZ, UR5, PT, P0 ;  /* 0x00000005ff007c0c */ /* 0x000fe2000bf25300 */
[----:B------:R-:W-:Y:S02]  /*10cb0*/  ULDC.64 UR4, c[0x0][0xa00] ;  /* 0x0002800000047ab9 */ /* 0x000fe40000000a00 */
[----:B------:R-:W-:Y:S01]  /*10cc0*/  ISETP.NE.U32.AND P0, PT, RZ, UR4, PT ;  /* 0x00000004ff007c0c */ /* 0x000fe2000bf05070 */
[----:B0-----:R-:W0:Y:S03]  /*10cd0*/  LDC.64 R2, c[0x0][0xa00] ;  /* 0x00028000ff027b82 */ /* 0x001e260000000a00 */
[----:B------:R-:W-:Y:S01]  /*10ce0*/  ISETP.NE.AND.EX P2, PT, RZ, UR5, PT, P0 ;  /* 0x00000005ff007c0c */ /* 0x000fe2000bf45300 */
[----:B------:R-:W-:-:S05]  /*10cf0*/  ULDC.64 UR4, c[0x0][0x418] ;  /* 0x0001060000047ab9 */ /* 0x000fca0000000a00 */
[----:B-1----:R-:W1:Y:S07]  /*10d00*/  @P1 LDC.64 R4, c[0x0][0xa18] ;  /* 0x00028600ff041b82 */ /* 0x002e6e0000000a00 */
[----:B------:R-:W-:Y:S01]  /*10d10*/  @P2 LOP3.LUT R26, R26, 0x20, RZ, 0xfc, !PT ;  /* 0x000000201a1a2812 */ /* 0x000fe200078efcff */
[----:B0-----:R-:W-:-:S05]  /*10d20*/  IMAD.WIDE R2, R19, 0x4, R2 ;  /* 0x0000000413027825 */ /* 0x001fca00078e0202 */
[----:B--2---:R-:W2:Y:S01]  /*10d30*/  @P2 LDG.E R0, desc[UR54][R2.64] ;  /* 0x0000003602002981 */ /* 0x004ea2000c1e1900 */
[----:B-1----:R-:W-:-:S05]  /*10d40*/  @P1 IMAD.WIDE R4, R19, 0x4, R4 ;  /* 0x0000000413041825 */ /* 0x002fca00078e0204 */
[----:B------:R0:W5:Y:S01]  /*10d50*/  @P1 LDG.E R31, desc[UR54][R4.64] ;  /* 0x00000036041f1981 */ /* 0x000162000c1e1900 */
[----:B------:R-:W-:-:S03]  /*10d60*/  UISETP.NE.U32.AND UP0, UPT, UR4, URZ, UPT ;  /* 0x0000003f0400728c */ /* 0x000fc6000bf05070 */
[----:B------:R-:W-:Y:S01]  /*10d70*/  ULDC UR4, c[0x0][0x424] ;  /* 0x0001090000047ab9 */ /* 0x000fe20000000800 */
[----:B------:R-:W-:-:S03]  /*10d80*/  UISETP.NE.AND.EX UP0, UPT, UR5, URZ, UPT, UP0 ;  /* 0x0000003f0500728c */ /* 0x000fc6000bf05300 */
[----:B------:R-:W-:Y:S01]  /*10d90*/  ULDC UR5, c[0x0][0x2f0] ;  /* 0x0000bc0000057ab9 */ /* 0x000fe20000000800 */
[----:B------:R-:W-:-:S04]  /*10da0*/  USEL UR4, UR4, 0x1, UP0 ;  /* 0x0000000104047887 */ /* 0x000fc80008000000 */
[----:B------:R-:W-:Y:S01]  /*10db0*/  UIMAD UR4, UR4, UR5, URZ ;  /* 0x00000005040472a4 */ /* 0x000fe2000f8e023f */
[----:B--2---:R1:W-:Y:S05]  /*10dc0*/  STL [R1+0x8], R0 ;  /* 0x0000080001007387 */ /* 0x0043ea0000100800 */
[----:B-1----:R-:W-:Y:S01]  /*10dd0*/  IMAD.U32 R0, RZ, RZ, UR4 ;  /* 0x00000004ff007e24 */ /* 0x002fe2000f8e00ff */
[----:B0-----:R-:W-:Y:S06]  /*10de0*/  @P1 BRA `(.L_x_1440) ;  /* 0x0000000000181947 */ /* 0x001fec0003800000 */
[----:B------:R-:W-:Y:S02]  /*10df0*/  ULDC UR4, c[0x0][0x288] ;  /* 0x0000a20000047ab9 */ /* 0x000fe40000000800 */
[----:B-----5:R-:W-:Y:S01]  /*10e00*/  IMAD.U32 R31, RZ, RZ, UR4 ;  /* 0x00000004ff1f7e24 */ /* 0x020fe2000f8e00ff */
[----:B------:R-:W-:Y:S06]  /*10e10*/  @!P2 BRA `(.L_x_1440) ;  /* 0x00000000000ca947 */ /* 0x000fec0003800000 */
[----:B------:R-:W2:Y:S04]  /*10e20*/  LDG.E R4, desc[UR54][R2.64] ;  /* 0x0000003602047981 */ /* 0x000ea8000c1e1900 */
[----:B------:R-:W2:Y:S02]  /*10e30*/  LDG.E R31, desc[UR54][R2.64+0x4] ;  /* 0x00000436021f7981 */ /* 0x000ea4000c1e1900 */
[----:B--2---:R-:W-:-:S07]  /*10e40*/  IMAD.IADD R31, R31, 0x1, -R4 ;  /* 0x000000011f1f7824 */ /* 0x004fce00078e0a04 */
.L_x_1440:
[----:B------:R-:W-:Y:S02]  /*10e50*/  ULDC.64 UR4, c[0x0][0xa20] ;  /* 0x0002880000047ab9 */ /* 0x000fe40000000a00 */
[----:B------:R-:W-:-:S04]  /*10e60*/  ISETP.NE.U32.AND P0, PT, RZ, UR4, PT ;  /* 0x00000004ff007c0c */ /* 0x000fc8000bf05070 */
[----:B------:R-:W-:-:S13]  /*10e70*/  ISETP.NE.AND.EX P0, PT, RZ, UR5, PT, P0 ;  /* 0x00000005ff007c0c */ /* 0x000fda000bf05300 */
[----:B------:R-:W-:Y:S05]  /*10e80*/  @!P0 BRA `(.L_x_1441) ;  /* 0x0000000000108947 */ /* 0x000fea0003800000 */
[----:B------:R-:W0:Y:S02]  /*10e90*/  LDC.64 R2, c[0x0][0xa20] ;  /* 0x00028800ff027b82 */ /* 0x000e240000000a00 */
[----:B0-----:R-:W-:-:S05]  /*10ea0*/  IMAD.WIDE R2, R19, 0x4, R2 ;  /* 0x0000000413027825 */ /* 0x001fca00078e0202 */
[----:B------:R0:W5:Y:S01]  /*10eb0*/  LDG.E R0, desc[UR54][R2.64] ;  /* 0x0000003602007981 */ /* 0x000162000c1e1900 */
[----:B------:R-:W-:Y:S05]  /*10ec0*/  BRA `(.L_x_1442) ;  /* 0x0000000000247947 */ /* 0x000fea0003800000 */
.L_x_1441:
[----:B------:R-:W-:Y:S02]  /*10ed0*/  ULDC.64 UR4, c[0x0][0xa08] ;  /* 0x0002820000047ab9 */ /* 0x000fe40000000a00 */
[----:B------:R-:W-:-:S04]  /*10ee0*/  ISETP.NE.U32.AND P0, PT, RZ, UR4, PT ;  /* 0x00000004ff007c0c */ /* 0x000fc8000bf05070 */
[----:B------:R-:W-:-:S13]  /*10ef0*/  ISETP.NE.AND.EX P0, PT, RZ, UR5, PT, P0 ;  /* 0x00000005ff007c0c */ /* 0x000fda000bf05300 */
[----:B------:R-:W-:Y:S05]  /*10f00*/  @!P0 BRA `(.L_x_1442) ;  /* 0x0000000000148947 */ /* 0x000fea0003800000 */
[----:B------:R-:W0:Y:S02]  /*10f10*/  LDC.64 R2, c[0x0][0xa08] ;  /* 0x00028200ff027b82 */ /* 0x000e240000000a00 */
[----:B0-----:R-:W-:-:S05]  /*10f20*/  IMAD.WIDE R2, R19, 0x4, R2 ;  /* 0x0000000413027825 */ /* 0x001fca00078e0202 */
[----:B------:R-:W2:Y:S04]  /*10f30*/  LDG.E R0, desc[UR54][R2.64] ;  /* 0x0000003602007981 */ /* 0x000ea8000c1e1900 */
[----:B------:R-:W2:Y:S02]  /*10f40*/  LDG.E R5, desc[UR54][R2.64+0x4] ;  /* 0x0000043602057981 */ /* 0x000ea4000c1e1900 */
[----:B--2---:R-:W-:-:S07]  /*10f50*/  IMAD.IADD R0, R5, 0x1, -R0 ;  /* 0x0000000105007824 */ /* 0x004fce00078e0a00 */
.L_x_1442:
[----:B0-----:R-:W0:Y:S01]  /*10f60*/  LDC R2, c[0x0][0x448] ;  /* 0x00011200ff027b82 */ /* 0x001e220000000800 */
[----:B------:R-:W-:Y:S01]  /*10f70*/  IMAD.SHL.U32 R27, R17, 0x80, RZ ;  /* 0x00000080111b7824 */ /* 0x000fe200078e00ff */
[----:B------:R-:W-:Y:S01]  /*10f80*/  LOP3.LUT R26, R26, 0xffffffef, RZ, 0xc0, !PT ;  /* 0xffffffef1a1a7812 */ /* 0x000fe200078ec0ff */
[----:B-----5:R-:W-:Y:S02]  /*10f90*/  IMAD.IADD R35, R0, 0x1, -R37 ;  /* 0x0000000100237824 */ /* 0x020fe400078e0a25 */
[----:B------:R-:W-:Y:S01]  /*10fa0*/  VIADD R4, R27, 0x7f ;  /* 0x0000007f1b047836 */ /* 0x000fe20000000000 */
[----:B0-----:R-:W-:Y:S02]  /*10fb0*/  ISETP.NE.AND P2, PT, R2, 0x1, PT ;  /* 0x000000010200780c */ /* 0x001fe40003f45270 */
[----:B------:R-:W0:Y:S11]  /*10fc0*/  LDC.64 R2, c[0x0][0x9e0] ;  /* 0x00027800ff027b82 */ /* 0x000e360000000a00 */
[----:B------:R-:W1:Y:S01]  /*10fd0*/  @P2 LDC R5, c[0x0][0x44c] ;  /* 0x00011300ff052b82 */ /* 0x000e620000000800 */
[----:B------:R-:W-:-:S07]  /*10fe0*/  @P2 LOP3.LUT R26, R26, 0x10, RZ, 0xfc, !PT ;  /* 0x000000101a1a2812 */ /* 0x000fce00078efcff */
[----:B------:R-:W2:Y:S01]  /*10ff0*/  @P2 LDC R6, c[0x0][0x450] ;  /* 0x00011400ff062b82 */ /* 0x000ea20000000800 */
[----:B0-----:R-:W-:Y:S01]  /*11000*/  ISETP.GE.AND P1, PT, R3, 0x1, PT ;  /* 0x000000010300780c */ /* 0x001fe20003f26270 */
[----:B-1----:R-:W-:-:S05]  /*11010*/  @P2 IMAD.HI.U32 R5, R4, R5, RZ ;  /* 0x0000000504052227 */ /* 0x002fca00078e00ff */
[----:B--2---:R-:W-:Y:S02]  /*11020*/  @P2 SHF.R.U32.HI R4, RZ, R6, R5 ;  /* 0x00000006ff042219 */ /* 0x004fe40000011605 */
[----:B------:R-:W-:-:S05]  /*11030*/  IADD3 R5, R35, 0x1, -R31 ;  /* 0x0000000123057810 */ /* 0x000fca0007ffe81f */
[----:B------:R-:W-:-:S04]  /*11040*/  IMAD.IADD R7, R5, 0x1, R4 ;  /* 0x0000000105077824 */ /* 0x000fc800078e0204 */
[----:B------:R-:W-:Y:S01]  /*11050*/  IMAD.IADD R2, R7, 0x1, R2 ;  /* 0x0000000107027824 */ /* 0x000fe200078e0202 */
[----:B------:R-:W-:Y:S06]  /*11060*/  @!P1 BRA `(.L_x_1443) ;  /* 0x0000000000489947 */ /* 0x000fec0003800000 */
[C---:B------:R-:W-:Y:S01]  /*11070*/  ISETP.GT.AND P0, PT, R7.reuse, RZ, PT ;  /* 0x000000ff0700720c */ /* 0x040fe20003f04270 */
[----:B------:R-:W-:Y:S01]  /*11080*/  BSSY B0, `(.L_x_1444) ;  /* 0x000000e000007945 */ /* 0x000fe20003800000 */
[----:B------:R-:W-:-:S11]  /*11090*/  VIADD R0, R7, 0xffffffff ;  /* 0xffffffff07007836 */ /* 0x000fd60000000000 */
[----:B------:R-:W-:Y:S05]  /*110a0*/  @P0 BRA `(.L_x_1445) ;  /* 0x00000000001c0947 */ /* 0x000fea0003800000 */
[----:B------:R-:W-:Y:S01]  /*110b0*/  ISETP.NE.AND P0, PT, R3, 0x1, PT ;  /* 0x000000010300780c */ /* 0x000fe20003f05270 */
[----:B------:R-:W-:-:S12]  /*110c0*/  IMAD.MOV R7, RZ, RZ, -R7 ;  /* 0x000000ffff077224 */ /* 0x000fd800078e0a07 */
[----:B------:R-:W0:Y:S02]  /*110d0*/  @P0 LDC.64 R4, c[0x0][0x9e8] ;  /* 0x00027a00ff040b82 */ /* 0x000e240000000a00 */
[----:B0-----:R-:W-:-:S05]  /*110e0*/  @P0 IMAD.HI.U32 R4, R7, R4, RZ ;  /* 0x0000000407040227 */ /* 0x001fca00078e00ff */
[----:B------:R-:W-:-:S04]  /*110f0*/  @P0 SHF.R.U32.HI R7, RZ, R5, R4 ;  /* 0x00000005ff070219 */ /* 0x000fc80000011604 */
[----:B------:R-:W-:Y:S01]  /*11100*/  LOP3.LUT R0, RZ, R7, RZ, 0x33, !PT ;  /* 0x00000007ff007212 */ /* 0x000fe200078e33ff */
[----:B------:R-:W-:Y:S06]  /*11110*/  BRA `(.L_x_1446) ;  /* 0x0000000000107947 */ /* 0x000fec0003800000 */
.L_x_1445:
[----:B------:R-:W-:-:S13]  /*11120*/  ISETP.NE.AND P0, PT, R3, 0x1, PT ;  /* 0x000000010300780c */ /* 0x000fda0003f05270 */
[----:B------:R-:W0:Y:S02]  /*11130*/  @P0 LDC.64 R4, c[0x0][0x9e8] ;  /* 0x00027a00ff040b82 */ /* 0x000e240000000a00 */
[----:B0-----:R-:W-:-:S05]  /*11140*/  @P0 IMAD.HI.U32 R4, R0, R4, RZ ;  /* 0x0000000400040227 */ /* 0x001fca00078e00ff */
[----:B------:R-:W-:-:S07]  /*11150*/  @P0 SHF.R.U32.HI R0, RZ, R5, R4 ;  /* 0x00000005ff000219 */ /* 0x000fce0000011604 */
.L_x_1446:
[----:B------:R-:W-:Y:S05]  /*11160*/  BSYNC B0 ;  /* 0x0000000000007941 */ /* 0x000fea0003800000 */
.L_x_1444:
[----:B------:R-:W-:-:S05]  /*11170*/  IMAD R5, R0, R3, R3 ;  /* 0x0000000300057224 */ /* 0x000fca00078e0203 */
[----:B------:R-:W-:-:S07]  /*11180*/  VIMNMX R2, R2, R5, PT ;  /* 0x0000000502027248 */ /* 0x000fce0003fe0100 */
.L_x_1443:
[----:B------:R-:W0:Y:S01]  /*11190*/  @P2 LDC R4, c[0x0][0x44c] ;  /* 0x00011300ff042b82 */ /* 0x000e220000000800 */
[----:B------:R-:W-:Y:S01]  /*111a0*/  VIADD R2, R2, 0x7f ;  /* 0x0000007f02027836 */ /* 0x000fe20000000000 */
[----:B------:R-:W-:Y:S01]  /*111b0*/  ULDC UR4, c[0x0][0x9dc] ;  /* 0x0002770000047ab9 */ /* 0x000fe20000000800 */
[----:B------:R-:W-:-:S05]  /*111c0*/  IMAD.MOV.U32 R0, RZ, RZ, R27 ;  /* 0x000000ffff007224 */ /* 0x000fca00078e001b */
[----:B------:R-:W1:Y:S01]  /*111d0*/  @P2 LDC R5, c[0x0][0x450] ;  /* 0x00011400ff052b82 */ /* 0x000e620000000800 */
[----:B0-----:R-:W-:-:S05]  /*111e0*/  @P2 IMAD.HI.U32 R4, R27, R4, RZ ;  /* 0x000000041b042227 */ /* 0x001fca00078e00ff */
[----:B-1----:R-:W-:Y:S02]  /*111f0*/  @P2 SHF.R.U32.HI R0, RZ, R5, R4 ;  /* 0x00000005ff002219 */ /* 0x002fe40000011604 */
[----:B------:R-:W-:-:S04]  /*11200*/  SHF.R.S32.HI R5, RZ, 0x1f, R2 ;  /* 0x0000001fff057819 */ /* 0x000fc80000011402 */
[----:B------:R-:W-:Y:S01]  /*11210*/  LEA.HI R4, R5, R2, RZ, 0x7 ;  /* 0x0000000205047211 */ /* 0x000fe200078f38ff */
[----:B------:R-:W-:-:S03]  /*11220*/  VIADD R2, R35, 0x7f ;  /* 0x0000007f23027836 */ /* 0x000fc60000000000 */
[----:B------:R-:W-:Y:S02]  /*11230*/  SHF.R.S32.HI R4, RZ, 0x7, R4 ;  /* 0x00000007ff047819 */ /* 0x000fe40000011404 */
[----:B------:R-:W-:-:S04]  /*11240*/  SHF.R.S32.HI R5, RZ, 0x1f, R2 ;  /* 0x0000001fff057819 */ /* 0x000fc80000011402 */
[----:B------:R-:W-:Y:S02]  /*11250*/  LEA.HI R5, R5, R2, RZ, 0x7 ;  /* 0x0000000205057211 */ /* 0x000fe400078f38ff */
[----:B------:R-:W-:Y:S02]  /*11260*/  IADD3 R2, R0, R35, -R31 ;  /* 0x0000002300027210 */ /* 0x000fe40007ffe81f */
[----:B------:R-:W-:-:S03]  /*11270*/  SHF.R.S32.HI R5, RZ, 0x7, R5 ;  /* 0x00000007ff057819 */ /* 0x000fc60000011405 */
[----:B------:R-:W-:Y:S01]  /*11280*/  VIADD R0, R2, -UR4 ;  /* 0x8000000402007c36 */ /* 0x000fe20008000000 */
[----:B------:R-:W-:-:S05]  /*11290*/  VIMNMX R23, R5, R4, PT ;  /* 0x0000000405177248 */ /* 0x000fca0003fe0100 */
[----:B------:R0:W-:Y:S01]  /*112a0*/  STL [R1+0x10], R23 ;  /* 0x0000101701007387 */ /* 0x0001e20000100800 */
[----:B------:R-:W-:Y:S05]  /*112b0*/  @!P1 BRA `(.L_x_1447) ;  /* 0x0000000000449947 */ /* 0x000fea0003800000 */
[----:B------:R-:W-:Y:S01]  /*112c0*/  ISETP.GT.AND P0, PT, R2, -0x1, PT ;  /* 0xffffffff0200780c */ /* 0x000fe20003f04270 */
[----:B------:R-:W-:-:S12]  /*112d0*/  BSSY B0, `(.L_x_1448) ;  /* 0x000000d000007945 */ /* 0x000fd80003800000 */
[----:B------:R-:W-:Y:S05]  /*112e0*/  @P0 BRA `(.L_x_1449) ;  /* 0x00000000001c0947 */ /* 0x000fea0003800000 */
[----:B------:R-:W-:Y:S02]  /*112f0*/  ISETP.NE.AND P0, PT, R3, 0x1, PT ;  /* 0x000000010300780c */ /* 0x000fe40003f05270 */
[----:B------:R-:W-:-:S11]  /*11300*/  LOP3.LUT R7, RZ, R2, RZ, 0x33, !PT ;  /* 0x00000002ff077212 */ /* 0x000fd600078e33ff */
[----:B------:R-:W1:Y:S02]  /*11310*/  @P0 LDC.64 R4, c[0x0][0x9e8] ;  /* 0x00027a00ff040b82 */ /* 0x000e640000000a00 */
[----:B-1----:R-:W-:-:S05]  /*11320*/  @P0 IMAD.HI.U32 R4, R7, R4, RZ ;  /* 0x0000000407040227 */ /* 0x002fca00078e00ff */
[----:B------:R-:W-:-:S04]  /*11330*/  @P0 SHF.R.U32.HI R7, RZ, R5, R4 ;  /* 0x00000005ff070219 */ /* 0x000fc80000011604 */
[----:B------:R-:W-:Y:S01]  /*11340*/  LOP3.LUT R2, RZ, R7, RZ, 0x33, !PT ;  /* 0x00000007ff027212 */ /* 0x000fe200078e33ff */
[----:B------:R-:W-:Y:S06]  /*11350*/  BRA `(.L_x_1450) ;  /* 0x0000000000107947 */ /* 0x000fec0003800000 */
.L_x_1449:
[----:B------:R-:W-:-:S13]  /*11360*/  ISETP.NE.AND P0, PT, R3, 0x1, PT ;  /* 0x000000010300780c */ /* 0x000fda0003f05270 */
[----:B------:R-:W1:Y:S02]  /*11370*/  @P0 LDC.64 R4, c[0x0][0x9e8] ;  /* 0x00027a00ff040b82 */ /* 0x000e640000000a00 */
[----:B-1----:R-:W-:-:S05]  /*11380*/  @P0 IMAD.HI.U32 R4, R2, R4, RZ ;  /* 0x0000000402040227 */ /* 0x002fca00078e00ff */
[----:B------:R-:W-:-:S07]  /*11390*/  @P0 SHF.R.U32.HI R2, RZ, R5, R4 ;  /* 0x00000005ff020219 */ /* 0x000fce0000011604 */
.L_x_1450:
[----:B------:R-:W-:Y:S05]  /*113a0*/  BSYNC B0 ;  /* 0x0000000000007941 */ /* 0x000fea0003800000 */
.L_x_1448:
[----:B------:R-:W-:-:S05]  /*113b0*/  IMAD R3, R2, R3, RZ ;  /* 0x0000000302037224 */ /* 0x000fca00078e02ff */
[----:B------:R-:W-:-:S07]  /*113c0*/  VIMNMX R0, R0, R3, !PT ;  /* 0x0000000300007248 */ /* 0x000fce0007fe0100 */
.L_x_1447:
[----:B------:R-:W-:Y:S01]  /*113d0*/  SHF.R.S32.HI R3, RZ, 0x1f, R0 ;  /* 0x0000001fff037819 */ /* 0x000fe20000011400 */
[----:B------:R-:W-:Y:S03]  /*113e0*/  BSSY B7, `(.L_x_1451) ;  /* 0x000037b000077945 */ /* 0x000fe60003800000 */
[----:B------:R-:W-:-:S04]  /*113f0*/  LEA.HI R3, R3, R0, RZ, 0x7 ;  /* 0x0000000003037211 */ /* 0x000fc800078f38ff */
[----:B------:R-:W-:-:S04]  /*11400*/  SHF.R.S32.HI R3, RZ, 0x7, R3 ;  /* 0x00000007ff037819 */ /* 0x000fc80000011403 */
[----:B------:R-:W-:-:S04]  /*11410*/  VIMNMX R36, RZ, R3, !PT ;  /* 0x00000003ff247248 */ /* 0x000fc80007fe0100 */
[----:B------:R-:W-:-:S13]  /*11420*/  ISETP.GT.AND P0, PT, R23, R36, PT ;  /* 0x000000241700720c */ /* 0x000fda0003f04270 */
        /* <DEDUP_REMOVED lines=18> */
.L_x_1452:
        /* <DEDUP_REMOVED lines=8> */
[----:B------:R-:W-:Y:S02]  /*115d0*/  IMAD.U32 R4, RZ, RZ, UR6 ;  /* 0x00000006ff047e24 */ /* 0x000fe4000f8e00ff */
[----:B------:R-:W1:Y:S01]  /*115e0*/  LDC.64 R2, c[0x4][R2] ;  /* 0x0100000002027b82 */ /* 0x000e620000000a00 */
[----:B------:R-:W-:Y:S02]  /*115f0*/  IMAD.U32 R5, RZ, RZ, UR7 ;  /* 0x00000007ff057e24 */ /* 0x000fe4000f8e00ff */
        /* <DEDUP_REMOVED lines=8> */
[----:B01----:R-:W-:Y:S05]  /*11680*/  CALL.ABS.NOINC R2 ;  /* 0x0000000002007343 */ /* 0x003fea0003c00000 */
.L_x_1455:
[----:B------:R-:W-:Y:S05]  /*11690*/  BSYNC B6 ;  /* 0x0000000000067941 */ /* 0x000fea0003800000 */
.L_x_1454:
        /* <DEDUP_REMOVED lines=9> */
[----:B------:R-:W-:Y:S02]  /*11730*/  IMAD.U32 R4, RZ, RZ, UR6 ;  /* 0x00000006ff047e24 */ /* 0x000fe4000f8e00ff */
[----:B------:R-:W-:Y:S02]  /*11740*/  IMAD.U32 R5, RZ, RZ, UR7 ;  /* 0x00000007ff057e24 */ /* 0x000fe4000f8e00ff */
[----:B------:R-:W-:Y:S02]  /*11750*/  IMAD.U32 R6, RZ, RZ, UR8 ;  /* 0x00000008ff067e24 */ /* 0x000fe4000f8e00ff */
[----:B------:R-:W-:-:S02]  /*11760*/  IMAD.U32 R7, RZ, RZ, UR9 ;  /* 0x00000009ff077e24 */ /* 0x000fc4000f8e00ff */
[----:B------:R-:W-:Y:S02]  /*11770*/  IMAD.U32 R10, RZ, RZ, UR4 ;  /* 0x00000004ff0a7e24 */ /* 0x000fe4000f8e00ff */
[----:B------:R-:W-:Y:S02]  /*11780*/  IMAD.U32 R11, RZ, RZ, UR5 ;  /* 0x00000005ff0b7e24 */ /* 0x000fe4000f8e00ff */
[----:B------:R-:W-:Y:S02]  /*11790*/  IMAD.MOV.U32 R8, RZ, RZ, 0x70 ;  /* 0x00000070ff087424 */ /* 0x000fe400078e00ff */
[----:B------:R-:W-:Y:S02]  /*117a0*/  IMAD.MOV.U32 R12, RZ, RZ, 0x1 ;  /* 0x00000001ff0c7424 */ /* 0x000fe400078e00ff */
[----:B-1----:R-:W-:-:S07]  /*117b0*/  IMAD.MOV.U32 R13, RZ, RZ, RZ ;  /* 0x000000ffff0d7224 */ /* 0x002fce00078e00ff */
[----:B------:R-:W-:-:S07]  /*117c0*/  LEPC R20, `(.L_x_1458) ;  /* 0x000000001014794e */ /* 0x000fce0000000000 */
[----:B0-2---:R-:W-:Y:S05]  /*117d0*/  CALL.ABS.NOINC R2 ;  /* 0x0000000002007343 */ /* 0x005fea0003c00000 */
.L_x_1458:
[----:B------:R0:W1:Y:S01]  /*117e0*/  LDC.64 R2, c[0x4][R17] ;  /* 0x0100000011027b82 */ /* 0x0000620000000a00 */
[----:B------:R-:W-:Y:S01]  /*117f0*/  ULDC.64 UR6, c[0x4][0x80] ;  /* 0x0100200000067ab9 */ /* 0x000fe20000000a00 */
[----:B------:R-:W-:Y:S01]  /*11800*/  ULDC.64 UR8, c[0x4][0x88] ;  /* 0x0100220000087ab9 */ /* 0x000fe20000000a00 */
[----:B------:R-:W-:Y:S01]  /*11810*/  ULDC.64 UR4, c[0x4][0x18] ;  /* 0x0100060000047ab9 */ /* 0x000fe20000000a00 */
        /* <DEDUP_REMOVED lines=8> */
[----:B0-----:R-:W-:-:S07]  /*118a0*/  IMAD.MOV.U32 R13, RZ, RZ, RZ ;  /* 0x000000ffff0d7224 */ /* 0x001fce00078e00ff */
[----:B------:R-:W-:-:S07]  /*118b0*/  LEPC R20, `(.L_x_1457) ;  /* 0x000000001014794e */ /* 0x000fce0000000000 */
[----:B-1----:R-:W-:Y:S05]  /*118c0*/  CALL.ABS.NOINC R2 ;  /* 0x0000000002007343 */ /* 0x002fea0003c00000 */
.L_x_1457:
[----:B------:R-:W-:Y:S05]  /*118d0*/  BSYNC B6 ;  /* 0x0000000000067941 */ /* 0x000fea0003800000 */
.L_x_1456:
[----:B------:R-:W-:Y:S01]  /*118e0*/  ULDC.64 UR4, c[0x0][0x9f8] ;  /* 0x00027e0000047ab9 */ /* 0x000fe20000000a00 */
[----:B------:R-:W-:Y:S01]  /*118f0*/  IMAD.MOV.U32 R33, RZ, RZ, R19 ;  /* 0x000000ffff217224 */ /* 0x000fe200078e0013 */
[----:B------:R-:W-:Y:S01]  /*11900*/  ISETP.NE.U32.AND P0, PT, RZ, UR4, PT ;  /* 0x00000004ff007c0c */ /* 0x000fe2000bf05070 */
[----:B------:R-:W1:Y:S01]  /*11910*/  S2R R20, SR_TID.X ;  /* 0x0000000000147919 */ /* 0x000e620000002100 */
[----:B------:R-:W2:Y:S01]  /*11920*/  LDC R9, c[0x0][0x430] ;  /* 0x00010c00ff097b82 */ /* 0x000ea20000000800 */
[----:B------:R-:W3:Y:S01]  /*11930*/  S2R R17, SR_TID.X ;  /* 0x0000000000117919 */ /* 0x000ee20000002100 */
[----:B------:R-:W-:Y:S01]  /*11940*/  ISETP.NE.AND.EX P0, PT, RZ, UR5, PT, P0 ;  /* 0x00000005ff007c0c */ /* 0x000fe2000bf05300 */
[----:B------:R-:W-:Y:S01]  /*11950*/  VIADD R25, R23, 0xffffffff ;  /* 0xffffffff17197836 */ /* 0x000fe20000000000 */
[----:B------:R-:W-:Y:S01]  /*11960*/  LOP3.LUT R26, R26, 0xfffffff7, RZ, 0xc0, !PT ;  /* 0xfffffff71a1a7812 */ /* 0x000fe200078ec0ff */
[----:B------:R-:W-:-:S10]  /*11970*/  ULDC UR4, c[0x0][0x2f4] ;  /* 0x0000bd0000047ab9 */ /* 0x000fd40000000800 */
[----:B------:R-:W4:Y:S02]  /*11980*/  @P0 LDC.64 R2, c[0x0][0x9f8] ;  /* 0x00027e00ff020b82 */ /* 0x000f240000000a00 */
[----:B----4-:R-:W-:-:S05]  /*11990*/  @P0 IMAD.WIDE R2, R19, 0x4, R2 ;  /* 0x0000000413020825 */ /* 0x010fca00078e0202 */
[----:B------:R4:W4:Y:S01]  /*119a0*/  @P0 LDG.E R33, desc[UR54][R2.64] ;  /* 0x0000003602210981 */ /* 0x000922000c1e1900 */
[----:B--2---:R-:W-:Y:S01]  /*119b0*/  ISETP.NE.AND P1, PT, R9, 0x1, PT ;  /* 0x000000010900780c */ /* 0x004fe20003f25270 */
[----:B-1----:R-:W-:Y:S01]  /*119c0*/  IMAD.SHL.U32 R20, R20, 0x10, RZ ;  /* 0x0000001014147824 */ /* 0x002fe200078e00ff */
[----:B---3--:R-:W-:Y:S01]  /*119d0*/  LOP3.LUT R17, R17, 0x7f, RZ, 0xc0, !PT ;  /* 0x0000007f11117812 */ /* 0x008fe200078ec0ff */
[----:B------:R-:W-:-:S03]  /*119e0*/  IMAD.SHL.U32 R8, R25, 0x80, RZ ;  /* 0x0000008019087824 */ /* 0x000fc600078e00ff */
[----:B------:R-:W-:Y:S02]  /*119f0*/  SHF.R.U32.HI R17, RZ, 0x3, R17 ;  /* 0x00000003ff117819 */ /* 0x000fe40000011611 */
[----:B------:R-:W-:-:S04]  /*11a00*/  LOP3.LUT R20, R20, 0x70, RZ, 0xc0, !PT ;  /* 0x0000007014147812 */ /* 0x000fc800078ec0ff */
[----:B------:R-:W-:Y:S01]  /*11a10*/  LOP3.LUT R0, R8, R17, R20, 0xfe, !PT ;  /* 0x0000001108007212 */ /* 0x000fe200078efe14 */
[----:B------:R-:W1:Y:S01]  /*11a20*/  @P1 LDC R7, c[0x0][0x434] ;  /* 0x00010d00ff071b82 */ /* 0x000e620000000800 */
[----:B------:R-:W-:Y:S02]  /*11a30*/  @P1 LOP3.LUT R26, R26, 0x8, RZ, 0xfc, !PT ;  /* 0x000000081a1a1812 */ /* 0x000fe400078efcff */
[C---:B------:R-:W-:Y:S01]  /*11a40*/  ISETP.GE.AND P0, PT, R0.reuse, R35, PT ;  /* 0x000000230000720c */ /* 0x040fe20003f06270 */
[----:B------:R-:W-:-:S04]  /*11a50*/  IMAD.IADD R0, R0, 0x1, R37 ;  /* 0x0000000100007824 */ /* 0x000fc800078e0225 */
[----:B------:R-:W2:Y:S01]  /*11a60*/  @P1 LDC R5, c[0x0][0x438] ;  /* 0x00010e00ff051b82 */ /* 0x000ea20000000800 */
[----:B------:R-:W-:-:S07]  /*11a70*/  IMAD.MOV.U32 R4, RZ, RZ, R0 ;  /* 0x000000ffff047224 */ /* 0x000fce00078e0000 */
[----:B----4-:R-:W3:Y:S01]  /*11a80*/  @!P0 LDC.64 R2, c[0x0][0x428] ;  /* 0x00010a00ff028b82 */ /* 0x010ee20000000a00 */
[----:B-1----:R-:W-:-:S05]  /*11a90*/  @P1 IMAD.HI.U32 R6, R0, R7, RZ ;  /* 0x0000000700061227 */ /* 0x002fca00078e00ff */
[----:B--2---:R-:W-:-:S05]  /*11aa0*/  @P1 SHF.R.U32.HI R4, RZ, R5, R6 ;  /* 0x00000005ff041219 */ /* 0x004fca0000011606 */
[----:B------:R-:W-:-:S04]  /*11ab0*/  IMAD.MOV R5, RZ, RZ, -R4 ;  /* 0x000000ffff057224 */ /* 0x000fc800078e0a04 */
[----:B------:R-:W-:Y:S01]  /*11ac0*/  IMAD R0, R9, R5, R0 ;  /* 0x0000000509007224 */ /* 0x000fe200078e0200 */
[----:B------:R-:W-:Y:S01]  /*11ad0*/  @!P0 SHF.R.S32.HI R5, RZ, 0x1f, R4 ;  /* 0x0000001fff058819 */ /* 0x000fe20000011404 */
[----:B------:R-:W-:-:S05]  /*11ae0*/  IMAD.U32 R9, RZ, RZ, UR36 ;  /* 0x00000024ff097e24 */ /* 0x000fca000f8e00ff */
[----:B------:R-:W-:Y:S02]  /*11af0*/  ISETP.NE.AND P2, PT, R9, 0x3, PT ;  /* 0x000000030900780c */ /* 0x000fe40003f45270 */
[----:B------:R-:W-:-:S11]  /*11b00*/  LOP3.LUT R26, R26, 0xfffffffb, RZ, 0xc0, !PT ;  /* 0xfffffffb1a1a7812 */ /* 0x000fd600078ec0ff */
[----:B------:R-:W-:-:S04]  /*11b10*/  @P2 LOP3.LUT R26, R26, 0x4, RZ, 0xfc, !PT ;  /* 0x000000041a1a2812 */ /* 0x000fc800078efcff */
[----:B------:R-:W-:Y:S01]  /*11b20*/  LOP3.LUT R26, R26, 0xfffffffd, RZ, 0xc0, !PT ;  /* 0xfffffffd1a1a7812 */ /* 0x000fe200078ec0ff */
[----:B------:R-:W-:Y:S01]  /*11b30*/  UMOV UR5, 0xffffffff ;  /* 0xffffffff00057882 */ /* 0x000fe20000000000 */
[----:B------:R-:W-:Y:S01]  /*11b40*/  SHF.R.S32.HI R6, RZ, 0x1f, R33 ;  /* 0x0000001fff067819 */ /* 0x000fe20000011421 */
[----:B---3--:R-:W-:-:S04]  /*11b50*/  @!P0 IMAD.WIDE.U32 R4, R33, R2, R4 ;  /* 0x0000000221048225 */ /* 0x008fc800078e0004 */
[----:B------:R1:W-:Y:S02]  /*11b60*/  STL [R1], R6 ;  /* 0x0000000601007387 */ /* 0x0003e40000100800 */
[----:B-1----:R-:W-:-:S04]  /*11b70*/  @!P0 IMAD R6, R6, R2, RZ ;  /* 0x0000000206068224 */ /* 0x002fc800078e02ff */
[----:B------:R-:W-:Y:S02]  /*11b80*/  @!P0 IMAD R7, R33, R3, R6 ;  /* 0x0000000321078224 */ /* 0x000fe400078e0206 */
[----:B------:R-:W1:Y:S02]  /*11b90*/  @!P0 LDC.64 R2, c[0x0][0x418] ;  /* 0x00010600ff028b82 */ /* 0x000e640000000a00 */
[----:B------:R-:W-:Y:S01]  /*11ba0*/  @!P0 IMAD.IADD R5, R5, 0x1, R7 ;  /* 0x0000000105058824 */ /* 0x000fe200078e0207 */
[----:B-1----:R-:W-:-:S04]  /*11bb0*/  @!P0 LEA R2, P1, R4, R2, 0x2 ;  /* 0x0000000204028211 */ /* 0x002fc800078210ff */
[----:B------:R-:W-:Y:S01]  /*11bc0*/  @!P0 LEA.HI.X R3, R4, R3, R5, 0x2, P1 ;  /* 0x0000000304038211 */ /* 0x000fe200008f1405 */
[----:B------:R-:W-:-:S06]  /*11bd0*/  IMAD.MOV.U32 R4, RZ, RZ, RZ ;  /* 0x000000ffff047224 */ /* 0x000fcc00078e00ff */
[----:B------:R1:W5:Y:S01]  /*11be0*/  @!P0 LDG.E R4, desc[UR54][R2.64] ;  /* 0x0000003602048981 */ /* 0x000362000c1e1900 */
[----:B------:R-:W-:-:S13]  /*11bf0*/  ISETP.GE.AND P0, PT, R30, UR4, PT ;  /* 0x000000041e007c0c */ /* 0x000fda000bf06270 */
[----:B------:R-:W-:Y:S02]  /*11c00*/  @P0 LOP3.LUT R26, R26, 0x2, RZ, 0xfc, !PT ;  /* 0x000000021a1a0812 */ /* 0x000fe400078efcff */
[----:B------:R-:W-:Y:S02]  /*11c10*/  ISETP.GE.AND P0, PT, R29, UR4, PT ;  /* 0x000000041d007c0c */ /* 0x000fe4000bf06270 */
[----:B------:R-:W-:-:S11]  /*11c20*/  LOP3.LUT R26, R26, 0xfffffffe, RZ, 0xc0, !PT ;  /* 0xfffffffe1a1a7812 */ /* 0x000fd600078ec0ff */
[----:B------:R-:W-:Y:S01]  /*11c30*/  @P0 LOP3.LUT R26, R26, 0x1, RZ, 0xfc, !PT ;  /* 0x000000011a1a0812 */ /* 0x000fe200078efcff */
[----:B-1----:R-:W-:Y:S06]  /*11c40*/  BRA.DIV UR5, `(.L_x_1459) ;  /* 0x0000004205987947 */ /* 0x002fec000b800000 */
.L_x_1527:
[----:B------:R-:W-:Y:S01]  /*11c50*/  SHF.R.S32.HI R32, RZ, 0x1f, R18 ;  /* 0x0000001fff207819 */ /* 0x000fe20000011412 */
[----:B------:R-:W-:Y:S06]  /*11c60*/  @!P2 BRA `(.L_x_1460) ;  /* 0x000000000004a947 */ /* 0x000fec0003800000 */
[----:B------:R-:W-:Y:S01]  /*11c70*/  BPT.TRAP 0x1 ;  /* 0x000000040000795c */ /* 0x000fe20000300000 */
.L_x_1460:
[----:B------:R-:W-:Y:S01]  /*11c80*/  SHF.R.S32.HI R5, RZ, 0x1f, R0 ;  /* 0x0000001fff057819 */ /* 0x000fe20000011400 */
[----:B------:R-:W-:Y:S01]  /*11c90*/  ULDC.64 UR4, c[0x0][0x328] ;  /* 0x0000ca0000047ab9 */ /* 0x000fe20000000a00 */
[----:B------:R-:W-:Y:S03]  /*11ca0*/  BSSY B0, `(.L_x_1461) ;  /* 0x0000017000007945 */ /* 0x000fe60003800000 */
[----:B------:R-:W-:-:S04]  /*11cb0*/  IMAD R3, R5, UR4, RZ ;  /* 0x0000000405037c24 */ /* 0x000fc8000f8e02ff */
[C---:B------:R-:W-:Y:S02]  /*11cc0*/  IMAD R6, R0.reuse, UR5, R3 ;  /* 0x0000000500067c24 */ /* 0x040fe4000f8e0203 */
[----:B------:R-:W-:Y:S01]  /*11cd0*/  IMAD.WIDE.U32 R2, R0, UR4, RZ ;  /* 0x0000000400027c25 */ /* 0x000fe2000f8e00ff */
        /* <DEDUP_REMOVED lines=14> */
[----:B0-----:R-:W-:Y:S01]  /*11dc0*/  LEA.HI.X R23, R2, UR5, R7, 0x1, P0 ;  /* 0x0000000502177c11 */ /* 0x001fe200080f0c07 */
[----:B------:R-:W-:Y:S01]  /*11dd0*/  IMAD R7, R24, 0x8, R22 ;  /* 0x0000000818077824 */ /* 0x000fe200078e0216 */
[----:B------:R-:W-:-:S04]  /*11de0*/  SHF.L.U32 R2, R28, 0x1f, RZ ;  /* 0x0000001f1c027819 */ /* 0x000fc800000006ff */
[----:B------:R-:W0:Y:S02]  /*11df0*/  SYNCS.PHASECHK.TRANS64.TRYWAIT P0, [R7+URZ+0x28840], R2 ;  /* 0x02884002070075a7 */ /* 0x000e24000800017f */
[----:B0-----:R-:W-:Y:S05]  /*11e00*/  @!P0 BRA `(.L_x_1462) ;  /* 0x00000040005c8947 */ /* 0x001fea0003800000 */
.L_x_1528:
[----:B------:R-:W-:Y:S05]  /*11e10*/  BSYNC B0 ;  /* 0x0000000000007941 */ /* 0x000fea0003800000 */
.L_x_1461:
        /* <DEDUP_REMOVED lines=107> */
.L_x_1546:
        /* <DEDUP_REMOVED lines=11> */
.L_x_1464:
        /* <DEDUP_REMOVED lines=11> */
.L_x_1465:
[----:B-1----:R1:W5:Y:S01]  /*12630*/  LDL.LU R2, [R1+0x8] ;  /* 0x0000080001027983 */ /* 0x0023620000300800 */
[----:B------:R1:W-:Y:S02]  /*12640*/  SYNCS.ARRIVE.TRANS64.A1T0 RZ, [R7+URZ+0x28830], RZ ;  /* 0x028830ff07ff79a7 */ /* 0x0003e4000810003f */
[----:B------:R-:W-:Y:S05]  /*12650*/  WARPSYNC.ALL ;  /* 0x0000000000007948 */ /* 0x000fea0003800000 */
[----:B------:R-:W-:Y:S01]  /*12660*/  ULDC.64 UR4, c[0x0][0x298] ;  /* 0x0000a60000047ab9 */ /* 0x000fe20000000a00 */
[----:B------:R-:W-:Y:S01]  /*12670*/  BSSY B6, `(.L_x_1466) ;  /* 0x000001c000067945 */ /* 0x000fe20003800000 */
[----:B------:R-:W-:Y:S01]  /*12680*/  BAR.SYNC.DEFER_BLOCKING 0x8, 0x180 ;  /* 0x0206000000007b1d */ /* 0x000fe20000010000 */
[----:B-----5:R-:W-:Y:S01]  /*12690*/  SHF.R.S32.HI R0, RZ, 0x1f, R2 ;  /* 0x0000001fff007819 */ /* 0x020fe20000011402 */
[----:B0-----:R-:W-:-:S04]  /*126a0*/  IMAD.WIDE.U32 R4, R2, UR4, RZ ;  /* 0x0000000402047c25 */ /* 0x001fc8000f8e00ff */
[----:B------:R-:W-:Y:S01]  /*126b0*/  IMAD R0, R0, UR4, RZ ;  /* 0x0000000400007c24 */ /* 0x000fe2000f8e02ff */
[----:B------:R0:W-:Y:S03]  /*126c0*/  STL.64 [R1+0x8], R4 ;  /* 0x0000080401007387 */ /* 0x0001e60000100a00 */
[----:B------:R-:W-:Y:S02]  /*126d0*/  IMAD R0, R2, UR5, R0 ;  /* 0x0000000502007c24 */ /* 0x000fe4000f8e0200 */
[----:B------:R-:W-:Y:S02]  /*126e0*/  VIADD R2, R22, 0x10400 ;  /* 0x0001040016027836 */ /* 0x000fe40000000000 */
[----:B------:R-:W-:-:S03]  /*126f0*/  IMAD.IADD R0, R5, 0x1, R0 ;  /* 0x0000000105007824 */ /* 0x000fc600078e0200 */
[----:B------:R-:W-:Y:S02]  /*12700*/  LOP3.LUT P0, RZ, R2, 0x3ff, RZ, 0xc0, !PT ;  /* 0x000003ff02ff7812 */ /* 0x000fe4000780c0ff */
[----:B------:R0:W-:Y:S11]  /*12710*/  STL [R1+0x14], R0 ;  /* 0x0000140001007387 */ /* 0x0001f60000100800 */
[----:B0-----:R-:W-:Y:S05]  /*12720*/  @!P0 BRA `(.L_x_1467) ;  /* 0x0000000000408947 */ /* 0x001fea0003800000 */
[----:B------:R-:W-:Y:S01]  /*12730*/  MOV R2, 0x0 ;  /* 0x0000000000027802 */ /* 0x000fe20000000f00 */
        /* <DEDUP_REMOVED lines=15> */
.L_x_1467:
[----:B------:R-:W-:Y:S05]  /*12830*/  BSYNC B6 ;  /* 0x0000000000067941 */ /* 0x000fea0003800000 */
.L_x_1466:
[----:B------:R-:W2:Y:S01]  /*12840*/  LDL.LU R2, [R1+0x14] ;  /* 0x0000140001027983 */ /* 0x000ea20000300800 */
[----:B------:R-:W0:Y:S01]  /*12850*/  LDC R4, c[0x0][0x448] ;  /* 0x00011200ff047b82 */ /* 0x000e220000000800 */
[----:B------:R-:W-:Y:S02]  /*12860*/  ULDC.64 UR4, c[0x0][0x2d8] ;  /* 0x0000b60000047ab9 */ /* 0x000fe40000000a00 */
[----:B------:R-:W3:Y:S01]  /*12870*/  LDL.LU.64 R20, [R1+0x8] ;  /* 0x0000080001147983 */ /* 0x000ee20000300a00 */
[----:B------:R-:W-:Y:S01]  /*12880*/  IMAD R0, R32, UR4, RZ ;  /* 0x0000000420007c24 */ /* 0x000fe2000f8e02ff */
[----:B------:R-:W-:Y:S02]  /*12890*/  LOP3.LUT P5, RZ, R26, 0x20, RZ, 0xc0, !PT ;  /* 0x000000201aff7812 */ /* 0x000fe400078ac0ff */
[----:B------:R4:W5:Y:S01]  /*128a0*/  LDL R8, [R1+0x4] ;  /* 0x0000040001087983 */ /* 0x0009620000100800 */
[----:B------:R-:W-:Y:S01]  /*128b0*/  IMAD R5, R18, UR5, R0 ;  /* 0x0000000512057c24 */ /* 0x000fe2000f8e0200 */
[----:B------:R-:W-:-:S02]  /*128c0*/  SHF.R.S32.HI R0, RZ, 0x1f, R19 ;  /* 0x0000001fff007819 */ /* 0x000fc40000011413 */
[----:B-1----:R-:W-:Y:S02]  /*128d0*/  SEL R7, R19, RZ, !P5 ;  /* 0x000000ff13077207 */ /* 0x002fe40006800000 */
[----:B------:R-:W-:Y:S02]  /*128e0*/  SEL R0, R0, RZ, !P5 ;  /* 0x000000ff00007207 */ /* 0x000fe40006800000 */
[----:B0-----:R-:W-:-:S13]  /*128f0*/  ISETP.NE.AND P6, PT, R4, 0x1, PT ;  /* 0x000000010400780c */ /* 0x001fda0003fc5270 */
[----:B------:R-:W0:Y:S01]  /*12900*/  @P6 LDC R4, c[0x0][0x44c] ;  /* 0x00011300ff046b82 */ /* 0x000e220000000800 */
[----:B--2---:R-:W-:Y:S02]  /*12910*/  IMAD.MOV.U32 R3, RZ, RZ, R2 ;  /* 0x000000ffff037224 */ /* 0x004fe400078e0002 */
[----:B---3--:R-:W-:Y:S01]  /*12920*/  IMAD.MOV.U32 R2, RZ, RZ, R20 ;  /* 0x000000ffff027224 */ /* 0x008fe200078e0014 */
[----:B------:R-:W1:Y:S03]  /*12930*/  S2R R21, SR_TID.X ;  /* 0x0000000000157919 */ /* 0x000e660000002100 */
[----:B------:R-:W-:Y:S01]  /*12940*/  IMAD.WIDE.U32 R2, R18, UR4, R2 ;  /* 0x0000000412027c25 */ /* 0x000fe2000f8e0002 */
[----:B------:R-:W2:Y:S01]  /*12950*/  S2R R20, SR_TID.X ;  /* 0x0000000000147919 */ /* 0x000ea20000002100 */
[----:B------:R-:W-:Y:S02]  /*12960*/  ULDC.64 UR4, c[0x0][0x2e0] ;  /* 0x0000b80000047ab9 */ /* 0x000fe40000000a00 */
[----:B------:R-:W-:-:S02]  /*12970*/  IMAD R0, R0, UR4, RZ ;  /* 0x0000000400007c24 */ /* 0x000fc4000f8e02ff */
[----:B------:R-:W-:Y:S02]  /*12980*/  IMAD.IADD R3, R3, 0x1, R5 ;  /* 0x0000000103037824 */ /* 0x000fe400078e0205 */
[C---:B------:R-:W-:Y:S02]  /*12990*/  IMAD R5, R7.reuse, UR5, R0 ;  /* 0x0000000507057c24 */ /* 0x040fe4000f8e0200 */
[----:B------:R-:W3:Y:S01]  /*129a0*/  @P6 LDC R0, c[0x0][0x450] ;  /* 0x00011400ff006b82 */ /* 0x000ee20000000800 */
[----:B------:R-:W-:Y:S01]  /*129b0*/  IMAD.WIDE.U32 R2, R7, UR4, R2 ;  /* 0x0000000407027c25 */ /* 0x000fe2000f8e0002 */
[----:B------:R-:W-:-:S03]  /*129c0*/  ULDC.64 UR4, c[0x0][0x2d0] ;  /* 0x0000b40000047ab9 */ /* 0x000fc60000000a00 */
[----:B------:R-:W-:Y:S02]  /*129d0*/  IMAD.IADD R3, R3, 0x1, R5 ;  /* 0x0000000103037824 */ /* 0x000fe400078e0205 */
[----:B-1----:R-:W-:Y:S01]  /*129e0*/  IMAD.SHL.U32 R21, R21, 0x10, RZ ;  /* 0x0000001015157824 */ /* 0x002fe200078e00ff */
[----:B--2---:R-:W-:-:S04]  /*129f0*/  LOP3.LUT R20, R20, 0x7f, RZ, 0xc0, !PT ;  /* 0x0000007f14147812 */ /* 0x004fc800078ec0ff */
[----:B------:R-:W-:Y:S02]  /*12a00*/  LOP3.LUT R21, R21, 0x70, RZ, 0xc0, !PT ;  /* 0x0000007015157812 */ /* 0x000fe400078ec0ff */
[----:B------:R-:W-:-:S04]  /*12a10*/  SHF.R.U32.HI R20, RZ, 0x3, R20 ;  /* 0x00000003ff147819 */ /* 0x000fc80000011614 */
[----:B------:R-:W-:-:S05]  /*12a20*/  LOP3.LUT R20, R20, R21, RZ, 0xfc, !PT ;  /* 0x0000001514147212 */ /* 0x000fca00078efcff */
[----:B------:R-:W-:-:S04]  /*12a30*/  IMAD.IADD R6, R20, 0x1, R27 ;  /* 0x0000000114067824 */ /* 0x000fc800078e021b */
[----:B0-----:R-:W-:-:S04]  /*12a40*/  @P6 IMAD.HI.U32 R5, R6, R4, RZ ;  /* 0x0000000406056227 */ /* 0x001fc800078e00ff */
[----:B------:R-:W-:Y:S01]  /*12a50*/  IMAD.MOV.U32 R4, RZ, RZ, R6 ;  /* 0x000000ffff047224 */ /* 0x000fe200078e0006 */
[----:B---3--:R-:W-:Y:S02]  /*12a60*/  @P6 SHF.R.U32.HI R4, RZ, R0, R5 ;  /* 0x00000000ff046219 */ /* 0x008fe40000011605 */
[----:B------:R-:W0:Y:S03]  /*12a70*/  LDC R5, c[0x0][0x448] ;  /* 0x00011200ff057b82 */ /* 0x000e260000000800 */
[----:B------:R-:W-:Y:S01]  /*12a80*/  IMAD.MOV R0, RZ, RZ, -R4 ;  /* 0x000000ffff007224 */ /* 0x000fe200078e0a04 */
[----:B------:R-:W1:Y:S01]  /*12a90*/  S2R R20, SR_TID.X ;  /* 0x0000000000147919 */ /* 0x000e620000002100 */
[----:B------:R-:W-:-:S04]  /*12aa0*/  IMAD.WIDE.U32 R2, R4, UR4, R2 ;  /* 0x0000000404027c25 */ /* 0x000fc8000f8e0002 */
[----:B0-----:R-:W-:Y:S01]  /*12ab0*/  IMAD R0, R5, R0, R6 ;  /* 0x0000000005007224 */ /* 0x001fe200078e0206 */
[----:B------:R-:W-:-:S05]  /*12ac0*/  SHF.R.S32.HI R6, RZ, 0x1f, R4 ;  /* 0x0000001fff067819 */ /* 0x000fca0000011404 */
[----:B------:R-:W-:-:S04]  /*12ad0*/  IMAD R6, R6, UR4, RZ ;  /* 0x0000000406067c24 */ /* 0x000fc8000f8e02ff */
        /* <DEDUP_REMOVED lines=8> */
[C---:B------:R-:W-:Y:S01]  /*12b60*/  LEA R0, P0, R2.reuse, UR4, 0x1 ;  /* 0x0000000402007c11 */ /* 0x040fe2000f8008ff */
[----:B------:R-:W-:Y:S01]  /*12b70*/  IMAD.IADD R3, R3, 0x1, R4 ;  /* 0x0000000103037824 */ /* 0x000fe200078e0204 */
[----:B------:R-:W-:Y:S02]  /*12b80*/  ULDC UR4, c[0x0][0x2b8] ;  /* 0x0000ae0000047ab9 */ /* 0x000fe40000000800 */
[----:B------:R-:W-:Y:S02]  /*12b90*/  ISETP.GE.AND P1, PT, R29, UR4, PT ;  /* 0x000000041d007c0c */ /* 0x000fe4000bf26270 */
[----:B------:R-:W-:Y:S02]  /*12ba0*/  LEA.HI.X R4, R2, UR5, R3, 0x1, P0 ;  /* 0x0000000502047c11 */ /* 0x000fe400080f0c03 */
[----:B------:R-:W-:Y:S01]  /*12bb0*/  ISETP.GE.AND P0, PT, R30, UR4, PT ;  /* 0x000000041e007c0c */ /* 0x000fe2000bf06270 */
[----:B------:R-:W-:Y:S01]  /*12bc0*/  UMOV UR4, 0xffffffff ;  /* 0xffffffff00047882 */ /* 0x000fe20000000000 */
[----:B-1----:R-:W-:-:S04]  /*12bd0*/  LOP3.LUT R20, R20, 0x7f, RZ, 0xc0, !PT ;  /* 0x0000007f14147812 */ /* 0x002fc800078ec0ff */
[----:B------:R-:W-:Y:S01]  /*12be0*/  SHF.R.U32.HI R9, RZ, 0x3, R20 ;  /* 0x00000003ff097819 */ /* 0x000fe20000011614 */
[----:B----4-:R-:W-:Y:S06]  /*12bf0*/  BRA.DIV UR4, `(.L_x_1468) ;  /* 0x0000003e04c07947 */ /* 0x010fec000b800000 */
[----:B------:R-:W0:Y:S01]  /*12c00*/  SHFL.IDX PT, R14, R0, RZ, 0x181f ;  /* 0x00181fff000e7589 */ /* 0x000e2200000e0000 */
[----:B------:R-:W-:Y:S02]  /*12c10*/  IMAD R31, R31, R5, RZ ;  /* 0x000000051f1f7224 */ /* 0x000fe400078e02ff */
        /* <DEDUP_REMOVED lines=8> */
[----:B-----5:R-:W-:Y:S04]  /*12ca0*/  @!P2 LDGSTS.E.BYPASS.LTC128B.128 [R8+0x10400], desc[UR54][R2.64], !P0 ;  /* 0x104000000208afae */ /* 0x020fe8000c101d76 */
[----:B------:R1:W-:Y:S01]  /*12cb0*/  @!P2 LDGSTS.E.BYPASS.LTC128B.128 [R8+0x14400], desc[UR54][R2.64+0x80], !P1 ;  /* 0x144000800208afae */ /* 0x0003e2000c901d76 */
[----:B------:R-:W-:Y:S01]  /*12cc0*/  ISETP.GE.AND P2, PT, R6, R31, PT ;  /* 0x0000001f0600720c */ /* 0x000fe20003f46270 */
[----:B------:R-:W-:-:S02]  /*12cd0*/  VIADD R6, R27, 0x20 ;  /* 0x000000201b067836 */ /* 0x000fc40000000000 */
[----:B-1----:R-:W1:Y:S10]  /*12ce0*/  SHFL.IDX PT, R2, R4, 0x1, 0x181f ;  /* 0x00381f0004027f89 */ /* 0x002e7400000e0000 */
[----:B0-----:R-:W-:-:S05]  /*12cf0*/  @!P2 LEA R14, P3, R30, R14, 0x1 ;  /* 0x0000000e1e0ea211 */ /* 0x001fca00078608ff */
[----:B-1----:R-:W-:Y:S02]  /*12d00*/  @!P2 IMAD.X R5, RZ, RZ, R2, P3 ;  /* 0x000000ffff05a224 */ /* 0x002fe400018e0602 */
[----:B------:R-:W-:Y:S02]  /*12d10*/  @!P2 IMAD.MOV.U32 R2, RZ, RZ, R14 ;  /* 0x000000ffff02a224 */ /* 0x000fe400078e000e */
[----:B------:R-:W-:Y:S01]  /*12d20*/  @!P2 IMAD.MOV.U32 R3, RZ, RZ, R5 ;  /* 0x000000ffff03a224 */ /* 0x000fe200078e0005 */
[----:B------:R-:W0:Y:S04]  /*12d30*/  SHFL.IDX PT, R14, R0, 0x2, 0x181f ;  /* 0x00581f00000e7f89 */ /* 0x000e2800000e0000 */
[----:B------:R-:W-:Y:S04]  /*12d40*/  @!P2 LDGSTS.E.BYPASS.LTC128B.128 [R8+0x10c00], desc[UR54][R2.64], !P0 ;  /* 0x10c000000208afae */ /* 0x000fe8000c101d76 */
        /* <DEDUP_REMOVED lines=51> */
.L_x_1563:
        /* <DEDUP_REMOVED lines=11> */
.L_x_1470:
[----:B------:R-:W-:Y:S05]  /*13130*/  BSYNC B0 ;  /* 0x0000000000007941 */ /* 0x000fea0003800000 */
.L_x_1469:
[----:B------:R-:W-:Y:S01]  /*13140*/  NOP ;  /* 0x0000000000007918 */ /* 0x000fe20000000000 */
[----:B------:R-:W-:-:S13]  /*13150*/  PLOP3.LUT P0, PT, PT, PT, PT, 0x80, 0x0 ;  /* 0x000000000000781c */ /* 0x000fda0003f0f070 */
.L_x_1471:
        /* <DEDUP_REMOVED lines=14> */
[----:B0-----:R-:W3:Y:S01]  /*13240*/  LDL.LU R2, [R1+0x10] ;  /* 0x0000100001027983 */ /* 0x001ee20000300800 */
[----:B------:R0:W-:Y:S01]  /*13250*/  SYNCS.ARRIVE.TRANS64.A1T0 RZ, [R22+URZ+0x28800], RZ ;  /* 0x028800ff16ff79a7 */ /* 0x0001e2000810003f */
[----:B------:R-:W-:Y:S01]  /*13260*/  BSSY B0, `(.L_x_1472) ;  /* 0x0000005000007945 */ /* 0x000fe20003800000 */
[----:B------:R-:W1:Y:S01]  /*13270*/  SYNCS.PHASECHK.TRANS64.TRYWAIT P1, [R22+URZ+0x28820], R3 ;  /* 0x02882003160075a7 */ /* 0x000e62000802017f */
[----:B---3--:R-:W-:-:S05]  /*13280*/  VIADD R6, R2, 0xfffffffe ;  /* 0xfffffffe02067836 */ /* 0x008fca0000000000 */
[----:B------:R-:W-:Y:S01]  /*13290*/  ISETP.GE.AND P0, PT, R6, R36, PT ;  /* 0x000000240600720c */ /* 0x000fe20003f06270 */
[----:B01----:R-:W-:-:S12]  /*132a0*/  @!P1 BRA `(.L_x_1473) ;  /* 0x0000004000949947 */ /* 0x003fd80003800000 */
.L_x_1564:
[----:B------:R-:W-:Y:S05]  /*132b0*/  BSYNC B0 ;  /* 0x0000000000007941 */ /* 0x000fea0003800000 */
.L_x_1472:
[----:B------:R-:W-:Y:S04]  /*132c0*/  BSSY B0, `(.L_x_1474) ;  /* 0x000010d000007945 */ /* 0x000fe80003800000 */
[----:B------:R-:W-:Y:S05]  /*132d0*/  @!P0 BRA `(.L_x_1475) ;  /* 0x00000010002c8947 */ /* 0x000fea0003800000 */
[----:B------:R-:W-:Y:S01]  /*132e0*/  ULDC UR4, c[0x0][0x2f4] ;  /* 0x0000bd0000047ab9 */ /* 0x000fe20000000800 */
[----:B------:R-:W-:Y:S01]  /*132f0*/  IMAD.MOV.U32 R10, RZ, RZ, R24 ;  /* 0x000000ffff0a7224 */ /* 0x000fe200078e0018 */
[----:B------:R-:W-:Y:S01]  /*13300*/  ISETP.GE.AND P2, PT, R30, UR4, PT ;  /* 0x000000041e007c0c */ /* 0x000fe2000bf46270 */
[----:B------:R-:W-:Y:S01]  /*13310*/  IMAD.MOV.U32 R20, RZ, RZ, R28 ;  /* 0x000000ffff147224 */ /* 0x000fe200078e001c */
[----:B------:R-:W-:Y:S01]  /*13320*/  ISETP.GE.AND P1, PT, R29, UR4, PT ;  /* 0x000000041d007c0c */ /* 0x000fe2000bf26270 */
[----:B------:R-:W-:-:S12]  /*13330*/  IMAD.MOV.U32 R31, RZ, RZ, R25 ;  /* 0x000000ffff1f7224 */ /* 0x000fd800078e0019 */
.L_x_1488:
[----:B------:R-:W3:Y:S01]  /*13340*/  LDL R4, [R1] ;  /* 0x0000000001047983 */ /* 0x000ee20000100800 */
[----:B0-----:R-:W0:Y:S01]  /*13350*/  LDC R3, c[0x0][0x430] ;  /* 0x00010c00ff037b82 */ /* 0x001e220000000800 */
[----:B------:R-:W1:Y:S01]  /*13360*/  S2R R2, SR_TID.X ;  /* 0x0000000000027919 */ /* 0x000e620000002100 */
[----:B0-----:R-:W-:Y:S02]  /*13370*/  ISETP.NE.AND P0, PT, R3, 0x1, PT ;  /* 0x000000010300780c */ /* 0x001fe40003f05270 */
[C---:B-1----:R-:W-:Y:S01]  /*13380*/  LOP3.LUT R0, R2.reuse, 0x7f, RZ, 0xc0, !PT ;  /* 0x0000007f02007812 */ /* 0x042fe200078ec0ff */
[----:B------:R-:W-:-:S10]  /*13390*/  IMAD.SHL.U32 R5, R2, 0x10, RZ ;  /* 0x0000001002057824 */ /* 0x000fd400078e00ff */
[----:B------:R-:W0:Y:S08]  /*133a0*/  @P0 LDC R3, c[0x0][0x438] ;  /* 0x00010e00ff030b82 */ /* 0x000e300000000800 */
[----:B------:R-:W1:Y:S01]  /*133b0*/  @P0 LDC R2, c[0x0][0x434] ;  /* 0x00010d00ff020b82 */ /* 0x000e620000000800 */
[----:B------:R-:W-:Y:S02]  /*133c0*/  SHF.R.U32.HI R0, RZ, 0x3, R0 ;  /* 0x00000003ff007819 */ /* 0x000fe40000011600 */
[----:B------:R-:W-:-:S03]  /*133d0*/  LOP3.LUT R5, R5, 0x70, RZ, 0xc0, !PT ;  /* 0x0000007005057812 */ /* 0x000fc600078ec0ff */
[----:B------:R-:W-:-:S05]  /*133e0*/  IMAD R0, R6, 0x80, R0 ;  /* 0x0000008006007824 */ /* 0x000fca00078e0200 */
[----:B------:R-:W-:Y:S01]  /*133f0*/  IADD3 R7, R5, R0, R37 ;  /* 0x0000000005077210 */ /* 0x000fe20007ffe025 */
[----:B------:R-:W-:Y:S05]  /*13400*/  YIELD ;  /* 0x0000000000007946 */ /* 0x000fea0003800000 */
[----:B------:R-:W-:Y:S01]  /*13410*/  IMAD.MOV.U32 R8, RZ, RZ, R7 ;  /* 0x000000ffff087224 */ /* 0x000fe200078e0007 */
[----:B------:R-:W-:Y:S01]  /*13420*/  ULDC.64 UR4, c[0x0][0x428] ;  /* 0x00010a0000047ab9 */ /* 0x000fe20000000a00 */
[----:B-1----:R-:W-:-:S05]  /*13430*/  @P0 IMAD.HI.U32 R0, R7, R2, RZ ;  /* 0x0000000207000227 */ /* 0x002fca00078e00ff */
[----:B0-----:R-:W-:-:S04]  /*13440*/  @P0 SHF.R.U32.HI R8, RZ, R3, R0 ;  /* 0x00000003ff080219 */ /* 0x001fc80000011600 */
[--C-:B------:R-:W-:Y:S01]  /*13450*/  SHF.R.S32.HI R3, RZ, 0x1f, R8.reuse ;  /* 0x0000001fff037819 */ /* 0x100fe20000011408 */
[----:B------:R-:W-:-:S04]  /*13460*/  IMAD.MOV.U32 R2, RZ, RZ, R8 ;  /* 0x000000ffff027224 */ /* 0x000fc800078e0008 */
[----:B------:R-:W-:-:S04]  /*13470*/  IMAD.WIDE.U32 R2, R33, UR4, R2 ;  /* 0x0000000421027c25 */ /* 0x000fc8000f8e0002 */
[----:B---3--:R-:W-:-:S04]  /*13480*/  IMAD R0, R4, UR4, RZ ;  /* 0x0000000404007c24 */ /* 0x008fc8000f8e02ff */
[----:B------:R-:W-:Y:S01]  /*13490*/  IMAD R5, R33, UR5, R0 ;  /* 0x0000000521057c24 */ /* 0x000fe2000f8e0200 */
[----:B------:R-:W-:Y:S02]  /*134a0*/  ULDC.64 UR4, c[0x0][0x418] ;  /* 0x0001060000047ab9 */ /* 0x000fe40000000a00 */
[----:B------:R-:W-:Y:S01]  /*134b0*/  LEA R4, P0, R2, UR4, 0x2 ;  /* 0x0000000402047c11 */ /* 0x000fe2000f8010ff */
[----:B------:R-:W-:Y:S01]  /*134c0*/  IMAD.IADD R3, R5, 0x1, R3 ;  /* 0x0000000105037824 */ /* 0x000fe200078e0203 */
[----:B------:R-:W-:-:S04]  /*134d0*/  ULDC UR4, c[0x0][0x430] ;  /* 0x00010c0000047ab9 */ /* 0x000fc80000000800 */
[----:B------:R-:W-:-:S05]  /*134e0*/  LEA.HI.X R5, R2, UR5, R3, 0x2, P0 ;  /* 0x0000000502057c11 */ /* 0x000fca00080f1403 */
[----:B------:R0:W3:Y:S01]  /*134f0*/  LDG.E R0, desc[UR54][R4.64] ;  /* 0x0000003604007981 */ /* 0x0000e2000c1e1900 */
[----:B------:R-:W-:Y:S02]  /*13500*/  IMAD.U32 R9, RZ, RZ, UR36 ;  /* 0x00000024ff097e24 */ /* 0x000fe4000f8e00ff */
[----:B------:R-:W-:-:S03]  /*13510*/  VIADD R24, R10, 0x1 ;  /* 0x000000010a187836 */ /* 0x000fc60000000000 */
[----:B------:R-:W-:Y:S01]  /*13520*/  ISETP.NE.AND P3, PT, R9, 0x3, PT ;  /* 0x000000030900780c */ /* 0x000fe20003f65270 */
[----:B------:R-:W-:Y:S01]  /*13530*/  IMAD.MOV R2, RZ, RZ, -R8 ;  /* 0x000000ffff027224 */ /* 0x000fe200078e0a08 */
[----:B------:R-:W-:-:S03]  /*13540*/  ISETP.NE.AND P0, PT, R24, 0x2, PT ;  /* 0x000000021800780c */ /* 0x000fc60003f05270 */
[----:B0-----:R-:W-:Y:S01]  /*13550*/  IMAD R4, R2, UR4, R7 ;  /* 0x0000000402047c24 */ /* 0x001fe2000f8e0207 */
[----:B------:R-:W-:Y:S01]  /*13560*/  SEL R28, RZ, 0x1, P0 ;  /* 0x00000001ff1c7807 */ /* 0x000fe20000000000 */
[----:B------:R-:W-:Y:S01]  /*13570*/  IMAD.MOV.U32 R25, RZ, RZ, R6 ;  /* 0x000000ffff197224 */ /* 0x000fe200078e0006 */
[----:B------:R-:W-:Y:S02]  /*13580*/  SEL R24, R24, RZ, P0 ;  /* 0x000000ff18187207 */ /* 0x000fe40000000000 */
[----:B------:R-:W-:Y:S02]  /*13590*/  LOP3.LUT R28, R20, R28, RZ, 0x3c, !PT ;  /* 0x0000001c141c7212 */ /* 0x000fe400078e3cff */
[----:B---3--:R-:W-:Y:S01]  /*135a0*/  SHF.R.S32.HI R27, RZ, 0x1f, R0 ;  /* 0x0000001fff1b7819 */ /* 0x008fe20000011400 */
[----:B------:R-:W-:Y:S06]  /*135b0*/  @!P3 BRA `(.L_x_1476) ;  /* 0x000000000004b947 */ /* 0x000fec0003800000 */
[----:B------:R-:W-:Y:S01]  /*135c0*/  BPT.TRAP 0x1 ;  /* 0x000000040000795c */ /* 0x000fe20000300000 */
.L_x_1476:
[----:B------:R-:W-:Y:S01]  /*135d0*/  IMAD R6, R24, 0x8, R22 ;  /* 0x0000000818067824 */ /* 0x000fe200078e0216 */
[----:B------:R-:W-:Y:S01]  /*135e0*/  SHF.L.U32 R3, R28, 0x1f, RZ ;  /* 0x0000001f1c037819 */ /* 0x000fe200000006ff */
[----:B------:R-:W-:Y:S03]  /*135f0*/  BSSY B1, `(.L_x_1477) ;  /* 0x0000003000017945 */ /* 0x000fe60003800000 */
[----:B------:R-:W0:Y:S02]  /*13600*/  SYNCS.PHASECHK.TRANS64.TRYWAIT P0, [R6+URZ+0x28840], R3 ;  /* 0x02884003060075a7 */ /* 0x000e24000800017f */
[----:B0-----:R-:W-:Y:S05]  /*13610*/  @!P0 BRA `(.L_x_1478) ;  /* 0x0000003c00cc8947 */ /* 0x001fea0003800000 */
.L_x_1565:
[----:B------:R-:W-:Y:S05]  /*13620*/  BSYNC B1 ;  /* 0x0000000000017941 */ /* 0x000fea0003800000 */
.L_x_1477:
        /* <DEDUP_REMOVED lines=71> */
.L_x_1583:
        /* <DEDUP_REMOVED lines=9> */
.L_x_1480:
[----:B------:R-:W-:Y:S02]  /*13b30*/  PLOP3.LUT P3, PT, P3, P0, PT, 0xa2, 0x0 ;  /* 0x000000000000781c */ /* 0x000fe40001f61472 */
[----:B------:R-:W-:-:S08]  /*13b40*/  @P0 R2UR P3, UR4, R6 ;  /* 0x00000000060402ca */ /* 0x000fd00000060000 */
[----:B------:R-:W-:-:S05]  /*13b50*/  @P0 PLOP3.LUT P0, PT, P3, PT, PT, 0x80, 0x0 ;  /* 0x000000000000081c */ /* 0x000fca0001f0f070 */
[----:B------:R-:W-:Y:S01]  /*13b60*/  @!P3 SYNCS.ARRIVE.TRANS64.RED.A0T1 RZ, [UR4+0x28830], RZ ;  /* 0x028830ffffffb9a7 */ /* 0x000fe20008200404 */
[----:B------:R-:W-:Y:S07]  /*13b70*/  @!P3 ARRIVES.LDGSTSBAR.64.TRANSCNT [UR4+0x28830] ;  /* 0x02883000ff00b9b0 */ /* 0x000fee0008000a84 */
[----:B------:R-:W-:Y:S05]  /*13b80*/  @P0 BRA.U.ANY `(.L_x_1480) ;  /* 0xfffffffd00e80947 */ /* 0x000fea000393ffff */
[----:B------:R-:W-:Y:S01]  /*13b90*/  NOP ;  /* 0x0000000000007918 */ /* 0x000fe20000000000 */
[----:B-1----:R-:W-:-:S05]  /*13ba0*/  IMAD.U32 R2, RZ, RZ, UR36 ;  /* 0x00000024ff027e24 */ /* 0x002fca000f8e00ff */
[----:B------:R-:W-:-:S13]  /*13bb0*/  ISETP.NE.AND P4, PT, R2, 0x3, PT ;  /* 0x000000030200780c */ /* 0x000fda0003f85270 */
[----:B------:R-:W-:Y:S05]  /*13bc0*/  @!P4 BRA `(.L_x_1481) ;  /* 0x000000000004c947 */ /* 0x000fea0003800000 */
[----:B------:R-:W-:Y:S01]  /*13bd0*/  BPT.TRAP 0x1 ;  /* 0x000000040000795c */ /* 0x000fe20000300000 */
.L_x_1481:
[----:B------:R1:W-:Y:S01]  /*13be0*/  SYNCS.ARRIVE.TRANS64.A1T0 RZ, [R6+URZ+0x28830], RZ ;  /* 0x028830ff06ff79a7 */ /* 0x0003e2000810003f */
[----:B------:R-:W-:Y:S05]  /*13bf0*/  @!P4 BRA `(.L_x_1482) ;  /* 0x000000000004c947 */ /* 0x000fea0003800000 */
[----:B------:R-:W-:Y:S01]  /*13c00*/  BPT.TRAP 0x1 ;  /* 0x000000040000795c */ /* 0x000fe20000300000 */
.L_x_1482:
[----:B------:R-:W-:Y:S01]  /*13c10*/  SHF.L.U32 R2, R20, 0x1f, RZ ;  /* 0x0000001f14027819 */ /* 0x000fe200000006ff */
[----:B-1----:R-:W-:Y:S01]  /*13c20*/  IMAD R6, R10, 0x8, R22 ;  /* 0x000000080a067824 */ /* 0x002fe200078e0216 */
[----:B------:R-:W-:Y:S03]  /*13c30*/  BSSY B1, `(.L_x_1483) ;  /* 0x0000003000017945 */ /* 0x000fe60003800000 */
[----:B------:R-:W1:Y:S02]  /*13c40*/  SYNCS.PHASECHK.TRANS64.TRYWAIT P0, [R6+URZ+0x28860], R2 ;  /* 0x02886002060075a7 */ /* 0x000e64000800017f */
[----:B-1----:R-:W-:Y:S05]  /*13c50*/  @!P0 BRA `(.L_x_1484) ;  /* 0x00000040009c8947 */ /* 0x002fea0003800000 */
.L_x_1584:
[----:B------:R-:W-:Y:S05]  /*13c60*/  BSYNC B1 ;  /* 0x0000000000017941 */ /* 0x000fea0003800000 */
.L_x_1483:
[----:B------:R-:W3:Y:S01]  /*13c70*/  S2R R3, SR_TID.X ;  /* 0x0000000000037919 */ /* 0x000ee20000002100 */
[----:B------:R-:W-:Y:S01]  /*13c80*/  UMOV UR4, 0xffffffff ;  /* 0xffffffff00047882 */ /* 0x000fe20000000000 */
[----:B------:R-:W-:Y:S02]  /*13c90*/  IMAD R8, R31, -0x80, R35 ;  /* 0xffffff801f087824 */ /* 0x000fe400078e0223 */
[----:B0-----:R-:W-:Y:S01]  /*13ca0*/  IMAD R7, R10, 0x4000, R34 ;  /* 0x000040000a077824 */ /* 0x001fe200078e0222 */
[----:B---3--:R-:W-:-:S04]  /*13cb0*/  LOP3.LUT R3, R3, 0x7f, RZ, 0xc0, !PT ;  /* 0x0000007f03037812 */ /* 0x008fc800078ec0ff */
[----:B------:R-:W-:-:S05]  /*13cc0*/  SHF.R.U32.HI R3, RZ, 0x3, R3 ;  /* 0x00000003ff037819 */ /* 0x000fca0000011603 */
[----:B------:R-:W-:Y:S01]  /*13cd0*/  IMAD.IADD R8, R8, 0x1, -R3 ;  /* 0x0000000108087824 */ /* 0x000fe200078e0a03 */
[----:B------:R-:W-:Y:S06]  /*13ce0*/  BRA.DIV UR4, `(.L_x_1485) ;  /* 0x00000042048c7947 */ /* 0x000fec000b800000 */
[----:B-1----:R-:W0:Y:S01]  /*13cf0*/  SHFL.IDX PT, R2, R17, RZ, 0x181f ;  /* 0x00181fff11027589 */ /* 0x002e2200000e0000 */
[----:B------:R-:W-:-:S03]  /*13d00*/  IMAD R7, R7, 0x2, R22 ;  /* 0x0000000207077824 */ /* 0x000fc600078e0216 */
[----:B------:R-:W1:Y:S04]  /*13d10*/  SHFL.IDX PT, R3, R23, RZ, 0x181f ;  /* 0x00181fff17037589 */ /* 0x000e6800000e0000 */
[----:B--2---:R-:W-:Y:S01]  /*13d20*/  SHFL.IDX PT, R14, R17, 0x7, 0x181f ;  /* 0x00f81f00110e7f89 */ /* 0x004fe200000e0000 */
        /* <DEDUP_REMOVED lines=49> */
[----:B0-----:R-:W-:-:S05]  /*14040*/  IADD3 R2, P0, R2, R5, RZ ;  /* 0x0000000502027210 */ /* 0x001fca0007f1e0ff */
[----:B-1----:R-:W-:Y:S01]  /*14050*/  IMAD.X R3, RZ, RZ, R3, P0 ;  /* 0x000000ffff037224 */ /* 0x002fe200000e0603 */
[----:B------:R-:W-:-:S13]  /*14060*/  ISETP.LT.OR P0, PT, R8, 0x61, P2 ;  /* 0x000000610800780c */ /* 0x000fda0001701670 */
[----:B------:R0:W-:Y:S01]  /*14070*/  LDGSTS.E.BYPASS.LTC128B.128 [R7+0x3400], desc[UR54][R2.64], !P0 ;  /* 0x0340000002077fae */ /* 0x0001e2000c101d76 */
[----:B------:R-:W-:-:S13]  /*14080*/  ISETP.LT.OR P0, PT, R8, 0x61, P1 ;  /* 0x000000610800780c */ /* 0x000fda0000f01670 */
[----:B--2---:R0:W-:Y:S02]  /*14090*/  LDGSTS.E.BYPASS.LTC128B.128 [R7+0x7400], desc[UR54][R2.64+0x80], !P0 ;  /* 0x0740008002077fae */ /* 0x0041e4000c101d76 */
.L_x_1602:
        /* <DEDUP_REMOVED lines=29> */
.L_x_1486:
        /* <DEDUP_REMOVED lines=11> */
.L_x_1487:
[C---:B------:R-:W-:Y:S01]  /*14320*/  ISETP.GT.AND P0, PT, R25.reuse, R36, PT ;  /* 0x000000241900720c */ /* 0x040fe20003f04270 */
[----:B------:R0:W-:Y:S01]  /*14330*/  SYNCS.ARRIVE.TRANS64.A1T0 RZ, [R6+URZ+0x28850], RZ ;  /* 0x028850ff06ff79a7 */ /* 0x0001e2000810003f */
[----:B------:R-:W-:Y:S02]  /*14340*/  IMAD.MOV.U32 R10, RZ, RZ, R24 ;  /* 0x000000ffff0a7224 */ /* 0x000fe400078e0018 */
[----:B------:R-:W-:Y:S02]  /*14350*/  IMAD.MOV.U32 R20, RZ, RZ, R28 ;  /* 0x000000ffff147224 */ /* 0x000fe400078e001c */
[----:B------:R-:W-:Y:S02]  /*14360*/  IMAD.MOV.U32 R31, RZ, RZ, R25 ;  /* 0x000000ffff1f7224 */ /* 0x000fe400078e0019 */
[----:B0-----:R-:W-:-:S05]  /*14370*/  VIADD R6, R25, 0xffffffff ;  /* 0xffffffff19067836 */ /* 0x001fca0000000000 */
[----:B------:R-:W-:Y:S05]  /*14380*/  @P0 BRA `(.L_x_1488) ;  /* 0xffffffec00ec0947 */ /* 0x000fea000383ffff */
.L_x_1475:
[----:B------:R-:W-:Y:S05]  /*14390*/  BSYNC B0 ;  /* 0x0000000000007941 */ /* 0x000fea0003800000 */
.L_x_1474:
        /* <DEDUP_REMOVED lines=17> */
.L_x_1490:
[----:B------:R-:W-:Y:S05]  /*144b0*/  BSYNC B0 ;  /* 0x0000000000007941 */ /* 0x000fea0003800000 */
.L_x_1489:
[----:B------:R-:W-:-:S05]  /*144c0*/  IMAD.U32 R0, RZ, RZ, UR36 ;  /* 0x00000024ff007e24 */ /* 0x000fca000f8e00ff */
[----:B------:R-:W-:-:S13]  /*144d0*/  ISETP.NE.AND P0, PT, R0, 0x3, PT ;  /* 0x000000030000780c */ /* 0x000fda0003f05270 */
[----:B------:R-:W-:Y:S05]  /*144e0*/  @!P0 BRA `(.L_x_1491) ;  /* 0x0000000000048947 */ /* 0x000fea0003800000 */
[----:B------:R-:W-:Y:S01]  /*144f0*/  BPT.TRAP 0x1 ;  /* 0x000000040000795c */ /* 0x000fe20000300000 */
.L_x_1491:
[----:B------:R-:W-:Y:S01]  /*14500*/  IMAD R0, R24, 0x8, R22 ;  /* 0x0000000818007824 */ /* 0x000fe200078e0216 */
[----:B0-----:R-:W-:Y:S01]  /*14510*/  SHF.L.U32 R3, R28, 0x1f, RZ ;  /* 0x0000001f1c037819 */ /* 0x001fe200000006ff */
[----:B------:R-:W-:Y:S01]  /*14520*/  BSSY B0, `(.L_x_1492) ;  /* 0x0000004000007945 */ /* 0x000fe20003800000 */
[----:B------:R-:W-:Y:S02]  /*14530*/  IMAD R6, R25, -0x80, R35 ;  /* 0xffffff8019067824 */ /* 0x000fe400078e0223 */
[----:B------:R-:W0:Y:S02]  /*14540*/  SYNCS.PHASECHK.TRANS64.TRYWAIT P0, [R0+URZ+0x28860], R3 ;  /* 0x02886003000075a7 */ /* 0x000e24000800017f */
[----:B0-----:R-:W-:Y:S05]  /*14550*/  @!P0 BRA `(.L_x_1493) ;  /* 0x0000004000f88947 */ /* 0x001fea0003800000 */
.L_x_1603:
[----:B------:R-:W-:Y:S05]  /*14560*/  BSYNC B0 ;  /* 0x0000000000007941 */ /* 0x000fea0003800000 */
.L_x_1492:
        /* <DEDUP_REMOVED lines=70> */
.L_x_1621:
        /* <DEDUP_REMOVED lines=11> */
.L_x_1495:
        /* <DEDUP_REMOVED lines=11> */
.L_x_1496:
[----:B------:R0:W-:Y:S01]  /*14b30*/  SYNCS.ARRIVE.TRANS64.A1T0 RZ, [R0+URZ+0x28850], RZ ;  /* 0x028850ff00ff79a7 */ /* 0x0001e2000810003f */
[----:B------:R-:W-:-:S05]  /*14b40*/  VIADD R24, R24, 0x1 ;  /* 0x0000000118187836 */ /* 0x000fca0000000000 */
[----:B------:R-:W-:-:S04]  /*14b50*/  ISETP.NE.AND P0, PT, R24, 0x2, PT ;  /* 0x000000021800780c */ /* 0x000fc80003f05270 */
[----:B------:R-:W-:Y:S02]  /*14b60*/  SEL R3, RZ, 0x1, P0 ;  /* 0x00000001ff037807 */ /* 0x000fe40000000000 */
[----:B------:R-:W-:Y:S02]  /*14b70*/  SEL R24, R24, RZ, P0 ;  /* 0x000000ff18187207 */ /* 0x000fe40000000000 */
[----:B0-----:R-:W-:-:S07]  /*14b80*/  LOP3.LUT R28, R28, R3, RZ, 0x3c, !PT ;  /* 0x000000031c1c7212 */ /* 0x001fce00078e3cff */
.L_x_1453:
[----:B------:R-:W-:Y:S05]  /*14b90*/  BSYNC B7 ;  /* 0x0000000000077941 */ /* 0x000fea0003800000 */
.L_x_1451:
        /* <DEDUP_REMOVED lines=8> */
[----:B------:R3:W4:Y:S01]  /*14c20*/  LDS.128 R16, [R22+0x288d0] ;  /* 0x0288d00016107984 */ /* 0x0007220000000c00 */
[----:B------:R-:W-:Y:S06]  /*14c30*/  BAR.ARV 0x4, 0x180 ;  /* 0x0106000000007b1d */ /* 0x000fec0000002000 */
[----:B------:R-:W-:Y:S05]  /*14c40*/  BRA `(.L_x_1498) ;  /* 0x0000000800cc7947 */ /* 0x000fea0003800000 */
.L_x_1497:
        /* <DEDUP_REMOVED lines=35> */
[----:B------:R1:W2:Y:S02]  /*14e80*/  SHFL.IDX PT, R14, R6, 0x1f, 0x1f ;  /* 0x03e01f00060e7f89 */ /* 0x0002a400000e0000 */
.L_x_1631:
[----:B------:R-:W-:Y:S02]  /*14e90*/  ULDC UR4, c[0x0][0xc38] ;  /* 0x00030e0000047ab9 */ /* 0x000fe40000000800 */
[----:B------:R-:W-:-:S04]  /*14ea0*/  IMAD.U32 R7, RZ, RZ, UR4 ;  /* 0x00000004ff077e24 */ /* 0x000fc8000f8e00ff */
[----:B--2---:R-:W-:-:S04]  /*14eb0*/  IMAD R3, R14, R7, RZ ;  /* 0x000000070e037224 */ /* 0x004fc800078e02ff */
[----:B------:R-:W-:-:S05]  /*14ec0*/  IMAD.IADD R8, R0, 0x1, R3 ;  /* 0x0000000100087824 */ /* 0x000fca00078e0203 */
[----:B------:R-:W-:-:S13]  /*14ed0*/  ISETP.GT.AND P6, PT, R8, R5, PT ;  /* 0x000000050800720c */ /* 0x000fda0003fc4270 */
[----:B------:R-:W-:Y:S05]  /*14ee0*/  @P6 BRA `(.L_x_1500) ;  /* 0x00000000009c6947 */ /* 0x000fea0003800000 */
.L_x_1505:
        /* <DEDUP_REMOVED lines=14> */
.L_x_1503:
[----:B------:R-:W-:Y:S05]  /*14fd0*/  BSYNC B0 ;  /* 0x0000000000007941 */ /* 0x000fea0003800000 */
.L_x_1502:
[----:B------:R-:W-:-:S03]  /*14fe0*/  UMOV UR4, 0xffffffff ;  /* 0xffffffff00047882 */ /* 0x000fc60000000000 */
[----:B------:R-:W-:Y:S05]  /*14ff0*/  BRA.DIV UR4, `(.L_x_1504) ;  /* 0x0000004a04047947 */ /* 0x000fea000b800000 */
[----:B-----5:R-:W3:Y:S02]  /*15000*/  SHFL.UP PT, R14, R4, 0x1, RZ ;  /* 0x04200000040e7989 */ /* 0x020ee400000e00ff */
[----:B---3--:R-:W-:-:S05]  /*15010*/  SEL R13, R14, RZ, P1 ;  /* 0x000000ff0e0d7207 */ /* 0x008fca0000800000 */
[----:B------:R-:W-:-:S05]  /*15020*/  IMAD.IADD R13, R4, 0x1, R13 ;  /* 0x00000001040d7824 */ /* 0x000fca00078e020d */
        /* <DEDUP_REMOVED lines=13> */
.L_x_1639:
[----:B------:R-:W-:Y:S02]  /*15100*/  ULDC UR4, c[0x0][0xc38] ;  /* 0x00030e0000047ab9 */ /* 0x000fe40000000800 */
[----:B------:R-:W-:-:S04]  /*15110*/  IMAD.U32 R7, RZ, RZ, UR4 ;  /* 0x00000004ff077e24 */ /* 0x000fc8000f8e00ff */
[----:B--2---:R-:W-:-:S04]  /*15120*/  IMAD R3, R14, R7, RZ ;  /* 0x000000070e037224 */ /* 0x004fc800078e02ff */
[----:B------:R-:W-:-:S05]  /*15130*/  IMAD.IADD R8, R3, 0x1, R8 ;  /* 0x0000000103087824 */ /* 0x000fca00078e0208 */
[----:B------:R-:W-:-:S13]  /*15140*/  ISETP.GT.AND P6, PT, R8, R5, PT ;  /* 0x000000050800720c */ /* 0x000fda0003fc4270 */
[----:B------:R-:W-:Y:S05]  /*15150*/  @!P6 BRA `(.L_x_1505) ;  /* 0xfffffffc0064e947 */ /* 0x000fea000383ffff */
.L_x_1500:
        /* <DEDUP_REMOVED lines=8> */
.L_x_1643:
[----:B------:R-:W-:Y:S01]  /*151e0*/  ISETP.NE.AND P0, PT, R0, RZ, PT ;  /* 0x000000ff0000720c */ /* 0x000fe20003f05270 */
[----:B------:R-:W-:-:S12]  /*151f0*/  IMAD.MOV.U32 R14, RZ, RZ, RZ ;  /* 0x000000ffff0e7224 */ /* 0x000fd800078e00ff */
[----:B------:R-:W-:Y:S05]  /*15200*/  @!P0 BRA `(.L_x_1507) ;  /* 0x0000000000108947 */ /* 0x000fea0003800000 */
[----:B------:R-:W-:Y:S01]  /*15210*/  UMOV UR4, 0xffffffff ;  /* 0xffffffff00047882 */ /* 0x000fe20000000000 */
[----:B------:R-:W-:Y:S02]  /*15220*/  VIADD R12, R8, 0xffffffff ;  /* 0xffffffff080c7836 */ /* 0x000fe40000000000 */
[----:B------:R-:W-:Y:S05]  /*15230*/  BRA.DIV UR4, `(.L_x_1508) ;  /* 0x0000004a04787947 */ /* 0x000fea000b800000 */
[----:B------:R4:W0:Y:S02]  /*15240*/  SHFL.IDX PT, R14, R6, R12, 0x1f ;  /* 0x00001f0c060e7589 */ /* 0x00082400000e0000 */
.L_x_1507:
[----:B------:R-:W5:Y:S01]  /*15250*/  LDC.64 R2, c[0x0][0xc90] ;  /* 0x00032400ff027b82 */ /* 0x000f620000000a00 */
[----:B------:R-:W-:-:S04]  /*15260*/  IMAD.IADD R19, R8, 0x1, R19 ;  /* 0x0000000108137824 */ /* 0x000fc800078e0213 */
[----:B-----5:R-:W-:-:S05]  /*15270*/  IMAD.WIDE R2, R19, 0x4, R2 ;  /* 0x0000000413027825 */ /* 0x020fca00078e0202 */
[----:B-1--4-:R1:W3:Y:S01]  /*15280*/  LDG.E R6, desc[UR54][R2.64] ;  /* 0x0000003602067981 */ /* 0x0122e2000c1e1900 */
[----:B0-----:R-:W-:-:S04]  /*15290*/  IMAD R16, R14, R7, R16 ;  /* 0x000000070e107224 */ /* 0x001fc800078e0210 */
[----:B------:R-:W-:Y:S02]  /*152a0*/  IMAD.IADD R5, R5, 0x1, -R16 ;  /* 0x0000000105057824 */ /* 0x000fe400078e0a10 */
[----:B-1----:R-:W-:Y:S02]  /*152b0*/  IMAD.MOV.U32 R2, RZ, RZ, RZ ;  /* 0x000000ffff027224 */ /* 0x002fe400078e00ff */
[----:B---3--:R-:W-:-:S05]  /*152c0*/  IMAD R0, R4, R6, RZ ;  /* 0x0000000604007224 */ /* 0x008fca00078e02ff */
[----:B--2---:R-:W-:-:S04]  /*152d0*/  IABS R8, R0 ;  /* 0x0000000000087213 */ /* 0x004fc80000000000 */
[----:B------:R-:W0:Y:S08]  /*152e0*/  I2F.RP R9, R8 ;  /* 0x0000000800097306 */ /* 0x000e300000209400 */
[----:B0-----:R-:W0:Y:S02]  /*152f0*/  MUFU.RCP R9, R9 ;  /* 0x0000000900097308 */ /* 0x001e240000001000 */
[----:B0-----:R-:W-:Y:S01]  /*15300*/  VIADD R10, R9, 0xffffffe ;  /* 0x0ffffffe090a7836 */ /* 0x001fe20000000000 */
[----:B------:R-:W-:-:S05]  /*15310*/  IABS R9, R0 ;  /* 0x0000000000097213 */ /* 0x000fca0000000000 */
[----:B------:R-:W0:Y:S01]  /*15320*/  F2I.FTZ.U32.TRUNC.NTZ R3, R10 ;  /* 0x0000000a00037305 */ /* 0x000e22000021f000 */
[----:B------:R-:W-:Y:S02]  /*15330*/  IMAD.MOV R9, RZ, RZ, -R9 ;  /* 0x000000ffff097224 */ /* 0x000fe400078e0a09 */
[----:B0-----:R-:W-:-:S04]  /*15340*/  IMAD.MOV R11, RZ, RZ, -R3 ;  /* 0x000000ffff0b7224 */ /* 0x001fc800078e0a03 */
[----:B------:R-:W-:-:S04]  /*15350*/  IMAD R11, R11, R8, RZ ;  /* 0x000000080b0b7224 */ /* 0x000fc800078e02ff */
[----:B------:R-:W-:Y:S01]  /*15360*/  IMAD.HI.U32 R2, R3, R11, R2 ;  /* 0x0000000b03027227 */ /* 0x000fe200078e0002 */
[----:B------:R-:W-:-:S05]  /*15370*/  IABS R3, R5 ;  /* 0x0000000500037213 */ /* 0x000fca0000000000 */
        /* <DEDUP_REMOVED lines=12> */
[----:B------:R-:W-:Y:S02]  /*15440*/  IMAD R8, R6, R2, RZ ;  /* 0x0000000206087224 */ /* 0x000fe400078e02ff */
[----:B------:R-:W-:Y:S02]  /*15450*/  IMAD.MOV R2, RZ, RZ, -R2 ;  /* 0x000000ffff027224 */ /* 0x000fe400078e0a02 */
[----:B------:R-:W-:Y:S02]  /*15460*/  IMAD.MOV R3, RZ, RZ, -R8 ;  /* 0x000000ffff037224 */ /* 0x000fe400078e0a08 */
[----:B------:R-:W-:Y:S02]  /*15470*/  IMAD R11, R0, R2, R5 ;  /* 0x00000002000b7224 */ /* 0x000fe400078e0205 */
[----:B------:R-:W-:Y:S01]  /*15480*/  IMAD.MOV.U32 R2, RZ, RZ, RZ ;  /* 0x000000ffff027224 */ /* 0x000fe200078e00ff */
[----:B------:R-:W-:-:S04]  /*15490*/  VIADDMNMX R6, R3, R7, R6, PT ;  /* 0x0000000703067246 */ /* 0x000fc80003800106 */
[----:B------:R-:W-:-:S04]  /*154a0*/  IABS R7, R6 ;  /* 0x0000000600077213 */ /* 0x000fc80000000000 */
[----:B------:R-:W0:Y:S08]  /*154b0*/  I2F.RP R9, R7 ;  /* 0x0000000700097306 */ /* 0x000e300000209400 */
[----:B0-----:R-:W0:Y:S02]  /*154c0*/  MUFU.RCP R9, R9 ;  /* 0x0000000900097308 */ /* 0x001e240000001000 */
[----:B0-----:R-:W-:-:S06]  /*154d0*/  VIADD R3, R9, 0xffffffe ;  /* 0x0ffffffe09037836 */ /* 0x001fcc0000000000 */
[----:B------:R-:W0:Y:S02]  /*154e0*/  F2I.FTZ.U32.TRUNC.NTZ R3, R3 ;  /* 0x0000000300037305 */ /* 0x000e24000021f000 */
[----:B0-----:R-:W-:-:S04]  /*154f0*/  IMAD.MOV R0, RZ, RZ, -R3 ;  /* 0x000000ffff007224 */ /* 0x001fc800078e0a03 */
[----:B------:R-:W-:Y:S01]  /*15500*/  IMAD R5, R0, R7, RZ ;  /* 0x0000000700057224 */ /* 0x000fe200078e02ff */
[----:B------:R-:W-:-:S03]  /*15510*/  IABS R0, R6 ;  /* 0x0000000600007213 */ /* 0x000fc60000000000 */
[----:B------:R-:W-:Y:S01]  /*15520*/  IMAD.HI.U32 R2, R3, R5, R2 ;  /* 0x0000000503027227 */ /* 0x000fe200078e0002 */
[----:B------:R-:W-:-:S03]  /*15530*/  IABS R5, R11 ;  /* 0x0000000b00057213 */ /* 0x000fc60000000000 */
[----:B------:R-:W-:Y:S02]  /*15540*/  IMAD.MOV R0, RZ, RZ, -R0 ;  /* 0x000000ffff007224 */ /* 0x000fe400078e0a00 */
[----:B------:R-:W-:-:S04]  /*15550*/  IMAD.HI.U32 R2, R2, R5, RZ ;  /* 0x0000000502027227 */ /* 0x000fc800078e00ff */
[----:B------:R-:W-:Y:S02]  /*15560*/  IMAD R0, R2, R0, R5 ;  /* 0x0000000002007224 */ /* 0x000fe400078e0205 */
[----:B------:R-:W-:-:S03]  /*15570*/  IMAD.IADD R3, R11, 0x1, R8 ;  /* 0x000000010b037824 */ /* 0x000fc600078e0208 */
        /* <DEDUP_REMOVED lines=9> */
[----:B------:R-:W-:Y:S01]  /*15610*/  @!P1 LOP3.LUT R2, RZ, R6, RZ, 0x33, !PT ;  /* 0x00000006ff029212 */ /* 0x000fe200078e33ff */
[----:B------:R-:W-:-:S03]  /*15620*/  IMAD.MOV R6, RZ, RZ, -R6 ;  /* 0x000000ffff067224 */ /* 0x000fc600078e0a06 */
[----:B------:R-:W-:Y:S01]  /*15630*/  LOP3.LUT R17, RZ, R2, RZ, 0x33, !PT ;  /* 0x00000002ff117212 */ /* 0x000fe200078e33ff */
[----:B------:R-:W-:-:S04]  /*15640*/  IMAD R18, R2, R6, R3 ;  /* 0x0000000602127224 */ /* 0x000fc800078e0203 */
[----:B------:R-:W-:Y:S01]  /*15650*/  IMAD.IADD R17, R4, 0x1, R17 ;  /* 0x0000000104117824 */ /* 0x000fe200078e0211 */
[----:B------:R-:W-:Y:S06]  /*15660*/  BRA `(.L_x_1509) ;  /* 0x00000000001c7947 */ /* 0x000fec0003800000 */
.L_x_1501:
[----:B------:R-:W-:Y:S01]  /*15670*/  UMOV UR4, URZ ;  /* 0x0000003f00047c82 */ /* 0x000fe20008000000 */
[----:B------:R-:W-:Y:S01]  /*15680*/  UMOV UR5, URZ ;  /* 0x0000003f00057c82 */ /* 0x000fe20008000000 */
[----:B------:R-:W-:Y:S01]  /*15690*/  ULDC UR6, c[0x0][0xc3c] ;  /* 0x00030f0000067ab9 */ /* 0x000fe20000000800 */
[----:B------:R-:W-:Y:S02]  /*156a0*/  IMAD.MOV.U32 R16, RZ, RZ, R5 ;  /* 0x000000ffff107224 */ /* 0x000fe400078e0005 */
[----:B------:R-:W-:Y:S02]  /*156b0*/  IMAD.U32 R17, RZ, RZ, UR4 ;  /* 0x00000004ff117e24 */ /* 0x000fe4000f8e00ff */
[----:B------:R-:W-:Y:S02]  /*156c0*/  IMAD.U32 R18, RZ, RZ, UR5 ;  /* 0x00000005ff127e24 */ /* 0x000fe4000f8e00ff */
[----:B------:R-:W-:-:S07]  /*156d0*/  IMAD.U32 R19, RZ, RZ, UR6 ;  /* 0x00000006ff137e24 */ /* 0x000fce000f8e00ff */
.L_x_1509:
[----:B------:R-:W2:Y:S01]  /*156e0*/  S2R R0, SR_TID.X ;  /* 0x0000000000007919 */ /* 0x000ea20000002100 */
        /* <DEDUP_REMOVED lines=9> */
.L_x_1498:
[----:B------:R-:W-:Y:S02]  /*15780*/  ULDC UR4, c[0x0][0xc3c] ;  /* 0x00030f0000047ab9 */ /* 0x000fe40000000800 */
[----:B----4-:R-:W-:-:S13]  /*15790*/  ISETP.GE.AND P0, PT, R19, UR4, PT ;  /* 0x0000000413007c0c */ /* 0x010fda000bf06270 */
[----:B------:R-:W-:Y:S05]  /*157a0*/  @!P0 BRA `(.L_x_1510) ;  /* 0xffffffb4000c8947 */ /* 0x000fea000383ffff */
[----:B------:R-:W-:Y:S05]  /*157b0*/  BSYNC B8 ;  /* 0x0000000000087941 */ /* 0x000fea0003800000 */
.L_x_1439:
[----:B-1----:R-:W4:Y:S01]  /*157c0*/  LDL.LU R0, [R1+0x18] ;  /* 0x0000180001007983 */ /* 0x002f220000300800 */
[----:B------:R-:W-:Y:S01]  /*157d0*/  BSSY B0, `(.L_x_1511) ;  /* 0x000000b000007945 */ /* 0x000fe20003800000 */
[----:B------:R-:W1:Y:S01]  /*157e0*/  S2R R5, SR_CgaCtaId ;  /* 0x0000000000057919 */ /* 0x000e620000008800 */
[----:B----4-:R-:W-:-:S05]  /*157f0*/  VIADD R0, R0, 0x1 ;  /* 0x0000000100007836 */ /* 0x010fca0000000000 */
        /* <DEDUP_REMOVED lines=8> */
.L_x_1646:
[----:B------:R-:W-:Y:S05]  /*15880*/  BSYNC B0 ;  /* 0x0000000000007941 */ /* 0x000fea0003800000 */
.L_x_1511:
[----:B------:R-:W-:-:S03]  /*15890*/  UMOV UR4, 0xffffffff ;  /* 0xffffffff00047882 */ /* 0x000fc60000000000 */
[----:B------:R-:W-:Y:S05]  /*158a0*/  BRA.DIV UR4, `(.L_x_1513) ;  /* 0x0000004604147947 */ /* 0x000fea000b800000 */
[----:B-1----:R-:W1:Y:S02]  /*158b0*/  S2R R0, SR_TID.X ;  /* 0x0000000000007919 */ /* 0x002e640000002100 */
[----:B-1----:R-:W-:-:S04]  /*158c0*/  SHF.R.U32.HI R0, RZ, 0x5, R0 ;  /* 0x00000005ff007819 */ /* 0x002fc80000011600 */
[----:B------:R-:W-:-:S05]  /*158d0*/  LOP3.LUT R0, R0, 0x3, RZ, 0xc0, !PT ;  /* 0x0000000300007812 */ /* 0x000fca00078ec0ff */
[----:B------:R1:W4:Y:S02]  /*158e0*/  SHFL.IDX PT, R14, R0, RZ, 0x1f ;  /* 0x00001fff000e7589 */ /* 0x00032400000e0000 */
.L_x_1649:
[----:B----4-:R-:W-:Y:S01]  /*158f0*/  ISETP.NE.AND P0, PT, R14, RZ, PT ;  /* 0x000000ff0e00720c */ /* 0x010fe20003f05270 */
[----:B------:R-:W-:-:S12]  /*15900*/  BSSY B0, `(.L_x_1514) ;  /* 0x0000024000007945 */ /* 0x000fd80003800000 */
[----:B------:R-:W-:Y:S05]  /*15910*/  @P0 BRA `(.L_x_1515) ;  /* 0x0000000000880947 */ /* 0x000fea0003800000 */
[----:B------:R-:W-:-:S03]  /*15920*/  UMOV UR4, 0xffffffff ;  /* 0xffffffff00047882 */ /* 0x000fc60000000000 */
[----:B------:R-:W-:Y:S05]  /*15930*/  BRA.DIV UR4, `(.L_x_1516) ;  /* 0x0000004604247947 */ /* 0x000fea000b800000 */
[----:B------:R-:W-:-:S13]  /*15940*/  ELECT P6, URZ, PT ;  /* 0x00000000003f782f */ /* 0x000fda00038c0000 */
.L_x_1652:
[----:B------:R-:W-:Y:S05]  /*15950*/  @!P6 BRA `(.L_x_1515) ;  /* 0x000000000078e947 */ /* 0x000fea0003800000 */
[----:B------:R-:W-:-:S06]  /*15960*/  ULOP3.LUT UR4, UR43, 0x2, URZ, 0xfc, !UPT ;  /* 0x000000022b047892 */ /* 0x000fcc000f8efc3f */
[----:B-1----:R-:W-:-:S05]  /*15970*/  IMAD.U32 R0, RZ, RZ, UR4 ;  /* 0x00000004ff007e24 */ /* 0x002fca000f8e00ff */
[----:B------:R-:W-:-:S13]  /*15980*/  ISETP.NE.AND P0, PT, R0, 0x3, PT ;  /* 0x000000030000780c */ /* 0x000fda0003f05270 */
[----:B------:R-:W-:Y:S05]  /*15990*/  @!P0 BRA `(.L_x_1517) ;  /* 0x0000000000048947 */ /* 0x000fea0003800000 */
[----:B------:R-:W-:Y:S01]  /*159a0*/  BPT.TRAP 0x1 ;  /* 0x000000040000795c */ /* 0x000fe20000300000 */
.L_x_1517:
[----:B------:R-:W-:Y:S01]  /*159b0*/  IMAD R5, R24, 0x8, R7 ;  /* 0x0000000818057824 */ /* 0x000fe200078e0207 */
[----:B------:R-:W-:Y:S01]  /*159c0*/  SHF.L.U32 R0, R28, 0x1f, RZ ;  /* 0x0000001f1c007819 */ /* 0x000fe200000006ff */
[----:B------:R-:W-:-:S03]  /*159d0*/  VIADD R24, R24, 0x1 ;  /* 0x0000000118187836 */ /* 0x000fc60000000000 */
[----:B------:R-:W1:Y:S02]  /*159e0*/  SYNCS.PHASECHK.TRANS64.TRYWAIT P1, [R5+URZ+0x28840], R0 ;  /* 0x02884000050075a7 */ /* 0x000e64000802017f */
[----:B------:R-:W-:-:S04]  /*159f0*/  ISETP.NE.AND P2, PT, R24, 0x2, PT ;  /* 0x000000021800780c */ /* 0x000fc80003f45270 */
[----:B------:R-:W-:Y:S01]  /*15a00*/  SEL R3, RZ, 0x1, P2 ;  /* 0x00000001ff037807 */ /* 0x000fe20001000000 */
[----:B-1----:R-:W-:Y:S08]  /*15a10*/  @!P1 BRA `(.L_x_1518) ;  /* 0x00000044000c9947 */ /* 0x002ff00003800000 */
.L_x_1653:
[----:B------:R-:W-:Y:S02]  /*15a20*/  SEL R24, R24, RZ, P2 ;  /* 0x000000ff18187207 */ /* 0x000fe40001000000 */
[----:B------:R-:W-:Y:S01]  /*15a30*/  LOP3.LUT R2, R28, R3, RZ, 0x3c, !PT ;  /* 0x000000031c027212 */ /* 0x000fe200078e3cff */
[----:B------:R-:W-:Y:S06]  /*15a40*/  @!P0 BRA `(.L_x_1519) ;  /* 0x0000000000048947 */ /* 0x000fec0003800000 */
[----:B------:R-:W-:Y:S01]  /*15a50*/  BPT.TRAP 0x1 ;  /* 0x000000040000795c */ /* 0x000fe20000300000 */
.L_x_1519:
[----:B------:R-:W-:Y:S01]  /*15a60*/  IMAD R3, R24, 0x8, R7 ;  /* 0x0000000818037824 */ /* 0x000fe200078e0207 */
[----:B------:R-:W-:-:S04]  /*15a70*/  SHF.L.U32 R2, R2, 0x1f, RZ ;  /* 0x0000001f02027819 */ /* 0x000fc800000006ff */
[----:B------:R-:W4:Y:S02]  /*15a80*/  SYNCS.PHASECHK.TRANS64.TRYWAIT P1, [R3+URZ+0x28840], R2 ;  /* 0x02884002030075a7 */ /* 0x000f24000802017f */
[----:B----4-:R-:W-:Y:S05]  /*15a90*/  @!P1 BRA `(.L_x_1520) ;  /* 0x0000004400009947 */ /* 0x010fea0003800000 */
.L_x_1654:
[----:B------:R-:W-:Y:S05]  /*15aa0*/  @!P0 BRA `(.L_x_1521) ;  /* 0x0000000000048947 */ /* 0x000fea0003800000 */
[----:B------:R-:W-:Y:S01]  /*15ab0*/  BPT.TRAP 0x1 ;  /* 0x000000040000795c */ /* 0x000fe20000300000 */
.L_x_1521:
[----:B------:R-:W5:Y:S02]  /*15ac0*/  SYNCS.PHASECHK.TRANS64.TRYWAIT P1, [R5+URZ+0x28860], R0 ;  /* 0x02886000050075a7 */ /* 0x000f64000802017f */
[----:B-----5:R-:W-:Y:S05]  /*15ad0*/  @!P1 BRA `(.L_x_1522) ;  /* 0x0000004400049947 */ /* 0x020fea0003800000 */
.L_x_1655:
[----:B------:R-:W-:Y:S05]  /*15ae0*/  @!P0 BRA `(.L_x_1523) ;  /* 0x0000000000048947 */ /* 0x000fea0003800000 */
[----:B------:R-:W-:Y:S01]  /*15af0*/  BPT.TRAP 0x1 ;  /* 0x000000040000795c */ /* 0x000fe20000300000 */
.L_x_1523:
[----:B------:R0:W0:Y:S02]  /*15b00*/  SYNCS.PHASECHK.TRANS64.TRYWAIT P0, [R3+URZ+0x28860], R2 ;  /* 0x02886002030075a7 */ /* 0x000024000800017f */
[----:B0-----:R-:W-:Y:S05]  /*15b10*/  @!P0 NANOSLEEP.SYNCS 0x989680 ;  /* 0x009896800000895d */ /* 0x001fea0003900000 */
[----:B------:R-:W0:Y:S02]  /*15b20*/  @!P0 SYNCS.PHASECHK.TRANS64 P0, [R3+URZ+0x28860], R2 ;  /* 0x02886002030085a7 */ /* 0x000e24000800007f */
[----:B0-----:R-:W-:Y:S05]  /*15b30*/  @!P0 BRA `(.L_x_1523) ;  /* 0xfffffffc00f08947 */ /* 0x001fea000383ffff */
.L_x_1515:
[----:B------:R-:W-:Y:S05]  /*15b40*/  BSYNC B0 ;  /* 0x0000000000007941 */ /* 0x000fea0003800000 */
.L_x_1514:
[----:B------:R-:W-:Y:S05]  /*15b50*/  EXIT ;  /* 0x000000000000794d */ /* 0x000fea0003800000 */
.L_x_1333:
[----:B0-----:R-:W-:-:S04]  /*15b60*/  IMAD.U32 R3, RZ, RZ, UR41 ;  /* 0x00000029ff037e24 */ /* 0x001fc8000f8e00ff */
[----:B------:R0:W1:Y:S03]  /*15b70*/  SYNCS.PHASECHK.TRANS64.TRYWAIT P1, [R3+URZ+0x28800], R0 ;  /* 0x02880000030075a7 */ /* 0x000066000802017f */
[----:B-1----:R-:W-:Y:S05]  /*15b80*/  @!P1 NANOSLEEP.SYNCS 0x989680 ;  /* 0x009896800000995d */ /* 0x002fea0003900000 */
[----:B------:R-:W1:Y:S02]  /*15b90*/  @!P1 SYNCS.PHASECHK.TRANS64 P1, [R3+URZ+0x28800], R0 ;  /* 0x02880000030095a7 */ /* 0x000e64000802007f */
[----:B-1----:R-:W-:Y:S05]  /*15ba0*/  @!P1 BRA `(.L_x_1333) ;  /* 0xfffffffc00ec9947 */ /* 0x002fea000383ffff */
[----:B------:R-:W-:Y:S05]  /*15bb0*/  BRA `(.L_x_1524) ;  /* 0xfffffebc00e47947 */ /* 0x000fea000383ffff */
.L_x_1337:
[----:B-1----:R1:W2:Y:S02]  /*15bc0*/  SYNCS.PHASECHK.TRANS64.TRYWAIT P1, [R3+URZ+0x28830], R0 ;  /* 0x02883000030075a7 */ /* 0x0022a4000802017f */
[----:B--2---:R-:W-:Y:S05]  /*15bd0*/  @!P1 NANOSLEEP.SYNCS 0x989680 ;  /* 0x009896800000995d */ /* 0x004fea0003900000 */
[----:B------:R-:W2:Y:S02]  /*15be0*/  @!P1 SYNCS.PHASECHK.TRANS64 P1, [R3+URZ+0x28830], R0 ;  /* 0x02883000030095a7 */ /* 0x000ea4000802007f */
[----:B--2---:R-:W-:Y:S05]  /*15bf0*/  @!P1 BRA `(.L_x_1337) ;  /* 0xfffffffc00f09947 */ /* 0x004fea000383ffff */
[----:B------:R-:W-:Y:S05]  /*15c00*/  BRA `(.L_x_1336) ;  /* 0xfffffec000007947 */ /* 0x000fea000383ffff */
.L_x_1354:
[----:B-1----:R-:W-:-:S04]  /*15c10*/  IMAD.U32 R5, RZ, RZ, UR6 ;  /* 0x00000006ff057e24 */ /* 0x002fc8000f8e00ff */
[----:B------:R1:W2:Y:S03]  /*15c20*/  SYNCS.PHASECHK.TRANS64.TRYWAIT P1, [R5+URZ+0x28830], R0 ;  /* 0x02883000050075a7 */ /* 0x0002a6000802017f */
[----:B--2---:R-:W-:Y:S05]  /*15c30*/  @!P1 NANOSLEEP.SYNCS 0x989680 ;  /* 0x009896800000995d */ /* 0x004fea0003900000 */
[----:B------:R-:W2:Y:S02]  /*15c40*/  @!P1 SYNCS.PHASECHK.TRANS64 P1, [R5+URZ+0x28830], R0 ;  /* 0x02883000050095a7 */ /* 0x000ea4000802007f */
[----:B--2---:R-:W-:Y:S05]  /*15c50*/  @!P1 BRA `(.L_x_1354) ;  /* 0xfffffffc00ec9947 */ /* 0x004fea000383ffff */
[----:B------:R-:W-:Y:S05]  /*15c60*/  BRA `(.L_x_1351) ;  /* 0xfffffef000d07947 */ /* 0x000fea000383ffff */
.L_x_1358:
[----:B-1----:R-:W-:-:S04]  /*15c70*/  IMAD.U32 R5, RZ, RZ, UR6 ;  /* 0x00000006ff057e24 */ /* 0x002fc8000f8e00ff */
[----:B------:R1:W2:Y:S03]  /*15c80*/  SYNCS.PHASECHK.TRANS64.TRYWAIT P1, [R5+URZ+0x28850], R0 ;  /* 0x02885000050075a7 */ /* 0x0002a6000802017f */
[----:B--2---:R-:W-:Y:S05]  /*15c90*/  @!P1 NANOSLEEP.SYNCS 0x989680 ;  /* 0x009896800000995d */ /* 0x004fea0003900000 */
[----:B------:R-:W2:Y:S02]  /*15ca0*/  @!P1 SYNCS.PHASECHK.TRANS64 P1, [R5+URZ+0x28850], R0 ;  /* 0x02885000050095a7 */ /* 0x000ea4000802007f */
[----:B--2---:R-:W-:Y:S05]  /*15cb0*/  @!P1 BRA `(.L_x_1358) ;  /* 0xfffffffc00ec9947 */ /* 0x004fea000383ffff */
[----:B------:R-:W-:Y:S05]  /*15cc0*/  BRA `(.L_x_1355) ;  /* 0xfffffef4009c7947 */ /* 0x000fea000383ffff */
.L_x_1377:
[----:B-1----:R-:W-:-:S04]  /*15cd0*/  IMAD.U32 R5, RZ, RZ, UR6 ;  /* 0x00000006ff057e24 */ /* 0x002fc8000f8e00ff */
[----:B------:R1:W2:Y:S03]  /*15ce0*/  SYNCS.PHASECHK.TRANS64.TRYWAIT P1, [R5+URZ+0x28830], R0 ;  /* 0x02883000050075a7 */ /* 0x0002a6000802017f */
[----:B--2---:R-:W-:Y:S05]  /*15cf0*/  @!P1 NANOSLEEP.SYNCS 0x989680 ;  /* 0x009896800000995d */ /* 0x004fea0003900000 */
[----:B------:R-:W2:Y:S02]  /*15d00*/  @!P1 SYNCS.PHASECHK.TRANS64 P1, [R5+URZ+0x28830], R0 ;  /* 0x02883000050095a7 */ /* 0x000ea4000802007f */
[----:B--2---:R-:W-:Y:S05]  /*15d10*/  @!P1 BRA `(.L_x_1377) ;  /* 0xfffffffc00ec9947 */ /* 0x004fea000383ffff */
[----:B------:R-:W-:Y:S05]  /*15d20*/  BRA `(.L_x_1374) ;  /* 0xffffff2400947947 */ /* 0x000fea000383ffff */
.L_x_1381:
[----:B-1----:R-:W-:-:S04]  /*15d30*/  IMAD.U32 R5, RZ, RZ, UR6 ;  /* 0x00000006ff057e24 */ /* 0x002fc8000f8e00ff */
[----:B------:R1:W2:Y:S03]  /*15d40*/  SYNCS.PHASECHK.TRANS64.TRYWAIT P1, [R5+URZ+0x28850], R0 ;  /* 0x02885000050075a7 */ /* 0x0002a6000802017f */
[----:B--2---:R-:W-:Y:S05]  /*15d50*/  @!P1 NANOSLEEP.SYNCS 0x989680 ;  /* 0x009896800000995d */ /* 0x004fea0003900000 */
[----:B------:R-:W2:Y:S02]  /*15d60*/  @!P1 SYNCS.PHASECHK.TRANS64 P1, [R5+URZ+0x28850], R0 ;  /* 0x02885000050095a7 */ /* 0x000ea4000802007f */
[----:B--2---:R-:W-:Y:S05]  /*15d70*/  @!P1 BRA `(.L_x_1381) ;  /* 0xfffffffc00ec9947 */ /* 0x004fea000383ffff */
[----:B------:R-:W-:Y:S05]  /*15d80*/  BRA `(.L_x_1378) ;  /* 0xffffff2800607947 */ /* 0x000fea000383ffff */
.L_x_1389:
[----:B-1----:R-:W-:-:S04]  /*15d90*/  IMAD.U32 R5, RZ, RZ, UR6 ;  /* 0x00000006ff057e24 */ /* 0x002fc8000f8e00ff */
[----:B------:R1:W2:Y:S03]  /*15da0*/  SYNCS.PHASECHK.TRANS64.TRYWAIT P1, [R5+URZ+0x28830], R0 ;  /* 0x02883000050075a7 */ /* 0x0002a6000802017f */
[----:B--2---:R-:W-:Y:S05]  /*15db0*/  @!P1 NANOSLEEP.SYNCS 0x989680 ;  /* 0x009896800000995d */ /* 0x004fea0003900000 */
[----:B------:R-:W2:Y:S02]  /*15dc0*/  @!P1 SYNCS.PHASECHK.TRANS64 P1, [R5+URZ+0x28830], R0 ;  /* 0x02883000050095a7 */ /* 0x000ea4000802007f */
[----:B--2---:R-:W-:Y:S05]  /*15dd0*/  @!P1 BRA `(.L_x_1389) ;  /* 0xfffffffc00ec9947 */ /* 0x004fea000383ffff */
[----:B------:R-:W-:Y:S05]  /*15de0*/  BRA `(.L_x_1386) ;  /* 0xffffff4400847947 */ /* 0x000fea000383ffff */
.L_x_1393:
[----:B-1----:R-:W-:-:S04]  /*15df0*/  IMAD.U32 R5, RZ, RZ, UR6 ;  /* 0x00000006ff057e24 */ /* 0x002fc8000f8e00ff */
[----:B------:R1:W2:Y:S03]  /*15e00*/  SYNCS.PHASECHK.TRANS64.TRYWAIT P1, [R5+URZ+0x28850], R0 ;  /* 0x02885000050075a7 */ /* 0x0002a6000802017f */
[----:B--2---:R-:W-:Y:S05]  /*15e10*/  @!P1 NANOSLEEP.SYNCS 0x989680 ;  /* 0x009896800000995d */ /* 0x004fea0003900000 */
[----:B------:R-:W2:Y:S02]  /*15e20*/  @!P1 SYNCS.PHASECHK.TRANS64 P1, [R5+URZ+0x28850], R0 ;  /* 0x02885000050095a7 */ /* 0x000ea4000802007f */
[----:B--2---:R-:W-:Y:S05]  /*15e30*/  @!P1 BRA `(.L_x_1393) ;  /* 0xfffffffc00ec9947 */ /* 0x004fea000383ffff */
[----:B------:R-:W-:Y:S05]  /*15e40*/  BRA `(.L_x_1390) ;  /* 0xffffff4800447947 */ /* 0x000fea000383ffff */
.L_x_1408:
[----:B-1----:R-:W-:-:S04]  /*15e50*/  IMAD.U32 R7, RZ, RZ, UR5 ;  /* 0x00000005ff077e24 */ /* 0x002fc8000f8e00ff */
[----:B------:R1:W2:Y:S03]  /*15e60*/  SYNCS.PHASECHK.TRANS64.TRYWAIT P1, [R7+URZ+0x28850], R6 ;  /* 0x02885006070075a7 */ /* 0x0002a6000802017f */
[----:B--2---:R-:W-:Y:S05]  /*15e70*/  @!P1 NANOSLEEP.SYNCS 0x989680 ;  /* 0x009896800000995d */ /* 0x004fea0003900000 */
[----:B------:R-:W2:Y:S02]  /*15e80*/  @!P1 SYNCS.PHASECHK.TRANS64 P1, [R7+URZ+0x28850], R6 ;  /* 0x02885006070095a7 */ /* 0x000ea4000802007f */
[----:B--2---:R-:W-:Y:S05]  /*15e90*/  @!P1 BRA `(.L_x_1408) ;  /* 0xfffffffc00ec9947 */ /* 0x004fea000383ffff */
[----:B------:R-:W-:Y:S05]  /*15ea0*/  BRA `(.L_x_1407) ;  /* 0xffffff74006c7947 */ /* 0x000fea000383ffff */
.L_x_1459:
        /* <DEDUP_REMOVED lines=11> */
.L_x_1526:
[----:B------:R-:W-:Y:S05]  /*15f60*/  BSYNC B0 ;  /* 0x0000000000007941 */ /* 0x000fea0003800000 */
.L_x_1525:
[----:B------:R-:W-:Y:S05]  /*15f70*/  BRA `(.L_x_1527) ;  /* 0xffffffbc00347947 */ /* 0x000fea000383ffff */
.L_x_1462:
[----:B0-----:R0:W1:Y:S02]  /*15f80*/  SYNCS.PHASECHK.TRANS64.TRYWAIT P0, [R7+URZ+0x28840], R2 ;  /* 0x02884002070075a7 */ /* 0x001064000800017f */
[----:B-1----:R-:W-:Y:S05]  /*15f90*/  @!P0 NANOSLEEP.SYNCS 0x989680 ;  /* 0x009896800000895d */ /* 0x002fea0003900000 */
[----:B------:R-:W1:Y:S02]  /*15fa0*/  @!P0 SYNCS.PHASECHK.TRANS64 P0, [R7+URZ+0x28840], R2 ;  /* 0x02884002070085a7 */ /* 0x000e64000800007f */
[----:B-1----:R-:W-:Y:S05]  /*15fb0*/  @!P0 BRA `(.L_x_1462) ;  /* 0xfffffffc00f08947 */ /* 0x002fea000383ffff */
[----:B------:R-:W-:Y:S05]  /*15fc0*/  BRA `(.L_x_1528) ;  /* 0xffffffbc00907947 */ /* 0x000fea000383ffff */
.L_x_1463:
        /* <DEDUP_REMOVED lines=8> */
.L_x_1530:
[----:B------:R-:W-:Y:S05]  /*16050*/  BSYNC B0 ;  /* 0x0000000000007941 */ /* 0x000fea0003800000 */
.L_x_1529:
        /* <DEDUP_REMOVED lines=9> */
.L_x_1531:
[----:B------:R-:W-:Y:S02]  /*160f0*/  IMAD.MOV.U32 R13, RZ, RZ, R0 ;  /* 0x000000ffff0d7224 */ /* 0x000fe400078e0000 */
[----:B------:R-:W-:Y:S02]  /*16100*/  IMAD.MOV.U32 R12, RZ, RZ, 0x1 ;  /* 0x00000001ff0c7424 */ /* 0x000fe400078e00ff */
[----:B------:R-:W-:-:S07]  /*16110*/  IMAD.MOV.U32 R3, RZ, RZ, R14 ;  /* 0x000000ffff037224 */ /* 0x000fce00078e000e */
[----:B------:R-:W-:Y:S05]  /*16120*/  WARPSYNC.COLLECTIVE R15, `(.L_x_1532) ;  /* 0x000000000f087348 */ /* 0x000fea0003c00000 */
[----:B------:R0:W1:Y:S02]  /*16130*/  SHFL.IDX P6, R14, R13, R12, R11 ;  /* 0x0000000c0d0e7389 */ /* 0x00006400000c000b */
[----:B01----:R-:W-:Y:S01]  /*16140*/  ENDCOLLECTIVE ;  /* 0x000000000000791b */ /* 0x003fe20003800000 */
.L_x_1532:
        /* <DEDUP_REMOVED lines=16> */
.L_x_1533:
[----:B------:R-:W-:Y:S02]  /*16250*/  @P1 IMAD R8, R5, 0x2, R22 ;  /* 0x0000000205081824 */ /* 0x000fe400078e0216 */
[----:B------:R-:W-:Y:S02]  /*16260*/  IMAD.MOV.U32 R13, RZ, RZ, R0 ;  /* 0x000000ffff0d7224 */ /* 0x000fe400078e0000 */
[----:B------:R-:W-:Y:S02]  /*16270*/  IMAD.MOV.U32 R12, RZ, RZ, 0x2 ;  /* 0x00000002ff0c7424 */ /* 0x000fe400078e00ff */
[----:B------:R-:W-:-:S07]  /*16280*/  IMAD.MOV.U32 R3, RZ, RZ, R14 ;  /* 0x000000ffff037224 */ /* 0x000fce00078e000e */
[----:B------:R-:W-:Y:S05]  /*16290*/  WARPSYNC.COLLECTIVE R15, `(.L_x_1534) ;  /* 0x000000000f087348 */ /* 0x000fea0003c00000 */
[----:B------:R0:W1:Y:S02]  /*162a0*/  SHFL.IDX P6, R14, R13, R12, R11 ;  /* 0x0000000c0d0e7389 */ /* 0x00006400000c000b */
[----:B01----:R-:W-:Y:S01]  /*162b0*/  ENDCOLLECTIVE ;  /* 0x000000000000791b */ /* 0x003fe20003800000 */
.L_x_1534:
        /* <DEDUP_REMOVED lines=16> */
.L_x_1535:
[----:B------:R-:W-:Y:S02]  /*163c0*/  @P1 IMAD R8, R5, 0x2, R22 ;  /* 0x0000000205081824 */ /* 0x000fe400078e0216 */
[----:B------:R-:W-:Y:S02]  /*163d0*/  IMAD.MOV.U32 R13, RZ, RZ, R0 ;  /* 0x000000ffff0d7224 */ /* 0x000fe400078e0000 */
[----:B------:R-:W-:Y:S02]  /*163e0*/  IMAD.MOV.U32 R12, RZ, RZ, 0x3 ;  /* 0x00000003ff0c7424 */ /* 0x000fe400078e00ff */
[----:B------:R-:W-:-:S07]  /*163f0*/  IMAD.MOV.U32 R3, RZ, RZ, R14 ;  /* 0x000000ffff037224 */ /* 0x000fce00078e000e */
[----:B------:R-:W-:Y:S05]  /*16400*/  WARPSYNC.COLLECTIVE R15, `(.L_x_1536) ;  /* 0x000000000f087348 */ /* 0x000fea0003c00000 */
[----:B------:R0:W1:Y:S02]  /*16410*/  SHFL.IDX P6, R14, R13, R12, R11 ;  /* 0x0000000c0d0e7389 */ /* 0x00006400000c000b */
[----:B01----:R-:W-:Y:S01]  /*16420*/  ENDCOLLECTIVE ;  /* 0x000000000000791b */ /* 0x003fe20003800000 */
.L_x_1536:
        /* <DEDUP_REMOVED lines=16> */
.L_x_1537:
[----:B------:R-:W-:Y:S02]  /*16530*/  @P1 IMAD R8, R5, 0x2, R22 ;  /* 0x0000000205081824 */ /* 0x000fe400078e0216 */
[----:B------:R-:W-:Y:S02]  /*16540*/  IMAD.MOV.U32 R13, RZ, RZ, R0 ;  /* 0x000000ffff0d7224 */ /* 0x000fe400078e0000 */
[----:B------:R-:W-:Y:S02]  /*16550*/  IMAD.MOV.U32 R12, RZ, RZ, 0x4 ;  /* 0x00000004ff0c7424 */ /* 0x000fe400078e00ff */
[----:B------:R-:W-:-:S07]  /*16560*/  IMAD.MOV.U32 R3, RZ, RZ, R14 ;  /* 0x000000ffff037224 */ /* 0x000fce00078e000e */
[----:B------:R-:W-:Y:S05]  /*16570*/  WARPSYNC.COLLECTIVE R15, `(.L_x_1538) ;  /* 0x000000000f087348 */ /* 0x000fea0003c00000 */
[----:B------:R0:W1:Y:S02]  /*16580*/  SHFL.IDX P6, R14, R13, R12, R11 ;  /* 0x0000000c0d0e7389 */ /* 0x00006400000c000b */
[----:B01----:R-:W-:Y:S01]  /*16590*/  ENDCOLLECTIVE ;  /* 0x000000000000791b */ /* 0x003fe20003800000 */
.L_x_1538:
        /* <DEDUP_REMOVED lines=16> */
.L_x_1539:
[----:B------:R-:W-:Y:S02]  /*166a0*/  @P1 IMAD R8, R5, 0x2, R22 ;  /* 0x0000000205081824 */ /* 0x000fe400078e0216 */
[----:B------:R-:W-:Y:S02]  /*166b0*/  IMAD.MOV.U32 R13, RZ, RZ, R0 ;  /* 0x000000ffff0d7224 */ /* 0x000fe400078e0000 */
[----:B------:R-:W-:Y:S02]  /*166c0*/  IMAD.MOV.U32 R12, RZ, RZ, 0x5 ;  /* 0x00000005ff0c7424 */ /* 0x000fe400078e00ff */
[----:B------:R-:W-:-:S07]  /*166d0*/  IMAD.MOV.U32 R3, RZ, RZ, R14 ;  /* 0x000000ffff037224 */ /* 0x000fce00078e000e */
[----:B------:R-:W-:Y:S05]  /*166e0*/  WARPSYNC.COLLECTIVE R15, `(.L_x_1540) ;  /* 0x000000000f087348 */ /* 0x000fea0003c00000 */
[----:B------:R0:W1:Y:S02]  /*166f0*/  SHFL.IDX P6, R14, R13, R12, R11 ;  /* 0x0000000c0d0e7389 */ /* 0x00006400000c000b */
[----:B01----:R-:W-:Y:S01]  /*16700*/  ENDCOLLECTIVE ;  /* 0x000000000000791b */ /* 0x003fe20003800000 */
.L_x_1540:
        /* <DEDUP_REMOVED lines=16> */
.L_x_1541:
[----:B------:R-:W-:Y:S02]  /*16810*/  @P1 IMAD R8, R5, 0x2, R22 ;  /* 0x0000000205081824 */ /* 0x000fe400078e0216 */
[----:B------:R-:W-:Y:S02]  /*16820*/  IMAD.MOV.U32 R13, RZ, RZ, R0 ;  /* 0x000000ffff0d7224 */ /* 0x000fe400078e0000 */
[----:B------:R-:W-:Y:S02]  /*16830*/  IMAD.MOV.U32 R12, RZ, RZ, 0x6 ;  /* 0x00000006ff0c7424 */ /* 0x000fe400078e00ff */
[----:B------:R-:W-:-:S07]  /*16840*/  IMAD.MOV.U32 R3, RZ, RZ, R14 ;  /* 0x000000ffff037224 */ /* 0x000fce00078e000e */
[----:B------:R-:W-:Y:S05]  /*16850*/  WARPSYNC.COLLECTIVE R15, `(.L_x_1542) ;  /* 0x000000000f087348 */ /* 0x000fea0003c00000 */
[----:B------:R0:W1:Y:S02]  /*16860*/  SHFL.IDX P6, R14, R13, R12, R11 ;  /* 0x0000000c0d0e7389 */ /* 0x00006400000c000b */
[----:B01----:R-:W-:Y:S01]  /*16870*/  ENDCOLLECTIVE ;  /* 0x000000000000791b */ /* 0x003fe20003800000 */
.L_x_1542:
        /* <DEDUP_REMOVED lines=16> */
.L_x_1543:
[----:B------:R-:W-:Y:S02]  /*16980*/  @P1 IMAD R8, R5, 0x2, R22 ;  /* 0x0000000205081824 */ /* 0x000fe400078e0216 */
[----:B------:R-:W-:Y:S02]  /*16990*/  IMAD.MOV.U32 R13, RZ, RZ, R0 ;  /* 0x000000ffff0d7224 */ /* 0x000fe400078e0000 */
[----:B------:R-:W-:Y:S02]  /*169a0*/  IMAD.MOV.U32 R12, RZ, RZ, 0x7 ;  /* 0x00000007ff0c7424 */ /* 0x000fe400078e00ff */
[----:B------:R-:W-:-:S07]  /*169b0*/  IMAD.MOV.U32 R3, RZ, RZ, R14 ;  /* 0x000000ffff037224 */ /* 0x000fce00078e000e */
[----:B------:R-:W-:Y:S05]  /*169c0*/  WARPSYNC.COLLECTIVE R15, `(.L_x_1544) ;  /* 0x000000000f087348 */ /* 0x000fea0003c00000 */
[----:B------:R0:W1:Y:S02]  /*169d0*/  SHFL.IDX P6, R14, R13, R12, R11 ;  /* 0x0000000c0d0e7389 */ /* 0x00006400000c000b */
[----:B01----:R-:W-:Y:S01]  /*169e0*/  ENDCOLLECTIVE ;  /* 0x000000000000791b */ /* 0x003fe20003800000 */
.L_x_1544:
        /* <DEDUP_REMOVED lines=10> */
.L_x_1545:
[----:B------:R-:W-:Y:S01]  /*16a90*/  @!PT LDS RZ, [RZ] ;  /* 0x00000000fffff984 */ /* 0x000fe20000000800 */
[----:B------:R-:W-:Y:S01]  /*16aa0*/  @!PT LDS RZ, [RZ] ;  /* 0x00000000fffff984 */ /* 0x000fe20000000800 */
[----:B------:R-:W-:Y:S01]  /*16ab0*/  @!PT LDS RZ, [RZ] ;  /* 0x00000000fffff984 */ /* 0x000fe20000000800 */
[----:B------:R-:W-:Y:S04]  /*16ac0*/  @P1 LDGSTS.E.BYPASS.LTC128B.128 [R8+0x1b400], desc[UR54][R2.64], !P3 ;  /* 0x1b40000002081fae */ /* 0x000fe8000d901d76 */
[----:B------:R0:W-:Y:S02]  /*16ad0*/  @P1 LDGSTS.E.BYPASS.LTC128B.128 [R8+0x1f400], desc[UR54][R2.64+0x80], !P2 ;  /* 0x1f40008002081fae */ /* 0x0001e4000d101d76 */
[----:B0-----:R-:W-:Y:S01]  /*16ae0*/  IMAD.MOV.U32 R2, RZ, RZ, R14 ;  /* 0x000000ffff027224 */ /* 0x001fe200078e000e */
[----:B------:R-:W-:Y:S06]  /*16af0*/  BRA `(.L_x_1546) ;  /* 0xffffffb800747947 */ /* 0x000fec000383ffff */
.L_x_1468:
[----:B------:R-:W-:Y:S02]  /*16b00*/  IMAD.MOV.U32 R13, RZ, RZ, R4 ;  /* 0x000000ffff0d7224 */ /* 0x000fe400078e0004 */
[----:B------:R-:W-:Y:S02]  /*16b10*/  IMAD.MOV.U32 R12, RZ, RZ, RZ ;  /* 0x000000ffff0c7224 */ /* 0x000fe400078e00ff */
[----:B------:R-:W-:Y:S02]  /*16b20*/  IMAD.MOV.U32 R11, RZ, RZ, 0x181f ;  /* 0x0000181fff0b7424 */ /* 0x000fe400078e00ff */
[----:B------:R-:W-:Y:S02]  /*16b30*/  IMAD.MOV.U32 R15, RZ, RZ, -0x1 ;  /* 0xffffffffff0f7424 */ /* 0x000fe400078e00ff */
[----:B------:R-:W-:Y:S02]  /*16b40*/  IMAD R31, R31, R5, RZ ;  /* 0x000000051f1f7224 */ /* 0x000fe400078e02ff */
[----:B------:R-:W-:-:S07]  /*16b50*/  IMAD.IADD R27, R9, 0x1, R27 ;  /* 0x00000001091b7824 */ /* 0x000fce00078e021b */
[----:B-----5:R-:W-:Y:S05]  /*16b60*/  WARPSYNC.COLLECTIVE R15, `(.L_x_1547) ;  /* 0x000000000f087348 */ /* 0x020fea0003c00000 */
[----:B------:R0:W1:Y:S02]  /*16b70*/  SHFL.IDX P6, R14, R13, R12, R11 ;  /* 0x0000000c0d0e7389 */ /* 0x00006400000c000b */
[----:B01---5:R-:W-:Y:S01]  /*16b80*/  ENDCOLLECTIVE ;  /* 0x000000000000791b */ /* 0x023fe20003800000 */
.L_x_1547:
[C---:B------:R-:W-:Y:S01]  /*16b90*/  VIADD R6, R27.reuse, 0x10 ;  /* 0x000000101b067836 */ /* 0x040fe20000000000 */
[----:B------:R-:W-:Y:S01]  /*16ba0*/  ISETP.GE.AND P2, PT, R27, R31, PT ;  /* 0x0000001f1b00720c */ /* 0x000fe20003f46270 */
[----:B------:R-:W-:Y:S02]  /*16bb0*/  IMAD.MOV.U32 R13, RZ, RZ, R0 ;  /* 0x000000ffff0d7224 */ /* 0x000fe400078e0000 */
[----:B------:R-:W-:-:S10]  /*16bc0*/  IMAD.MOV.U32 R2, RZ, RZ, R14 ;  /* 0x000000ffff027224 */ /* 0x000fd400078e000e */
[----:B------:R-:W-:Y:S05]  /*16bd0*/  WARPSYNC.COLLECTIVE R15, `(.L_x_1548) ;  /* 0x000000000f087348 */ /* 0x000fea0003c00000 */
[----:B------:R0:W1:Y:S02]  /*16be0*/  SHFL.IDX P6, R14, R13, R12, R11 ;  /* 0x0000000c0d0e7389 */ /* 0x00006400000c000b */
[----:B01----:R-:W-:Y:S01]  /*16bf0*/  ENDCOLLECTIVE ;  /* 0x000000000000791b */ /* 0x003fe20003800000 */
.L_x_1548:
        /* <DEDUP_REMOVED lines=8> */
.L_x_1549:
[----:B------:R-:W-:Y:S01]  /*16c80*/  @!PT LDS RZ, [RZ] ;  /* 0x00000000fffff984 */ /* 0x000fe20000000800 */
[----:B------:R-:W-:Y:S01]  /*16c90*/  @!PT LDS RZ, [RZ] ;  /* 0x00000000fffff984 */ /* 0x000fe20000000800 */
[----:B------:R-:W-:Y:S01]  /*16ca0*/  @!PT LDS RZ, [RZ] ;  /* 0x00000000fffff984 */ /* 0x000fe20000000800 */
[----:B------:R-:W-:Y:S04]  /*16cb0*/  @!P2 LDGSTS.E.BYPASS.LTC128B.128 [R8+0x10400], desc[UR54][R2.64], !P0 ;  /* 0x104000000208afae */ /* 0x000fe8000c101d76 */
[----:B------:R0:W-:Y:S01]  /*16cc0*/  @!P2 LDGSTS.E.BYPASS.LTC128B.128 [R8+0x14400], desc[UR54][R2.64+0x80], !P1 ;  /* 0x144000800208afae */ /* 0x0001e2000c901d76 */
[----:B------:R-:W-:Y:S01]  /*16cd0*/  ISETP.GE.AND P2, PT, R6, R31, PT ;  /* 0x0000001f0600720c */ /* 0x000fe20003f46270 */
[----:B------:R-:W-:Y:S02]  /*16ce0*/  VIADD R6, R27, 0x20 ;  /* 0x000000201b067836 */ /* 0x000fe40000000000 */
[----:B------:R-:W-:Y:S02]  /*16cf0*/  IMAD.MOV.U32 R13, RZ, RZ, R0 ;  /* 0x000000ffff0d7224 */ /* 0x000fe400078e0000 */
[----:B0-----:R-:W-:-:S08]  /*16d00*/  IMAD.MOV.U32 R2, RZ, RZ, R14 ;  /* 0x000000ffff027224 */ /* 0x001fd000078e000e */
[----:B------:R-:W-:Y:S05]  /*16d10*/  WARPSYNC.COLLECTIVE R15, `(.L_x_1550) ;  /* 0x000000000f087348 */ /* 0x000fea0003c00000 */
[----:B------:R0:W1:Y:S02]  /*16d20*/  SHFL.IDX P6, R14, R13, R12, R11 ;  /* 0x0000000c0d0e7389 */ /* 0x00006400000c000b */
[----:B01----:R-:W-:Y:S01]  /*16d30*/  ENDCOLLECTIVE ;  /* 0x000000000000791b */ /* 0x003fe20003800000 */
.L_x_1550:
        /* <DEDUP_REMOVED lines=8> */
.L_x_1551:
[----:B------:R-:W-:-:S05]  /*16dc0*/  @!P2 IMAD.MOV.U32 R3, RZ, RZ, R5 ;  /* 0x000000ffff03a224 */ /* 0x000fca00078e0005 */
        /* <DEDUP_REMOVED lines=12> */
.L_x_1552:
        /* <DEDUP_REMOVED lines=8> */
.L_x_1553:
        /* <DEDUP_REMOVED lines=13> */
.L_x_1554:
        /* <DEDUP_REMOVED lines=8> */
.L_x_1555:
        /* <DEDUP_REMOVED lines=13> */
.L_x_1556:
        /* <DEDUP_REMOVED lines=8> */
.L_x_1557:
        /* <DEDUP_REMOVED lines=13> */
.L_x_1558:
        /* <DEDUP_REMOVED lines=8> */
.L_x_1559:
[----:B------:R-:W-:-:S05]  /*17300*/  @!P2 IMAD.MOV.U32 R3, RZ, RZ, R5 ;  /* 0x000000ffff03a224 */ /* 0x000fca00078e0005 */
        /* <DEDUP_REMOVED lines=11> */
.L_x_1560:
        /* <DEDUP_REMOVED lines=8> */
.L_x_1561:
        /* <DEDUP_REMOVED lines=11> */
.L_x_1562:
[----:B------:R-:W-:Y:S05]  /*174f0*/  BRA `(.L_x_1563) ;  /* 0xffffffb800e07947 */ /* 0x000fea000383ffff */
.L_x_1473:
[----:B0-----:R0:W1:Y:S02]  /*17500*/  SYNCS.PHASECHK.TRANS64.TRYWAIT P1, [R22+URZ+0x28820], R3 ;  /* 0x02882003160075a7 */ /* 0x001064000802017f */
[----:B-1----:R-:W-:Y:S05]  /*17510*/  @!P1 NANOSLEEP.SYNCS 0x989680 ;  /* 0x009896800000995d */ /* 0x002fea0003900000 */
[----:B------:R-:W1:Y:S02]  /*17520*/  @!P1 SYNCS.PHASECHK.TRANS64 P1, [R22+URZ+0x28820], R3 ;  /* 0x02882003160095a7 */ /* 0x000e64000802007f */
[----:B-1----:R-:W-:Y:S05]  /*17530*/  @!P1 BRA `(.L_x_1473) ;  /* 0xfffffffc00f09947 */ /* 0x002fea000383ffff */
[----:B------:R-:W-:Y:S05]  /*17540*/  BRA `(.L_x_1564) ;  /* 0xffffffbc00587947 */ /* 0x000fea000383ffff */
.L_x_1478:
[----:B0-----:R0:W1:Y:S02]  /*17550*/  SYNCS.PHASECHK.TRANS64.TRYWAIT P0, [R6+URZ+0x28840], R3 ;  /* 0x02884003060075a7 */ /* 0x001064000800017f */
[----:B-1----:R-:W-:Y:S05]  /*17560*/  @!P0 NANOSLEEP.SYNCS 0x989680 ;  /* 0x009896800000895d */ /* 0x002fea0003900000 */
[----:B------:R-:W1:Y:S02]  /*17570*/  @!P0 SYNCS.PHASECHK.TRANS64 P0, [R6+URZ+0x28840], R3 ;  /* 0x02884003060085a7 */ /* 0x000e64000800007f */
[----:B-1----:R-:W-:Y:S05]  /*17580*/  @!P0 BRA `(.L_x_1478) ;  /* 0xfffffffc00f08947 */ /* 0x002fea000383ffff */
[----:B------:R-:W-:Y:S05]  /*17590*/  BRA `(.L_x_1565) ;  /* 0xffffffc000207947 */ /* 0x000fea000383ffff */
.L_x_1479:
[----:B------:R-:W-:Y:S01]  /*175a0*/  BSSY B1, `(.L_x_1566) ;  /* 0x0000008000017945 */ /* 0x000fe20003800000 */
[----:B------:R-:W-:Y:S02]  /*175b0*/  IMAD.MOV.U32 R13, RZ, RZ, R9 ;  /* 0x000000ffff0d7224 */ /* 0x000fe400078e0009 */
[----:B------:R-:W-:Y:S02]  /*175c0*/  IMAD.MOV.U32 R12, RZ, RZ, RZ ;  /* 0x000000ffff0c7224 */ /* 0x000fe400078e00ff */
[----:B------:R-:W-:Y:S02]  /*175d0*/  IMAD.MOV.U32 R11, RZ, RZ, 0x181f ;  /* 0x0000181fff0b7424 */ /* 0x000fe400078e00ff */
[----:B------:R-:W-:-:S07]  /*175e0*/  IMAD.MOV.U32 R15, RZ, RZ, -0x1 ;  /* 0xffffffffff0f7424 */ /* 0x000fce00078e00ff */
[----:B--2---:R-:W-:Y:S05]  /*175f0*/  WARPSYNC.COLLECTIVE R15, `(.L_x_1567) ;  /* 0x000000000f087348 */ /* 0x004fea0003c00000 */
[----:B--2---:R0:W1:Y:S02]  /*17600*/  SHFL.IDX P6, R14, R13, R12, R11 ;  /* 0x0000000c0d0e7389 */ /* 0x00406400000c000b */
[----:B01----:R-:W-:Y:S01]  /*17610*/  ENDCOLLECTIVE ;  /* 0x000000000000791b */ /* 0x003fe20003800000 */
.L_x_1567:
[----:B------:R-:W-:Y:S05]  /*17620*/  BSYNC B1 ;  /* 0x0000000000017941 */ /* 0x000fea0003800000 */
.L_x_1566:
        /* <DEDUP_REMOVED lines=9> */
.L_x_1568:
[----:B------:R-:W-:Y:S02]  /*176c0*/  IMAD R8, R8, 0x2, R22 ;  /* 0x0000000208087824 */ /* 0x000fe400078e0216 */
[----:B------:R-:W-:Y:S02]  /*176d0*/  IMAD.MOV.U32 R13, RZ, RZ, R9 ;  /* 0x000000ffff0d7224 */ /* 0x000fe400078e0009 */
[----:B------:R-:W-:Y:S02]  /*176e0*/  IMAD.MOV.U32 R12, RZ, RZ, 0x1 ;  /* 0x00000001ff0c7424 */ /* 0x000fe400078e00ff */
[----:B------:R-:W-:-:S07]  /*176f0*/  IMAD.MOV.U32 R2, RZ, RZ, R14 ;  /* 0x000000ffff027224 */ /* 0x000fce00078e000e */
[----:B------:R-:W-:Y:S05]  /*17700*/  WARPSYNC.COLLECTIVE R15, `(.L_x_1569) ;  /* 0x000000000f087348 */ /* 0x000fea0003c00000 */
[----:B------:R0:W1:Y:S02]  /*17710*/  SHFL.IDX P6, R14, R13, R12, R11 ;  /* 0x0000000c0d0e7389 */ /* 0x00006400000c000b */
[----:B01----:R-:W-:Y:S01]  /*17720*/  ENDCOLLECTIVE ;  /* 0x000000000000791b */ /* 0x003fe20003800000 */
.L_x_1569:
        /* <DEDUP_REMOVED lines=12> */
.L_x_1570:
[----:B------:R-:W-:Y:S02]  /*177f0*/  IMAD.MOV.U32 R13, RZ, RZ, R9 ;  /* 0x000000ffff0d7224 */ /* 0x000fe400078e0009 */
[----:B------:R-:W-:Y:S02]  /*17800*/  IMAD.MOV.U32 R12, RZ, RZ, 0x2 ;  /* 0x00000002ff0c7424 */ /* 0x000fe400078e00ff */
[----:B------:R-:W-:-:S07]  /*17810*/  IMAD.MOV.U32 R2, RZ, RZ, R14 ;  /* 0x000000ffff027224 */ /* 0x000fce00078e000e */
[----:B------:R-:W-:Y:S05]  /*17820*/  WARPSYNC.COLLECTIVE R15, `(.L_x_1571) ;  /* 0x000000000f087348 */ /* 0x000fea0003c00000 */
[----:B------:R0:W1:Y:S02]  /*17830*/  SHFL.IDX P6, R14, R13, R12, R11 ;  /* 0x0000000c0d0e7389 */ /* 0x00006400000c000b */
[----:B01----:R-:W-:Y:S01]  /*17840*/  ENDCOLLECTIVE ;  /* 0x000000000000791b */ /* 0x003fe20003800000 */
.L_x_1571:
        /* <DEDUP_REMOVED lines=12> */
.L_x_1572:
[----:B------:R-:W-:Y:S02]  /*17910*/  IMAD.MOV.U32 R13, RZ, RZ, R9 ;  /* 0x000000ffff0d7224 */ /* 0x000fe400078e0009 */
[----:B------:R-:W-:Y:S02]  /*17920*/  IMAD.MOV.U32 R12, RZ, RZ, 0x3 ;  /* 0x00000003ff0c7424 */ /* 0x000fe400078e00ff */
[----:B------:R-:W-:-:S07]  /*17930*/  IMAD.MOV.U32 R2, RZ, RZ, R14 ;  /* 0x000000ffff027224 */ /* 0x000fce00078e000e */
[----:B------:R-:W-:Y:S05]  /*17940*/  WARPSYNC.COLLECTIVE R15, `(.L_x_1573) ;  /* 0x000000000f087348 */ /* 0x000fea0003c00000 */
[----:B------:R0:W1:Y:S02]  /*17950*/  SHFL.IDX P6, R14, R13, R12, R11 ;  /* 0x0000000c0d0e7389 */ /* 0x00006400000c000b */
[----:B01----:R-:W-:Y:S01]  /*17960*/  ENDCOLLECTIVE ;  /* 0x000000000000791b */ /* 0x003fe20003800000 */
.L_x_1573:
        /* <DEDUP_REMOVED lines=12> */
.L_x_1574:
[----:B------:R-:W-:Y:S02]  /*17a30*/  IMAD.MOV.U32 R13, RZ, RZ, R9 ;  /* 0x000000ffff0d7224 */ /* 0x000fe400078e0009 */
[----:B------:R-:W-:Y:S02]  /*17a40*/  IMAD.MOV.U32 R12, RZ, RZ, 0x4 ;  /* 0x00000004ff0c7424 */ /* 0x000fe400078e00ff */
[----:B------:R-:W-:-:S07]  /*17a50*/  IMAD.MOV.U32 R2, RZ, RZ, R14 ;  /* 0x000000ffff027224 */ /* 0x000fce00078e000e */
[----:B------:R-:W-:Y:S05]  /*17a60*/  WARPSYNC.COLLECTIVE R15, `(.L_x_1575) ;  /* 0x000000000f087348 */ /* 0x000fea0003c00000 */
[----:B------:R0:W1:Y:S02]  /*17a70*/  SHFL.IDX P6, R14, R13, R12, R11 ;  /* 0x0000000c0d0e7389 */ /* 0x00006400000c000b */
[----:B01----:R-:W-:Y:S01]  /*17a80*/  ENDCOLLECTIVE ;  /* 0x000000000000791b */ /* 0x003fe20003800000 */
.L_x_1575:
        /* <DEDUP_REMOVED lines=12> */
.L_x_1576:
[----:B------:R-:W-:Y:S02]  /*17b50*/  IMAD.MOV.U32 R13, RZ, RZ, R9 ;  /* 0x000000ffff0d7224 */ /* 0x000fe400078e0009 */
[----:B------:R-:W-:Y:S02]  /*17b60*/  IMAD.MOV.U32 R12, RZ, RZ, 0x5 ;  /* 0x00000005ff0c7424 */ /* 0x000fe400078e00ff */
[----:B------:R-:W-:-:S07]  /*17b70*/  IMAD.MOV.U32 R2, RZ, RZ, R14 ;  /* 0x000000ffff027224 */ /* 0x000fce00078e000e */
[----:B------:R-:W-:Y:S05]  /*17b80*/  WARPSYNC.COLLECTIVE R15, `(.L_x_1577) ;  /* 0x000000000f087348 */ /* 0x000fea0003c00000 */
[----:B------:R0:W1:Y:S02]  /*17b90*/  SHFL.IDX P6, R14, R13, R12, R11 ;  /* 0x0000000c0d0e7389 */ /* 0x00006400000c000b */
[----:B01----:R-:W-:Y:S01]  /*17ba0*/  ENDCOLLECTIVE ;  /* 0x000000000000791b */ /* 0x003fe20003800000 */
.L_x_1577:
        /* <DEDUP_REMOVED lines=12> */
.L_x_1578:
[----:B------:R-:W-:Y:S02]  /*17c70*/  IMAD.MOV.U32 R13, RZ, RZ, R9 ;  /* 0x000000ffff0d7224 */ /* 0x000fe400078e0009 */
[----:B------:R-:W-:Y:S02]  /*17c80*/  IMAD.MOV.U32 R12, RZ, RZ, 0x6 ;  /* 0x00000006ff0c7424 */ /* 0x000fe400078e00ff */
[----:B------:R-:W-:-:S07]  /*17c90*/  IMAD.MOV.U32 R2, RZ, RZ, R14 ;  /* 0x000000ffff027224 */ /* 0x000fce00078e000e */
[----:B------:R-:W-:Y:S05]  /*17ca0*/  WARPSYNC.COLLECTIVE R15, `(.L_x_1579) ;  /* 0x000000000f087348 */ /* 0x000fea0003c00000 */
[----:B------:R0:W1:Y:S02]  /*17cb0*/  SHFL.IDX P6, R14, R13, R12, R11 ;  /* 0x0000000c0d0e7389 */ /* 0x00006400000c000b */
[----:B01----:R-:W-:Y:S01]  /*17cc0*/  ENDCOLLECTIVE ;  /* 0x000000000000791b */ /* 0x003fe20003800000 */
.L_x_1579:
        /* <DEDUP_REMOVED lines=12> */
.L_x_1580:
[----:B------:R-:W-:Y:S02]  /*17d90*/  IMAD.MOV.U32 R13, RZ, RZ, R9 ;  /* 0x000000ffff0d7224 */ /* 0x000fe400078e0009 */
[----:B------:R-:W-:Y:S02]  /*17da0*/  IMAD.MOV.U32 R12, RZ, RZ, 0x7 ;  /* 0x00000007ff0c7424 */ /* 0x000fe400078e00ff */
[----:B------:R-:W-:-:S07]  /*17db0*/  IMAD.MOV.U32 R2, RZ, RZ, R14 ;  /* 0x000000ffff027224 */ /* 0x000fce00078e000e */
[----:B------:R-:W-:Y:S05]  /*17dc0*/  WARPSYNC.COLLECTIVE R15, `(.L_x_1581) ;  /* 0x000000000f087348 */ /* 0x000fea0003c00000 */
[----:B------:R0:W1:Y:S02]  /*17dd0*/  SHFL.IDX P6, R14, R13, R12, R11 ;  /* 0x0000000c0d0e7389 */ /* 0x00006400000c000b */
[----:B01----:R-:W-:Y:S01]  /*17de0*/  ENDCOLLECTIVE ;  /* 0x000000000000791b */ /* 0x003fe20003800000 */
.L_x_1581:
        /* <DEDUP_REMOVED lines=12> */
.L_x_1582:
[----:B------:R-:W-:Y:S01]  /*17eb0*/  IMAD.MOV.U32 R2, RZ, RZ, R14 ;  /* 0x000000ffff027224 */ /* 0x000fe200078e000e */
[----:B------:R-:W-:Y:S06]  /*17ec0*/  BRA `(.L_x_1583) ;  /* 0xffffffb800f47947 */ /* 0x000fec000383ffff */
.L_x_1484:
[----:B-1----:R1:W3:Y:S02]  /*17ed0*/  SYNCS.PHASECHK.TRANS64.TRYWAIT P0, [R6+URZ+0x28860], R2 ;  /* 0x02886002060075a7 */ /* 0x0022e4000800017f */
[----:B---3--:R-:W-:Y:S05]  /*17ee0*/  @!P0 NANOSLEEP.SYNCS 0x989680 ;  /* 0x009896800000895d */ /* 0x008fea0003900000 */
[----:B------:R-:W3:Y:S02]  /*17ef0*/  @!P0 SYNCS.PHASECHK.TRANS64 P0, [R6+URZ+0x28860], R2 ;  /* 0x02886002060085a7 */ /* 0x000ee4000800007f */
[----:B---3--:R-:W-:Y:S05]  /*17f00*/  @!P0 BRA `(.L_x_1484) ;  /* 0xfffffffc00f08947 */ /* 0x008fea000383ffff */
[----:B------:R-:W-:Y:S05]  /*17f10*/  BRA `(.L_x_1584) ;  /* 0xffffffbc00507947 */ /* 0x000fea000383ffff */
.L_x_1485:
[----:B------:R-:W-:Y:S01]  /*17f20*/  BSSY B1, `(.L_x_1585) ;  /* 0x0000008000017945 */ /* 0x000fe20003800000 */
[----:B------:R-:W-:Y:S02]  /*17f30*/  IMAD.MOV.U32 R13, RZ, RZ, R23 ;  /* 0x000000ffff0d7224 */ /* 0x000fe400078e0017 */
[----:B------:R-:W-:Y:S02]  /*17f40*/  IMAD.MOV.U32 R12, RZ, RZ, RZ ;  /* 0x000000ffff0c7224 */ /* 0x000fe400078e00ff */
[----:B------:R-:W-:Y:S02]  /*17f50*/  IMAD.MOV.U32 R11, RZ, RZ, 0x181f ;  /* 0x0000181fff0b7424 */ /* 0x000fe400078e00ff */
[----:B------:R-:W-:-:S07]  /*17f60*/  IMAD.MOV.U32 R15, RZ, RZ, -0x1 ;  /* 0xffffffffff0f7424 */ /* 0x000fce00078e00ff */
[----:B-12---:R-:W-:Y:S05]  /*17f70*/  WARPSYNC.COLLECTIVE R15, `(.L_x_1586) ;  /* 0x000000000f087348 */ /* 0x006fea0003c00000 */
[----:B--2---:R0:W2:Y:S02]  /*17f80*/  SHFL.IDX P6, R14, R13, R12, R11 ;  /* 0x0000000c0d0e7389 */ /* 0x0040a400000c000b */
[----:B012---:R-:W-:Y:S01]  /*17f90*/  ENDCOLLECTIVE ;  /* 0x000000000000791b */ /* 0x007fe20003800000 */
.L_x_1586:
[----:B------:R-:W-:Y:S05]  /*17fa0*/  BSYNC B1 ;  /* 0x0000000000017941 */ /* 0x000fea0003800000 */
.L_x_1585:
        /* <DEDUP_REMOVED lines=9> */
.L_x_1587:
[----:B------:R-:W-:Y:S02]  /*18040*/  IMAD.MOV.U32 R13, RZ, RZ, R23 ;  /* 0x000000ffff0d7224 */ /* 0x000fe400078e0017 */
[----:B------:R-:W-:Y:S02]  /*18050*/  IMAD.MOV.U32 R12, RZ, RZ, 0x1 ;  /* 0x00000001ff0c7424 */ /* 0x000fe400078e00ff */
[----:B------:R-:W-:-:S07]  /*18060*/  IMAD.MOV.U32 R2, RZ, RZ, R14 ;  /* 0x000000ffff027224 */ /* 0x000fce00078e000e */
[----:B------:R-:W-:Y:S05]  /*18070*/  WARPSYNC.COLLECTIVE R15, `(.L_x_1588) ;  /* 0x000000000f087348 */ /* 0x000fea0003c00000 */
[----:B------:R0:W1:Y:S02]  /*18080*/  SHFL.IDX P6, R14, R13, R12, R11 ;  /* 0x0000000c0d0e7389 */ /* 0x00006400000c000b */
[----:B01----:R-:W-:Y:S01]  /*18090*/  ENDCOLLECTIVE ;  /* 0x000000000000791b */ /* 0x003fe20003800000 */
.L_x_1588:
        /* <DEDUP_REMOVED lines=14> */
.L_x_1589:
[----:B------:R-:W-:Y:S02]  /*18180*/  IMAD.MOV.U32 R13, RZ, RZ, R23 ;  /* 0x000000ffff0d7224 */ /* 0x000fe400078e0017 */
[----:B------:R-:W-:Y:S02]  /*18190*/  IMAD.MOV.U32 R12, RZ, RZ, 0x2 ;  /* 0x00000002ff0c7424 */ /* 0x000fe400078e00ff */
[----:B------:R-:W-:-:S07]  /*181a0*/  IMAD.MOV.U32 R2, RZ, RZ, R14 ;  /* 0x000000ffff027224 */ /* 0x000fce00078e000e */
[----:B------:R-:W-:Y:S05]  /*181b0*/  WARPSYNC.COLLECTIVE R15, `(.L_x_1590) ;  /* 0x000000000f087348 */ /* 0x000fea0003c00000 */
[----:B------:R0:W1:Y:S02]  /*181c0*/  SHFL.IDX P6, R14, R13, R12, R11 ;  /* 0x0000000c0d0e7389 */ /* 0x00006400000c000b */
[----:B01----:R-:W-:Y:S01]  /*181d0*/  ENDCOLLECTIVE ;  /* 0x000000000000791b */ /* 0x003fe20003800000 */
.L_x_1590:
        /* <DEDUP_REMOVED lines=14> */
.L_x_1591:
[----:B------:R-:W-:Y:S02]  /*182c0*/  IMAD.MOV.U32 R13, RZ, RZ, R23 ;  /* 0x000000ffff0d7224 */ /* 0x000fe400078e0017 */
[----:B------:R-:W-:Y:S02]  /*182d0*/  IMAD.MOV.U32 R12, RZ, RZ, 0x3 ;  /* 0x00000003ff0c7424 */ /* 0x000fe400078e00ff */
[----:B------:R-:W-:-:S07]  /*182e0*/  IMAD.MOV.U32 R2, RZ, RZ, R14 ;  /* 0x000000ffff027224 */ /* 0x000fce00078e000e */
[----:B------:R-:W-:Y:S05]  /*182f0*/  WARPSYNC.COLLECTIVE R15, `(.L_x_1592) ;  /* 0x000000000f087348 */ /* 0x000fea0003c00000 */
[----:B------:R0:W1:Y:S02]  /*18300*/  SHFL.IDX P6, R14, R13, R12, R11 ;  /* 0x0000000c0d0e7389 */ /* 0x00006400000c000b */
[----:B01----:R-:W-:Y:S01]  /*18310*/  ENDCOLLECTIVE ;  /* 0x000000000000791b */ /* 0x003fe20003800000 */
.L_x_1592:
        /* <DEDUP_REMOVED lines=14> */
.L_x_1593:
[----:B------:R-:W-:Y:S02]  /*18400*/  IMAD.MOV.U32 R13, RZ, RZ, R23 ;  /* 0x000000ffff0d7224 */ /* 0x000fe400078e0017 */
[----:B------:R-:W-:Y:S02]  /*18410*/  IMAD.MOV.U32 R12, RZ, RZ, 0x4 ;  /* 0x00000004ff0c7424 */ /* 0x000fe400078e00ff */
[----:B------:R-:W-:-:S07]  /*18420*/  IMAD.MOV.U32 R2, RZ, RZ, R14 ;  /* 0x000000ffff027224 */ /* 0x000fce00078e000e */
[----:B------:R-:W-:Y:S05]  /*18430*/  WARPSYNC.COLLECTIVE R15, `(.L_x_1594) ;  /* 0x000000000f087348 */ /* 0x000fea0003c00000 */
[----:B------:R0:W1:Y:S02]  /*18440*/  SHFL.IDX P6, R14, R13, R12, R11 ;  /* 0x0000000c0d0e7389 */ /* 0x00006400000c000b */
[----:B01----:R-:W-:Y:S01]  /*18450*/  ENDCOLLECTIVE ;  /* 0x000000000000791b */ /* 0x003fe20003800000 */
.L_x_1594:
        /* <DEDUP_REMOVED lines=14> */
.L_x_1595:
[----:B------:R-:W-:Y:S02]  /*18540*/  IMAD.MOV.U32 R13, RZ, RZ, R23 ;  /* 0x000000ffff0d7224 */ /* 0x000fe400078e0017 */
[----:B------:R-:W-:Y:S02]  /*18550*/  IMAD.MOV.U32 R12, RZ, RZ, 0x5 ;  /* 0x00000005ff0c7424 */ /* 0x000fe400078e00ff */
[----:B------:R-:W-:-:S07]  /*18560*/  IMAD.MOV.U32 R2, RZ, RZ, R14 ;  /* 0x000000ffff027224 */ /* 0x000fce00078e000e */
[----:B------:R-:W-:Y:S05]  /*18570*/  WARPSYNC.COLLECTIVE R15, `(.L_x_1596) ;  /* 0x000000000f087348 */ /* 0x000fea0003c00000 */
[----:B------:R0:W1:Y:S02]  /*18580*/  SHFL.IDX P6, R14, R13, R12, R11 ;  /* 0x0000000c0d0e7389 */ /* 0x00006400000c000b */
[----:B01----:R-:W-:Y:S01]  /*18590*/  ENDCOLLECTIVE ;  /* 0x000000000000791b */ /* 0x003fe20003800000 */
.L_x_1596:
        /* <DEDUP_REMOVED lines=14> */
.L_x_1597:
[----:B------:R-:W-:Y:S02]  /*18680*/  IMAD.MOV.U32 R13, RZ, RZ, R23 ;  /* 0x000000ffff0d7224 */ /* 0x000fe400078e0017 */
[----:B------:R-:W-:Y:S02]  /*18690*/  IMAD.MOV.U32 R12, RZ, RZ, 0x6 ;  /* 0x00000006ff0c7424 */ /* 0x000fe400078e00ff */
[----:B------:R-:W-:-:S07]  /*186a0*/  IMAD.MOV.U32 R2, RZ, RZ, R14 ;  /* 0x000000ffff027224 */ /* 0x000fce00078e000e */
[----:B------:R-:W-:Y:S05]  /*186b0*/  WARPSYNC.COLLECTIVE R15, `(.L_x_1598) ;  /* 0x000000000f087348 */ /* 0x000fea0003c00000 */
[----:B------:R0:W1:Y:S02]  /*186c0*/  SHFL.IDX P6, R14, R13, R12, R11 ;  /* 0x0000000c0d0e7389 */ /* 0x00006400000c000b */
[----:B01----:R-:W-:Y:S01]  /*186d0*/  ENDCOLLECTIVE ;  /* 0x000000000000791b */ /* 0x003fe20003800000 */
.L_x_1598:
        /* <DEDUP_REMOVED lines=14> */
.L_x_1599:
[----:B------:R-:W-:Y:S02]  /*187c0*/  IMAD.MOV.U32 R13, RZ, RZ, R23 ;  /* 0x000000ffff0d7224 */ /* 0x000fe400078e0017 */
[----:B------:R-:W-:Y:S02]  /*187d0*/  IMAD.MOV.U32 R12, RZ, RZ, 0x7 ;  /* 0x00000007ff0c7424 */ /* 0x000fe400078e00ff */
[----:B------:R-:W-:-:S07]  /*187e0*/  IMAD.MOV.U32 R2, RZ, RZ, R14 ;  /* 0x000000ffff027224 */ /* 0x000fce00078e000e */
[----:B------:R-:W-:Y:S05]  /*187f0*/  WARPSYNC.COLLECTIVE R15, `(.L_x_1600) ;  /* 0x000000000f087348 */ /* 0x000fea0003c00000 */
[----:B------:R0:W1:Y:S02]  /*18800*/  SHFL.IDX P6, R14, R13, R12, R11 ;  /* 0x0000000c0d0e7389 */ /* 0x00006400000c000b */
[----:B01----:R-:W-:Y:S01]  /*18810*/  ENDCOLLECTIVE ;  /* 0x000000000000791b */ /* 0x003fe20003800000 */
.L_x_1600:
        /* <DEDUP_REMOVED lines=13> */
.L_x_1601:
[----:B------:R-:W-:Y:S01]  /*188f0*/  @!PT LDS RZ, [RZ] ;  /* 0x00000000fffff984 */ /* 0x000fe20000000800 */
[----:B------:R-:W-:Y:S01]  /*18900*/  @!PT LDS RZ, [RZ] ;  /* 0x00000000fffff984 */ /* 0x000fe20000000800 */
[----:B------:R-:W-:Y:S01]  /*18910*/  @!PT LDS RZ, [RZ] ;  /* 0x00000000fffff984 */ /* 0x000fe20000000800 */
[----:B------:R1:W-:Y:S01]  /*18920*/  LDGSTS.E.BYPASS.LTC128B.128 [R7+0x7400], desc[UR54][R2.64+0x80], !P0 ;  /* 0x0740008002077fae */ /* 0x0003e2000c101d76 */
[----:B------:R-:W-:Y:S05]  /*18930*/  BRA `(.L_x_1602) ;  /* 0xffffffb400d87947 */ /* 0x000fea000383ffff */
.L_x_1493:
[----:B0-----:R0:W1:Y:S02]  /*18940*/  SYNCS.PHASECHK.TRANS64.TRYWAIT P0, [R0+URZ+0x28860], R3 ;  /* 0x02886003000075a7 */ /* 0x001064000800017f */
[----:B-1----:R-:W-:Y:S05]  /*18950*/  @!P0 NANOSLEEP.SYNCS 0x989680 ;  /* 0x009896800000895d */ /* 0x002fea0003900000 */
[----:B------:R-:W1:Y:S02]  /*18960*/  @!P0 SYNCS.PHASECHK.TRANS64 P0, [R0+URZ+0x28860], R3 ;  /* 0x02886003000085a7 */ /* 0x000e64000800007f */
[----:B-1----:R-:W-:Y:S05]  /*18970*/  @!P0 BRA `(.L_x_1493) ;  /* 0xfffffffc00f08947 */ /* 0x002fea000383ffff */
[----:B------:R-:W-:Y:S05]  /*18980*/  BRA `(.L_x_1603) ;  /* 0xffffffb800f47947 */ /* 0x000fea000383ffff */
.L_x_1494:
        /* <DEDUP_REMOVED lines=8> */
.L_x_1605:
[----:B------:R-:W-:Y:S05]  /*18a10*/  BSYNC B0 ;  /* 0x0000000000007941 */ /* 0x000fea0003800000 */
.L_x_1604:
        /* <DEDUP_REMOVED lines=9> */
.L_x_1606:
[----:B------:R-:W-:Y:S01]  /*18ab0*/  ULDC UR4, c[0x0][0x2f4] ;  /* 0x0000bd0000047ab9 */ /* 0x000fe20000000800 */
[----:B------:R-:W-:Y:S01]  /*18ac0*/  IMAD R4, R9, 0x2, R22 ;  /* 0x0000000209047824 */ /* 0x000fe200078e0216 */
        /* <DEDUP_REMOVED lines=10> */
.L_x_1607:
        /* <DEDUP_REMOVED lines=13> */
.L_x_1608:
[----:B------:R-:W-:Y:S02]  /*18c40*/  IMAD.MOV.U32 R13, RZ, RZ, R23 ;  /* 0x000000ffff0d7224 */ /* 0x000fe400078e0017 */
[----:B------:R-:W-:Y:S02]  /*18c50*/  IMAD.MOV.U32 R12, RZ, RZ, 0x2 ;  /* 0x00000002ff0c7424 */ /* 0x000fe400078e00ff */
[----:B------:R-:W-:-:S07]  /*18c60*/  IMAD.MOV.U32 R10, RZ, RZ, R14 ;  /* 0x000000ffff0a7224 */ /* 0x000fce00078e000e */
[----:B------:R-:W-:Y:S05]  /*18c70*/  WARPSYNC.COLLECTIVE R15, `(.L_x_1609) ;  /* 0x000000000f087348 */ /* 0x000fea0003c00000 */
[----:B------:R0:W1:Y:S02]  /*18c80*/  SHFL.IDX P6, R14, R13, R12, R11 ;  /* 0x0000000c0d0e7389 */ /* 0x00006400000c000b */
[----:B01----:R-:W-:Y:S01]  /*18c90*/  ENDCOLLECTIVE ;  /* 0x000000000000791b */ /* 0x003fe20003800000 */
.L_x_1609:
[----:B------:R-:W-:-:S05]  /*18ca0*/  IADD3 R2, P2, R10, R5, RZ ;  /* 0x000000050a027210 */ /* 0x000fca0007f5e0ff */
[----:B------:R-:W-:-:S05]  /*18cb0*/  IMAD.X R3, RZ, RZ, R7, P2 ;  /* 0x000000ffff037224 */ /* 0x000fca00010e0607 */
[----:B------:R-:W-:Y:S01]  /*18cc0*/  @!PT LDS RZ, [RZ] ;  /* 0x00000000fffff984 */ /* 0x000fe20000000800 */
[----:B------:R-:W-:Y:S01]  /*18cd0*/  @!PT LDS RZ, [RZ] ;  /* 0x00000000fffff984 */ /* 0x000fe20000000800 */
[----:B------:R-:W-:Y:S01]  /*18ce0*/  @!PT LDS RZ, [RZ] ;  /* 0x00000000fffff984 */ /* 0x000fe20000000800 */
[----:B------:R0:W-:Y:S01]  /*18cf0*/  LDGSTS.E.BYPASS.LTC128B.128 [R4+0xc00], desc[UR54][R2.64], !P3 ;  /* 0x00c0000002047fae */ /* 0x0001e2000d901d76 */
[----:B------:R-:W-:Y:S01]  /*18d00*/  IMAD.MOV.U32 R13, RZ, RZ, R17 ;  /* 0x000000ffff0d7224 */ /* 0x000fe200078e0011 */
[C---:B------:R-:W-:Y:S02]  /*18d10*/  ISETP.LT.OR P3, PT, R6.reuse, 0x21, P1 ;  /* 0x000000210600780c */ /* 0x040fe40000f61670 */
[----:B------:R0:W-:Y:S01]  /*18d20*/  LDGSTS.E.BYPASS.LTC128B.128 [R4+0x4c00], desc[UR54][R2.64+0x80], !P4 ;  /* 0x04c0008002047fae */ /* 0x0001e2000e101d76 */
[----:B------:R-:W-:Y:S01]  /*18d30*/  ISETP.LT.OR P4, PT, R6, 0x21, P0 ;  /* 0x000000210600780c */ /* 0x000fe20000781670 */
[----:B------:R-:W-:-:S12]  /*18d40*/  IMAD.MOV.U32 R8, RZ, RZ, R14 ;  /* 0x000000ffff087224 */ /* 0x000fd800078e000e */
[----:B0-----:R-:W-:Y:S05]  /*18d50*/  WARPSYNC.COLLECTIVE R15, `(.L_x_1610) ;  /* 0x000000000f087348 */ /* 0x001fea0003c00000 */
[----:B------:R1:W2:Y:S02]  /*18d60*/  SHFL.IDX P6, R14, R13, R12, R11 ;  /* 0x0000000c0d0e7389 */ /* 0x0002a400000c000b */
[----:B012---:R-:W-:Y:S01]  /*18d70*/  ENDCOLLECTIVE ;  /* 0x000000000000791b */ /* 0x007fe20003800000 */
.L_x_1610:
[----:B------:R-:W-:Y:S02]  /*18d80*/  IMAD.MOV.U32 R13, RZ, RZ, R23 ;  /* 0x000000ffff0d7224 */ /* 0x000fe400078e0017 */
[----:B------:R-:W-:Y:S01]  /*18d90*/  IMAD.MOV.U32 R12, RZ, RZ, 0x3 ;  /* 0x00000003ff0c7424 */ /* 0x000fe200078e00ff */
[----:B------:R-:W-:-:S13]  /*18da0*/  IADD3 R2, P2, R14, R5, RZ ;  /* 0x000000050e027210 */ /* 0x000fda0007f5e0ff */
[----:B------:R-:W-:Y:S05]  /*18db0*/  WARPSYNC.COLLECTIVE R15, `(.L_x_1611) ;  /* 0x000000000f087348 */ /* 0x000fea0003c00000 */
[----:B------:R0:W1:Y:S02]  /*18dc0*/  SHFL.IDX P6, R14, R13, R12, R11 ;  /* 0x0000000c0d0e7389 */ /* 0x00006400000c000b */
[----:B01----:R-:W-:Y:S01]  /*18dd0*/  ENDCOLLECTIVE ;  /* 0x000000000000791b */ /* 0x003fe20003800000 */
.L_x_1611:
        /* <DEDUP_REMOVED lines=13> */
.L_x_1612:
[----:B------:R-:W-:Y:S02]  /*18eb0*/  IMAD.MOV.U32 R13, RZ, RZ, R23 ;  /* 0x000000ffff0d7224 */ /* 0x000fe400078e0017 */
[----:B------:R-:W-:Y:S01]  /*18ec0*/  IMAD.MOV.U32 R12, RZ, RZ, 0x4 ;  /* 0x00000004ff0c7424 */ /* 0x000fe200078e00ff */
[----:B------:R-:W-:-:S13]  /*18ed0*/  IADD3 R2, P2, R14, R5, RZ ;  /* 0x000000050e027210 */ /* 0x000fda0007f5e0ff */
[----:B------:R-:W-:Y:S05]  /*18ee0*/  WARPSYNC.COLLECTIVE R15, `(.L_x_1613) ;  /* 0x000000000f087348 */ /* 0x000fea0003c00000 */
[----:B------:R0:W1:Y:S02]  /*18ef0*/  SHFL.IDX P6, R14, R13, R12, R11 ;  /* 0x0000000c0d0e7389 */ /* 0x00006400000c000b */
[----:B01----:R-:W-:Y:S01]  /*18f00*/  ENDCOLLECTIVE ;  /* 0x000000000000791b */ /* 0x003fe20003800000 */
.L_x_1613:
        /* <DEDUP_REMOVED lines=13> */
.L_x_1614:
[----:B------:R-:W-:Y:S02]  /*18fe0*/  IMAD.MOV.U32 R13, RZ, RZ, R23 ;  /* 0x000000ffff0d7224 */ /* 0x000fe400078e0017 */
[----:B------:R-:W-:Y:S02]  /*18ff0*/  IMAD.MOV.U32 R12, RZ, RZ, 0x5 ;  /* 0x00000005ff0c7424 */ /* 0x000fe400078e00ff */
[----:B------:R-:W-:-:S07]  /*19000*/  IMAD.MOV.U32 R10, RZ, RZ, R14 ;  /* 0x000000ffff0a7224 */ /* 0x000fce00078e000e */
[----:B------:R-:W-:Y:S05]  /*19010*/  WARPSYNC.COLLECTIVE R15, `(.L_x_1615) ;  /* 0x000000000f087348 */ /* 0x000fea0003c00000 */
[----:B------:R0:W1:Y:S02]  /*19020*/  SHFL.IDX P6, R14, R13, R12, R11 ;  /* 0x0000000c0d0e7389 */ /* 0x00006400000c000b */
[----:B01----:R-:W-:Y:S01]  /*19030*/  ENDCOLLECTIVE ;  /* 0x000000000000791b */ /* 0x003fe20003800000 */
.L_x_1615:
        /* <DEDUP_REMOVED lines=14> */
.L_x_1616:
[----:B------:R-:W-:Y:S02]  /*19120*/  IMAD.MOV.U32 R13, RZ, RZ, R23 ;  /* 0x000000ffff0d7224 */ /* 0x000fe400078e0017 */
[----:B------:R-:W-:Y:S01]  /*19130*/  IMAD.MOV.U32 R12, RZ, RZ, 0x6 ;  /* 0x00000006ff0c7424 */ /* 0x000fe200078e00ff */
[----:B------:R-:W-:-:S13]  /*19140*/  IADD3 R2, P2, R14, R5, RZ ;  /* 0x000000050e027210 */ /* 0x000fda0007f5e0ff */
[----:B------:R-:W-:Y:S05]  /*19150*/  WARPSYNC.COLLECTIVE R15, `(.L_x_1617) ;  /* 0x000000000f087348 */ /* 0x000fea0003c00000 */
[----:B------:R0:W1:Y:S02]  /*19160*/  SHFL.IDX P6, R14, R13, R12, R11 ;  /* 0x0000000c0d0e7389 */ /* 0x00006400000c000b */
[----:B01----:R-:W-:Y:S01]  /*19170*/  ENDCOLLECTIVE ;  /* 0x000000000000791b */ /* 0x003fe20003800000 */
.L_x_1617:
        /* <DEDUP_REMOVED lines=13> */
.L_x_1618:
[----:B------:R-:W-:Y:S02]  /*19250*/  IMAD.MOV.U32 R13, RZ, RZ, R23 ;  /* 0x000000ffff0d7224 */ /* 0x000fe400078e0017 */
[----:B------:R-:W-:Y:S02]  /*19260*/  IMAD.MOV.U32 R12, RZ, RZ, 0x7 ;  /* 0x00000007ff0c7424 */ /* 0x000fe400078e00ff */
[----:B------:R-:W-:-:S07]  /*19270*/  IMAD.MOV.U32 R10, RZ, RZ, R14 ;  /* 0x000000ffff0a7224 */ /* 0x000fce00078e000e */
[----:B------:R-:W-:Y:S05]  /*19280*/  WARPSYNC.COLLECTIVE R15, `(.L_x_1619) ;  /* 0x000000000f087348 */ /* 0x000fea0003c00000 */
[----:B------:R0:W1:Y:S02]  /*19290*/  SHFL.IDX P6, R14, R13, R12, R11 ;  /* 0x0000000c0d0e7389 */ /* 0x00006400000c000b */
[----:B01----:R-:W-:Y:S01]  /*192a0*/  ENDCOLLECTIVE ;  /* 0x000000000000791b */ /* 0x003fe20003800000 */
.L_x_1619:
        /* <DEDUP_REMOVED lines=12> */
.L_x_1620:
[----:B------:R-:W-:Y:S05]  /*19370*/  BRA `(.L_x_1621) ;  /* 0xffffffb400947947 */ /* 0x000fea000383ffff */
.L_x_1499:
        /* <DEDUP_REMOVED lines=8> */
.L_x_1623:
[----:B------:R-:W-:Y:S05]  /*19400*/  BSYNC B0 ;  /* 0x0000000000007941 */ /* 0x000fea0003800000 */
.L_x_1622:
[----:B------:R-:W-:Y:S02]  /*19410*/  IMAD.MOV.U32 R13, RZ, RZ, R16 ;  /* 0x000000ffff0d7224 */ /* 0x000fe400078e0010 */
[----:B------:R-:W-:Y:S02]  /*19420*/  IMAD.MOV.U32 R12, RZ, RZ, 0x1 ;  /* 0x00000001ff0c7424 */ /* 0x000fe400078e00ff */
[----:B------:R-:W-:Y:S02]  /*19430*/  IMAD.MOV.U32 R11, RZ, RZ, 0x1f ;  /* 0x0000001fff0b7424 */ /* 0x000fe400078e00ff */
[----:B------:R-:W-:Y:S02]  /*19440*/  IMAD.MOV.U32 R15, RZ, RZ, -0x1 ;  /* 0xffffffffff0f7424 */ /* 0x000fe400078e00ff */
[----:B------:R-:W-:Y:S02]  /*19450*/  IMAD.IADD R7, R19, 0x1, R8 ;  /* 0x0000000113077824 */ /* 0x000fe400078e0208 */
[----:B------:R-:W-:-:S07]  /*19460*/  IMAD.MOV.U32 R5, RZ, RZ, R14 ;  /* 0x000000ffff057224 */ /* 0x000fce00078e000e */
[----:B------:R-:W-:Y:S05]  /*19470*/  WARPSYNC.COLLECTIVE R15, `(.L_x_1624) ;  /* 0x000000000f087348 */ /* 0x000fea0003c00000 */
[----:B------:R0:W1:Y:S02]  /*19480*/  SHFL.IDX P6, R14, R13, R12, R11 ;  /* 0x0000000c0d0e7389 */ /* 0x00006400000c000b */
[----:B01----:R-:W-:Y:S01]  /*19490*/  ENDCOLLECTIVE ;  /* 0x000000000000791b */ /* 0x003fe20003800000 */
.L_x_1624:
        /* <DEDUP_REMOVED lines=18> */
.L_x_1625:
[----:B------:R-:W-:Y:S01]  /*195c0*/  IMAD.MOV.U32 R12, RZ, RZ, 0x2 ;  /* 0x00000002ff0c7424 */ /* 0x000fe200078e00ff */
[----:B------:R-:W-:-:S05]  /*195d0*/  SEL R7, R14, RZ, P1 ;  /* 0x000000ff0e077207 */ /* 0x000fca0000800000 */
[----:B------:R-:W-:-:S04]  /*195e0*/  IMAD.IADD R6, R4, 0x1, R7 ;  /* 0x0000000104067824 */ /* 0x000fc800078e0207 */
[----:B------:R-:W-:-:S07]  /*195f0*/  IMAD.MOV.U32 R13, RZ, RZ, R6 ;  /* 0x000000ffff0d7224 */ /* 0x000fce00078e0006 */
[----:B------:R-:W-:Y:S05]  /*19600*/  WARPSYNC.COLLECTIVE R15, `(.L_x_1626) ;  /* 0x000000000f087348 */ /* 0x000fea0003c00000 */
[----:B------:R0:W1:Y:S02]  /*19610*/  SHFL.UP P6, R14, R13, R12, R11 ;  /* 0x0400000c0d0e7389 */ /* 0x00006400000c000b */
[----:B01----:R-:W-:Y:S01]  /*19620*/  ENDCOLLECTIVE ;  /* 0x000000000000791b */ /* 0x003fe20003800000 */
.L_x_1626:
[----:B------:R-:W-:Y:S01]  /*19630*/  IMAD.MOV.U32 R12, RZ, RZ, 0x4 ;  /* 0x00000004ff0c7424 */ /* 0x000fe200078e00ff */
[----:B------:R-:W-:-:S05]  /*19640*/  SEL R7, R14, RZ, P2 ;  /* 0x000000ff0e077207 */ /* 0x000fca0001000000 */
[----:B------:R-:W-:-:S04]  /*19650*/  IMAD.IADD R7, R6, 0x1, R7 ;  /* 0x0000000106077824 */ /* 0x000fc800078e0207 */
[----:B------:R-:W-:-:S07]  /*19660*/  IMAD.MOV.U32 R13, RZ, RZ, R7 ;  /* 0x000000ffff0d7224 */ /* 0x000fce00078e0007 */
[----:B------:R-:W-:Y:S05]  /*19670*/  WARPSYNC.COLLECTIVE R15, `(.L_x_1627) ;  /* 0x000000000f087348 */ /* 0x000fea0003c00000 */
[----:B------:R0:W1:Y:S02]  /*19680*/  SHFL.UP P6, R14, R13, R12, R11 ;  /* 0x0400000c0d0e7389 */ /* 0x00006400000c000b */
[----:B01----:R-:W-:Y:S01]  /*19690*/  ENDCOLLECTIVE ;  /* 0x000000000000791b */ /* 0x003fe20003800000 */
.L_x_1627:
[----:B------:R-:W-:Y:S01]  /*196a0*/  IMAD.MOV.U32 R12, RZ, RZ, 0x8 ;  /* 0x00000008ff0c7424 */ /* 0x000fe200078e00ff */
[----:B------:R-:W-:-:S05]  /*196b0*/  SEL R2, R14, RZ, P3 ;  /* 0x000000ff0e027207 */ /* 0x000fca0001800000 */
[----:B------:R-:W-:-:S04]  /*196c0*/  IMAD.IADD R2, R7, 0x1, R2 ;  /* 0x0000000107027824 */ /* 0x000fc800078e0202 */
[----:B------:R-:W-:-:S07]  /*196d0*/  IMAD.MOV.U32 R13, RZ, RZ, R2 ;  /* 0x000000ffff0d7224 */ /* 0x000fce00078e0002 */
[----:B------:R-:W-:Y:S05]  /*196e0*/  WARPSYNC.COLLECTIVE R15, `(.L_x_1628) ;  /* 0x000000000f087348 */ /* 0x000fea0003c00000 */
[----:B------:R0:W1:Y:S02]  /*196f0*/  SHFL.UP P6, R14, R13, R12, R11 ;  /* 0x0400000c0d0e7389 */ /* 0x00006400000c000b */
[----:B01----:R-:W-:Y:S01]  /*19700*/  ENDCOLLECTIVE ;  /* 0x000000000000791b */ /* 0x003fe20003800000 */
.L_x_1628:
[----:B------:R-:W-:Y:S01]  /*19710*/  IMAD.MOV.U32 R12, RZ, RZ, 0x10 ;  /* 0x00000010ff0c7424 */ /* 0x000fe200078e00ff */
[----:B------:R-:W-:-:S05]  /*19720*/  SEL R3, R14, RZ, P4 ;  /* 0x000000ff0e037207 */ /* 0x000fca0002000000 */
[----:B------:R-:W-:-:S04]  /*19730*/  IMAD.IADD R3, R2, 0x1, R3 ;  /* 0x0000000102037824 */ /* 0x000fc800078e0203 */
[----:B------:R-:W-:-:S07]  /*19740*/  IMAD.MOV.U32 R13, RZ, RZ, R3 ;  /* 0x000000ffff0d7224 */ /* 0x000fce00078e0003 */
[----:B------:R-:W-:Y:S05]  /*19750*/  WARPSYNC.COLLECTIVE R15, `(.L_x_1629) ;  /* 0x000000000f087348 */ /* 0x000fea0003c00000 */
[----:B------:R0:W1:Y:S02]  /*19760*/  SHFL.UP P6, R14, R13, R12, R11 ;  /* 0x0400000c0d0e7389 */ /* 0x00006400000c000b */
[----:B01----:R-:W-:Y:S01]  /*19770*/  ENDCOLLECTIVE ;  /* 0x000000000000791b */ /* 0x003fe20003800000 */
.L_x_1629:
        /* <DEDUP_REMOVED lines=8> */
.L_x_1630:
[----:B------:R-:W-:Y:S05]  /*19800*/  BRA `(.L_x_1631) ;  /* 0xffffffb400a07947 */ /* 0x000fea000383ffff */
.L_x_1504:
        /* <DEDUP_REMOVED lines=8> */
.L_x_1633:
[----:B------:R-:W-:Y:S05]  /*19890*/  BSYNC B0 ;  /* 0x0000000000007941 */ /* 0x000fea0003800000 */
.L_x_1632:
        /* <DEDUP_REMOVED lines=8> */
.L_x_1634:
[----:B------:R-:W-:Y:S01]  /*19920*/  IMAD.MOV.U32 R12, RZ, RZ, 0x4 ;  /* 0x00000004ff0c7424 */ /* 0x000fe200078e00ff */
[----:B------:R-:W-:-:S05]  /*19930*/  SEL R0, R14, RZ, P2 ;  /* 0x000000ff0e007207 */ /* 0x000fca0001000000 */
[----:B------:R-:W-:-:S04]  /*19940*/  IMAD.IADD R0, R13, 0x1, R0 ;  /* 0x000000010d007824 */ /* 0x000fc800078e0200 */
[----:B------:R-:W-:-:S07]  /*19950*/  IMAD.MOV.U32 R13, RZ, RZ, R0 ;  /* 0x000000ffff0d7224 */ /* 0x000fce00078e0000 */
[----:B------:R-:W-:Y:S05]  /*19960*/  WARPSYNC.COLLECTIVE R15, `(.L_x_1635) ;  /* 0x000000000f087348 */ /* 0x000fea0003c00000 */
[----:B------:R0:W1:Y:S02]  /*19970*/  SHFL.UP P6, R14, R13, R12, R11 ;  /* 0x0400000c0d0e7389 */ /* 0x00006400000c000b */
[----:B01----:R-:W-:Y:S01]  /*19980*/  ENDCOLLECTIVE ;  /* 0x000000000000791b */ /* 0x003fe20003800000 */
.L_x_1635:
[----:B------:R-:W-:Y:S01]  /*19990*/  IMAD.MOV.U32 R12, RZ, RZ, 0x8 ;  /* 0x00000008ff0c7424 */ /* 0x000fe200078e00ff */
[----:B------:R-:W-:-:S05]  /*199a0*/  SEL R3, R14, RZ, P3 ;  /* 0x000000ff0e037207 */ /* 0x000fca0001800000 */
[----:B------:R-:W-:-:S04]  /*199b0*/  IMAD.IADD R2, R0, 0x1, R3 ;  /* 0x0000000100027824 */ /* 0x000fc800078e0203 */
[----:B------:R-:W-:-:S07]  /*199c0*/  IMAD.MOV.U32 R13, RZ, RZ, R2 ;  /* 0x000000ffff0d7224 */ /* 0x000fce00078e0002 */
[----:B------:R-:W-:Y:S05]  /*199d0*/  WARPSYNC.COLLECTIVE R15, `(.L_x_1636) ;  /* 0x000000000f087348 */ /* 0x000fea0003c00000 */
[----:B------:R0:W1:Y:S02]  /*199e0*/  SHFL.UP P6, R14, R13, R12, R11 ;  /* 0x0400000c0d0e7389 */ /* 0x00006400000c000b */
[----:B01----:R-:W-:Y:S01]  /*199f0*/  ENDCOLLECTIVE ;  /* 0x000000000000791b */ /* 0x003fe20003800000 */
.L_x_1636:
[----:B------:R-:W-:Y:S01]  /*19a00*/  IMAD.MOV.U32 R12, RZ, RZ, 0x10 ;  /* 0x00000010ff0c7424 */ /* 0x000fe200078e00ff */
[----:B------:R-:W-:-:S05]  /*19a10*/  SEL R3, R14, RZ, P4 ;  /* 0x000000ff0e037207 */ /* 0x000fca0002000000 */
[----:B------:R-:W-:-:S04]  /*19a20*/  IMAD.IADD R3, R2, 0x1, R3 ;  /* 0x0000000102037824 */ /* 0x000fc800078e0203 */
[----:B------:R-:W-:-:S07]  /*19a30*/  IMAD.MOV.U32 R13, RZ, RZ, R3 ;  /* 0x000000ffff0d7224 */ /* 0x000fce00078e0003 */
[----:B------:R-:W-:Y:S05]  /*19a40*/  WARPSYNC.COLLECTIVE R15, `(.L_x_1637) ;  /* 0x000000000f087348 */ /* 0x000fea0003c00000 */
[----:B------:R0:W1:Y:S02]  /*19a50*/  SHFL.UP P6, R14, R13, R12, R11 ;  /* 0x0400000c0d0e7389 */ /* 0x00006400000c000b */
[----:B01----:R-:W-:Y:S01]  /*19a60*/  ENDCOLLECTIVE ;  /* 0x000000000000791b */ /* 0x003fe20003800000 */
.L_x_1637:
        /* <DEDUP_REMOVED lines=8> */
.L_x_1638:
[----:B------:R-:W-:Y:S05]  /*19af0*/  BRA `(.L_x_1639) ;  /* 0xffffffb400807947 */ /* 0x000fea000383ffff */
.L_x_1506:
[----:B------:R-:W-:Y:S01]  /*19b00*/  BSSY B0, `(.L_x_1640) ;  /* 0x0000006000007945 */ /* 0x000fe20003800000 */
[----:B------:R-:W-:Y:S01]  /*19b10*/  PLOP3.LUT P6, PT, P6, PT, PT, 0x8, 0x0 ;  /* 0x000000000000781c */ /* 0x000fe200037ce170 */
[----:B------:R-:W-:-:S12]  /*19b20*/  IMAD.MOV.U32 R15, RZ, RZ, -0x1 ;  /* 0xffffffffff0f7424 */ /* 0x000fd800078e00ff */
[----:B01----:R-:W-:Y:S05]  /*19b30*/  WARPSYNC.COLLECTIVE R15, `(.L_x_1641) ;  /* 0x000000000f087348 */ /* 0x003fea0003c00000 */
[----:B------:R-:W-:Y:S01]  /*19b40*/  VOTE.ANY R14, PT, P6 ;  /* 0x00000000000e7806 */ /* 0x000fe200030e0100 */
[----:B01----:R-:W-:Y:S06]  /*19b50*/  ENDCOLLECTIVE ;  /* 0x000000000000791b */ /* 0x003fec0003800000 */
.L_x_1641:
[----:B------:R-:W-:Y:S05]  /*19b60*/  BSYNC B0 ;  /* 0x0000000000007941 */ /* 0x000fea0003800000 */
.L_x_1640:
        /* <DEDUP_REMOVED lines=9> */
.L_x_1642:
[----:B------:R-:W-:Y:S01]  /*19c00*/  IMAD.MOV.U32 R4, RZ, RZ, R14 ;  /* 0x000000ffff047224 */ /* 0x000fe200078e000e */
[----:B------:R-:W-:Y:S06]  /*19c10*/  BRA `(.L_x_1643) ;  /* 0xffffffb400707947 */ /* 0x000fec000383ffff */
.L_x_1508:
[----:B------:R-:W-:Y:S01]  /*19c20*/  BSSY B0, `(.L_x_1644) ;  /* 0x0000007000007945 */ /* 0x000fe20003800000 */
[----:B------:R-:W-:Y:S02]  /*19c30*/  IMAD.MOV.U32 R13, RZ, RZ, R6 ;  /* 0x000000ffff0d7224 */ /* 0x000fe400078e0006 */
[----:B------:R-:W-:Y:S02]  /*19c40*/  IMAD.MOV.U32 R11, RZ, RZ, 0x1f ;  /* 0x0000001fff0b7424 */ /* 0x000fe400078e00ff */
[----:B------:R-:W-:-:S07]  /*19c50*/  IMAD.MOV.U32 R15, RZ, RZ, -0x1 ;  /* 0xffffffffff0f7424 */ /* 0x000fce00078e00ff */
[----:B0123--:R-:W-:Y:S05]  /*19c60*/  WARPSYNC.COLLECTIVE R15, `(.L_x_1645) ;  /* 0x000000000f087348 */ /* 0x00ffea0003c00000 */
[----:B------:R4:W0:Y:S02]  /*19c70*/  SHFL.IDX P6, R14, R13, R12, R11 ;  /* 0x0000000c0d0e7389 */ /* 0x00082400000c000b */
[----:B01234-:R-:W-:Y:S01]  /*19c80*/  ENDCOLLECTIVE ;  /* 0x000000000000791b */ /* 0x01ffe20003800000 */
.L_x_1645:
[----:B------:R-:W-:Y:S05]  /*19c90*/  BSYNC B0 ;  /* 0x0000000000007941 */ /* 0x000fea0003800000 */
.L_x_1644:
[----:B------:R-:W-:Y:S05]  /*19ca0*/  BRA `(.L_x_1507) ;  /* 0xffffffb400687947 */ /* 0x000fea000383ffff */
.L_x_1512:
[----:B-1----:R1:W4:Y:S02]  /*19cb0*/  SYNCS.PHASECHK.TRANS64.TRYWAIT P0, [R7+URZ+0x28820], R0 ;  /* 0x02882000070075a7 */ /* 0x002324000800017f */
[----:B----4-:R-:W-:Y:S05]  /*19cc0*/  @!P0 NANOSLEEP.SYNCS 0x989680 ;  /* 0x009896800000895d */ /* 0x010fea0003900000 */
[----:B------:R-:W4:Y:S02]  /*19cd0*/  @!P0 SYNCS.PHASECHK.TRANS64 P0, [R7+URZ+0x28820], R0 ;  /* 0x02882000070085a7 */ /* 0x000f24000800007f */
[----:B----4-:R-:W-:Y:S05]  /*19ce0*/  @!P0 BRA `(.L_x_1512) ;  /* 0xfffffffc00f08947 */ /* 0x010fea000383ffff */
[----:B------:R-:W-:Y:S05]  /*19cf0*/  BRA `(.L_x_1646) ;  /* 0xffffffb800e07947 */ /* 0x000fea000383ffff */
.L_x_1513:
[----:B------:R-:W4:Y:S01]  /*19d00*/  S2R R2, SR_TID.X ;  /* 0x0000000000027919 */ /* 0x000f220000002100 */
[----:B------:R-:W-:Y:S01]  /*19d10*/  BSSY B0, `(.L_x_1647) ;  /* 0x000000a000007945 */ /* 0x000fe20003800000 */
[----:B------:R-:W-:Y:S02]  /*19d20*/  IMAD.MOV.U32 R12, RZ, RZ, RZ ;  /* 0x000000ffff0c7224 */ /* 0x000fe400078e00ff */
[----:B------:R-:W-:Y:S02]  /*19d30*/  IMAD.MOV.U32 R11, RZ, RZ, 0x1f ;  /* 0x0000001fff0b7424 */ /* 0x000fe400078e00ff */
[----:B------:R-:W-:Y:S01]  /*19d40*/  IMAD.MOV.U32 R15, RZ, RZ, -0x1 ;  /* 0xffffffffff0f7424 */ /* 0x000fe200078e00ff */
[----:B----4-:R-:W-:-:S04]  /*19d50*/  SHF.R.U32.HI R2, RZ, 0x5, R2 ;  /* 0x00000005ff027819 */ /* 0x010fc80000011602 */
[----:B------:R-:W-:-:S05]  /*19d60*/  LOP3.LUT R2, R2, 0x3, RZ, 0xc0, !PT ;  /* 0x0000000302027812 */ /* 0x000fca00078ec0ff */
[----:B------:R-:W-:-:S07]  /*19d70*/  IMAD.MOV.U32 R13, RZ, RZ, R2 ;  /* 0x000000ffff0d7224 */ /* 0x000fce00078e0002 */
[----:B0123--:R-:W-:Y:S05]  /*19d80*/  WARPSYNC.COLLECTIVE R15, `(.L_x_1648) ;  /* 0x000000000f087348 */ /* 0x00ffea0003c00000 */
[----:B------:R4:W0:Y:S02]  /*19d90*/  SHFL.IDX P6, R14, R13, R12, R11 ;  /* 0x0000000c0d0e7389 */ /* 0x00082400000c000b */
[----:B01234-:R-:W-:Y:S01]  /*19da0*/  ENDCOLLECTIVE ;  /* 0x000000000000791b */ /* 0x01ffe20003800000 */
.L_x_1648:
[----:B------:R-:W-:Y:S05]  /*19db0*/  BSYNC B0 ;  /* 0x0000000000007941 */ /* 0x000fea0003800000 */
.L_x_1647:
[----:B------:R-:W-:Y:S05]  /*19dc0*/  BRA `(.L_x_1649) ;  /* 0xffffffb800c87947 */ /* 0x000fea000383ffff */
.L_x_1516:
[----:B------:R-:W-:Y:S01]  /*19dd0*/  BSSY B1, `(.L_x_1650) ;  /* 0x0000006000017945 */ /* 0x000fe20003800000 */
[----:B------:R-:W-:-:S07]  /*19de0*/  IMAD.MOV.U32 R15, RZ, RZ, -0x1 ;  /* 0xffffffffff0f7424 */ /* 0x000fce00078e00ff */
[----:B0123--:R-:W-:Y:S05]  /*19df0*/  WARPSYNC.COLLECTIVE R15, `(.L_x_1651) ;  /* 0x000000000f0c7348 */ /* 0x00ffea0003c00000 */
[----:B------:R-:W-:Y:S02]  /*19e00*/  ELECT P6, UR62, PT ;  /* 0x00000000003e782f */ /* 0x000fe400038c0000 */
[----:B------:R-:W-:Y:S01]  /*19e10*/  MOV R14, UR62 ;  /* 0x0000003e000e7c02 */ /* 0x000fe20008000f00 */
[----:B0123--:R-:W-:Y:S10]  /*19e20*/  ENDCOLLECTIVE ;  /* 0x000000000000791b */ /* 0x00fff40003800000 */
.L_x_1651:
[----:B------:R-:W-:Y:S05]  /*19e30*/  BSYNC B1 ;  /* 0x0000000000017941 */ /* 0x000fea0003800000 */
.L_x_1650:
[----:B------:R-:W-:Y:S05]  /*19e40*/  BRA `(.L_x_1652) ;  /* 0xffffffb800c07947 */ /* 0x000fea000383ffff */
.L_x_1518:
[----:B-1----:R1:W4:Y:S02]  /*19e50*/  SYNCS.PHASECHK.TRANS64.TRYWAIT P1, [R5+URZ+0x28840], R0 ;  /* 0x02884000050075a7 */ /* 0x002324000802017f */
[----:B----4-:R-:W-:Y:S05]  /*19e60*/  @!P1 NANOSLEEP.SYNCS 0x989680 ;  /* 0x009896800000995d */ /* 0x010fea0003900000 */
[----:B------:R-:W4:Y:S02]  /*19e70*/  @!P1 SYNCS.PHASECHK.TRANS64 P1, [R5+URZ+0x28840], R0 ;  /* 0x02884000050095a7 */ /* 0x000f24000802007f */
[----:B----4-:R-:W-:Y:S05]  /*19e80*/  @!P1 BRA `(.L_x_1518) ;  /* 0xfffffffc00f09947 */ /* 0x010fea000383ffff */
[----:B------:R-:W-:Y:S05]  /*19e90*/  BRA `(.L_x_1653) ;  /* 0xffffffb800e07947 */ /* 0x000fea000383ffff */
.L_x_1520:
[----:B----4-:R4:W0:Y:S02]  /*19ea0*/  SYNCS.PHASECHK.TRANS64.TRYWAIT P1, [R3+URZ+0x28840], R2 ;  /* 0x02884002030075a7 */ /* 0x010824000802017f */
[----:B0-----:R-:W-:Y:S05]  /*19eb0*/  @!P1 NANOSLEEP.SYNCS 0x989680 ;  /* 0x009896800000995d */ /* 0x001fea0003900000 */
[----:B------:R-:W0:Y:S02]  /*19ec0*/  @!P1 SYNCS.PHASECHK.TRANS64 P1, [R3+URZ+0x28840], R2 ;  /* 0x02884002030095a7 */ /* 0x000e24000802007f */
[----:B0-----:R-:W-:Y:S05]  /*19ed0*/  @!P1 BRA `(.L_x_1520) ;  /* 0xfffffffc00f09947 */ /* 0x001fea000383ffff */
[----:B------:R-:W-:Y:S05]  /*19ee0*/  BRA `(.L_x_1654) ;  /* 0xffffffb800ec7947 */ /* 0x000fea000383ffff */
.L_x_1522:
[----:B------:R0:W0:Y:S02]  /*19ef0*/  SYNCS.PHASECHK.TRANS64.TRYWAIT P1, [R5+URZ+0x28860], R0 ;  /* 0x02886000050075a7 */ /* 0x000024000802017f */
[----:B0-----:R-:W-:Y:S05]  /*19f00*/  @!P1 NANOSLEEP.SYNCS 0x989680 ;  /* 0x009896800000995d */ /* 0x001fea0003900000 */
[----:B------:R-:W0:Y:S02]  /*19f10*/  @!P1 SYNCS.PHASECHK.TRANS64 P1, [R5+URZ+0x28860], R0 ;  /* 0x02886000050095a7 */ /* 0x000e24000802007f */
[----:B0-----:R-:W-:Y:S05]  /*19f20*/  @!P1 BRA `(.L_x_1522) ;  /* 0xfffffffc00f09947 */ /* 0x001fea000383ffff */
[----:B------:R-:W-:Y:S05]  /*19f30*/  BRA `(.L_x_1655) ;  /* 0xffffffb800e87947 */ /* 0x000fea000383ffff */
.L_x_1656:
        /* <DEDUP_REMOVED lines=12> */
.L_x_3482:


//--------------------- .text._ZN7cutlass13device_kernelIN5flash11enable_sm90INS1_16FlashAttnFwdSm90INS1_25CollectiveMainloopFwdSm90ILi2EN4cute5tupleIJNS5_1CILi1EEES8_S8_EEENS6_IJNS7_ILi128EEESA_SA_EEELi128ENS_10bfloat16_tEfNS_4arch4Sm90ELb0ELb1ELb0ELb1ELb1ELb1ELb0ELb1ELb1ELb1ELb0ELb0EEENS1_21CollectiveEpilogueFwdISB_S9_SC_SE_Li256ELb1ELb1ELb0ELb0EEENS1_36VarlenDynamicPersistentTileSchedulerILi128ELi128ELi256ELi128ELb0ELb1ELb1ELb1ELb0ELb1EEEEEEEEEvNT_6ParamsE --------------------------
	.section	.text._ZN7cutlass13device_kernelIN5flash11enable_sm90INS1_16FlashAttnFwdSm90INS1_25CollectiveMainloopFwdSm90ILi2EN4cute5tupleIJNS5_1CILi1EEES8_S8_EEENS6_IJNS7_ILi128EEESA_SA_EEELi128ENS_10bfloat16_tEfNS_4arch4Sm90ELb0ELb1ELb0ELb1ELb1ELb1ELb0ELb1ELb1ELb1ELb0ELb0EEENS1_21CollectiveEpilogueFwdISB_S9_SC_SE_Li256ELb1ELb1ELb0ELb0EEENS1_36VarlenDynamicPersistentTileSchedulerILi128ELi128ELi256ELi128ELb0ELb1ELb1ELb1ELb0ELb1EEEEEEEEEvNT_6ParamsE,"ax",@progbits
	.align	128
.text._ZN7cutlass13device_kernelIN5flash11enable_sm90INS1_16FlashAttnFwdSm90INS1_25CollectiveMainloopFwdSm90ILi2EN4cute5tupleIJNS5_1CILi1EEES8_S8_EEENS6_IJNS7_ILi128EEESA_SA_EEELi128ENS_10bfloat16_tEfNS_4arch4Sm90ELb0ELb1ELb0ELb1ELb1ELb1ELb0ELb1ELb1ELb1ELb0ELb0EEENS1_21CollectiveEpilogueFwdISB_S9_SC_SE_Li256ELb1ELb1ELb0ELb0EEENS1_36VarlenDynamicPersistentTileSchedulerILi128ELi128ELi256ELi128ELb0ELb1ELb1ELb1ELb0ELb1EEEEEEEEEvNT_6ParamsE:
        .type           _ZN7cutlass13device_kernelIN5flash11enable_sm90INS1_16FlashAttnFwdSm90INS1_25CollectiveMainloopFwdSm90ILi2EN4cute5tupleIJNS5_1CILi1EEES8_S8_EEENS6_IJNS7_ILi128EEESA_SA_EEELi128ENS_10bfloat16_tEfNS_4arch4Sm90ELb0ELb1ELb0ELb1ELb1ELb1ELb0ELb1ELb1ELb1ELb0ELb0EEENS1_21CollectiveEpilogueFwdISB_S9_SC_SE_Li256ELb1ELb1ELb0ELb0EEENS1_36VarlenDynamicPersistentTileSchedulerILi128ELi128ELi256ELi128ELb0ELb1ELb1ELb1ELb0ELb1EEEEEEEEEvNT_6ParamsE,@function
        .size           _ZN7cutlass13device_kernelIN5flash11enable_sm90INS1_16FlashAttnFwdSm90INS1_25CollectiveMainloopFwdSm90ILi2EN4cute5tupleIJNS5_1CILi1EEES8_S8_EEENS6_IJNS7_ILi128EEESA_SA_EEELi128ENS_10bfloat16_tEfNS_4arch4Sm90ELb0ELb1ELb0ELb1ELb1ELb1ELb0ELb1ELb1ELb1ELb0ELb0EEENS1_21CollectiveEpilogueFwdISB_S9_SC_SE_Li256ELb1ELb1ELb0ELb0EEENS1_36VarlenDynamicPersistentTileSchedulerILi128ELi128ELi256ELi128ELb0ELb1ELb1ELb1ELb0ELb1EEEEEEEEEvNT_6ParamsE,(.L_x_3483 - _ZN7cutlass13device_kernelIN5flash11enable_sm90INS1_16FlashAttnFwdSm90INS1_25CollectiveMainloopFwdSm90ILi2EN4cute5tupleIJNS5_1CILi1EEES8_S8_EEENS6_IJNS7_ILi128EEESA_SA_EEELi128ENS_10bfloat16_tEfNS_4arch4Sm90ELb0ELb1ELb0ELb1ELb1ELb1ELb0ELb1ELb1ELb1ELb0ELb0EEENS1_21CollectiveEpilogueFwdISB_S9_SC_SE_Li256ELb1ELb1ELb0ELb0EEENS1_36VarlenDynamicPersistentTileSchedulerILi128ELi128ELi256ELi128ELb0ELb1ELb1ELb1ELb0ELb1EEEEEEEEEvNT_6ParamsE)
        .other          _ZN7cutlass13device_kernelIN5flash11enable_sm90INS1_16FlashAttnFwdSm90INS1_25CollectiveMainloopFwdSm90ILi2EN4cute5tupleIJNS5_1CILi1EEES8_S8_EEENS6_IJNS7_ILi128EEESA_SA_EEELi128ENS_10bfloat16_tEfNS_4arch4Sm90ELb0ELb1ELb0ELb1ELb1ELb1ELb0ELb1ELb1ELb1ELb0ELb0EEENS1_21CollectiveEpilogueFwdISB_S9_SC_SE_Li256ELb1ELb1ELb0ELb0EEENS1_36VarlenDynamicPersistentTileSchedulerILi128ELi128ELi256ELi128ELb0ELb1ELb1ELb1ELb0ELb1EEEEEEEEEvNT_6ParamsE,@"STO_CUDA_ENTRY STV_DEFAULT"
_ZN7cutlass13device_kernelIN5flash11enable_sm90INS1_16FlashAttnFwdSm90INS1_25CollectiveMainloopFwdSm90ILi2EN4cute5tupleIJNS5_1CILi1EEES8_S8_EEENS6_IJNS7_ILi128EEESA_SA_EEELi128ENS_10bfloat16_tEfNS_4arch4Sm90ELb0ELb1ELb0ELb1ELb1ELb1ELb0ELb1ELb1ELb1ELb0ELb0EEENS1_21CollectiveEpilogueFwdISB_S9_SC_SE_Li256ELb1ELb1ELb0ELb0EEENS1_36VarlenDynamicPersistentTileSchedulerILi128ELi128ELi256ELi128ELb0ELb1ELb1ELb1ELb0ELb1EEEEEEEEEvNT_6ParamsE:
[----:B------:R-:W0:Y:S02]  /*0000*/  LDC R1, c[0x0][0x28] ;  /* 0x00000a00ff017b82 */ /* 0x000e240000000800 */
[----:B0-----:R-:W-:Y:S01]  /*0010*/  VIADD R1, R1, 0xffffffd0 ;  /* 0xffffffd001017836 */ /* 0x001fe20000000000 */
[----:B------:R-:W0:Y:S01]  /*0020*/  S2R R0, SR_TID.X ;  /* 0x0000000000007919 */ /* 0x000e220000002100 */
[----:B------:R-:W-:Y:S01]  /*0030*/  ELECT P0, URZ, PT ;  /* 0x00000000003f782f */ /* 0x000fe20003800000 */
[----:B------:R-:W-:Y:S01]  /*0040*/  BSSY B0, `(.L_x_1657) ;  /* 0x000000e000007945 */ /* 0x000fe20003800000 */
[--C-:B0-----:R-:W-:Y:S02]  /*0050*/  SHF.R.U32.HI R2, RZ, 0x5, R0.reuse ;  /* 0x00000005ff027819 */ /* 0x101fe40000011600 */
[----:B------:R-:W-:-:S03]  /*0060*/  SHF.R.U32.HI R4, RZ, 0x7, R0 ;  /* 0x00000007ff047819 */ /* 0x000fc60000011600 */
        /* <DEDUP_REMOVED lines=11> */
.L_x_1658:
[----:B------:R-:W-:Y:S05]  /*0120*/  BSYNC B0 ;  /* 0x0000000000007941 */ /* 0x000fea0003800000 */
.L_x_1657:
[----:B------:R-:W-:Y:S01]  /*0130*/  VOTEU.ANY UP0, P0 ;  /* 0x00000000003f7886 */ /* 0x000fe20000000100 */
[----:B------:R-:W0:Y:S01]  /*0140*/  SHFL.IDX PT, R4, R4, RZ, 0x1f ;  /* 0x00001fff04047589 */ /* 0x000e2200000e0000 */
[----:B------:R-:W-:Y:S01]  /*0150*/  UMOV UR4, 0x80 ;  /* 0x0000008000047882 */ /* 0x000fe20000000000 */
[----:B------:R-:W-:Y:S01]  /*0160*/  UMOV UR7, 0x100 ;  /* 0x0000010000077882 */ /* 0x000fe20000000000 */
[----:B------:R-:W-:Y:S01]  /*0170*/  VOTEU.ANY UP1, P0 ;  /* 0x00000000003f7886 */ /* 0x000fe20000020100 */
[----:B------:R-:W1:Y:S01]  /*0180*/  @UP0 S2UR UR8, SR_CgaCtaId ;  /* 0x00000000000809c3 */ /* 0x000e620000008800 */
[----:B------:R-:W2:Y:S01]  /*0190*/  SHFL.IDX PT, R3, R2, RZ, 0x1f ;  /* 0x00001fff02037589 */ /* 0x000ea200000e0000 */
[----:B------:R-:W-:Y:S01]  /*01a0*/  @UP0 UMOV UR6, 0x400 ;  /* 0x0000040000060882 */ /* 0x000fe20000000000 */
[----:B------:R-:W-:-:S04]  /*01b0*/  @UP0 UIADD3 UR4, -UR4, 0x100000, URZ ;  /* 0x0010000004040890 */ /* 0x000fc8000fffe13f */
[----:B------:R-:W-:Y:S02]  /*01c0*/  @UP0 USHF.L.U32 UR5, UR4, 0xb, URZ ;  /* 0x0000000b04050899 */ /* 0x000fe4000800063f */
[----:B------:R-:W-:Y:S01]  /*01d0*/  @UP0 USHF.L.U32 UR4, UR4, 0x1, URZ ;  /* 0x0000000104040899 */ /* 0x000fe2000800063f */
[----:B------:R-:W-:Y:S01]  /*01e0*/  VOTEU.ANY UP2, P0 ;  /* 0x00000000003f7886 */ /* 0x000fe20000040100 */
[----:B0-----:R-:W-:Y:S01]  /*01f0*/  R2UR UR9, R4 ;  /* 0x00000000040972ca */ /* 0x001fe200000e0000 */
[----:B-1----:R-:W-:Y:S01]  /*0200*/  @UP0 ULEA UR8, UR8, UR6, 0x18 ;  /* 0x0000000608080291 */ /* 0x002fe2000f8ec03f */
[----:B--2---:R-:W-:Y:S01]  /*0210*/  ISETP.NE.AND P1, PT, R3, RZ, PT ;  /* 0x000000ff0300720c */ /* 0x004fe20003f25270 */
[----:B------:R-:W-:-:S04]  /*0220*/  @UP0 UIADD3 UR6, -UR7, 0x100000, URZ ;  /* 0x0010000007060890 */ /* 0x000fc8000fffe13f */
[----:B------:R-:W-:Y:S02]  /*0230*/  @UP0 USHF.L.U32 UR7, UR6, 0xb, URZ ;  /* 0x0000000b06070899 */ /* 0x000fe4000800063f */
[----:B------:R-:W-:-:S04]  /*0240*/  @UP0 USHF.L.U32 UR6, UR6, 0x1, URZ ;  /* 0x0000000106060899 */ /* 0x000fc8000800063f */
[----:B------:R-:W-:Y:S01]  /*0250*/  UISETP.NE.AND UP0, UPT, UR9, URZ, UPT ;  /* 0x0000003f0900728c */ /* 0x000fe2000bf05270 */
[----:B------:R-:W0:Y:S02]  /*0260*/  FENCE.VIEW.ASYNC.S ;  /* 0x00000000000073c6 */ /* 0x000e240000000000 */
[----:B0-----:R0:W1:Y:S05]  /*0270*/  @UP1 SYNCS.EXCH.64 URZ, [UR8+0x28800], UR4 ;  /* 0x02880004083f15b2 */ /* 0x00106a0008000100 */
[----:B------:R0:W2:Y:S01]  /*0280*/  @UP2 SYNCS.EXCH.64 URZ, [UR8+0x28820], UR6 ;  /* 0x02882006083f25b2 */ /* 0x0000a20008000100 */
        /* <DEDUP_REMOVED lines=17> */
[----:B------:R3:W0:Y:S02]  /*03a0*/  SYNCS.EXCH.64 URZ, [UR8+0x28848], UR6 ;  /* 0x02884806083f75b2 */ /* 0x0006240008000100 */
[----:B---3--:R-:W-:Y:S01]  /*03b0*/  NOP ;  /* 0x0000000000007918 */ /* 0x008fe20000000000 */
.L_x_1659:
[----:B------:R-:W3:Y:S01]  /*03c0*/  SHFL.IDX PT, R3, R2, RZ, 0x1f ;  /* 0x00001fff02037589 */ /* 0x000ee200000e0000 */
[----:B------:R-:W-:Y:S01]  /*03d0*/  NOP ;  /* 0x0000000000007918 */ /* 0x000fe20000000000 */
[----:B---3--:R-:W-:-:S13]  /*03e0*/  ISETP.NE.AND P0, PT, R3, RZ, PT ;  /* 0x000000ff0300720c */ /* 0x008fda0003f05270 */
        /* <DEDUP_REMOVED lines=17> */
[----:B------:R3:W0:Y:S02]  /*0500*/  SYNCS.EXCH.64 URZ, [UR8+0x28868], UR6 ;  /* 0x02886806083f75b2 */ /* 0x0006240008000100 */
[----:B---3--:R-:W-:Y:S01]  /*0510*/  NOP ;  /* 0x0000000000007918 */ /* 0x008fe20000000000 */
.L_x_1660:
[----:B------:R-:W3:Y:S01]  /*0520*/  SHFL.IDX PT, R3, R2, RZ, 0x1f ;  /* 0x00001fff02037589 */ /* 0x000ee200000e0000 */
[----:B------:R-:W-:Y:S01]  /*0530*/  NOP ;  /* 0x0000000000007918 */ /* 0x000fe20000000000 */
[----:B---3--:R-:W-:-:S13]  /*0540*/  ISETP.NE.AND P0, PT, R3, RZ, PT ;  /* 0x000000ff0300720c */ /* 0x008fda0003f05270 */
        /* <DEDUP_REMOVED lines=13> */
[----:B------:R3:W0:Y:S02]  /*0620*/  SYNCS.EXCH.64 URZ, [UR6+0x28888], UR4 ;  /* 0x02888804063f75b2 */ /* 0x0006240008000100 */
[----:B---3--:R-:W-:Y:S01]  /*0630*/  NOP ;  /* 0x0000000000007918 */ /* 0x008fe20000000000 */
.L_x_1661:
        /* <DEDUP_REMOVED lines=22> */
.L_x_1662:
        /* <DEDUP_REMOVED lines=22> */
.L_x_1663:
[----:B------:R-:W-:Y:S01]  /*0900*/  PLOP3.LUT P0, PT, PT, PT, UP0, 0x80, 0x0 ;  /* 0x000000000000781c */ /* 0x000fe20003f0f008 */
[----:B------:R-:W-:Y:S01]  /*0910*/  UMOV UR36, 0x1 ;  /* 0x0000000100247882 */ /* 0x000fe20000000000 */
[----:B------:R-:W-:Y:S01]  /*0920*/  NOP ;  /* 0x0000000000007918 */ /* 0x000fe20000000000 */
[----:B------:R-:W-:Y:S01]  /*0930*/  USEL UR36, UR36, 0x2, !UP0 ;  /* 0x0000000224247887 */ /* 0x000fe2000c000000 */
[----:B------:R-:W-:Y:S01]  /*0940*/  BSSY B9, `(.L_x_1664) ;  /* 0x00023be000097945 */ /* 0x000fe20003800000 */
[----:B------:R-:W-:Y:S01]  /*0950*/  ULDC.64 UR54, c[0x0][0x208] ;  /* 0x0000820000367ab9 */ /* 0x000fe20000000a00 */
[----:B012-4-:R-:W-:Y:S07]  /*0960*/  BAR.SYNC.DEFER_BLOCKING 0x0 ;  /* 0x0000000000007b1d */ /* 0x017fee0000010000 */
[----:B------:R-:W-:Y:S05]  /*0970*/  @!P0 BRA `(.L_x_1665) ;  /* 0x000001c800248947 */ /* 0x000fea0003800000 */
.L_x_1666:
[----:B------:R-:W-:-:S08]  /*0980*/  NOP ;  /* 0x0000000000007918 */ /* 0x000fd00000000000 */
[----:B------:R-:W0:Y:S02]  /*0990*/  USETMAXREG.TRY_ALLOC.CTAPOOL UP0, 0xe8 ;  /* 0x000000e8000079c8 */ /* 0x000e240008000600 */
[----:B0-----:R-:W-:-:S13]  /*09a0*/  PLOP3.LUT P0, PT, PT, PT, UP0, 0x80, 0x0 ;  /* 0x000000000000781c */ /* 0x001fda0003f0f008 */
[----:B------:R-:W-:Y:S05]  /*09b0*/  @!P0 BRA `(.L_x_1666) ;  /* 0xfffffffc00f08947 */ /* 0x000fea000383ffff */
[----:B------:R-:W-:Y:S01]  /*09c0*/  SHF.R.U32.HI R2, RZ, 0x7, R0 ;  /* 0x00000007ff027819 */ /* 0x000fe20000011600 */
[----:B------:R-:W0:Y:S08]  /*09d0*/  S2UR UR38, SR_CgaCtaId ;  /* 0x00000000002679c3 */ /* 0x000e300000008800 */
[----:B------:R-:W-:Y:S06]  /*09e0*/  BAR.ARV 0x8, 0x180 ;  /* 0x0206000000007b1d */ /* 0x000fec0000002000 */
[----:B------:R-:W-:Y:S01]  /*09f0*/  ISETP.NE.AND P0, PT, R2, 0x1, PT ;  /* 0x000000010200780c */ /* 0x000fe20003f05270 */
[----:B------:R-:W-:-:S12]  /*0a00*/  UMOV UR4, 0x400 ;  /* 0x0000040000047882 */ /* 0x000fd80000000000 */
[----:B------:R-:W-:Y:S06]  /*0a10*/  @!P0 BAR.ARV 0x9, 0x100 ;  /* 0x0244000000008b1d */ /* 0x000fec0000002000 */
[----:B0-----:R-:W-:Y:S02]  /*0a20*/  ULEA UR4, UR38, UR4, 0x18 ;  /* 0x0000000426047291 */ /* 0x001fe4000f8ec03f */
[----:B------:R-:W-:Y:S04]  /*0a30*/  BAR.SYNC.DEFER_BLOCKING 0x5, 0x180 ;  /* 0x0146000000007b1d */ /* 0x000fe80000010000 */
[----:B------:R-:W-:-:S02]  /*0a40*/  IMAD.U32 R18, RZ, RZ, UR4 ;  /* 0x00000004ff127e24 */ /* 0x000fc4000f8e00ff */
[----:B------:R-:W-:-:S03]  /*0a50*/  ULDC UR4, c[0x0][0xc3c] ;  /* 0x00030f0000047ab9 */ /* 0x000fc60000000800 */
[----:B------:R-:W0:Y:S01]  /*0a60*/  LDS.128 R40, [R18+0x288d0] ;  /* 0x0288d00012287984 */ /* 0x000e220000000c00 */
[----:B------:R-:W-:Y:S06]  /*0a70*/  BAR.ARV 0x4, 0x180 ;  /* 0x0106000000007b1d */ /* 0x000fec0000002000 */
[----:B0-----:R-:W-:-:S13]  /*0a80*/  ISETP.GE.AND P0, PT, R43, UR4, PT ;  /* 0x000000042b007c0c */ /* 0x001fda000bf06270 */
[----:B------:R-:W-:Y:S05]  /*0a90*/  @P0 BRA `(.L_x_1667) ;  /* 0x0000023800a00947 */ /* 0x000fea0003800000 */
[----:B------:R-:W-:Y:S01]  /*0aa0*/  VIADD R226, R0, 0xffffff80 ;  /* 0xffffff8000e27836 */ /* 0x000fe20000000000 */
[----:B------:R-:W-:Y:S01]  /*0ab0*/  R2UR UR40, R18 ;  /* 0x00000000122872ca */ /* 0x000fe200000e0000 */
[----:B------:R-:W-:Y:S01]  /*0ac0*/  IMAD.MOV.U32 R19, RZ, RZ, RZ ;  /* 0x000000ffff137224 */ /* 0x000fe200078e00ff */
[----:B------:R-:W-:Y:S01]  /*0ad0*/  ULOP3.LUT UR39, UR36, 0x1, URZ, 0xfc, !UPT ;  /* 0x0000000124277892 */ /* 0x000fe2000f8efc3f */
[----:B------:R-:W-:Y:S01]  /*0ae0*/  IMAD.MOV.U32 R192, RZ, RZ, RZ ;  /* 0x000000ffffc07224 */ /* 0x000fe200078e00ff */
[----:B------:R-:W-:Y:S01]  /*0af0*/  SHF.R.S32.HI R3, RZ, 0x1f, R226 ;  /* 0x0000001fff037819 */ /* 0x000fe200000114e2 */
[----:B------:R-:W-:Y:S01]  /*0b00*/  IMAD.MOV.U32 R187, RZ, RZ, RZ ;  /* 0x000000ffffbb7224 */ /* 0x000fe200078e00ff */
[----:B------:R-:W-:Y:S01]  /*0b10*/  UMOV UR37, URZ ;  /* 0x0000003f00257c82 */ /* 0x000fe20008000000 */
[----:B------:R-:W-:Y:S01]  /*0b20*/  IMAD.MOV.U32 R184, RZ, RZ, RZ ;  /* 0x000000ffffb87224 */ /* 0x000fe200078e00ff */
[CC--:B------:R-:W-:Y:S02]  /*0b30*/  LEA.HI R5, R3.reuse, R226.reuse, RZ, 0x7 ;  /* 0x000000e203057211 */ /* 0x0c0fe400078f38ff */
[----:B------:R-:W-:-:S02]  /*0b40*/  LEA.HI R2, R3, R226, RZ, 0x5 ;  /* 0x000000e203027211 */ /* 0x000fc400078f28ff */
[----:B------:R-:W-:Y:S01]  /*0b50*/  LOP3.LUT R211, R5, 0xffffff80, RZ, 0xc0, !PT ;  /* 0xffffff8005d37812 */ /* 0x000fe200078ec0ff */
[----:B------:R-:W-:Y:S01]  /*0b60*/  UIADD3 UR40, UR40, 0x10400, URZ ;  /* 0x0001040028287890 */ /* 0x000fe2000fffe03f */
[CC--:B------:R-:W-:Y:S01]  /*0b70*/  LEA.HI R0, R3.reuse, R226.reuse, RZ, 0x4 ;  /* 0x000000e203007211 */ /* 0x0c0fe200078f20ff */
[----:B------:R-:W-:Y:S01]  /*0b80*/  IMAD.SHL.U32 R2, R2, 0x20, RZ ;  /* 0x0000002002027824 */ /* 0x000fe200078e00ff */
[----:B------:R-:W-:Y:S01]  /*0b90*/  LEA.HI R10, R3, R226, RZ, 0x2 ;  /* 0x000000e2030a7211 */ /* 0x000fe200078f10ff */
[----:B------:R-:W-:Y:S01]  /*0ba0*/  IMAD.IADD R211, R226, 0x1, -R211 ;  /* 0x00000001e2d37824 */ /* 0x000fe200078e0ad3 */
[----:B------:R-:W-:Y:S02]  /*0bb0*/  LOP3.LUT R7, R0, 0x3fffff0, RZ, 0xc0, !PT ;  /* 0x03fffff000077812 */ /* 0x000fe400078ec0ff */
[----:B------:R-:W-:Y:S02]  /*0bc0*/  LOP3.LUT R2, R2, 0xfffffc00, RZ, 0xc0, !PT ;  /* 0xfffffc0002027812 */ /* 0x000fe400078ec0ff */
[----:B------:R-:W-:Y:S01]  /*0bd0*/  SHF.R.S32.HI R4, RZ, 0x1f, R211 ;  /* 0x0000001fff047819 */ /* 0x000fe200000114d3 */
[----:B------:R-:W-:Y:S01]  /*0be0*/  IMAD.IADD R7, R226, 0x1, -R7 ;  /* 0x00000001e2077824 */ /* 0x000fe200078e0a07 */
[----:B------:R-:W-:-:S02]  /*0bf0*/  LOP3.LUT R13, R10, 0xfffffffc, RZ, 0xc0, !PT ;  /* 0xfffffffc0a0d7812 */ /* 0x000fc400078ec0ff */
[----:B------:R-:W-:Y:S02]  /*0c00*/  LEA.HI R6, R4, R211, RZ, 0x2 ;  /* 0x000000d304067211 */ /* 0x000fe400078f10ff */
[----:B------:R-:W-:Y:S01]  /*0c10*/  SHF.R.S32.HI R218, RZ, 0x7, R5 ;  /* 0x00000007ffda7819 */ /* 0x000fe20000011405 */
[----:B------:R-:W-:Y:S01]  /*0c20*/  IMAD.IADD R13, R226, 0x1, -R13 ;  /* 0x00000001e20d7824 */ /* 0x000fe200078e0a0d */
[--C-:B------:R-:W-:Y:S02]  /*0c30*/  SHF.R.S32.HI R8, RZ, 0x2, R6.reuse ;  /* 0x00000002ff087819 */ /* 0x100fe40000011406 */
[----:B------:R-:W-:Y:S02]  /*0c40*/  SHF.R.S32.HI R9, RZ, 0x1f, R6 ;  /* 0x0000001fff097819 */ /* 0x000fe40000011406 */
[----:B------:R-:W-:Y:S02]  /*0c50*/  LEA.HI R188, R3, R226, RZ, 0x3 ;  /* 0x000000e203bc7211 */ /* 0x000fe400078f18ff */
[----:B------:R-:W-:-:S02]  /*0c60*/  LEA.HI R9, R9, R8, RZ, 0x3 ;  /* 0x0000000809097211 */ /* 0x000fc400078f18ff */
[----:B------:R-:W-:Y:S02]  /*0c70*/  LEA.HI R4, R4, R211, RZ, 0x5 ;  /* 0x000000d304047211 */ /* 0x000fe400078f28ff */
[----:B------:R-:W-:Y:S01]  /*0c80*/  LOP3.LUT R11, R9, 0xfffffff8, RZ, 0xc0, !PT ;  /* 0xfffffff8090b7812 */ /* 0x000fe200078ec0ff */
[----:B------:R-:W-:Y:S01]  /*0c90*/  IMAD R9, R7, 0x40, R2 ;  /* 0x0000004007097824 */ /* 0x000fe200078e0202 */
[----:B------:R-:W-:Y:S02]  /*0ca0*/  SHF.R.S32.HI R7, RZ, 0x4, R0 ;  /* 0x00000004ff077819 */ /* 0x000fe40000011400 */
[----:B------:R-:W-:Y:S01]  /*0cb0*/  LEA.HI R5, R5, R218, RZ, 0x1 ;  /* 0x000000da05057211 */ /* 0x000fe200078f08ff */
[----:B------:R-:W-:Y:S01]  /*0cc0*/  IMAD.IADD R11, R8, 0x1, -R11 ;  /* 0x00000001080b7824 */ /* 0x000fe200078e0a0b */
[----:B------:R-:W-:Y:S02]  /*0cd0*/  LEA.HI R0, R0, R7, RZ, 0x1 ;  /* 0x0000000700007211 */ /* 0x000fe400078f08ff */
[----:B------:R-:W-:-:S02]  /*0ce0*/  LEA.HI R3, R3, R226, RZ, 0x6 ;  /* 0x000000e203037211 */ /* 0x000fc400078f30ff */
[----:B------:R-:W-:Y:S02]  /*0cf0*/  LOP3.LUT R207, R188, 0xfffffff8, RZ, 0xc0, !PT ;  /* 0xfffffff8bccf7812 */ /* 0x000fe400078ec0ff */
[----:B------:R-:W-:Y:S01]  /*0d00*/  LOP3.LUT R0, R0, 0x1ffffffe, RZ, 0xc0, !PT ;  /* 0x1ffffffe00007812 */ /* 0x000fe200078ec0ff */
[----:B------:R-:W-:Y:S01]  /*0d10*/  IMAD.SHL.U32 R3, R3, 0x8, RZ ;  /* 0x0000000803037824 */ /* 0x000fe200078e00ff */
[----:B------:R-:W-:Y:S01]  /*0d20*/  SHF.R.S32.HI R188, RZ, 0x3, R188 ;  /* 0x00000003ffbc7819 */ /* 0x000fe200000114bc */
[----:B------:R-:W-:Y:S01]  /*0d30*/  IMAD.IADD R207, R226, 0x1, -R207 ;  /* 0x00000001e2cf7824 */ /* 0x000fe200078e0acf */
[----:B------:R-:W-:Y:S01]  /*0d40*/  SHF.R.S32.HI R4, RZ, 0x5, R4 ;  /* 0x00000005ff047819 */ /* 0x000fe20000011404 */
[----:B------:R-:W-:Y:S01]  /*0d50*/  IMAD.IADD R0, R7, 0x1, -R0 ;  /* 0x0000000107007824 */ /* 0x000fe200078e0a00 */
[----:B------:R-:W-:Y:S01]  /*0d60*/  LEA.HI R2, R13, R13, RZ, 0x1 ;  /* 0x0000000d0d027211 */ /* 0x000fe200078f08ff */
[----:B------:R-:W-:Y:S01]  /*0d70*/  IMAD.SHL.U32 R222, R188, 0x40, RZ ;  /* 0x00000040bcde7824 */ /* 0x000fe200078e00ff */
[----:B------:R-:W-:Y:S01]  /*0d80*/  LOP3.LUT R5, R5, 0x3fffffe, RZ, 0xc0, !PT ;  /* 0x03fffffe05057812 */ /* 0x000fe200078ec0ff */
[----:B------:R-:W-:Y:S01]  /*0d90*/  IMAD R4, R4, 0x10, R11 ;  /* 0x0000001004047824 */ /* 0x000fe200078e020b */
[----:B------:R-:W-:Y:S01]  /*0da0*/  LOP3.LUT R2, R2, 0x1ffffffe, RZ, 0xc0, !PT ;  /* 0x1ffffffe02027812 */ /* 0x000fe200078ec0ff */
[----:B------:R-:W-:Y:S01]  /*0db0*/  VIADD R217, R188, 0x20 ;  /* 0x00000020bcd97836 */ /* 0x000fe20000000000 */
[----:B------:R-:W-:Y:S01]  /*0dc0*/  LOP3.LUT R204, R3, 0xfffffe00, RZ, 0xc0, !PT ;  /* 0xfffffe0003cc7812 */ /* 0x000fe200078ec0ff */
[----:B------:R-:W-:Y:S01]  /*0dd0*/  IMAD.IADD R5, R218, 0x1, -R5 ;  /* 0x00000001da057824 */ /* 0x000fe200078e0a05 */
[----:B------:R-:W-:Y:S01]  /*0de0*/  LOP3.LUT R3, R222, 0x1c0, RZ, 0xc0, !PT ;  /* 0x000001c0de037812 */ /* 0x000fe200078ec0ff */
[----:B------:R-:W-:Y:S01]  /*0df0*/  VIADD R216, R188, 0x40 ;  /* 0x00000040bcd87836 */ /* 0x000fe20000000000 */
[----:B------:R-:W-:Y:S01]  /*0e00*/  LOP3.LUT R6, R6, 0x7ffffffc, RZ, 0xc0, !PT ;  /* 0x7ffffffc06067812 */ /* 0x000fe200078ec0ff */
[----:B------:R-:W-:Y:S01]  /*0e10*/  VIADD R215, R188, 0x60 ;  /* 0x00000060bcd77836 */ /* 0x000fe20000000000 */
[----:B------:R-:W-:Y:S01]  /*0e20*/  SHF.R.U32.HI R203, RZ, 0x3, R3 ;  /* 0x00000003ffcb7819 */ /* 0x000fe20000011603 */
[----:B------:R-:W-:Y:S01]  /*0e30*/  IMAD R220, R0, 0x8, R9 ;  /* 0x0000000800dc7824 */ /* 0x000fe200078e0209 */
[----:B------:R-:W-:Y:S01]  /*0e40*/  SHF.R.S32.HI R221, RZ, 0x1f, R188 ;  /* 0x0000001fffdd7819 */ /* 0x000fe200000114bc */
[----:B------:R-:W-:-:S02]  /*0e50*/  IMAD.SHL.U32 R16, R207, 0x8, RZ ;  /* 0x00000008cf107824 */ /* 0x000fc400078e00ff */
[----:B------:R-:W-:Y:S01]  /*0e60*/  IMAD.IADD R0, R13, 0x1, -R2 ;  /* 0x000000010d007824 */ /* 0x000fe200078e0a02 */
[----:B------:R-:W-:Y:S01]  /*0e70*/  SHF.R.S32.HI R2, RZ, 0x1f, R217 ;  /* 0x0000001fff027819 */ /* 0x000fe200000114d9 */
[----:B------:R-:W-:Y:S01]  /*0e80*/  IMAD R219, R5, 0x40, R4 ;  /* 0x0000004005db7824 */ /* 0x000fe200078e0204 */
[----:B------:R-:W-:Y:S01]  /*0e90*/  SHF.R.S32.HI R5, RZ, 0x1f, R216 ;  /* 0x0000001fff057819 */ /* 0x000fe200000114d8 */
[----:B------:R-:W-:Y:S01]  /*0ea0*/  IMAD.SHL.U32 R199, R217, 0x40, RZ ;  /* 0x00000040d9c77824 */ /* 0x000fe200078e00ff */
[----:B------:R-:W-:Y:S01]  /*0eb0*/  SHF.R.S32.HI R4, RZ, 0x1f, R215 ;  /* 0x0000001fff047819 */ /* 0x000fe200000114d7 */
[----:B------:R-:W-:Y:S01]  /*0ec0*/  IMAD.SHL.U32 R197, R216, 0x40, RZ ;  /* 0x00000040d8c57824 */ /* 0x000fe200078e00ff */
[----:B------:R-:W-:Y:S01]  /*0ed0*/  LOP3.LUT R206, R3, 0x38, R16, 0xf8, !PT ;  /* 0x0000003803ce7812 */ /* 0x000fe200078ef810 */
[----:B------:R-:W-:Y:S01]  /*0ee0*/  IMAD.SHL.U32 R196, R215, 0x40, RZ ;  /* 0x00000040d7c47824 */ /* 0x000fe200078e00ff */
[----:B------:R-:W-:Y:S01]  /*0ef0*/  LEA.HI R3, R2, R217, RZ, 0x3 ;  /* 0x000000d902037211 */ /* 0x000fe200078f18ff */
[----:B------:R-:W-:Y:S01]  /*0f00*/  IMAD.SHL.U32 R22, R207, 0x4, RZ ;  /* 0x00000004cf167824 */ /* 0x000fe200078e00ff */
[----:B------:R-:W-:Y:S01]  /*0f10*/  LEA.HI R5, R5, R216, RZ, 0x3 ;  /* 0x000000d805057211 */ /* 0x000fe200078f18ff */
[----:B------:R-:W-:Y:S01]  /*0f20*/  VIADD R2, R16, 0x40 ;  /* 0x0000004010027836 */ /* 0x000fe20000000000 */
[----:B------:R-:W-:Y:S01]  /*0f30*/  LEA.HI R4, R4, R215, RZ, 0x3 ;  /* 0x000000d704047211 */ /* 0x000fe200078f18ff */
[----:B------:R-:W-:Y:S01]  /*0f40*/  IMAD.SHL.U32 R3, R3, 0x40, RZ ;  /* 0x0000004003037824 */ /* 0x000fe200078e00ff */
[----:B------:R-:W-:Y:S01]  /*0f50*/  LOP3.LUT R199, R199, 0x1c0, RZ, 0xc0, !PT ;  /* 0x000001c0c7c77812 */ /* 0x000fe200078ec0ff */
[----:B------:R-:W-:Y:S01]  /*0f60*/  IMAD.SHL.U32 R5, R5, 0x40, RZ ;  /* 0x0000004005057824 */ /* 0x000fe200078e00ff */
[----:B------:R-:W-:Y:S01]  /*0f70*/  LOP3.LUT R197, R197, 0x1c0, RZ, 0xc0, !PT ;  /* 0x000001c0c5c57812 */ /* 0x000fe200078ec0ff */
[----:B------:R-:W-:Y:S01]  /*0f80*/  IMAD.SHL.U32 R4, R4, 0x40, RZ ;  /* 0x0000004004047824 */ /* 0x000fe200078e00ff */
[----:B------:R-:W-:Y:S01]  /*0f90*/  LOP3.LUT R196, R196, 0x1c0, RZ, 0xc0, !PT ;  /* 0x000001c0c4c47812 */ /* 0x000fe200078ec0ff */
[----:B------:R-:W-:Y:S01]  /*0fa0*/  VIADD R186, R22, 0x20 ;  /* 0x0000002016ba7836 */ /* 0x000fe20000000000 */
[----:B------:R-:W-:Y:S01]  /*0fb0*/  SHF.R.U32.HI R225, RZ, 0x3, R199 ;  /* 0x00000003ffe17819 */ /* 0x000fe200000116c7 */
[----:B------:R-:W-:Y:S01]  /*0fc0*/  IMAD.IADD R191, R211, 0x1, -R6 ;  /* 0x00000001d3bf7824 */ /* 0x000fe200078e0a06 */
[----:B------:R-:W-:Y:S01]  /*0fd0*/  LOP3.LUT R7, R199, 0x38, R16, 0xf8, !PT ;  /* 0x00000038c7077812 */ /* 0x000fe200078ef810 */
[----:B------:R-:W-:Y:S01]  /*0fe0*/  IMAD R195, R0, 0x8, R219 ;  /* 0x0000000800c37824 */ /* 0x000fe200078e02db */
[----:B------:R-:W-:-:S02]  /*0ff0*/  SHF.R.U32.HI R224, RZ, 0x3, R197 ;  /* 0x00000003ffe07819 */ /* 0x000fc400000116c5 */
[----:B------:R-:W-:Y:S02]  /*1000*/  LOP3.LUT R8, R197, 0x38, R16, 0xf8, !PT ;  /* 0x00000038c5087812 */ /* 0x000fe400078ef810 */
[----:B------:R-:W-:Y:S02]  /*1010*/  SHF.R.U32.HI R223, RZ, 0x3, R196 ;  /* 0x00000003ffdf7819 */ /* 0x000fe400000116c4 */
[----:B------:R-:W-:Y:S02]  /*1020*/  LOP3.LUT R9, R196, 0x38, R16, 0xf8, !PT ;  /* 0x00000038c4097812 */ /* 0x000fe400078ef810 */
[----:B------:R-:W-:Y:S02]  /*1030*/  LOP3.LUT R202, R3, 0xfffffe00, RZ, 0xc0, !PT ;  /* 0xfffffe0003ca7812 */ /* 0x000fe400078ec0ff */
[----:B------:R-:W-:Y:S02]  /*1040*/  LOP3.LUT R201, R5, 0xfffffe00, RZ, 0xc0, !PT ;  /* 0xfffffe0005c97812 */ /* 0x000fe400078ec0ff */
[----:B------:R-:W-:-:S02]  /*1050*/  LOP3.LUT R200, R4, 0xfffffe00, RZ, 0xc0, !PT ;  /* 0xfffffe0004c87812 */ /* 0x000fc400078ec0ff */
[----:B------:R-:W-:Y:S02]  /*1060*/  LOP3.LUT R206, R204, R206, R203, 0xf6, !PT ;  /* 0x000000ceccce7212 */ /* 0x000fe400078ef6cb */
[----:B------:R-:W-:Y:S02]  /*1070*/  LOP3.LUT R7, R202, R7, R225, 0xf6, !PT ;  /* 0x00000007ca077212 */ /* 0x000fe400078ef6e1 */
[----:B------:R-:W-:Y:S02]  /*1080*/  LOP3.LUT R8, R201, R8, R224, 0xf6, !PT ;  /* 0x00000008c9087212 */ /* 0x000fe400078ef6e0 */
[----:B------:R-:W-:Y:S02]  /*1090*/  LOP3.LUT R9, R200, R9, R223, 0xf6, !PT ;  /* 0x00000009c8097212 */ /* 0x000fe400078ef6df */
[----:B------:R-:W-:Y:S02]  /*10a0*/  SHF.R.S32.HI R23, RZ, 0x1f, R22 ;  /* 0x0000001fff177819 */ /* 0x000fe40000011416 */
[----:B------:R-:W-:-:S02]  /*10b0*/  SHF.R.S32.HI R17, RZ, 0x1f, R16 ;  /* 0x0000001fff117819 */ /* 0x000fc40000011410 */
[----:B------:R-:W-:Y:S02]  /*10c0*/  SHF.R.S32.HI R185, RZ, 0x1f, R2 ;  /* 0x0000001fffb97819 */ /* 0x000fe40000011402 */
[----:B------:R-:W-:Y:S02]  /*10d0*/  SHF.R.S32.HI R210, RZ, 0x1f, R186 ;  /* 0x0000001fffd27819 */ /* 0x000fe400000114ba */
[----:B------:R-:W-:Y:S02]  /*10e0*/  LEA R205, R206, UR40, 0x1 ;  /* 0x00000028cecd7c11 */ /* 0x000fe4000f8e08ff */
[----:B------:R-:W-:Y:S02]  /*10f0*/  LEA R214, R7, UR40, 0x1 ;  /* 0x0000002807d67c11 */ /* 0x000fe4000f8e08ff */
[----:B------:R-:W-:Y:S02]  /*1100*/  LEA R213, R8, UR40, 0x1 ;  /* 0x0000002808d57c11 */ /* 0x000fe4000f8e08ff */
[----:B------:R-:W-:-:S07]  /*1110*/  LEA R212, R9, UR40, 0x1 ;  /* 0x0000002809d47c11 */ /* 0x000fce000f8e08ff */
.L_x_1949:
[----:B------:R-:W-:Y:S05]  /*1120*/  YIELD ;  /* 0x0000000000007946 */ /* 0x000fea0003800000 */
[----:B------:R-:W-:Y:S01]  /*1130*/  ULDC.64 UR4, c[0x0][0xa28] ;  /* 0x00028a0000047ab9 */ /* 0x000fe20000000a00 */
[----:B0---4-:R-:W0:Y:S01]  /*1140*/  LDC.64 R6, c[0x0][0xa08] ;  /* 0x00028200ff067b82 */ /* 0x011e220000000a00 */
[----:B------:R-:W-:Y:S01]  /*1150*/  ISETP.NE.U32.AND P1, PT, RZ, UR4, PT ;  /* 0x00000004ff007c0c */ /* 0x000fe2000bf25070 */
[----:B------:R-:W-:Y:S02]  /*1160*/  IMAD.MOV.U32 R3, RZ, RZ, RZ ;  /* 0x000000ffff037224 */ /* 0x000fe400078e00ff */
[----:B------:R-:W-:Y:S01]  /*1170*/  IMAD.MOV.U32 R29, RZ, RZ, RZ ;  /* 0x000000ffff1d7224 */ /* 0x000fe200078e00ff */
[----:B------:R-:W-:Y:S01]  /*1180*/  ISETP.NE.AND.EX P1, PT, RZ, UR5, PT, P1 ;  /* 0x00000005ff007c0c */ /* 0x000fe2000bf25310 */
[----:B------:R-:W-:-:S02]  /*1190*/  ULDC.64 UR4, c[0x0][0xa18] ;  /* 0x0002860000047ab9 */ /* 0x000fc40000000a00 */
[----:B------:R-:W-:-:S04]  /*11a0*/  ISETP.NE.U32.AND P2, PT, RZ, UR4, PT ;  /* 0x00000004ff007c0c */ /* 0x000fc8000bf45070 */
[----:B------:R-:W-:Y:S01]  /*11b0*/  ISETP.NE.AND.EX P2, PT, RZ, UR5, PT, P2 ;  /* 0x00000005ff007c0c */ /* 0x000fe2000bf45320 */
[----:B------:R-:W-:Y:S02]  /*11c0*/  ULDC.64 UR4, c[0x0][0xa08] ;  /* 0x0002820000047ab9 */ /* 0x000fe40000000a00 */
[----:B------:R-:W-:-:S03]  /*11d0*/  ISETP.NE.U32.AND P0, PT, RZ, UR4, PT ;  /* 0x00000004ff007c0c */ /* 0x000fc6000bf05070 */
[----:B-1----:R-:W1:Y:S01]  /*11e0*/  @P1 LDC.64 R4, c[0x0][0xa28] ;  /* 0x00028a00ff041b82 */ /* 0x002e620000000a00 */
[----:B------:R-:W-:Y:S01]  /*11f0*/  ISETP.NE.AND.EX P0, PT, RZ, UR5, PT, P0 ;  /* 0x00000005ff007c0c */ /* 0x000fe2000bf05300 */
[----:B0-----:R-:W-:-:S06]  /*1200*/  IMAD.WIDE R10, R43, 0x4, R6 ;  /* 0x000000042b0a7825 */ /* 0x001fcc00078e0206 */
[----:B------:R-:W0:Y:S01]  /*1210*/  @P2 LDC.64 R8, c[0x0][0xa18] ;  /* 0x00028600ff082b82 */ /* 0x000e220000000a00 */
[----:B------:R-:W-:Y:S02]  /*1220*/  ULDC UR4, c[0x0][0x288] ;  /* 0x0000a20000047ab9 */ /* 0x000fe40000000800 */
[----:B------:R-:W-:Y:S01]  /*1230*/  IMAD.U32 R189, RZ, RZ, UR4 ;  /* 0x00000004ffbd7e24 */ /* 0x000fe2000f8e00ff */
[----:B------:R-:W-:Y:S02]  /*1240*/  ULDC.64 UR4, c[0x0][0x418] ;  /* 0x0001060000047ab9 */ /* 0x000fe40000000a00 */
[----:B--2---:R2:W5:Y:S01]  /*1250*/  @P0 LDG.E R29, desc[UR54][R10.64] ;  /* 0x000000360a1d0981 */ /* 0x004562000c1e1900 */
[----:B-1----:R-:W-:-:S05]  /*1260*/  @P1 IMAD.WIDE R4, R43, 0x4, R4 ;  /* 0x000000042b041825 */ /* 0x002fca00078e0204 */
[----:B------:R2:W5:Y:S01]  /*1270*/  @P1 LDG.E R3, desc[UR54][R4.64] ;  /* 0x0000003604031981 */ /* 0x000562000c1e1900 */
[----:B0-----:R-:W-:-:S05]  /*1280*/  @P2 IMAD.WIDE R6, R43, 0x4, R8 ;  /* 0x000000042b062825 */ /* 0x001fca00078e0208 */
        /* <DEDUP_REMOVED lines=9> */
[----:B------:R-:W-:Y:S01]  /*1320*/  IMAD.U32 R28, RZ, RZ, UR4 ;  /* 0x00000004ff1c7e24 */ /* 0x000fe2000f8e00ff */
[----:B--2---:R-:W-:Y:S06]  /*1330*/  @P2 BRA `(.L_x_1668) ;  /* 0x0000000000242947 */ /* 0x004fec0003800000 */
        /* <DEDUP_REMOVED lines=9> */
.L_x_1668:
[----:B------:R-:W-:Y:S01]  /*13d0*/  ULDC.64 UR4, c[0x0][0xa20] ;  /* 0x0002880000047ab9 */ /* 0x000fe20000000a00 */
[----:B------:R-:W-:Y:S01]  /*13e0*/  IMAD.MOV.U32 R208, RZ, RZ, R42 ;  /* 0x000000ffffd07224 */ /* 0x000fe200078e002a */
[----:B------:R-:W-:Y:S01]  /*13f0*/  ISETP.NE.U32.AND P1, PT, RZ, UR4, PT ;  /* 0x00000004ff007c0c */ /* 0x000fe2000bf25070 */
[----:B------:R-:W-:-:S03]  /*1400*/  IMAD.MOV.U32 R209, RZ, RZ, R43 ;  /* 0x000000ffffd17224 */ /* 0x000fc600078e002b */
[----:B------:R-:W-:-:S13]  /*1410*/  ISETP.NE.AND.EX P1, PT, RZ, UR5, PT, P1 ;  /* 0x00000005ff007c0c */ /* 0x000fda000bf25310 */
[----:B------:R-:W-:Y:S05]  /*1420*/  @!P1 BRA `(.L_x_1669) ;  /* 0x0000000000109947 */ /* 0x000fea0003800000 */
[----:B------:R-:W0:Y:S02]  /*1430*/  LDC.64 R4, c[0x0][0xa20] ;  /* 0x00028800ff047b82 */ /* 0x000e240000000a00 */
[----:B0-----:R-:W-:-:S05]  /*1440*/  IMAD.WIDE R4, R43, 0x4, R4 ;  /* 0x000000042b047825 */ /* 0x001fca00078e0204 */
[----:B------:R0:W5:Y:S01]  /*1450*/  LDG.E R28, desc[UR54][R4.64] ;  /* 0x00000036041c7981 */ /* 0x000162000c1e1900 */
[----:B------:R-:W-:Y:S05]  /*1460*/  BRA `(.L_x_1670) ;  /* 0x0000000000107947 */ /* 0x000fea0003800000 */
.L_x_1669:
[----:B------:R-:W-:Y:S05]  /*1470*/  @!P0 BRA `(.L_x_1670) ;  /* 0x00000000000c8947 */ /* 0x000fea0003800000 */
[----:B------:R-:W2:Y:S04]  /*1480*/  LDG.E R5, desc[UR54][R10.64] ;  /* 0x000000360a057981 */ /* 0x000ea8000c1e1900 */
[----:B------:R-:W2:Y:S02]  /*1490*/  LDG.E R28, desc[UR54][R10.64+0x4] ;  /* 0x000004360a1c7981 */ /* 0x000ea4000c1e1900 */
[----:B--2---:R-:W-:-:S07]  /*14a0*/  IMAD.IADD R28, R28, 0x1, -R5 ;  /* 0x000000011c1c7824 */ /* 0x004fce00078e0a05 */
.L_x_1670:
[----:B------:R-:W-:Y:S01]  /*14b0*/  ULDC.64 UR4, c[0x0][0xa10] ;  /* 0x0002840000047ab9 */ /* 0x000fe20000000a00 */
[----:B------:R-:W1:Y:S01]  /*14c0*/  LDC R8, c[0x0][0x448] ;  /* 0x00011200ff087b82 */ /* 0x000e620000000800 */
[----:B------:R-:W-:-:S04]  /*14d0*/  ISETP.NE.U32.AND P0, PT, RZ, UR4, PT ;  /* 0x00000004ff007c0c */ /* 0x000fc8000bf05070 */
[----:B------:R-:W-:Y:S01]  /*14e0*/  ISETP.NE.AND.EX P0, PT, RZ, UR5, PT, P0 ;  /* 0x00000005ff007c0c */ /* 0x000fe2000bf05300 */
[----:B------:R-:W-:Y:S02]  /*14f0*/  ULDC.64 UR4, c[0x0][0xa30] ;  /* 0x00028c0000047ab9 */ /* 0x000fe40000000a00 */
[----:B------:R-:W-:Y:S01]  /*1500*/  ISETP.NE.U32.AND P1, PT, RZ, UR4, PT ;  /* 0x00000004ff007c0c */ /* 0x000fe2000bf25070 */
[----:B-----5:R-:W-:Y:S01]  /*1510*/  IMAD.MOV.U32 R24, RZ, RZ, R28 ;  /* 0x000000ffff187224 */ /* 0x020fe200078e001c */
[----:B------:R-:W2:Y:S02]  /*1520*/  LDC.64 R12, c[0x0][0x9e0] ;  /* 0x00027800ff0c7b82 */ /* 0x000ea40000000a00 */
[----:B------:R-:W-:-:S06]  /*1530*/  ISETP.NE.AND.EX P1, PT, RZ, UR5, PT, P1 ;  /* 0x00000005ff007c0c */ /* 0x000fcc000bf25310 */
[----:B0-----:R-:W0:Y:S08]  /*1540*/  @P0 LDC.64 R4, c[0x0][0xa10] ;  /* 0x00028400ff040b82 */ /* 0x001e300000000a00 */
[----:B------:R-:W3:Y:S01]  /*1550*/  @P1 LDC.64 R6, c[0x0][0xa30] ;  /* 0x00028c00ff061b82 */ /* 0x000ee20000000a00 */
[----:B0-----:R-:W-:-:S05]  /*1560*/  @P0 IMAD.WIDE R4, R43, 0x4, R4 ;  /* 0x000000042b040825 */ /* 0x001fca00078e0204 */
[----:B------:R-:W4:Y:S04]  /*1570*/  @P0 LDG.E R0, desc[UR54][R4.64] ;  /* 0x0000003604000981 */ /* 0x000f28000c1e1900 */
[----:B------:R-:W4:Y:S01]  /*1580*/  @P0 LDG.E R9, desc[UR54][R4.64+0x4] ;  /* 0x0000043604090981 */ /* 0x000f22000c1e1900 */
[----:B---3--:R-:W-:-:S05]  /*1590*/  @P1 IMAD.WIDE R6, R43, 0x4, R6 ;  /* 0x000000042b061825 */ /* 0x008fca00078e0206 */
[----:B------:R0:W5:Y:S01]  /*15a0*/  @P1 LDG.E R24, desc[UR54][R6.64] ;  /* 0x0000003606181981 */ /* 0x000162000c1e1900 */
[----:B-1----:R-:W-:Y:S01]  /*15b0*/  ISETP.NE.AND P1, PT, R8, 0x1, PT ;  /* 0x000000010800780c */ /* 0x002fe20003f25270 */
[----:B------:R-:W-:Y:S01]  /*15c0*/  IMAD.SHL.U32 R193, R41, 0x80, RZ ;  /* 0x0000008029c17824 */ /* 0x000fe200078e00ff */
[----:B--2---:R-:W-:Y:S01]  /*15d0*/  ISETP.GE.AND P2, PT, R13, 0x1, PT ;  /* 0x000000010d00780c */ /* 0x004fe20003f46270 */
[----:B------:R-:W-:-:S10]  /*15e0*/  IMAD.IADD R10, R28, 0x1, -R3 ;  /* 0x000000011c0a7824 */ /* 0x000fd400078e0a03 */
[----:B------:R-:W1:Y:S08]  /*15f0*/  @P1 LDC R11, c[0x0][0x44c] ;  /* 0x00011300ff0b1b82 */ /* 0x000e700000000800 */
[----:B------:R-:W2:Y:S01]  /*1600*/  @P1 LDC R8, c[0x0][0x450] ;  /* 0x00011400ff081b82 */ /* 0x000ea20000000800 */
[----:B----4-:R-:W-:Y:S02]  /*1610*/  @P0 IMAD.IADD R25, R9, 0x1, -R0 ;  /* 0x0000000109190824 */ /* 0x010fe400078e0a00 */
[----:B------:R-:W-:-:S02]  /*1620*/  VIADD R0, R193, 0x7f ;  /* 0x0000007fc1007836 */ /* 0x000fc40000000000 */
[----:B------:R-:W-:Y:S02]  /*1630*/  IMAD.IADD R190, R10, 0x1, R25 ;  /* 0x000000010abe7824 */ /* 0x000fe400078e0219 */
[----:B-1----:R-:W-:-:S03]  /*1640*/  @P1 IMAD.HI.U32 R3, R0, R11, RZ ;  /* 0x0000000b00031227 */ /* 0x002fc600078e00ff */
[C---:B------:R-:W-:Y:S01]  /*1650*/  IADD3 R5, R190.reuse, 0x1, -R189 ;  /* 0x00000001be057810 */ /* 0x040fe20007ffe8bd */
[----:B------:R-:W-:Y:S01]  /*1660*/  IMAD.MOV.U32 R4, RZ, RZ, R0 ;  /* 0x000000ffff047224 */ /* 0x000fe200078e0000 */
[----:B--2---:R-:W-:Y:S01]  /*1670*/  @P1 SHF.R.U32.HI R4, RZ, R8, R3 ;  /* 0x00000008ff041219 */ /* 0x004fe20000011603 */
[----:B------:R-:W-:-:S04]  /*1680*/  VIADD R0, R190, 0x7f ;  /* 0x0000007fbe007836 */ /* 0x000fc80000000000 */
[----:B0-----:R-:W-:Y:S01]  /*1690*/  IMAD.IADD R7, R5, 0x1, R4 ;  /* 0x0000000105077824 */ /* 0x001fe200078e0204 */
[----:B------:R-:W-:-:S04]  /*16a0*/  SHF.R.S32.HI R3, RZ, 0x1f, R0 ;  /* 0x0000001fff037819 */ /* 0x000fc80000011400 */
[----:B------:R-:W-:Y:S01]  /*16b0*/  LEA.HI R3, R3, R0, RZ, 0x7 ;  /* 0x0000000003037211 */ /* 0x000fe200078f38ff */
[----:B------:R-:W-:-:S03]  /*16c0*/  IMAD.IADD R0, R7, 0x1, R12 ;  /* 0x0000000107007824 */ /* 0x000fc600078e020c */
[----:B------:R-:W-:Y:S01]  /*16d0*/  SHF.R.S32.HI R96, RZ, 0x7, R3 ;  /* 0x00000007ff607819 */ /* 0x000fe20000011403 */
        /* <DEDUP_REMOVED lines=12> */
.L_x_1673:
[----:B------:R-:W-:-:S13]  /*17a0*/  ISETP.NE.AND P0, PT, R13, 0x1, PT ;  /* 0x000000010d00780c */ /* 0x000fda0003f05270 */
[----:B------:R-:W0:Y:S02]  /*17b0*/  @P0 LDC.64 R4, c[0x0][0x9e8] ;  /* 0x00027a00ff040b82 */ /* 0x000e240000000a00 */
[----:B0-----:R-:W-:-:S05]  /*17c0*/  @P0 IMAD.HI.U32 R4, R3, R4, RZ ;  /* 0x0000000403040227 */ /* 0x001fca00078e00ff */
[----:B------:R-:W-:-:S07]  /*17d0*/  @P0 SHF.R.U32.HI R3, RZ, R5, R4 ;  /* 0x00000005ff030219 */ /* 0x000fce0000011604 */
.L_x_1674:
[----:B------:R-:W-:Y:S05]  /*17e0*/  BSYNC B0 ;  /* 0x0000000000007941 */ /* 0x000fea0003800000 */
.L_x_1672:
[----:B------:R-:W-:-:S05]  /*17f0*/  IMAD R3, R3, R13, R13 ;  /* 0x0000000d03037224 */ /* 0x000fca00078e020d */
[----:B------:R-:W-:-:S07]  /*1800*/  VIMNMX R0, R0, R3, PT ;  /* 0x0000000300007248 */ /* 0x000fce0003fe0100 */
.L_x_1671:
[----:B------:R-:W0:Y:S01]  /*1810*/  @P1 LDC R4, c[0x0][0x44c] ;  /* 0x00011300ff041b82 */ /* 0x000e220000000800 */
[----:B------:R-:W-:Y:S01]  /*1820*/  IMAD.IADD R95, R190, 0x1, -R189 ;  /* 0x00000001be5f7824 */ /* 0x000fe200078e0abd */
[----:B------:R-:W-:-:S06]  /*1830*/  ULDC UR4, c[0x0][0x9dc] ;  /* 0x0002770000047ab9 */ /* 0x000fcc0000000800 */
[----:B------:R-:W1:Y:S01]  /*1840*/  @P1 LDC R6, c[0x0][0x450] ;  /* 0x00011400ff061b82 */ /* 0x000e620000000800 */
[----:B0-----:R-:W-:-:S04]  /*1850*/  @P1 IMAD.HI.U32 R3, R193, R4, RZ ;  /* 0x00000004c1031227 */ /* 0x001fc800078e00ff */
[----:B------:R-:W-:Y:S01]  /*1860*/  IMAD.MOV.U32 R4, RZ, RZ, R193 ;  /* 0x000000ffff047224 */ /* 0x000fe200078e00c1 */
[----:B-1----:R-:W-:-:S05]  /*1870*/  @P1 SHF.R.U32.HI R4, RZ, R6, R3 ;  /* 0x00000006ff041219 */ /* 0x002fca0000011603 */
[----:B------:R-:W-:-:S04]  /*1880*/  IMAD.IADD R3, R95, 0x1, R4 ;  /* 0x000000015f037824 */ /* 0x000fc800078e0204 */
[----:B------:R-:W-:Y:S01]  /*1890*/  VIADD R4, R3, -UR4 ;  /* 0x8000000403047c36 */ /* 0x000fe20008000000 */
[----:B------:R-:W-:Y:S06]  /*18a0*/  @!P2 BRA `(.L_x_1675) ;  /* 0x000000000044a947 */ /* 0x000fec0003800000 */
[----:B------:R-:W-:Y:S01]  /*18b0*/  ISETP.GT.AND P0, PT, R3, -0x1, PT ;  /* 0xffffffff0300780c */ /* 0x000fe20003f04270 */
[----:B------:R-:W-:-:S12]  /*18c0*/  BSSY B0, `(.L_x_1676) ;  /* 0x000000d000007945 */ /* 0x000fd80003800000 */
[----:B------:R-:W-:Y:S05]  /*18d0*/  @P0 BRA `(.L_x_1677) ;  /* 0x00000000001c0947 */ /* 0x000fea0003800000 */
[----:B------:R-:W-:Y:S02]  /*18e0*/  ISETP.NE.AND P0, PT, R13, 0x1, PT ;  /* 0x000000010d00780c */ /* 0x000fe40003f05270 */
[----:B------:R-:W-:-:S11]  /*18f0*/  LOP3.LUT R3, RZ, R3, RZ, 0x33, !PT ;  /* 0x00000003ff037212 */ /* 0x000fd600078e33ff */
[----:B------:R-:W0:Y:S02]  /*1900*/  @P0 LDC.64 R6, c[0x0][0x9e8] ;  /* 0x00027a00ff060b82 */ /* 0x000e240000000a00 */
[----:B0-----:R-:W-:-:S05]  /*1910*/  @P0 IMAD.HI.U32 R6, R3, R6, RZ ;  /* 0x0000000603060227 */ /* 0x001fca00078e00ff */
[----:B------:R-:W-:-:S04]  /*1920*/  @P0 SHF.R.U32.HI R3, RZ, R7, R6 ;  /* 0x00000007ff030219 */ /* 0x000fc80000011606 */
[----:B------:R-:W-:Y:S01]  /*1930*/  LOP3.LUT R3, RZ, R3, RZ, 0x33, !PT ;  /* 0x00000003ff037212 */ /* 0x000fe200078e33ff */
[----:B------:R-:W-:Y:S06]  /*1940*/  BRA `(.L_x_1678) ;  /* 0x0000000000107947 */ /* 0x000fec0003800000 */
.L_x_1677:
[----:B------:R-:W-:-:S13]  /*1950*/  ISETP.NE.AND P0, PT, R13, 0x1, PT ;  /* 0x000000010d00780c */ /* 0x000fda0003f05270 */
[----:B------:R-:W0:Y:S02]  /*1960*/  @P0 LDC.64 R6, c[0x0][0x9e8] ;  /* 0x00027a00ff060b82 */ /* 0x000e240000000a00 */
[----:B0-----:R-:W-:-:S05]  /*1970*/  @P0 IMAD.HI.U32 R6, R3, R6, RZ ;  /* 0x0000000603060227 */ /* 0x001fca00078e00ff */
[----:B------:R-:W-:-:S07]  /*1980*/  @P0 SHF.R.U32.HI R3, RZ, R7, R6 ;  /* 0x00000007ff030219 */ /* 0x000fce0000011606 */
.L_x_1678:
[----:B------:R-:W-:Y:S05]  /*1990*/  BSYNC B0 ;  /* 0x0000000000007941 */ /* 0x000fea0003800000 */
.L_x_1676:
[----:B------:R-:W-:-:S05]  /*19a0*/  IMAD R3, R3, R13, RZ ;  /* 0x0000000d03037224 */ /* 0x000fca00078e02ff */
[----:B------:R-:W-:-:S07]  /*19b0*/  VIMNMX R4, R4, R3, !PT ;  /* 0x0000000304047248 */ /* 0x000fce0007fe0100 */
.L_x_1675:
[----:B------:R-:W-:Y:S01]  /*19c0*/  VIADD R0, R0, 0x7f ;  /* 0x0000007f00007836 */ /* 0x000fe20000000000 */
[----:B------:R-:W-:-:S04]  /*19d0*/  SHF.R.S32.HI R5, RZ, 0x1f, R4 ;  /* 0x0000001fff057819 */ /* 0x000fc80000011404 */
[----:B------:R-:W-:Y:S02]  /*19e0*/  SHF.R.S32.HI R3, RZ, 0x1f, R0 ;  /* 0x0000001fff037819 */ /* 0x000fe40000011400 */
[----:B------:R-:W-:Y:S02]  /*19f0*/  LEA.HI R5, R5, R4, RZ, 0x7 ;  /* 0x0000000405057211 */ /* 0x000fe400078f38ff */
[----:B------:R-:W-:Y:S02]  /*1a00*/  LEA.HI R3, R3, R0, RZ, 0x7 ;  /* 0x0000000003037211 */ /* 0x000fe400078f38ff */
[----:B------:R-:W-:Y:S02]  /*1a10*/  SHF.R.S32.HI R5, RZ, 0x7, R5 ;  /* 0x00000007ff057819 */ /* 0x000fe40000011405 */
[----:B------:R-:W-:Y:S02]  /*1a20*/  SHF.R.S32.HI R3, RZ, 0x7, R3 ;  /* 0x00000007ff037819 */ /* 0x000fe40000011403 */
[----:B------:R-:W-:-:S02]  /*1a30*/  VIMNMX R5, RZ, R5, !PT ;  /* 0x00000005ff057248 */ /* 0x000fc40007fe0100 */
[----:B------:R-:W-:-:S03]  /*1a40*/  VIMNMX R3, R96, R3, PT ;  /* 0x0000000360037248 */ /* 0x000fc60003fe0100 */
[--C-:B------:R-:W-:Y:S02]  /*1a50*/  IMAD R5, R5, 0x80, -R10.reuse ;  /* 0x0000008005057824 */ /* 0x100fe400078e0a0a */
[----:B------:R-:W-:-:S03]  /*1a60*/  IMAD R0, R3, 0x80, -R10 ;  /* 0x0000008003007824 */ /* 0x000fc600078e0a0a */
[----:B------:R-:W-:Y:S02]  /*1a70*/  VIMNMX R5, RZ, R5, !PT ;  /* 0x00000005ff057248 */ /* 0x000fe40007fe0100 */
[----:B------:R-:W-:Y:S02]  /*1a80*/  VIMNMX R0, R0, R25, PT ;  /* 0x0000001900007248 */ /* 0x000fe40003fe0100 */
[----:B------:R-:W-:Y:S02]  /*1a90*/  SHF.R.U32.HI R26, RZ, 0x7, R5 ;  /* 0x00000007ff1a7819 */ /* 0x000fe40000011605 */
[----:B------:R-:W-:-:S03]  /*1aa0*/  ISETP.GT.AND P0, PT, R0, R5, PT ;  /* 0x000000050000720c */ /* 0x000fc60003f04270 */
[----:B------:R-:W-:-:S10]  /*1ab0*/  IMAD.MOV.U32 R27, RZ, RZ, R26 ;  /* 0x000000ffff1b7224 */ /* 0x000fd400078e001a */
[----:B------:R-:W-:-:S05]  /*1ac0*/  @P0 VIADD R0, R0, 0x7f ;  /* 0x0000007f00000836 */ /* 0x000fca0000000000 */
[----:B------:R-:W-:-:S04]  /*1ad0*/  @P0 SHF.R.S32.HI R3, RZ, 0x1f, R0 ;  /* 0x0000001fff030819 */ /* 0x000fc80000011400 */
[----:B------:R-:W-:-:S04]  /*1ae0*/  @P0 LEA.HI R3, R3, R0, RZ, 0x7 ;  /* 0x0000000003030211 */ /* 0x000fc800078f38ff */
[----:B------:R-:W-:Y:S02]  /*1af0*/  @P0 SHF.R.S32.HI R27, RZ, 0x7, R3 ;  /* 0x00000007ff1b0819 */ /* 0x000fe40000011403 */
[----:B------:R-:W-:Y:S02]  /*1b00*/  PLOP3.LUT P0, PT, PT, PT, PT, 0x80, 0x0 ;  /* 0x000000000000781c */ /* 0x000fe40003f0f070 */
[----:B------:R-:W-:-:S13]  /*1b10*/  ISETP.GT.AND P1, PT, R27, R26, PT ;  /* 0x0000001a1b00720c */ /* 0x000fda0003f24270 */
[----:B------:R-:W-:Y:S05]  /*1b20*/  @!P1 BRA `(.L_x_1679) ;  /* 0x0000006c00d09947 */ /* 0x000fea0003800000 */
        /* <DEDUP_REMOVED lines=20> */
.L_x_1681:
[----:B------:R-:W-:Y:S05]  /*1c70*/  BSYNC B6 ;  /* 0x0000000000067941 */ /* 0x000fea0003800000 */
.L_x_1680:
        /* <DEDUP_REMOVED lines=20> */
.L_x_1683:
[----:B------:R-:W-:Y:S05]  /*1dc0*/  BSYNC B6 ;  /* 0x0000000000067941 */ /* 0x000fea0003800000 */
.L_x_1682:
[----:B------:R-:W-:Y:S01]  /*1dd0*/  ULDC.64 UR4, c[0x0][0x9f8] ;  /* 0x00027e0000047ab9 */ /* 0x000fe20000000a00 */
[----:B------:R-:W-:Y:S01]  /*1de0*/  IMAD.MOV.U32 R0, RZ, RZ, R43 ;  /* 0x000000ffff007224 */ /* 0x000fe200078e002b */
[----:B------:R-:W-:Y:S01]  /*1df0*/  ISETP.NE.U32.AND P0, PT, RZ, UR4, PT ;  /* 0x00000004ff007c0c */ /* 0x000fe2000bf05070 */
[----:B------:R-:W0:Y:S03]  /*1e00*/  LDC R37, c[0x0][0x3f4] ;  /* 0x0000fd00ff257b82 */ /* 0x000e260000000800 */
[----:B------:R-:W-:-:S05]  /*1e10*/  ISETP.NE.AND.EX P0, PT, RZ, UR5, PT, P0 ;  /* 0x00000005ff007c0c */ /* 0x000fca000bf05300 */
[----:B------:R-:W1:Y:S08]  /*1e20*/  LDC.64 R14, c[0x0][0x3f8] ;  /* 0x0000fe00ff0e7b82 */ /* 0x000e700000000a00 */
[----:B------:R-:W2:Y:S08]  /*1e30*/  @P0 LDC.64 R4, c[0x0][0x9f8] ;  /* 0x00027e00ff040b82 */ /* 0x000eb00000000a00 */
[----:B------:R-:W3:Y:S01]  /*1e40*/  LDC.64 R34, c[0x0][0x408] ;  /* 0x00010200ff227b82 */ /* 0x000ee20000000a00 */
[----:B--2---:R-:W-:-:S05]  /*1e50*/  @P0 IMAD.WIDE R4, R43, 0x4, R4 ;  /* 0x000000042b040825 */ /* 0x004fca00078e0204 */
[----:B------:R2:W4:Y:S01]  /*1e60*/  @P0 LDG.E R0, desc[UR54][R4.64] ;  /* 0x0000003604000981 */ /* 0x000522000c1e1900 */
[----:B0-----:R-:W-:Y:S01]  /*1e70*/  ISETP.GE.AND P0, PT, R16, R37, PT ;  /* 0x000000251000720c */ /* 0x001fe20003f06270 */
[----:B-1----:R-:W-:Y:S01]  /*1e80*/  IMAD.WIDE.U32 R6, R188, R14, R22 ;  /* 0x0000000ebc067225 */ /* 0x002fe200078e0016 */
[C-C-:B---3--:R-:W-:Y:S01]  /*1e90*/  SHF.L.U64.HI R30, R34.reuse, 0x6, R35.reuse ;  /* 0x00000006221e7819 */ /* 0x148fe20000010223 */
[----:B------:R-:W0:Y:S01]  /*1ea0*/  S2R R38, SR_TID.X ;  /* 0x0000000000267919 */ /* 0x000e220000002100 */
[----:B------:R-:W-:Y:S01]  /*1eb0*/  SEL R13, R37, RZ, P0 ;  /* 0x000000ff250d7207 */ /* 0x000fe20000000000 */
[----:B------:R-:W-:Y:S01]  /*1ec0*/  IMAD.MOV.U32 R82, RZ, RZ, R6 ;  /* 0x000000ffff527224 */ /* 0x000fe200078e0006 */
[----:B------:R-:W-:Y:S01]  /*1ed0*/  SHF.L.U64.HI R31, R34, 0x7, R35 ;  /* 0x00000007221f7819 */ /* 0x000fe20000010223 */
[----:B------:R-:W-:Y:S02]  /*1ee0*/  IMAD R10, R221, R34, RZ ;  /* 0x00000022dd0a7224 */ /* 0x000fe400078e02ff */
[----:B------:R-:W-:-:S02]  /*1ef0*/  IMAD.IADD R13, R16, 0x1, R13 ;  /* 0x00000001100d7824 */ /* 0x000fc400078e020d */
[----:B--2---:R-:W-:-:S03]  /*1f00*/  IMAD.WIDE.U32 R4, R188, R34, R22 ;  /* 0x00000022bc047225 */ /* 0x004fc600078e0016 */
[----:B------:R-:W-:Y:S01]  /*1f10*/  SHF.R.S32.HI R6, RZ, 0x1f, R13 ;  /* 0x0000001fff067819 */ /* 0x000fe2000001140d */
[----:B------:R-:W-:Y:S02]  /*1f20*/  IMAD R8, R221, R14, RZ ;  /* 0x0000000edd087224 */ /* 0x000fe400078e02ff */
[----:B------:R-:W-:Y:S01]  /*1f30*/  IMAD.MOV.U32 R86, RZ, RZ, R4 ;  /* 0x000000ffff567224 */ /* 0x000fe200078e0004 */
[----:B------:R-:W-:Y:S01]  /*1f40*/  LEA.HI R4, R6, R13, RZ, 0x6 ;  /* 0x0000000d06047211 */ /* 0x000fe200078f30ff */
[----:B------:R-:W-:Y:S01]  /*1f50*/  IMAD R89, R188, R35, R10 ;  /* 0x00000023bc597224 */ /* 0x000fe200078e020a */
[----:B------:R-:W-:Y:S01]  /*1f60*/  LEA.HI R12, R6, R13, RZ, 0x3 ;  /* 0x0000000d060c7211 */ /* 0x000fe200078f18ff */
[----:B------:R-:W-:-:S03]  /*1f70*/  IMAD.WIDE.U32 R10, R188, R34, R16 ;  /* 0x00000022bc0a7225 */ /* 0x000fc600078e0010 */
[----:B------:R-:W-:Y:S01]  /*1f80*/  LOP3.LUT R6, R199, 0x38, R12, 0xf8, !PT ;  /* 0x00000038c7067812 */ /* 0x000fe200078ef80c */
[----:B------:R-:W-:Y:S01]  /*1f90*/  IMAD R85, R188, R15, R8 ;  /* 0x0000000fbc557224 */ /* 0x000fe200078e0208 */
[----:B------:R-:W-:Y:S01]  /*1fa0*/  LOP3.LUT R41, R12, 0xfffffff8, RZ, 0xc0, !PT ;  /* 0xfffffff80c297812 */ /* 0x000fe200078ec0ff */
[-C--:B------:R-:W-:Y:S01]  /*1fb0*/  IMAD.WIDE.U32 R8, R188, R14.reuse, R16 ;  /* 0x0000000ebc087225 */ /* 0x080fe200078e0010 */
[----:B------:R-:W-:Y:S02]  /*1fc0*/  LOP3.LUT R6, R6, R225, RZ, 0x3c, !PT ;  /* 0x000000e106067212 */ /* 0x000fe400078e3cff */
[----:B------:R-:W-:Y:S01]  /*1fd0*/  SHF.R.S32.HI R81, RZ, 0x3, R12 ;  /* 0x00000003ff517819 */ /* 0x000fe2000001140c */
[----:B------:R-:W-:Y:S01]  /*1fe0*/  IMAD.IADD R87, R5, 0x1, R89 ;  /* 0x0000000105577824 */ /* 0x000fe200078e0259 */
[----:B------:R-:W-:Y:S01]  /*1ff0*/  LOP3.LUT R5, R12, 0x38, RZ, 0xc0, !PT ;  /* 0x000000380c057812 */ /* 0x000fe200078ec0ff */
[----:B------:R-:W-:Y:S01]  /*2000*/  IMAD.IADD R89, R89, 0x1, R11 ;  /* 0x0000000159597824 */ /* 0x000fe200078e020b */
[----:B-----5:R-:W-:Y:S01]  /*2010*/  SHF.R.S32.HI R11, RZ, 0x1f, R24 ;  /* 0x0000001fff0b7819 */ /* 0x020fe20000011418 */
[----:B------:R-:W-:Y:S01]  /*2020*/  IMAD.SHL.U32 R4, R4, 0x80, RZ ;  /* 0x0000008004047824 */ /* 0x000fe200078e00ff */
[----:B0-----:R-:W-:Y:S01]  /*2030*/  SHF.R.U32.HI R38, RZ, 0x7, R38 ;  /* 0x00000007ff267819 */ /* 0x001fe20000011626 */
[----:B------:R-:W-:Y:S01]  /*2040*/  IMAD.IADD R83, R7, 0x1, R85 ;  /* 0x0000000107537824 */ /* 0x000fe200078e0255 */
[----:B------:R-:W-:Y:S01]  /*2050*/  SHF.R.S32.HI R90, RZ, 0x1f, R41 ;  /* 0x0000001fff5a7819 */ /* 0x000fe20000011429 */
[----:B------:R-:W-:Y:S01]  /*2060*/  IMAD.IADD R85, R85, 0x1, R9 ;  /* 0x0000000155557824 */ /* 0x000fe200078e0209 */
[----:B------:R-:W-:Y:S01]  /*2070*/  ISETP.NE.AND P6, PT, R38, 0x1, PT ;  /* 0x000000012600780c */ /* 0x000fe20003fc5270 */
[----:B------:R-:W-:Y:S01]  /*2080*/  IMAD.MOV.U32 R84, RZ, RZ, R8 ;  /* 0x000000ffff547224 */ /* 0x000fe200078e0008 */
[--C-:B------:R-:W-:Y:S01]  /*2090*/  LOP3.LUT R9, R197, 0x38, R12.reuse, 0xf8, !PT ;  /* 0x00000038c5097812 */ /* 0x100fe200078ef80c */
[C---:B------:R-:W-:Y:S01]  /*20a0*/  IMAD R13, R11.reuse, R14, RZ ;  /* 0x0000000e0b0d7224 */ /* 0x040fe200078e02ff */
[----:B------:R-:W-:Y:S01]  /*20b0*/  LOP3.LUT R8, R196, 0x38, R12, 0xf8, !PT ;  /* 0x00000038c4087812 */ /* 0x000fe200078ef80c */
[----:B------:R-:W-:Y:S01]  /*20c0*/  IMAD.MOV.U32 R88, RZ, RZ, R10 ;  /* 0x000000ffff587224 */ /* 0x000fe200078e000a */
[----:B------:R-:W-:Y:S01]  /*20d0*/  LOP3.LUT R7, R4, 0xffffe000, RZ, 0xc0, !PT ;  /* 0xffffe00004077812 */ /* 0x000fe200078ec0ff */
[----:B------:R-:W-:Y:S01]  /*20e0*/  IMAD R11, R11, R34, RZ ;  /* 0x000000220b0b7224 */ /* 0x000fe200078e02ff */
[----:B------:R-:W-:Y:S01]  /*20f0*/  LOP3.LUT R4, R5, 0x1c0, R222, 0xf8, !PT ;  /* 0x000001c005047812 */ /* 0x000fe200078ef8de */
[C---:B------:R-:W-:Y:S01]  /*2100*/  IMAD R13, R24.reuse, R15, R13 ;  /* 0x0000000f180d7224 */ /* 0x040fe200078e020d */
[----:B------:R-:W-:Y:S01]  /*2110*/  LOP3.LUT R10, R9, R224, RZ, 0x3c, !PT ;  /* 0x000000e0090a7212 */ /* 0x000fe200078e3cff */
[-C--:B------:R-:W-:Y:S01]  /*2120*/  IMAD.WIDE.U32 R82, R24, R14.reuse, R82 ;  /* 0x0000000e18527225 */ /* 0x080fe200078e0052 */
[----:B------:R-:W-:Y:S01]  /*2130*/  LOP3.LUT R9, R8, R223, RZ, 0x3c, !PT ;  /* 0x000000df08097212 */ /* 0x000fe200078e3cff */
[----:B------:R-:W-:Y:S05]  /*2140*/  @!P6 WARPSYNC.ALL ;  /* 0x000000000000e948 */ /* 0x000fea0003800000 */
[----:B------:R-:W-:Y:S01]  /*2150*/  LOP3.LUT R8, R4, R203, RZ, 0x3c, !PT ;  /* 0x000000cb04087212 */ /* 0x000fe200078e3cff */
[----:B------:R-:W-:Y:S01]  /*2160*/  IMAD.WIDE.U32 R84, R24, R14, R84 ;  /* 0x0000000e18547225 */ /* 0x000fe200078e0054 */
[-C--:B------:R-:W-:Y:S01]  /*2170*/  IADD3 R4, R6, R7.reuse, R202 ;  /* 0x0000000706047210 */ /* 0x080fe20007ffe0ca */
[----:B------:R-:W-:Y:S01]  /*2180*/  ULDC UR4, c[0x0][0x2f4] ;  /* 0x0000bd0000047ab9 */ /* 0x000fe20000000800 */
[----:B------:R-:W-:Y:S01]  /*2190*/  IADD3 R5, R10, R7, R201 ;  /* 0x000000070a057210 */ /* 0x000fe20007ffe0c9 */
[C---:B------:R-:W-:Y:S01]  /*21a0*/  IMAD R11, R24.reuse, R35, R11 ;  /* 0x00000023180b7224 */ /* 0x040fe200078e020b */
[-C--:B------:R-:W-:Y:S01]  /*21b0*/  IADD3 R6, R9, R7.reuse, R200 ;  /* 0x0000000709067210 */ /* 0x080fe20007ffe0c8 */
[----:B------:R-:W-:Y:S01]  /*21c0*/  IMAD.WIDE.U32 R86, R24, R34, R86 ;  /* 0x0000002218567225 */ /* 0x000fe200078e0056 */
[----:B------:R-:W-:-:S02]  /*21d0*/  IADD3 R7, R8, R7, R204 ;  /* 0x0000000708077210 */ /* 0x000fc40007ffe0cc */
[----:B------:R-:W-:Y:S01]  /*21e0*/  SHF.L.U64.HI R8, R14, 0x5, R15 ;  /* 0x000000050e087819 */ /* 0x000fe2000001020f */
[----:B------:R-:W-:Y:S01]  /*21f0*/  IMAD.WIDE.U32 R88, R24, R34, R88 ;  /* 0x0000002218587225 */ /* 0x000fe200078e0058 */
[C-C-:B------:R-:W-:Y:S02]  /*2200*/  SHF.L.U64.HI R9, R14.reuse, 0x6, R15.reuse ;  /* 0x000000060e097819 */ /* 0x140fe4000001020f */
[----:B------:R-:W-:Y:S01]  /*2210*/  SHF.L.U64.HI R10, R14, 0x7, R15 ;  /* 0x000000070e0a7819 */ /* 0x000fe2000001020f */
[----:B------:R-:W-:Y:S01]  /*2220*/  IMAD.IADD R3, R29, 0x1, R28 ;  /* 0x000000011d037824 */ /* 0x000fe200078e021c */
[C---:B------:R-:W-:Y:S01]  /*2230*/  SHF.L.U64.HI R29, R34.reuse, 0x5, R35 ;  /* 0x00000005221d7819 */ /* 0x040fe20000010223 */
[C---:B------:R-:W-:Y:S01]  /*2240*/  IMAD.SHL.U32 R32, R34.reuse, 0x20, RZ ;  /* 0x0000002022207824 */ /* 0x040fe200078e00ff */
[----:B------:R-:W-:Y:S01]  /*2250*/  SHF.R.S32.HI R35, RZ, 0x1f, R42 ;  /* 0x0000001fff237819 */ /* 0x000fe2000001142a */
[----:B------:R-:W-:Y:S01]  /*2260*/  IMAD.SHL.U32 R33, R34, 0x40, RZ ;  /* 0x0000004022217824 */ /* 0x000fe200078e00ff */
[----:B------:R-:W-:Y:S01]  /*2270*/  ISETP.GE.AND P1, PT, R16, UR4, PT ;  /* 0x0000000410007c0c */ /* 0x000fe2000bf26270 */
[----:B------:R-:W-:Y:S01]  /*2280*/  VIADD R94, R38, 0x8 ;  /* 0x00000008265e7836 */ /* 0x000fe20000000000 */
[----:B------:R-:W-:Y:S01]  /*2290*/  ISETP.GE.AND P2, PT, R2, UR4, PT ;  /* 0x0000000402007c0c */ /* 0x000fe2000bf46270 */
[----:B------:R-:W-:-:S02]  /*22a0*/  IMAD.SHL.U32 R20, R14, 0x20, RZ ;  /* 0x000000200e147824 */ /* 0x000fc400078e00ff */
[C---:B------:R-:W-:Y:S02]  /*22b0*/  IMAD.SHL.U32 R21, R14.reuse, 0x40, RZ ;  /* 0x000000400e157824 */ /* 0x040fe400078e00ff */
[----:B------:R-:W-:Y:S02]  /*22c0*/  IMAD.SHL.U32 R28, R14, 0x80, RZ ;  /* 0x000000800e1c7824 */ /* 0x000fe400078e00ff */
[----:B------:R-:W-:Y:S02]  /*22d0*/  IMAD.SHL.U32 R34, R34, 0x80, RZ ;  /* 0x0000008022227824 */ /* 0x000fe400078e00ff */
[----:B------:R-:W-:Y:S02]  /*22e0*/  IMAD R36, R207, 0x20, R188 ;  /* 0x00000020cf247824 */ /* 0x000fe400078e02bc */
[----:B------:R-:W-:Y:S02]  /*22f0*/  IMAD.SHL.U32 R37, R37, 0x2, RZ ;  /* 0x0000000225257824 */ /* 0x000fe400078e00ff */
[----:B------:R-:W-:-:S02]  /*2300*/  IMAD.IADD R39, R83, 0x1, R13 ;  /* 0x0000000153277824 */ /* 0x000fc400078e020d */
[----:B------:R-:W-:Y:S02]  /*2310*/  IMAD.IADD R40, R13, 0x1, R85 ;  /* 0x000000010d287824 */ /* 0x000fe400078e0255 */
[----:B------:R-:W-:Y:S02]  /*2320*/  IMAD.IADD R43, R87, 0x1, R11 ;  /* 0x00000001572b7824 */ /* 0x000fe400078e020b */
[----:B------:R-:W-:Y:S01]  /*2330*/  IMAD.IADD R80, R11, 0x1, R89 ;  /* 0x000000010b507824 */ /* 0x000fe200078e0259 */
[----:B----4-:R-:W-:Y:S01]  /*2340*/  SHF.R.S32.HI R38, RZ, 0x1f, R0 ;  /* 0x0000001fff267819 */ /* 0x010fe20000011400 */
[----:B------:R-:W-:Y:S06]  /*2350*/  @!P6 BAR.SYNC.DEFER_BLOCKING 0x9, 0x100 ;  /* 0x024400000000eb1d */ /* 0x000fec0000010000 */
.L_x_1781:
[----:B------:R-:W0:Y:S01]  /*2360*/  LDC R100, c[0x0][0x430] ;  /* 0x00010c00ff647b82 */ /* 0x000e220000000800 */
[----:B------:R-:W-:Y:S02]  /*2370*/  VIADD R27, R27, 0xffffffff ;  /* 0xffffffff1b1b7836 */ /* 0x000fe40000000000 */
[----:B------:R-:W-:Y:S02]  /*2380*/  IMAD.MOV.U32 R101, RZ, RZ, RZ ;  /* 0x000000ffff657224 */ /* 0x000fe400078e00ff */
[----:B---3--:R-:W-:-:S03]  /*2390*/  IMAD R44, R27, 0x80, R36 ;  /* 0x000000801b2c7824 */ /* 0x008fc600078e0224 */
        /* <DEDUP_REMOVED lines=8> */
[----:B------:R-:W3:Y:S08]  /*2420*/  @P4 LDC R12, c[0x0][0x434] ;  /* 0x00010d00ff0c4b82 */ /* 0x000ef00000000800 */
        /* <DEDUP_REMOVED lines=25> */
[C---:B------:R-:W-:Y:S01]  /*25c0*/  IMAD.WIDE.U32 R12, R100.reuse, UR4, RZ ;  /* 0x00000004640c7c25 */ /* 0x040fe2000f8e00ff */
[----:B------:R-:W-:Y:S02]  /*25d0*/  ULDC.U8 UR6, c[0x0][0x410] ;  /* 0x0001040000067ab9 */ /* 0x000fe40000000000 */
[----:B------:R-:W-:Y:S01]  /*25e0*/  ISETP.NE.AND P3, PT, RZ, UR6, PT ;  /* 0x00000006ff007c0c */ /* 0x000fe2000bf65270 */
[----:B------:R-:W-:Y:S02]  /*25f0*/  IMAD R11, R99, UR4, RZ ;  /* 0x00000004630b7c24 */ /* 0x000fe4000f8e02ff */
[----:B------:R-:W-:Y:S02]  /*2600*/  IMAD R44, R31, R27, RZ ;  /* 0x0000001b1f2c7224 */ /* 0x000fe400078e02ff */
[----:B------:R-:W-:Y:S01]  /*2610*/  IMAD R11, R100, UR5, R11 ;  /* 0x00000005640b7c24 */ /* 0x000fe2000f8e020b */
[----:B------:R-:W-:Y:S01]  /*2620*/  ULDC.64 UR4, c[0x0][0x310] ;  /* 0x0000c40000047ab9 */ /* 0x000fe20000000a00 */
[----:B------:R-:W-:-:S02]  /*2630*/  IMAD R97, R27, -0x80, R25 ;  /* 0xffffff801b617824 */ /* 0x000fc400078e0219 */
[----:B------:R-:W-:Y:S02]  /*2640*/  IMAD R14, R98, UR4, RZ ;  /* 0x00000004620e7c24 */ /* 0x000fe4000f8e02ff */
[----:B------:R-:W-:Y:S01]  /*2650*/  IMAD.IADD R13, R13, 0x1, R11 ;  /* 0x000000010d0d7824 */ /* 0x000fe200078e020b */
[----:B------:R-:W-:Y:S01]  /*2660*/  SHF.R.S32.HI R11, RZ, 0x1f, R27 ;  /* 0x0000001fff0b7819 */ /* 0x000fe2000001141b */
[----:B------:R-:W-:Y:S01]  /*2670*/  IMAD R15, R101, UR5, R14 ;  /* 0x00000005650f7c24 */ /* 0x000fe2000f8e020e */
[----:B------:R-:W-:Y:S01]  /*2680*/  VIMNMX R97, R97, 0x80, PT ;  /* 0x0000008061617848 */ /* 0x000fe20003fe0100 */
[----:B------:R-:W-:Y:S01]  /*2690*/  IMAD.WIDE.U32 R12, R101, UR4, R12 ;  /* 0x00000004650c7c25 */ /* 0x000fe2000f8e000c */
[----:B------:R-:W-:-:S03]  /*26a0*/  ULDC.64 UR4, c[0x0][0x308] ;  /* 0x0000c20000047ab9 */ /* 0x000fc60000000a00 */
[----:B------:R-:W-:Y:S02]  /*26b0*/  IMAD R14, R10, R27, RZ ;  /* 0x0000001b0a0e7224 */ /* 0x000fe400078e02ff */
[----:B------:R-:W-:Y:S02]  /*26c0*/  IMAD.IADD R13, R13, 0x1, R15 ;  /* 0x000000010d0d7824 */ /* 0x000fe400078e020f */
[----:B------:R-:W-:Y:S02]  /*26d0*/  IMAD R15, R35, UR4, RZ ;  /* 0x00000004230f7c24 */ /* 0x000fe4000f8e02ff */
[C---:B------:R-:W-:Y:S02]  /*26e0*/  IMAD R91, R11.reuse, R28, R14 ;  /* 0x0000001c0b5b7224 */ /* 0x040fe400078e020e */
[----:B------:R-:W-:Y:S02]  /*26f0*/  IMAD R11, R11, R34, R44 ;  /* 0x000000220b0b7224 */ /* 0x000fe400078e022c */
[----:B------:R-:W-:-:S02]  /*2700*/  IMAD R103, R42, UR5, R15 ;  /* 0x000000052a677c24 */ /* 0x000fc4000f8e020f */
        /* <DEDUP_REMOVED lines=39> */
.L_x_1688:
[----:B------:R-:W-:Y:S05]  /*2980*/  BSYNC B1 ;  /* 0x0000000000017941 */ /* 0x000fea0003800000 */
.L_x_1687:
        /* <DEDUP_REMOVED lines=43> */
.L_x_1690:
[----:B------:R-:W-:Y:S05]  /*2c40*/  BSYNC B1 ;  /* 0x0000000000017941 */ /* 0x000fea0003800000 */
.L_x_1689:
        /* <DEDUP_REMOVED lines=47> */
.L_x_1692:
[----:B------:R-:W-:Y:S05]  /*2f40*/  BSYNC B1 ;  /* 0x0000000000017941 */ /* 0x000fea0003800000 */
.L_x_1691:
[----:B------:R-:W-:Y:S01]  /*2f50*/  ISETP.GE.AND P4, PT, R215, R97, PT ;  /* 0x00000061d700720c */ /* 0x000fe20003f86270 */
[----:B------:R-:W-:-:S12]  /*2f60*/  BSSY B1, `(.L_x_1693) ;  /* 0x000001e000017945 */ /* 0x000fd80003800000 */
[----:B------:R-:W-:Y:S05]  /*2f70*/  @P4 BRA `(.L_x_1694) ;  /* 0x0000000000704947 */ /* 0x000fea0003800000 */
[----:B------:R-:W1:Y:S01]  /*2f80*/  LDC.64 R44, c[0x0][0x3f8] ;  /* 0x0000fe00ff2c7b82 */ /* 0x000e620000000a00 */
[----:B------:R-:W-:Y:S01]  /*2f90*/  IMAD.MOV.U32 R15, RZ, RZ, R91 ;  /* 0x000000ffff0f7224 */ /* 0x000fe200078e005b */
[----:B------:R-:W-:Y:S01]  /*2fa0*/  ULDC.64 UR4, c[0x0][0x3e8] ;  /* 0x0000fa0000047ab9 */ /* 0x000fe20000000a00 */
[----:B------:R-:W-:Y:S01]  /*2fb0*/  IMAD.MOV.U32 R13, RZ, RZ, R11 ;  /* 0x000000ffff0d7224 */ /* 0x000fe200078e000b */
[----:B------:R-:W-:Y:S02]  /*2fc0*/  CS2R R48, SRZ ;  /* 0x0000000000307805 */ /* 0x000fe4000001ff00 */
[----:B------:R-:W-:Y:S01]  /*2fd0*/  CS2R R50, SRZ ;  /* 0x0000000000327805 */ /* 0x000fe2000001ff00 */
[----:B-1----:R-:W-:-:S04]  /*2fe0*/  IMAD.WIDE.U32 R14, R44, 0x60, R14 ;  /* 0x000000602c0e7825 */ /* 0x002fc800078e000e */
[----:B------:R-:W-:Y:S01]  /*2ff0*/  IMAD R46, R45, 0x60, RZ ;  /* 0x000000602d2e7824 */ /* 0x000fe200078e02ff */
[----:B------:R-:W-:-:S04]  /*3000*/  IADD3 R45, P5, R82, R14, RZ ;  /* 0x0000000e522d7210 */ /* 0x000fc80007fbe0ff */
[----:B------:R-:W-:Y:S02]  /*3010*/  IADD3.X R46, R39, R15, R46, P5, !PT ;  /* 0x0000000f272e7210 */ /* 0x000fe40002ffe42e */
        /* <DEDUP_REMOVED lines=18> */
.L_x_1694:
[----:B------:R-:W-:Y:S05]  /*3140*/  BSYNC B1 ;  /* 0x0000000000017941 */ /* 0x000fea0003800000 */
.L_x_1693:
[----:B-----5:R-:W-:Y:S01]  /*3150*/  IMAD.MOV.U32 R11, RZ, RZ, R52 ;  /* 0x000000ffff0b7224 */ /* 0x020fe200078e0034 */
[----:B------:R-:W-:Y:S01]  /*3160*/  UISETP.NE.AND UP0, UPT, UR39, 0x3, UPT ;  /* 0x000000032700788c */ /* 0x000fe2000bf05270 */
[----:B-1----:R-:W-:Y:S02]  /*3170*/  IMAD.MOV.U32 R12, RZ, RZ, R53 ;  /* 0x000000ffff0c7224 */ /* 0x002fe400078e0035 */
        /* <DEDUP_REMOVED lines=9> */
[----:B------:R-:W-:Y:S01]  /*3210*/  PLOP3.LUT P5, PT, PT, PT, UP0, 0x80, 0x0 ;  /* 0x000000000000781c */ /* 0x000fe20003faf008 */
        /* <DEDUP_REMOVED lines=23> */
.L_x_1695:
[----:B------:R-:W-:Y:S01]  /*3390*/  IMAD R91, R19, 0x8, R18 ;  /* 0x00000008135b7824 */ /* 0x000fe200078e0212 */
[----:B------:R-:W-:Y:S01]  /*33a0*/  SHF.L.U32 R102, R192, 0x1f, RZ ;  /* 0x0000001fc0667819 */ /* 0x000fe200000006ff */
[----:B------:R-:W-:Y:S03]  /*33b0*/  BSSY B1, `(.L_x_1696) ;  /* 0x0000003000017945 */ /* 0x000fe60003800000 */
[----:B------:R-:W0:Y:S02]  /*33c0*/  SYNCS.PHASECHK.TRANS64.TRYWAIT P6, [R91+URZ+0x28890], R102 ;  /* 0x028890665b0075a7 */ /* 0x000e2400080c017f */
[----:B0-----:R-:W-:Y:S05]  /*33d0*/  @!P6 BRA `(.L_x_1697) ;  /* 0x000002100058e947 */ /* 0x001fea0003800000 */
.L_x_2086:
[----:B------:R-:W-:Y:S05]  /*33e0*/  BSYNC B1 ;  /* 0x0000000000017941 */ /* 0x000fea0003800000 */
.L_x_1696:
[----:B------:R-:W-:-:S03]  /*33f0*/  UMOV UR4, 0xffffffff ;  /* 0xffffffff00047882 */ /* 0x000fc60000000000 */
[----:B------:R-:W-:Y:S05]  /*3400*/  BRA.DIV UR4, `(.L_x_1698) ;  /* 0x0000021204607947 */ /* 0x000fea000b800000 */
[----:B------:R1:W2:Y:S04]  /*3410*/  SHFL.IDX PT, R79, R103, RZ, 0x181f ;  /* 0x00181fff674f7589 */ /* 0x0002a800000e0000 */
[----:B------:R1:W3:Y:S02]  /*3420*/  SHFL.IDX PT, R105, R108, RZ, 0x181f ;  /* 0x00181fff6c697589 */ /* 0x0002e400000e0000 */
.L_x_2090:
        /* <DEDUP_REMOVED lines=16> */
[----:B------:R-:W-:Y:S01]  /*3530*/  PRMT R134, R134, 0x5410, R11 ;  /* 0x0000541086867816 */ /* 0x000fe2000000000b */
[----:B------:R-:W-:Y:S01]  /*3540*/  IMAD.U32 R11, R12, 0x10000, RZ ;  /* 0x000100000c0b7824 */ /* 0x000fe200078e00ff */
[----:B------:R-:W-:-:S02]  /*3550*/  PRMT R139, R136, 0x5410, R139 ;  /* 0x00005410888b7816 */ /* 0x000fc4000000008b */
[----:B------:R-:W-:Y:S02]  /*3560*/  PRMT R140, R137, 0x5410, R140 ;  /* 0x00005410898c7816 */ /* 0x000fe4000000008c */
[----:B------:R-:W-:Y:S01]  /*3570*/  LOP3.LUT R73, R14, 0xffff0000, RZ, 0xc0, !PT ;  /* 0xffff00000e497812 */ /* 0x000fe200078ec0ff */
[----:B------:R-:W-:Y:S01]  /*3580*/  IMAD.U32 R14, R13, 0x10000, RZ ;  /* 0x000100000d0e7824 */ /* 0x000fe200078e00ff */
[----:B------:R-:W-:Y:S01]  /*3590*/  PRMT R135, R135, 0x5410, R142 ;  /* 0x0000541087877816 */ /* 0x000fe2000000008e */
[----:B------:R-:W-:Y:S01]  /*35a0*/  IMAD.U32 R141, R140, 0x10000, RZ ;  /* 0x000100008c8d7824 */ /* 0x000fe200078e00ff */
[----:B------:R-:W-:Y:S02]  /*35b0*/  LOP3.LUT R13, R13, 0xffff0000, RZ, 0xc0, !PT ;  /* 0xffff00000d0d7812 */ /* 0x000fe400078ec0ff */
        /* <DEDUP_REMOVED lines=32> */
.L_x_1704:
[----:B------:R-:W-:Y:S05]  /*37c0*/  BSYNC B3 ;  /* 0x0000000000037941 */ /* 0x000fea0003800000 */
.L_x_1703:
[----:B0-----:R4:W-:Y:S02]  /*37d0*/  ST.E.128 desc[UR54][R76.64], R12 ;  /* 0x0000000c4c007985 */ /* 0x0019e4000c101d36 */
.L_x_1702:
[----:B------:R-:W-:Y:S05]  /*37e0*/  BSYNC B2 ;  /* 0x0000000000027941 */ /* 0x000fea0003800000 */
.L_x_1701:
        /* <DEDUP_REMOVED lines=13> */
[----:B------:R-:W-:Y:S01]  /*38c0*/  PRMT R124, R124, 0x5410, R11 ;  /* 0x000054107c7c7816 */ /* 0x000fe2000000000b */
[----:B------:R-:W-:Y:S01]  /*38d0*/  IMAD.U32 R11, R12, 0x10000, RZ ;  /* 0x000100000c0b7824 */ /* 0x000fe200078e00ff */
[----:B------:R-:W-:-:S02]  /*38e0*/  PRMT R125, R125, 0x5410, R74 ;  /* 0x000054107d7d7816 */ /* 0x000fc4000000004a */
        /* <DEDUP_REMOVED lines=10> */
[C---:B------:R-:W-:Y:S01]  /*3990*/  FMUL.FTZ R77, R13.reuse, R75 ;  /* 0x0000004b0d4d7220 */ /* 0x040fe20000410000 */
        /* <DEDUP_REMOVED lines=9> */
[C---:B------:R-:W-:Y:S01]  /*3a30*/  FFMA.FTZ R74, R68.reuse, R74, -R13 ;  /* 0x0000004a444a7223 */ /* 0x040fe2000001080d */
        /* <DEDUP_REMOVED lines=14> */
[----:B------:R-:W-:Y:S01]  /*3b20*/  F2FP.BF16.F32.PACK_AB R15, R15, R68 ;  /* 0x000000440f0f723e */ /* 0x000fe200000010ff */
[----:B------:R-:W-:-:S07]  /*3b30*/  IMAD.MOV.U32 R14, RZ, RZ, R74 ;  /* 0x000000ffff0e7224 */ /* 0x000fce00078e004a */
.L_x_1706:
[----:B------:R-:W-:Y:S05]  /*3b40*/  BSYNC B2 ;  /* 0x0000000000027941 */ /* 0x000fea0003800000 */
.L_x_1705:
[----:B0-----:R0:W-:Y:S02]  /*3b50*/  ST.E.128 desc[UR54][R72.64], R12 ;  /* 0x0000000c48007985 */ /* 0x0011e4000c101d36 */
.L_x_1700:
[----:B------:R-:W-:Y:S05]  /*3b60*/  BSYNC B1 ;  /* 0x0000000000017941 */ /* 0x000fea0003800000 */
.L_x_1699:
[----:B------:R-:W-:-:S03]  /*3b70*/  UMOV UR4, 0xffffffff ;  /* 0xffffffff00047882 */ /* 0x000fc60000000000 */
[----:B------:R-:W-:Y:S05]  /*3b80*/  BRA.DIV UR4, `(.L_x_1707) ;  /* 0x0000020a04cc7947 */ /* 0x000fea000b800000 */
[----:B------:R1:W1:Y:S04]  /*3b90*/  SHFL.IDX PT, R71, R103, 0x1, 0x181f ;  /* 0x00381f0067477f89 */ /* 0x00026800000e0000 */
[----:B0-----:R0:W0:Y:S02]  /*3ba0*/  SHFL.IDX PT, R73, R108, 0x1, 0x181f ;  /* 0x00381f006c497f89 */ /* 0x00102400000e0000 */
.L_x_2094:
        /* <DEDUP_REMOVED lines=28> */
[----:B------:R-:W-:Y:S01]  /*3d70*/  FMUL.FTZ R77, R65, R74 ;  /* 0x0000004a414d7220 */ /* 0x000fe20000410000 */
[----:B------:R-:W-:Y:S01]  /*3d80*/  LOP3.LUT R66, R15, 0xffff0000, RZ, 0xc0, !PT ;  /* 0xffff00000f427812 */ /* 0x000fe200078ec0ff */
[C---:B------:R-:W-:Y:S01]  /*3d90*/  FMUL.FTZ R75, R13.reuse, R72 ;  /* 0x000000480d4b7220 */ /* 0x040fe20000410000 */
[----:B------:R-:W-:Y:S01]  /*3da0*/  LOP3.LUT R12, R12, 0xffff0000, RZ, 0xc0, !PT ;  /* 0xffff00000c0c7812 */ /* 0x000fe200078ec0ff */
[----:B------:R-:W-:Y:S01]  /*3db0*/  FMUL.FTZ R13, R13, R67 ;  /* 0x000000430d0d7220 */ /* 0x000fe20000410000 */
[----:B------:R-:W-:Y:S01]  /*3dc0*/  LOP3.LUT R121, R121, 0xffff0000, RZ, 0xc0, !PT ;  /* 0xffff000079797812 */ /* 0x000fe200078ec0ff */
[----:B------:R-:W-:Y:S01]  /*3dd0*/  FMUL.FTZ R65, R65, R70 ;  /* 0x0000004641417220 */ /* 0x000fe20000410000 */
[----:B------:R-:W-:Y:S01]  /*3de0*/  LOP3.LUT R119, R119, 0xffff0000, RZ, 0xc0, !PT ;  /* 0xffff000077777812 */ /* 0x000fe200078ec0ff */
[----:B------:R-:W-:-:S02]  /*3df0*/  IMAD.U32 R120, R120, 0x10000, RZ ;  /* 0x0001000078787824 */ /* 0x000fc400078e00ff */
[----:B------:R-:W-:Y:S01]  /*3e00*/  FFMA.FTZ R75, R14, R67, -R75 ;  /* 0x000000430e4b7223 */ /* 0x000fe2000001084b */
[----:B------:R-:W-:Y:S02]  /*3e10*/  IMAD.U32 R118, R118, 0x10000, RZ ;  /* 0x0001000076767824 */ /* 0x000fe400078e00ff */
[----:B------:R-:W-:Y:S01]  /*3e20*/  FFMA.FTZ R72, R14, R72, R13 ;  /* 0x000000480e487223 */ /* 0x000fe2000001000d */
[C---:B------:R-:W-:Y:S01]  /*3e30*/  FFMA.FTZ R77, R64.reuse, R70, -R77 ;  /* 0x00000046404d7223 */ /* 0x040fe2000001084d */
[----:B------:R-:W-:Y:S02]  /*3e40*/  IMAD.U32 R15, R15, 0x10000, RZ ;  /* 0x000100000f0f7824 */ /* 0x000fe400078e00ff */
[----:B------:R-:W-:Y:S01]  /*3e50*/  FFMA.FTZ R64, R64, R74, R65 ;  /* 0x0000004a40407223 */ /* 0x000fe20000010041 */
        /* <DEDUP_REMOVED lines=14> */
.L_x_1713:
[----:B------:R-:W-:Y:S05]  /*3f40*/  BSYNC B3 ;  /* 0x0000000000037941 */ /* 0x000fea0003800000 */
.L_x_1712:
[----:B--2---:R0:W-:Y:S02]  /*3f50*/  ST.E.128 desc[UR54][R68.64], R12 ;  /* 0x0000000c44007985 */ /* 0x0041e4000c101d36 */
.L_x_1711:
[----:B------:R-:W-:Y:S05]  /*3f60*/  BSYNC B2 ;  /* 0x0000000000027941 */ /* 0x000fea0003800000 */
.L_x_1710:
        /* <DEDUP_REMOVED lines=53> */
.L_x_1715:
[----:B------:R-:W-:Y:S05]  /*42c0*/  BSYNC B2 ;  /* 0x0000000000027941 */ /* 0x000fea0003800000 */
.L_x_1714:
[----:B----4-:R0:W-:Y:S02]  /*42d0*/  ST.E.128 desc[UR54][R64.64], R12 ;  /* 0x0000000c40007985 */ /* 0x0101e4000c101d36 */
.L_x_1709:
[----:B------:R-:W-:Y:S05]  /*42e0*/  BSYNC B1 ;  /* 0x0000000000017941 */ /* 0x000fea0003800000 */
.L_x_1708:
[----:B------:R-:W-:-:S03]  /*42f0*/  UMOV UR4, 0xffffffff ;  /* 0xffffffff00047882 */ /* 0x000fc60000000000 */
[----:B------:R-:W-:Y:S05]  /*4300*/  BRA.DIV UR4, `(.L_x_1716) ;  /* 0x0000020604387947 */ /* 0x000fea000b800000 */
[----:B------:R0:W0:Y:S04]  /*4310*/  SHFL.IDX PT, R61, R103, 0x2, 0x181f ;  /* 0x00581f00673d7f89 */ /* 0x00002800000e0000 */
[----:B------:R0:W0:Y:S02]  /*4320*/  SHFL.IDX PT, R63, R108, 0x2, 0x181f ;  /* 0x00581f006c3f7f89 */ /* 0x00002400000e0000 */
.L_x_2098:
[----:B------:R-:W-:Y:S04]  /*4330*/  BSSY B1, `(.L_x_1717) ;  /* 0x0000072000017945 */ /* 0x000fe80003800000 */
[----:B------:R-:W-:Y:S05]  /*4340*/  @P3 BRA `(.L_x_1718) ;  /* 0x0000000400c03947 */ /* 0x000fea0003800000 */
[----:B------:R-:W-:Y:S04]  /*4350*/  BSSY B2, `(.L_x_1719) ;  /* 0x0000038000027945 */ /* 0x000fe80003800000 */
[----:B------:R-:W-:Y:S05]  /*4360*/  @P1 BRA `(.L_x_1720) ;  /* 0x0000000000d81947 */ /* 0x000fea0003800000 */
[----:B0---4-:R0:W4:Y:S01]  /*4370*/  LDS.128 R12, [R93+0x1a400] ;  /* 0x01a400005d0c7984 */ /* 0x0111220000000c00 */
[C---:B------:R-:W-:Y:S01]  /*4380*/  LEA R64, P3, R16.reuse, R63, 0x1 ;  /* 0x0000003f10407211 */ /* 0x040fe200078608ff */
[----:B------:R-:W-:Y:S03]  /*4390*/  BSSY B3, `(.L_x_1721) ;  /* 0x0000032000037945 */ /* 0x000fe60003800000 */
[----:B------:R-:W-:Y:S02]  /*43a0*/  LEA.HI.X R65, R16, R61, R17, 0x1, P3 ;  /* 0x0000003d10417211 */ /* 0x000fe400018f0c11 */
[----:B------:R-:W-:-:S13]  /*43b0*/  ISETP.GE.AND P3, PT, R22, R107, PT ;  /* 0x0000006b1600720c */ /* 0x000fda0003f66270 */
[----:B0-----:R-:W-:Y:S05]  /*43c0*/  @P3 BRA `(.L_x_1722) ;  /* 0x0000000000b83947 */ /* 0x001fea0003800000 */
[----:B------:R-:W-:Y:S02]  /*43d0*/  SHF.R.U64 R11, R58, 0x10, R59 ;  /* 0x000000103a0b7819 */ /* 0x000fe4000000123b */
[----:B------:R-:W-:Y:S01]  /*43e0*/  SHF.R.U64 R67, R56, 0x10, R57 ;  /* 0x0000001038437819 */ /* 0x000fe20000001239 */
[----:B----4-:R-:W-:Y:S01]  /*43f0*/  IMAD.U32 R56, R14, 0x10000, RZ ;  /* 0x000100000e387824 */ /* 0x010fe200078e00ff */
        /* <DEDUP_REMOVED lines=43> */
.L_x_1722:
[----:B------:R-:W-:Y:S05]  /*46b0*/  BSYNC B3 ;  /* 0x0000000000037941 */ /* 0x000fea0003800000 */
.L_x_1721:
[----:B----4-:R0:W-:Y:S02]  /*46c0*/  ST.E.128 desc[UR54][R64.64], R12 ;  /* 0x0000000c40007985 */ /* 0x0101e4000c101d36 */
.L_x_1720:
[----:B------:R-:W-:Y:S05]  /*46d0*/  BSYNC B2 ;  /* 0x0000000000027941 */ /* 0x000fea0003800000 */
.L_x_1719:
[----:B------:R-:W-:Y:S05]  /*46e0*/  @P2 BRA `(.L_x_1718) ;  /* 0x0000000000d82947 */ /* 0x000fea0003800000 */
[----:B0---4-:R0:W4:Y:S01]  /*46f0*/  LDS.128 R12, [R93+0x1e400] ;  /* 0x01e400005d0c7984 */ /* 0x0111220000000c00 */
[C---:B------:R-:W-:Y:S01]  /*4700*/  LEA R56, P3, R2.reuse, R63, 0x1 ;  /* 0x0000003f02387211 */ /* 0x040fe200078608ff */
[----:B------:R-:W-:Y:S03]  /*4710*/  BSSY B2, `(.L_x_1723) ;  /* 0x0000032000027945 */ /* 0x000fe60003800000 */
[----:B------:R-:W-:Y:S02]  /*4720*/  LEA.HI.X R57, R2, R61, R185, 0x1, P3 ;  /* 0x0000003d02397211 */ /* 0x000fe400018f0cb9 */
        /* <DEDUP_REMOVED lines=48> */
.L_x_1724:
[----:B------:R-:W-:Y:S05]  /*4a30*/  BSYNC B2 ;  /* 0x0000000000027941 */ /* 0x000fea0003800000 */
.L_x_1723:
[----:B----4-:R0:W-:Y:S02]  /*4a40*/  ST.E.128 desc[UR54][R56.64], R12 ;  /* 0x0000000c38007985 */ /* 0x0101e4000c101d36 */
.L_x_1718:
[----:B------:R-:W-:Y:S05]  /*4a50*/  BSYNC B1 ;  /* 0x0000000000017941 */ /* 0x000fea0003800000 */
.L_x_1717:
[----:B------:R-:W-:-:S03]  /*4a60*/  UMOV UR4, 0xffffffff ;  /* 0xffffffff00047882 */ /* 0x000fc60000000000 */
[----:B------:R-:W-:Y:S05]  /*4a70*/  BRA.DIV UR4, `(.L_x_1725) ;  /* 0x000001fe04a87947 */ /* 0x000fea000b800000 */
[----:B01----:R-:W0:Y:S04]  /*4a80*/  SHFL.IDX PT, R103, R103, 0x3, 0x181f ;  /* 0x00781f0067677f89 */ /* 0x003e2800000e0000 */
[----:B------:R1:W0:Y:S02]  /*4a90*/  SHFL.IDX PT, R53, R108, 0x3, 0x181f ;  /* 0x00781f006c357f89 */ /* 0x00022400000e0000 */
.L_x_2102:
[----:B------:R-:W-:Y:S05]  /*4aa0*/  @P4 BRA `(.L_x_1726) ;  /* 0x0000003400ec4947 */ /* 0x000fea0003800000 */
[----:B------:R-:W-:Y:S04]  /*4ab0*/  BSSY B1, `(.L_x_1727) ;  /* 0x0000038000017945 */ /* 0x000fe80003800000 */
[----:B------:R-:W-:Y:S05]  /*4ac0*/  @P1 BRA `(.L_x_1728) ;  /* 0x0000000000d81947 */ /* 0x000fea0003800000 */
[----:B----4-:R4:W1:Y:S01]  /*4ad0*/  LDS.128 R12, [R93+0x1b400] ;  /* 0x01b400005d0c7984 */ /* 0x0108620000000c00 */
[C---:B0-----:R-:W-:Y:S01]  /*4ae0*/  LEA R54, P3, R16.reuse, R53, 0x1 ;  /* 0x0000003510367211 */ /* 0x041fe200078608ff */
[----:B------:R-:W-:Y:S03]  /*4af0*/  BSSY B2, `(.L_x_1729) ;  /* 0x0000032000027945 */ /* 0x000fe60003800000 */
[----:B------:R-:W-:Y:S02]  /*4b00*/  LEA.HI.X R55, R16, R103, R17, 0x1, P3 ;  /* 0x0000006710377211 */ /* 0x000fe400018f0c11 */
[----:B------:R-:W-:-:S13]  /*4b10*/  ISETP.GE.AND P3, PT, R22, R107, PT ;  /* 0x0000006b1600720c */ /* 0x000fda0003f66270 */
[----:B----4-:R-:W-:Y:S05]  /*4b20*/  @P3 BRA `(.L_x_1730) ;  /* 0x0000000000b83947 */ /* 0x010fea0003800000 */
[----:B------:R-:W-:Y:S02]  /*4b30*/  SHF.R.U64 R11, R50, 0x10, R51 ;  /* 0x00000010320b7819 */ /* 0x000fe40000001233 */
[----:B------:R-:W-:Y:S01]  /*4b40*/  SHF.R.U64 R57, R48, 0x10, R49 ;  /* 0x0000001030397819 */ /* 0x000fe20000001231 */
[----:B-1----:R-:W-:Y:S01]  /*4b50*/  IMAD.U32 R48, R14, 0x10000, RZ ;  /* 0x000100000e307824 */ /* 0x002fe200078e00ff */
        /* <DEDUP_REMOVED lines=43> */
.L_x_1730:
[----:B------:R-:W-:Y:S05]  /*4e10*/  BSYNC B2 ;  /* 0x0000000000027941 */ /* 0x000fea0003800000 */
.L_x_1729:
[----:B-1----:R0:W-:Y:S02]  /*4e20*/  ST.E.128 desc[UR54][R54.64], R12 ;  /* 0x0000000c36007985 */ /* 0x0021e4000c101d36 */
.L_x_1728:
[----:B------:R-:W-:Y:S05]  /*4e30*/  BSYNC B1 ;  /* 0x0000000000017941 */ /* 0x000fea0003800000 */
.L_x_1727:
        /* <DEDUP_REMOVED lines=39> */
[-C--:B------:R-:W-:Y:S01]  /*50b0*/  FMUL.FTZ R44, R46, R109.reuse ;  /* 0x0000006d2e2c7220 */ /* 0x080fe20000410000 */
[C---:B------:R-:W-:Y:S01]  /*50c0*/  FMUL.FTZ R14, R12.reuse, R106 ;  /* 0x0000006a0c0e7220 */ /* 0x040fe20000410000 */
[----:B------:R-:W-:Y:S01]  /*50d0*/  FMUL.FTZ R13, R12, R78 ;  /* 0x0000004e0c0d7220 */ /* 0x000fe20000410000 */
        /* <DEDUP_REMOVED lines=11> */
.L_x_1732:
[----:B------:R-:W-:Y:S05]  /*5190*/  BSYNC B1 ;  /* 0x0000000000017941 */ /* 0x000fea0003800000 */
.L_x_1731:
[----:B----4-:R0:W-:Y:S01]  /*51a0*/  ST.E.128 desc[UR54][R48.64], R12 ;  /* 0x0000000c30007985 */ /* 0x0101e2000c101d36 */
[----:B------:R-:W-:Y:S05]  /*51b0*/  BRA `(.L_x_1726) ;  /* 0x0000003000287947 */ /* 0x000fea0003800000 */
.L_x_1686:
        /* <DEDUP_REMOVED lines=20> */
[----:B------:R-:W-:-:S05]  /*5300*/  @!P5 IADD3 R48, P6, R84, R14, RZ ;  /* 0x0000000e5430d210 */ /* 0x000fca0007fde0ff */
[----:B------:R-:W-:Y:S02]  /*5310*/  @!P5 IMAD.X R49, R91, 0x1, R40, P6 ;  /* 0x000000015b31d824 */ /* 0x000fe400030e0628 */
        /* <DEDUP_REMOVED lines=8> */
[----:B------:R-:W-:Y:S02]  /*53a0*/  @!P4 LEA R68, P6, R46, R68, 0x1 ;  /* 0x000000442e44c211 */ /* 0x000fe400078c08ff */
[----:B------:R-:W-:Y:S02]  /*53b0*/  CS2R R52, SRZ ;  /* 0x0000000000347805 */ /* 0x000fe4000001ff00 */
[----:B------:R-:W-:Y:S02]  /*53c0*/  CS2R R58, SRZ ;  /* 0x00000000003a7805 */ /* 0x000fe4000001ff00 */
[----:B------:R-:W-:-:S02]  /*53d0*/  CS2R R56, SRZ ;  /* 0x0000000000387805 */ /* 0x000fc4000001ff00 */
[----:B------:R-:W-:Y:S02]  /*53e0*/  @!P4 LEA.HI.X R69, R46, R69, R47, 0x1, P6 ;  /* 0x000000452e45c211 */ /* 0x000fe400030f0c2f */
[----:B------:R-:W-:Y:S02]  /*53f0*/  CS2R R46, SRZ ;  /* 0x00000000002e7805 */ /* 0x000fe4000001ff00 */
[C---:B-1----:R-:W-:Y:S02]  /*5400*/  @!P4 LEA R70, P6, R44.reuse, R70, 0x1 ;  /* 0x000000462c46c211 */ /* 0x042fe400078c08ff */
[----:B------:R-:W-:Y:S01]  /*5410*/  CS2R R48, SRZ ;  /* 0x0000000000307805 */ /* 0x000fe2000001ff00 */
[----:B------:R-:W5:Y:S01]  /*5420*/  @!P4 LDG.E.128 R52, desc[UR54][R68.64] ;  /* 0x000000364434c981 */ /* 0x000f62000c1e1d00 */
[----:B------:R-:W-:Y:S02]  /*5430*/  @!P4 LEA.HI.X R71, R44, R71, R45, 0x1, P6 ;  /* 0x000000472c47c211 */ /* 0x000fe400030f0c2d */
[----:B------:R-:W-:-:S02]  /*5440*/  CS2R R44, SRZ ;  /* 0x00000000002c7805 */ /* 0x000fc4000001ff00 */
[----:B------:R0:W5:Y:S04]  /*5450*/  @!P5 LDG.E.128 R48, desc[UR54][R62.64] ;  /* 0x000000363e30d981 */ /* 0x000168000c1e1d00 */
[----:B------:R-:W5:Y:S01]  /*5460*/  @!P4 LDG.E.128 R56, desc[UR54][R70.64] ;  /* 0x000000364638c981 */ /* 0x000f62000c1e1d00 */
[----:B--2---:R-:W-:-:S03]  /*5470*/  @!P3 LEA R76, P4, R66, R76, 0x1 ;  /* 0x0000004c424cb211 */ /* 0x004fc600078808ff */
[----:B------:R1:W5:Y:S01]  /*5480*/  @!P5 LDG.E.128 R44, desc[UR54][R60.64] ;  /* 0x000000363c2cd981 */ /* 0x000362000c1e1d00 */
        /* <DEDUP_REMOVED lines=12> */
[----:B------:R0:W5:Y:S01]  /*5550*/  @!P3 LDG.E.128 R60, desc[UR54][R76.64] ;  /* 0x000000364c3cb981 */ /* 0x000162000c1e1d00 */
[----:B------:R-:W-:Y:S02]  /*5560*/  CS2R R74, SRZ ;  /* 0x00000000004a7805 */ /* 0x000fe4000001ff00 */
[----:B------:R-:W-:Y:S01]  /*5570*/  CS2R R72, SRZ ;  /* 0x0000000000487805 */ /* 0x000fe2000001ff00 */
[----:B------:R0:W5:Y:S01]  /*5580*/  @!P3 LDG.E.128 R64, desc[UR54][R78.64] ;  /* 0x000000364e40b981 */ /* 0x000162000c1e1d00 */
[----:B------:R-:W-:Y:S01]  /*5590*/  ISETP.GE.AND P3, PT, R16, R107, PT ;  /* 0x0000006b1000720c */ /* 0x000fe20003f66270 */
[----:B------:R-:W-:-:S12]  /*55a0*/  @P4 BRA `(.L_x_1734) ;  /* 0x0000000000504947 */ /* 0x000fd80003800000 */
[----:B------:R-:W1:Y:S01]  /*55b0*/  LDC.64 R70, c[0x0][0x3f8] ;  /* 0x0000fe00ff467b82 */ /* 0x000e620000000a00 */
[----:B------:R-:W-:Y:S01]  /*55c0*/  IMAD.MOV.U32 R15, RZ, RZ, R91 ;  /* 0x000000ffff0f7224 */ /* 0x000fe200078e005b */
[----:B------:R-:W-:Y:S01]  /*55d0*/  ULDC.64 UR4, c[0x0][0x3e8] ;  /* 0x0000fa0000047ab9 */ /* 0x000fe20000000a00 */
[----:B------:R-:W-:Y:S01]  /*55e0*/  IMAD.MOV.U32 R13, RZ, RZ, R11 ;  /* 0x000000ffff0d7224 */ /* 0x000fe200078e000b */
[----:B------:R-:W-:-:S04]  /*55f0*/  ULDC.64 UR6, c[0x0][0x400] ;  /* 0x0001000000067ab9 */ /* 0x000fc80000000a00 */
[----:B------:R-:W2:Y:S01]  /*5600*/  LDC.64 R68, c[0x0][0x408] ;  /* 0x00010200ff447b82 */ /* 0x000ea20000000a00 */
[----:B-1----:R-:W-:-:S04]  /*5610*/  IMAD.WIDE.U32 R14, R70, 0x60, R14 ;  /* 0x00000060460e7825 */ /* 0x002fc800078e000e */
[----:B------:R-:W-:Y:S01]  /*5620*/  IMAD R71, R71, 0x60, RZ ;  /* 0x0000006047477824 */ /* 0x000fe200078e02ff */
[----:B------:R-:W-:Y:S01]  /*5630*/  IADD3 R14, P4, R84, R14, RZ ;  /* 0x0000000e540e7210 */ /* 0x000fe20007f9e0ff */
[----:B--2---:R-:W-:-:S03]  /*5640*/  IMAD.WIDE.U32 R12, R68, 0x60, R12 ;  /* 0x00000060440c7825 */ /* 0x004fc600078e000c */
        /* <DEDUP_REMOVED lines=10> */
.L_x_1734:
[----:B------:R-:W-:Y:S05]  /*56f0*/  BSYNC B1 ;  /* 0x0000000000017941 */ /* 0x000fea0003800000 */
.L_x_1733:
[----:B-----5:R-:W-:Y:S01]  /*5700*/  IMAD.MOV.U32 R11, RZ, RZ, R70 ;  /* 0x000000ffff0b7224 */ /* 0x020fe200078e0046 */
[----:B------:R-:W-:Y:S01]  /*5710*/  UISETP.NE.AND UP0, UPT, UR39, 0x3, UPT ;  /* 0x000000032700788c */ /* 0x000fe2000bf05270 */
        /* <DEDUP_REMOVED lines=66> */
.L_x_1735:
[----:B------:R-:W-:Y:S01]  /*5b40*/  IMAD R91, R19, 0x8, R18 ;  /* 0x00000008135b7824 */ /* 0x000fe200078e0212 */
[----:B------:R-:W-:Y:S01]  /*5b50*/  SHF.L.U32 R102, R192, 0x1f, RZ ;  /* 0x0000001fc0667819 */ /* 0x000fe200000006ff */
[----:B------:R-:W1:Y:S01]  /*5b60*/  LDC R110, c[0x0][0x2f4] ;  /* 0x0000bd00ff6e7b82 */ /* 0x000e620000000800 */
[----:B------:R-:W-:Y:S02]  /*5b70*/  BSSY B1, `(.L_x_1736) ;  /* 0x0000003000017945 */ /* 0x000fe40003800000 */
[----:B------:R-:W2:Y:S02]  /*5b80*/  SYNCS.PHASECHK.TRANS64.TRYWAIT P4, [R91+URZ+0x28890], R102 ;  /* 0x028890665b0075a7 */ /* 0x000ea4000808017f */
[----:B--2---:R-:W-:Y:S05]  /*5b90*/  @!P4 BRA `(.L_x_1737) ;  /* 0x000001ec00acc947 */ /* 0x004fea0003800000 */
.L_x_2103:
[----:B------:R-:W-:Y:S05]  /*5ba0*/  BSYNC B1 ;  /* 0x0000000000017941 */ /* 0x000fea0003800000 */
.L_x_1736:
[----:B------:R-:W-:Y:S01]  /*5bb0*/  UMOV UR4, 0xffffffff ;  /* 0xffffffff00047882 */ /* 0x000fe20000000000 */
[----:B-1----:R-:W-:Y:S02]  /*5bc0*/  IMAD.IADD R112, R110, 0x1, -R37 ;  /* 0x000000016e707824 */ /* 0x002fe400078e0a25 */
[----:B------:R-:W-:Y:S05]  /*5bd0*/  BRA.DIV UR4, `(.L_x_1738) ;  /* 0x000001ee04b07947 */ /* 0x000fea000b800000 */
[----:B------:R1:W3:Y:S04]  /*5be0*/  SHFL.IDX PT, R107, R103, RZ, 0x181f ;  /* 0x00181fff676b7589 */ /* 0x0002e800000e0000 */
[----:B------:R1:W4:Y:S02]  /*5bf0*/  SHFL.IDX PT, R106, R108, RZ, 0x181f ;  /* 0x00181fff6c6a7589 */ /* 0x00032400000e0000 */
.L_x_2107:
[----:B------:R-:W-:Y:S01]  /*5c00*/  ISETP.GE.OR P4, PT, R188, R97, P1 ;  /* 0x00000061bc00720c */ /* 0x000fe20000f86670 */
[----:B------:R-:W-:-:S12]  /*5c10*/  BSSY B1, `(.L_x_1739) ;  /* 0x0000079000017945 */ /* 0x000fd80003800000 */
[----:B------:R-:W-:Y:S05]  /*5c20*/  @P4 BRA `(.L_x_1740) ;  /* 0x0000000400dc4947 */ /* 0x000fea0003800000 */
[----:B------:R-:W-:Y:S01]  /*5c30*/  SEL R11, R37, R112, !P0 ;  /* 0x00000070250b7207 */ /* 0x000fe20004000000 */
[----:B------:R-:W-:Y:S01]  /*5c40*/  BSSY B2, `(.L_x_1741) ;  /* 0x0000071000027945 */ /* 0x000fe20003800000 */
[C---:B----4-:R-:W-:Y:S02]  /*5c50*/  LEA R104, P4, R41.reuse, R106, 0x1 ;  /* 0x0000006a29687211 */ /* 0x050fe400078808ff */
[----:B------:R-:W-:Y:S02]  /*5c60*/  SHF.R.S32.HI R12, RZ, 0x1f, R11 ;  /* 0x0000001fff0c7819 */ /* 0x000fe4000001140b */
[----:B---3--:R-:W-:Y:S02]  /*5c70*/  LEA.HI.X R105, R41, R107, R90, 0x1, P4 ;  /* 0x0000006b29697211 */ /* 0x008fe400020f0c5a */
        /* <DEDUP_REMOVED lines=14> */
[----:B0-----:R-:W-:-:S04]  /*5d60*/  IMAD R76, R15, 0x2, R18 ;  /* 0x000000020f4c7824 */ /* 0x001fc800078e0212 */
[----:B------:R-:W0:Y:S04]  /*5d70*/  LDS.128 R12, [R13+0x18400] ;  /* 0x018400000d0c7984 */ /* 0x000e280000000c00 */
[----:B------:R-:W3:Y:S01]  /*5d80*/  LDS.128 R76, [R76+0x18400] ;  /* 0x018400004c4c7984 */ /* 0x000ee20000000c00 */
[----:B------:R-:W-:Y:S05]  /*5d90*/  @P3 BRA `(.L_x_1742) ;  /* 0x00000004006c3947 */ /* 0x000fea0003800000 */
[----:B------:R-:W-:Y:S01]  /*5da0*/  SHF.R.U32.HI R144, RZ, 0x10, R49 ;  /* 0x00000010ff907819 */ /* 0x000fe20000011631 */
[----:B---3--:R-:W-:Y:S01]  /*5db0*/  IMAD.U32 R142, R79, 0x10000, RZ ;  /* 0x000100004f8e7824 */ /* 0x008fe200078e00ff */
[--C-:B------:R-:W-:Y:S01]  /*5dc0*/  SHF.R.U64 R152, R44, 0x10, R45.reuse ;  /* 0x000000102c987819 */ /* 0x100fe2000000122d */
[----:B0-----:R-:W-:Y:S01]  /*5dd0*/  IMAD.U32 R44, R12, 0x10000, RZ ;  /* 0x000100000c2c7824 */ /* 0x001fe200078e00ff */
[----:B------:R-:W-:Y:S02]  /*5de0*/  SHF.R.U32.HI R45, RZ, 0x10, R45 ;  /* 0x00000010ff2d7819 */ /* 0x000fe4000001162d */
[----:B------:R-:W-:Y:S02]  /*5df0*/  PRMT R143, R141, 0x5410, R144 ;  /* 0x000054108d8f7816 */ /* 0x000fe40000000090 */
[----:B------:R-:W-:Y:S02]  /*5e00*/  SHF.R.U32.HI R147, RZ, 0x10, R47 ;  /* 0x00000010ff937819 */ /* 0x000fe4000001162f */
[----:B------:R-:W-:Y:S01]  /*5e10*/  PRMT R140, R140, 0x5410, R45 ;  /* 0x000054108c8c7816 */ /* 0x000fe2000000002d */
[----:B------:R-:W-:Y:S01]  /*5e20*/  IMAD.U32 R144, R143, 0x10000, RZ ;  /* 0x000100008f907824 */ /* 0x000fe200078e00ff */
[----:B------:R-:W-:Y:S01]  /*5e30*/  SHF.R.U64 R145, R48, 0x10, R49 ;  /* 0x0000001030917819 */ /* 0x000fe20000001231 */
[----:B------:R-:W-:Y:S01]  /*5e40*/  IMAD.U32 R48, R13, 0x10000, RZ ;  /* 0x000100000d307824 */ /* 0x000fe200078e00ff */
[--C-:B------:R-:W-:Y:S01]  /*5e50*/  SHF.R.U64 R148, R50, 0x10, R51.reuse ;  /* 0x0000001032947819 */ /* 0x100fe20000001233 */
[----:B------:R-:W-:Y:S01]  /*5e60*/  IMAD.U32 R50, R15, 0x10000, RZ ;  /* 0x000100000f327824 */ /* 0x000fe200078e00ff */
[----:B------:R-:W-:Y:S01]  /*5e70*/  SHF.R.U32.HI R146, RZ, 0x10, R51 ;  /* 0x00000010ff927819 */ /* 0x000fe20000011633 */
[----:B------:R-:W-:Y:S01]  /*5e80*/  IMAD.U32 R51, R77, 0x10000, RZ ;  /* 0x000100004d337824 */ /* 0x000fe200078e00ff */
[----:B------:R-:W-:Y:S01]  /*5e90*/  PRMT R141, R136, 0x5410, R147 ;  /* 0x00005410888d7816 */ /* 0x000fe20000000093 */
[----:B------:R-:W-:Y:S01]  /*5ea0*/  IMAD.U32 R136, R140, 0x10000, RZ ;  /* 0x000100008c887824 */ /* 0x000fe200078e00ff */
[----:B------:R-:W-:Y:S01]  /*5eb0*/  PRMT R138, R138, 0x5410, R145 ;  /* 0x000054108a8a7816 */ /* 0x000fe20000000091 */
[----:B------:R-:W-:Y:S01]  /*5ec0*/  FMUL.FTZ R145, R51, R144 ;  /* 0x0000009033917220 */ /* 0x000fe20000410000 */
[----:B------:R-:W-:Y:S01]  /*5ed0*/  PRMT R135, R135, 0x5410, R146 ;  /* 0x0000541087877816 */ /* 0x000fe20000000092 */
[-C--:B------:R-:W-:Y:S01]  /*5ee0*/  FMUL.FTZ R51, R51, R136.reuse ;  /* 0x0000008833337220 */ /* 0x080fe20000410000 */
[----:B------:R-:W-:Y:S01]  /*5ef0*/  LOP3.LUT R77, R77, 0xffff0000, RZ, 0xc0, !PT ;  /* 0xffff00004d4d7812 */ /* 0x000fe200078ec0ff */
[----:B------:R-:W-:Y:S01]  /*5f00*/  FFMA.FTZ R145, R48, R136, -R145 ;  /* 0x0000008830917223 */ /* 0x000fe20000010891 */
[----:B------:R-:W-:Y:S01]  /*5f10*/  LOP3.LUT R146, R143, 0xffff0000, RZ, 0xc0, !PT ;  /* 0xffff00008f927812 */ /* 0x000fe200078ec0ff */
[----:B------:R-:W-:Y:S01]  /*5f20*/  IMAD.U32 R143, R135, 0x10000, RZ ;  /* 0x00010000878f7824 */ /* 0x000fe200078e00ff */
[----:B------:R-:W-:Y:S01]  /*5f30*/  LOP3.LUT R140, R140, 0xffff0000, RZ, 0xc0, !PT ;  /* 0xffff00008c8c7812 */ /* 0x000fe200078ec0ff */
[----:B------:R-:W-:Y:S01]  /*5f40*/  FFMA.FTZ R144, R48, R144, R51 ;  /* 0x0000009030907223 */ /* 0x000fe20000010033 */
[----:B------:R-:W-:Y:S01]  /*5f50*/  LOP3.LUT R49, R13, 0xffff0000, RZ, 0xc0, !PT ;  /* 0xffff00000d317812 */ /* 0x000fe200078ec0ff */
[----:B------:R-:W-:Y:S01]  /*5f60*/  FMUL.FTZ R136, R77, R146 ;  /* 0x000000924d887220 */ /* 0x000fe20000410000 */
[----:B------:R-:W-:-:S02]  /*5f70*/  IMAD.U32 R51, R141, 0x10000, RZ ;  /* 0x000100008d337824 */ /* 0x000fc400078e00ff */
[-C--:B------:R-:W-:Y:S01]  /*5f80*/  FMUL.FTZ R48, R77, R140.reuse ;  /* 0x0000008c4d307220 */ /* 0x080fe20000410000 */
[----:B------:R-:W-:Y:S01]  /*5f90*/  FMUL.FTZ R77, R142, R143 ;  /* 0x0000008f8e4d7220 */ /* 0x000fe20000410000 */
[----:B------:R-:W-:Y:S01]  /*5fa0*/  FFMA.FTZ R140, R49, R140, -R136 ;  /* 0x0000008c318c7223 */ /* 0x000fe20000010888 */
[----:B------:R-:W-:Y:S01]  /*5fb0*/  PRMT R139, R139, 0x5410, R152 ;  /* 0x000054108b8b7816 */ /* 0x000fe20000000098 */
[----:B------:R-:W-:Y:S01]  /*5fc0*/  IMAD.U32 R13, R14, 0x10000, RZ ;  /* 0x000100000e0d7824 */ /* 0x000fe200078e00ff */
[----:B------:R-:W-:Y:S01]  /*5fd0*/  LOP3.LUT R136, R135, 0xffff0000, RZ, 0xc0, !PT ;  /* 0xffff000087887812 */ /* 0x000fe200078ec0ff */
[----:B------:R-:W-:Y:S01]  /*5fe0*/  FFMA.FTZ R135, R49, R146, R48 ;  /* 0x0000009231877223 */ /* 0x000fe20000010030 */
[----:B------:R-:W-:Y:S01]  /*5ff0*/  PRMT R137, R137, 0x5410, R148 ;  /* 0x0000541089897816 */ /* 0x000fe20000000094 */
[-C--:B------:R-:W-:Y:S01]  /*6000*/  FMUL.FTZ R148, R142, R51.reuse ;  /* 0x000000338e947220 */ /* 0x080fe20000410000 */
[----:B------:R-:W-:Y:S01]  /*6010*/  LOP3.LUT R79, R79, 0xffff0000, RZ, 0xc0, !PT ;  /* 0xffff00004f4f7812 */ /* 0x000fe200078ec0ff */
[----:B------:R-:W-:Y:S01]  /*6020*/  FFMA.FTZ R142, R50, R51, -R77 ;  /* 0x00000033328e7223 */ /* 0x000fe2000001084d */
[----:B------:R-:W-:Y:S01]  /*6030*/  LOP3.LUT R48, R141, 0xffff0000, RZ, 0xc0, !PT ;  /* 0xffff00008d307812 */ /* 0x000fe200078ec0ff */
[----:B------:R-:W-:Y:S01]  /*6040*/  IMAD.U32 R51, R138, 0x10000, RZ ;  /* 0x000100008a337824 */ /* 0x000fe200078e00ff */
[----:B------:R-:W-:Y:S01]  /*6050*/  SHF.R.U64 R150, R46, 0x10, R47 ;  /* 0x000000102e967819 */ /* 0x000fe2000000122f */
[----:B------:R-:W-:-:S02]  /*6060*/  IMAD.U32 R46, R76, 0x10000, RZ ;  /* 0x000100004c2e7824 */ /* 0x000fc400078e00ff */
[----:B------:R-:W-:Y:S01]  /*6070*/  FFMA.FTZ R148, R50, R143, R148 ;  /* 0x0000008f32947223 */ /* 0x000fe20000010094 */
[----:B------:R-:W-:Y:S02]  /*6080*/  IMAD.U32 R49, R139, 0x10000, RZ ;  /* 0x000100008b317824 */ /* 0x000fe400078e00ff */
[C---:B------:R-:W-:Y:S01]  /*6090*/  FMUL.FTZ R50, R79.reuse, R136 ;  /* 0x000000884f327220 */ /* 0x040fe20000410000 */
[-C--:B------:R-:W-:Y:S01]  /*60a0*/  FMUL.FTZ R146, R79, R48.reuse ;  /* 0x000000304f927220 */ /* 0x080fe20000410000 */
[C---:B------:R-:W-:Y:S01]  /*60b0*/  FMUL.FTZ R79, R46.reuse, R51 ;  /* 0x000000332e4f7220 */ /* 0x040fe20000410000 */
[----:B------:R-:W-:Y:S01]  /*60c0*/  LOP3.LUT R47, R15, 0xffff0000, RZ, 0xc0, !PT ;  /* 0xffff00000f2f7812 */ /* 0x000fe200078ec0ff */
[----:B------:R-:W-:Y:S01]  /*60d0*/  FMUL.FTZ R46, R46, R49 ;  /* 0x000000312e2e7220 */ /* 0x000fe20000410000 */
[----:B------:R-:W-:Y:S01]  /*60e0*/  LOP3.LUT R76, R76, 0xffff0000, RZ, 0xc0, !PT ;  /* 0xffff00004c4c7812 */ /* 0x000fe200078ec0ff */
[----:B------:R-:W-:Y:S01]  /*60f0*/  IMAD.U32 R15, R78, 0x10000, RZ ;  /* 0x000100004e0f7824 */ /* 0x000fe200078e00ff */
[----:B------:R-:W-:Y:S01]  /*6100*/  PRMT R45, R109, 0x5432, R150 ;  /* 0x000054326d2d7816 */ /* 0x000fe20000000096 */
[----:B------:R-:W-:Y:S01]  /*6110*/  FFMA.FTZ R51, R44, R51, R46 ;  /* 0x000000332c337223 */ /* 0x000fe2000001002e */
[----:B------:R-:W-:Y:S01]  /*6120*/  LOP3.LUT R77, R138, 0xffff0000, RZ, 0xc0, !PT ;  /* 0xffff00008a4d7812 */ /* 0x000fe200078ec0ff */
[C---:B------:R-:W-:Y:S01]  /*6130*/  FFMA.FTZ R141, R47.reuse, R48, -R50 ;  /* 0x000000302f8d7223 */ /* 0x040fe20000010832 */
[----:B------:R-:W-:Y:S01]  /*6140*/  LOP3.LUT R12, R12, 0xffff0000, RZ, 0xc0, !PT ;  /* 0xffff00000c0c7812 */ /* 0x000fe200078ec0ff */
[----:B------:R-:W-:Y:S01]  /*6150*/  FFMA.FTZ R143, R47, R136, R146 ;  /* 0x000000882f8f7223 */ /* 0x000fe20000010092 */
[----:B------:R-:W-:Y:S01]  /*6160*/  LOP3.LUT R139, R139, 0xffff0000, RZ, 0xc0, !PT ;  /* 0xffff00008b8b7812 */ /* 0x000fe200078ec0ff */
[----:B------:R-:W-:Y:S01]  /*6170*/  FFMA.FTZ R79, R44, R49, -R79 ;  /* 0x000000312c4f7223 */ /* 0x000fe2000001084f */
[----:B------:R-:W-:Y:S01]  /*6180*/  IMAD.U32 R46, R137, 0x10000, RZ ;  /* 0x00010000892e7824 */ /* 0x000fe200078e00ff */
[----:B------:R-:W-:Y:S01]  /*6190*/  LOP3.LUT R78, R78, 0xffff0000, RZ, 0xc0, !PT ;  /* 0xffff00004e4e7812 */ /* 0x000fe200078ec0ff */
[----:B------:R-:W-:Y:S01]  /*61a0*/  FMUL.FTZ R47, R76, R77 ;  /* 0x0000004d4c2f7220 */ /* 0x000fe20000410000 */
[----:B------:R-:W-:Y:S01]  /*61b0*/  IMAD.U32 R44, R45, 0x10000, RZ ;  /* 0x000100002d2c7824 */ /* 0x000fe200078e00ff */
[----:B------:R-:W-:Y:S01]  /*61c0*/  LOP3.LUT R137, R137, 0xffff0000, RZ, 0xc0, !PT ;  /* 0xffff000089897812 */ /* 0x000fe200078ec0ff */
[----:B------:R-:W-:Y:S01]  /*61d0*/  FMUL.FTZ R50, R15, R46 ;  /* 0x0000002e0f327220 */ /* 0x000fe20000410000 */
[----:B------:R-:W-:Y:S01]  /*61e0*/  LOP3.LUT R45, R45, 0xffff0000, RZ, 0xc0, !PT ;  /* 0xffff00002d2d7812 */ /* 0x000fe200078ec0ff */
[----:B------:R-:W-:Y:S01]  /*61f0*/  FFMA.FTZ R48, R12, R139, -R47 ;  /* 0x0000008b0c307223 */ /* 0x000fe2000001082f */
[----:B------:R-:W-:Y:S01]  /*6200*/  LOP3.LUT R14, R14, 0xffff0000, RZ, 0xc0, !PT ;  /* 0xffff00000e0e7812 */ /* 0x000fe200078ec0ff */
[----:B------:R-:W-:Y:S01]  /*6210*/  FMUL.FTZ R47, R78, R137 ;  /* 0x000000894e2f7220 */ /* 0x000fe20000410000 */
[----:B------:R-:W-:Y:S01]  /*6220*/  FMUL.FTZ R49, R76, R139 ;  /* 0x0000008b4c317220 */ /* 0x000fe20000410000 */
[-C--:B------:R-:W-:Y:S01]  /*6230*/  FMUL.FTZ R15, R15, R44.reuse ;  /* 0x0000002c0f0f7220 */ /* 0x080fe20000410000 */
[----:B------:R-:W-:Y:S01]  /*6240*/  FMUL.FTZ R78, R78, R45 ;  /* 0x0000002d4e4e7220 */ /* 0x000fe20000410000 */
[C---:B------:R-:W-:Y:S01]  /*6250*/  FFMA.FTZ R50, R13.reuse, R44, -R50 ;  /* 0x0000002c0d327223 */ /* 0x040fe20000010832 */
[----:B------:R-:W-:Y:S01]  /*6260*/  FFMA.FTZ R12, R12, R77, R49 ;  /* 0x0000004d0c0c7223 */ /* 0x000fe20000010031 */
[----:B------:R-:W-:Y:S01]  /*6270*/  FFMA.FTZ R15, R13, R46, R15 ;  /* 0x0000002e0d0f7223 */ /* 0x000fe2000001000f */
[C---:B------:R-:W-:Y:S01]  /*6280*/  FFMA.FTZ R78, R14.reuse, R137, R78 ;  /* 0x000000890e4e7223 */ /* 0x040fe2000001004e */
[----:B------:R-:W-:Y:S01]  /*6290*/  FFMA.FTZ R47, R14, R45, -R47 ;  /* 0x0000002d0e2f7223 */ /* 0x000fe2000001082f */
[----:B------:R-:W-:-:S02]  /*62a0*/  F2FP.BF16.F32.PACK_AB R141, R141, R142 ;  /* 0x0000008e8d8d723e */ /* 0x000fc400000010ff */
[----:B------:R-:W-:Y:S02]  /*62b0*/  F2FP.BF16.F32.PACK_AB R143, R143, R148 ;  /* 0x000000948f8f723e */ /* 0x000fe400000010ff */
[----:B------:R-:W-:Y:S02]  /*62c0*/  F2FP.BF16.F32.PACK_AB R48, R48, R79 ;  /* 0x0000004f3030723e */ /* 0x000fe400000010ff */
[----:B------:R-:W-:Y:S01]  /*62d0*/  F2FP.BF16.F32.PACK_AB R76, R12, R51 ;  /* 0x000000330c4c723e */ /* 0x000fe200000010ff */
[----:B------:R-:W-:Y:S01]  /*62e0*/  IMAD.MOV.U32 R79, RZ, RZ, R143 ;  /* 0x000000ffff4f7224 */ /* 0x000fe200078e008f */
[----:B------:R-:W-:Y:S01]  /*62f0*/  F2FP.BF16.F32.PACK_AB R78, R78, R15 ;  /* 0x0000000f4e4e723e */ /* 0x000fe200000010ff */
[----:B------:R-:W-:Y:S01]  /*6300*/  IMAD.MOV.U32 R12, RZ, RZ, R48 ;  /* 0x000000ffff0c7224 */ /* 0x000fe200078e0030 */
[----:B------:R-:W-:Y:S01]  /*6310*/  F2FP.BF16.F32.PACK_AB R13, R140, R145 ;  /* 0x000000918c0d723e */ /* 0x000fe200000010ff */
[----:B------:R-:W-:Y:S01]  /*6320*/  IMAD.MOV.U32 R15, RZ, RZ, R141 ;  /* 0x000000ffff0f7224 */ /* 0x000fe200078e008d */
[----:B------:R-:W-:-:S02]  /*6330*/  F2FP.BF16.F32.PACK_AB R77, R135, R144 ;  /* 0x00000090874d723e */ /* 0x000fc400000010ff */
[----:B------:R-:W-:-:S07]  /*6340*/  F2FP.BF16.F32.PACK_AB R14, R47, R50 ;  /* 0x000000322f0e723e */ /* 0x000fce00000010ff */
.L_x_1742:
[----:B------:R-:W-:Y:S05]  /*6350*/  BSYNC B2 ;  /* 0x0000000000027941 */ /* 0x000fea0003800000 */
.L_x_1741:
[----:B------:R-:W-:Y:S01]  /*6360*/  ISETP.GE.AND P4, PT, R11, R110, PT ;  /* 0x0000006e0b00720c */ /* 0x000fe20003f86270 */
[----:B0-----:R0:W-:-:S12]  /*6370*/  ST.E.128 desc[UR54][R104.64], R12 ;  /* 0x0000000c68007985 */ /* 0x0011d8000c101d36 */
[----:B------:R-:W-:-:S05]  /*6380*/  @!P4 IMAD.WIDE R106, R11, 0x2, R106 ;  /* 0x000000020b6ac825 */ /* 0x000fca00078e026a */
[----:B---3--:R0:W-:Y:S02]  /*6390*/  @!P4 ST.E.128 desc[UR54][R106.64], R76 ;  /* 0x0000004c6a00c985 */ /* 0x0081e4000c101d36 */
.L_x_1740:
[----:B------:R-:W-:Y:S05]  /*63a0*/  BSYNC B1 ;  /* 0x0000000000017941 */ /* 0x000fea0003800000 */
.L_x_1739:
[----:B------:R-:W-:-:S03]  /*63b0*/  UMOV UR4, 0xffffffff ;  /* 0xffffffff00047882 */ /* 0x000fc60000000000 */
[----:B------:R-:W-:Y:S05]  /*63c0*/  BRA.DIV UR4, `(.L_x_1743) ;  /* 0x000001ea04007947 */ /* 0x000fea000b800000 */
[----:B------:R0:W0:Y:S04]  /*63d0*/  SHFL.IDX PT, R51, R103, 0x1, 0x181f ;  /* 0x00381f0067337f89 */ /* 0x00002800000e0000 */
[----:B------:R0:W0:Y:S02]  /*63e0*/  SHFL.IDX PT, R50, R108, 0x1, 0x181f ;  /* 0x00381f006c327f89 */ /* 0x00002400000e0000 */
.L_x_2111:
[----:B------:R-:W-:Y:S01]  /*63f0*/  ISETP.GE.OR P4, PT, R217, R97, P1 ;  /* 0x00000061d900720c */ /* 0x000fe20000f86670 */
[----:B------:R-:W-:-:S12]  /*6400*/  BSSY B1, `(.L_x_1744) ;  /* 0x0000079000017945 */ /* 0x000fd80003800000 */
        /* <DEDUP_REMOVED lines=21> */
[----:B------:R-:W0:Y:S01]  /*6560*/  LDS.128 R44, [R44+0x18400] ;  /* 0x018400002c2c7984 */ /* 0x000e220000000c00 */
[----:B------:R-:W-:Y:S05]  /*6570*/  @P3 BRA `(.L_x_1747) ;  /* 0x0000000400703947 */ /* 0x000fea0003800000 */
[----:B------:R-:W-:Y:S02]  /*6580*/  SHF.R.U32.HI R77, RZ, 0x10, R57 ;  /* 0x00000010ff4d7819 */ /* 0x000fe40000011639 */
[----:B---3--:R-:W-:Y:S02]  /*6590*/  SHF.R.U32.HI R107, RZ, 0x10, R53 ;  /* 0x00000010ff6b7819 */ /* 0x008fe40000011635 */
[----:B------:R-:W-:Y:S02]  /*65a0*/  PRMT R134, R134, 0x5410, R77 ;  /* 0x0000541086867816 */ /* 0x000fe4000000004d */
[----:B------:R-:W-:Y:S01]  /*65b0*/  SHF.R.U64 R76, R56, 0x10, R57 ;  /* 0x00000010384c7819 */ /* 0x000fe20000001239 */
[----:B0-----:R-:W-:Y:S01]  /*65c0*/  IMAD.U32 R56, R45, 0x10000, RZ ;  /* 0x000100002d387824 */ /* 0x001fe200078e00ff */
[----:B------:R-:W-:Y:S01]  /*65d0*/  PRMT R130, R130, 0x5410, R107 ;  /* 0x0000541082827816 */ /* 0x000fe2000000006b */
[----:B------:R-:W-:Y:S01]  /*65e0*/  IMAD.U32 R77, R134, 0x10000, RZ ;  /* 0x00010000864d7824 */ /* 0x000fe200078e00ff */
[----:B------:R-:W-:-:S02]  /*65f0*/  SHF.R.U32.HI R79, RZ, 0x10, R59 ;  /* 0x00000010ff4f7819 */ /* 0x000fc4000001163b */
[----:B------:R-:W-:Y:S01]  /*6600*/  SHF.R.U64 R78, R58, 0x10, R59 ;  /* 0x000000103a4e7819 */ /* 0x000fe2000000123b */
[----:B------:R-:W-:Y:S01]  /*6610*/  IMAD.U32 R58, R47, 0x10000, RZ ;  /* 0x000100002f3a7824 */ /* 0x000fe200078e00ff */
[----:B------:R-:W-:Y:S01]  /*6620*/  PRMT R133, R133, 0x5410, R76 ;  /* 0x0000541085857816 */ /* 0x000fe2000000004c */
[----:B------:R-:W-:Y:S01]  /*6630*/  IMAD.U32 R76, R130, 0x10000, RZ ;  /* 0x00010000824c7824 */ /* 0x000fe200078e00ff */
[----:B------:R-:W-:Y:S02]  /*6640*/  SHF.R.U32.HI R105, RZ, 0x10, R55 ;  /* 0x00000010ff697819 */ /* 0x000fe40000011637 */
[----:B------:R-:W-:Y:S02]  /*6650*/  PRMT R132, R132, 0x5410, R79 ;  /* 0x0000541084847816 */ /* 0x000fe4000000004f */
[----:B------:R-:W-:Y:S01]  /*6660*/  PRMT R131, R131, 0x5410, R78 ;  /* 0x0000541083837816 */ /* 0x000fe2000000004e */
[-C--:B------:R-:W-:Y:S01]  /*6670*/  FMUL.FTZ R78, R56, R77.reuse ;  /* 0x0000004d384e7220 */ /* 0x080fe20000410000 */
[----:B----4-:R-:W-:Y:S01]  /*6680*/  SHF.R.U64 R106, R52, 0x10, R53 ;  /* 0x00000010346a7819 */ /* 0x010fe20000001235 */
[----:B------:R-:W-:Y:S01]  /*6690*/  IMAD.U32 R53, R13, 0x10000, RZ ;  /* 0x000100000d357824 */ /* 0x000fe200078e00ff */
[----:B------:R-:W-:Y:S01]  /*66a0*/  PRMT R128, R128, 0x5410, R105 ;  /* 0x0000541080807816 */ /* 0x000fe20000000069 */
[-C--:B------:R-:W-:Y:S01]  /*66b0*/  FMUL.FTZ R56, R56, R76.reuse ;  /* 0x0000004c38387220 */ /* 0x080fe20000410000 */
[----:B------:R-:W-:Y:S01]  /*66c0*/  IMAD.U32 R79, R132, 0x10000, RZ ;  /* 0x00010000844f7824 */ /* 0x000fe200078e00ff */
[----:B------:R-:W-:Y:S01]  /*66d0*/  SHF.R.U64 R104, R54, 0x10, R55 ;  /* 0x0000001036687819 */ /* 0x000fe20000001237 */
[----:B------:R-:W-:Y:S01]  /*66e0*/  FFMA.FTZ R78, R53, R76, -R78 ;  /* 0x0000004c354e7223 */ /* 0x000fe2000001084e */
[----:B------:R-:W-:Y:S01]  /*66f0*/  LOP3.LUT R57, R45, 0xffff0000, RZ, 0xc0, !PT ;  /* 0xffff00002d397812 */ /* 0x000fe200078ec0ff */
[----:B------:R-:W-:Y:S01]  /*6700*/  IMAD.U32 R45, R44, 0x10000, RZ ;  /* 0x000100002c2d7824 */ /* 0x000fe200078e00ff */
[----:B------:R-:W-:Y:S01]  /*6710*/  LOP3.LUT R134, R134, 0xffff0000, RZ, 0xc0, !PT ;  /* 0xffff000086867812 */ /* 0x000fe200078ec0ff */
[----:B------:R-:W-:Y:S01]  /*6720*/  FFMA.FTZ R77, R53, R77, R56 ;  /* 0x0000004d354d7223 */ /* 0x000fe20000010038 */
[----:B------:R-:W-:Y:S01]  /*6730*/  LOP3.LUT R55, R44, 0xffff0000, RZ, 0xc0, !PT ;  /* 0xffff00002c377812 */ /* 0x000fe200078ec0ff */
[----:B------:R-:W-:Y:S01]  /*6740*/  IMAD.U32 R44, R15, 0x10000, RZ ;  /* 0x000100000f2c7824 */ /* 0x000fe200078e00ff */
[----:B------:R-:W-:Y:S01]  /*6750*/  LOP3.LUT R130, R130, 0xffff0000, RZ, 0xc0, !PT ;  /* 0xffff000082827812 */ /* 0x000fe200078ec0ff */
[----:B------:R-:W-:-:S02]  /*6760*/  IMAD.U32 R53, R128, 0x10000, RZ ;  /* 0x0001000080357824 */ /* 0x000fc400078e00ff */
[C---:B------:R-:W-:Y:S01]  /*6770*/  FMUL.FTZ R107, R58.reuse, R79 ;  /* 0x0000004f3a6b7220 */ /* 0x040fe20000410000 */
[----:B------:R-:W-:Y:S01]  /*6780*/  LOP3.LUT R54, R13, 0xffff0000, RZ, 0xc0, !PT ;  /* 0xffff00000d367812 */ /* 0x000fe200078ec0ff */
[----:B------:R-:W-:Y:S01]  /*6790*/  FMUL.FTZ R105, R57, R134 ;  /* 0x0000008639697220 */ /* 0x000fe20000410000 */
[----:B------:R-:W-:Y:S01]  /*67a0*/  PRMT R129, R129, 0x5410, R106 ;  /* 0x0000541081817816 */ /* 0x000fe2000000006a */
[----:B------:R-:W-:Y:S01]  /*67b0*/  FMUL.FTZ R57, R57, R130 ;  /* 0x0000008239397220 */ /* 0x000fe20000410000 */
[-C--:B------:R-:W-:Y:S01]  /*67c0*/  FMUL.FTZ R58, R58, R53.reuse ;  /* 0x000000353a3a7220 */ /* 0x080fe20000410000 */
[----:B------:R-:W-:Y:S01]  /*67d0*/  FFMA.FTZ R107, R44, R53, -R107 ;  /* 0x000000352c6b7223 */ /* 0x000fe2000001086b */
[----:B------:R-:W-:Y:S01]  /*67e0*/  LOP3.LUT R59, R47, 0xffff0000, RZ, 0xc0, !PT ;  /* 0xffff00002f3b7812 */ /* 0x000fe200078ec0ff */
[----:B------:R-:W-:Y:S01]  /*67f0*/  IMAD.U32 R53, R133, 0x10000, RZ ;  /* 0x0001000085357824 */ /* 0x000fe200078e00ff */
[----:B------:R-:W-:Y:S01]  /*6800*/  LOP3.LUT R132, R132, 0xffff0000, RZ, 0xc0, !PT ;  /* 0xffff000084847812 */ /* 0x000fe200078ec0ff */
[----:B------:R-:W-:Y:S01]  /*6810*/  FFMA.FTZ R134, R54, R134, R57 ;  /* 0x0000008636867223 */ /* 0x000fe20000010039 */
[----:B------:R-:W-:Y:S01]  /*6820*/  LOP3.LUT R128, R128, 0xffff0000, RZ, 0xc0, !PT ;  /* 0xffff000080807812 */ /* 0x000fe200078ec0ff */
[----:B------:R-:W-:Y:S01]  /*6830*/  FFMA.FTZ R79, R44, R79, R58 ;  /* 0x0000004f2c4f7223 */ /* 0x000fe2000001003a */
[----:B------:R-:W-:Y:S01]  /*6840*/  IMAD.U32 R52, R12, 0x10000, RZ ;  /* 0x000100000c347824 */ /* 0x000fe200078e00ff */
[----:B------:R-:W-:Y:S01]  /*6850*/  LOP3.LUT R15, R15, 0xffff0000, RZ, 0xc0, !PT ;  /* 0xffff00000f0f7812 */ /* 0x000fe200078ec0ff */
[----:B------:R-:W-:Y:S01]  /*6860*/  FFMA.FTZ R105, R54, R130, -R105 ;  /* 0x0000008236697223 */ /* 0x000fe20000010869 */
[----:B------:R-:W-:-:S02]  /*6870*/  IMAD.U32 R44, R129, 0x10000, RZ ;  /* 0x00010000812c7824 */ /* 0x000fc400078e00ff */
[-C--:B------:R-:W-:Y:S01]  /*6880*/  FMUL.FTZ R57, R45, R53.reuse ;  /* 0x000000352d397220 */ /* 0x080fe20000410000 */
[----:B------:R-:W-:Y:S01]  /*6890*/  PRMT R127, R127, 0x5410, R104 ;  /* 0x000054107f7f7816 */ /* 0x000fe20000000068 */
[C---:B------:R-:W-:Y:S01]  /*68a0*/  FMUL.FTZ R54, R59.reuse, R132 ;  /* 0x000000843b367220 */ /* 0x040fe20000410000 */
[----:B------:R-:W-:Y:S01]  /*68b0*/  FMUL.FTZ R76, R59, R128 ;  /* 0x000000803b4c7220 */ /* 0x000fe20000410000 */
[----:B------:R-:W-:Y:S01]  /*68c0*/  LOP3.LUT R56, R133, 0xffff0000, RZ, 0xc0, !PT ;  /* 0xffff000085387812 */ /* 0x000fe200078ec0ff */
[-C--:B------:R-:W-:Y:S01]  /*68d0*/  FMUL.FTZ R58, R45, R44.reuse ;  /* 0x0000002c2d3a7220 */ /* 0x080fe20000410000 */
[----:B------:R-:W-:Y:S01]  /*68e0*/  FFMA.FTZ R57, R52, R44, -R57 ;  /* 0x0000002c34397223 */ /* 0x000fe20000010839 */
[C---:B------:R-:W-:Y:S02]  /*68f0*/  IMAD.U32 R47, R46.reuse, 0x10000, RZ ;  /* 0x000100002e2f7824 */ /* 0x040fe400078e00ff */
[C---:B------:R-:W-:Y:S01]  /*6900*/  FFMA.FTZ R128, R15.reuse, R128, -R54 ;  /* 0x000000800f807223 */ /* 0x040fe20000010836 */
[----:B------:R-:W-:Y:S01]  /*6910*/  FFMA.FTZ R132, R15, R132, R76 ;  /* 0x000000840f847223 */ /* 0x000fe2000001004c */
[----:B------:R-:W-:Y:S01]  /*6920*/  IMAD.U32 R44, R131, 0x10000, RZ ;  /* 0x00010000832c7824 */ /* 0x000fe200078e00ff */
[----:B------:R-:W-:Y:S01]  /*6930*/  LOP3.LUT R46, R46, 0xffff0000, RZ, 0xc0, !PT ;  /* 0xffff00002e2e7812 */ /* 0x000fe200078ec0ff */
[----:B------:R-:W-:Y:S01]  /*6940*/  IMAD.U32 R15, R127, 0x10000, RZ ;  /* 0x000100007f0f7824 */ /* 0x000fe200078e00ff */
[----:B------:R-:W-:Y:S01]  /*6950*/  LOP3.LUT R131, R131, 0xffff0000, RZ, 0xc0, !PT ;  /* 0xffff000083837812 */ /* 0x000fe200078ec0ff */
[----:B------:R-:W-:Y:S01]  /*6960*/  FMUL.FTZ R76, R55, R56 ;  /* 0x00000038374c7220 */ /* 0x000fe20000410000 */
[----:B------:R-:W-:Y:S01]  /*6970*/  LOP3.LUT R13, R12, 0xffff0000, RZ, 0xc0, !PT ;  /* 0xffff00000c0d7812 */ /* 0x000fe200078ec0ff */
[----:B------:R-:W-:Y:S01]  /*6980*/  IMAD.U32 R12, R14, 0x10000, RZ ;  /* 0x000100000e0c7824 */ /* 0x000fe200078e00ff */
[----:B------:R-:W-:Y:S01]  /*6990*/  LOP3.LUT R54, R129, 0xffff0000, RZ, 0xc0, !PT ;  /* 0xffff000081367812 */ /* 0x000fe200078ec0ff */
[----:B------:R-:W-:Y:S01]  /*69a0*/  FFMA.FTZ R58, R52, R53, R58 ;  /* 0x00000035343a7223 */ /* 0x000fe2000001003a */
[----:B------:R-:W-:Y:S01]  /*69b0*/  LOP3.LUT R127, R127, 0xffff0000, RZ, 0xc0, !PT ;  /* 0xffff00007f7f7812 */ /* 0x000fe200078ec0ff */
[C---:B------:R-:W-:Y:S01]  /*69c0*/  FMUL.FTZ R45, R47.reuse, R44 ;  /* 0x0000002c2f2d7220 */ /* 0x040fe20000410000 */
[----:B------:R-:W-:Y:S01]  /*69d0*/  LOP3.LUT R14, R14, 0xffff0000, RZ, 0xc0, !PT ;  /* 0xffff00000e0e7812 */ /* 0x000fe200078ec0ff */
[----:B------:R-:W-:Y:S01]  /*69e0*/  FMUL.FTZ R47, R47, R15 ;  /* 0x0000000f2f2f7220 */ /* 0x000fe20000410000 */
[C---:B------:R-:W-:Y:S01]  /*69f0*/  FMUL.FTZ R53, R46.reuse, R131 ;  /* 0x000000832e357220 */ /* 0x040fe20000410000 */
[-C--:B------:R-:W-:Y:S01]  /*6a00*/  FMUL.FTZ R52, R55, R54.reuse ;  /* 0x0000003637347220 */ /* 0x080fe20000410000 */
[C---:B------:R-:W-:Y:S01]  /*6a10*/  FFMA.FTZ R76, R13.reuse, R54, -R76 ;  /* 0x000000360d4c7223 */ /* 0x040fe2000001084c */
[----:B------:R-:W-:Y:S01]  /*6a20*/  FMUL.FTZ R46, R46, R127 ;  /* 0x0000007f2e2e7220 */ /* 0x000fe20000410000 */
[C---:B------:R-:W-:Y:S01]  /*6a30*/  FFMA.FTZ R45, R12.reuse, R15, -R45 ;  /* 0x0000000f0c2d7223 */ /* 0x040fe2000001082d */
[----:B------:R-:W-:Y:S01]  /*6a40*/  FFMA.FTZ R47, R12, R44, R47 ;  /* 0x0000002c0c2f7223 */ /* 0x000fe2000001002f */
[----:B------:R-:W-:Y:S01]  /*6a50*/  FFMA.FTZ R13, R13, R56, R52 ;  /* 0x000000380d0d7223 */ /* 0x000fe20000010034 */
[C---:B------:R-:W-:Y:S01]  /*6a60*/  FFMA.FTZ R12, R14.reuse, R127, -R53 ;  /* 0x0000007f0e0c7223 */ /* 0x040fe20000010835 */
[----:B------:R-:W-:Y:S01]  /*6a70*/  FFMA.FTZ R46, R14, R131, R46 ;  /* 0x000000830e2e7223 */ /* 0x000fe2000001002e */
[----:B------:R-:W-:-:S02]  /*6a80*/  F2FP.BF16.F32.PACK_AB R78, R105, R78 ;  /* 0x0000004e694e723e */ /* 0x000fc400000010ff */
[----:B------:R-:W-:Y:S02]  /*6a90*/  F2FP.BF16.F32.PACK_AB R77, R134, R77 ;  /* 0x0000004d864d723e */ /* 0x000fe400000010ff */
        /* <DEDUP_REMOVED lines=8> */
[----:B------:R-:W-:Y:S01]  /*6b20*/  F2FP.BF16.F32.PACK_AB R15, R128, R107 ;  /* 0x0000006b800f723e */ /* 0x000fe200000010ff */
[----:B------:R-:W-:-:S07]  /*6b30*/  IMAD.MOV.U32 R47, RZ, RZ, R79 ;  /* 0x000000ffff2f7224 */ /* 0x000fce00078e004f */
.L_x_1747:
[----:B------:R-:W-:Y:S05]  /*6b40*/  BSYNC B2 ;  /* 0x0000000000027941 */ /* 0x000fea0003800000 */
.L_x_1746:
[----:B------:R-:W-:Y:S01]  /*6b50*/  ISETP.GE.AND P4, PT, R11, R110, PT ;  /* 0x0000006e0b00720c */ /* 0x000fe20003f86270 */
[----:B0-----:R0:W-:-:S12]  /*6b60*/  ST.E.128 desc[UR54][R48.64], R12 ;  /* 0x0000000c30007985 */ /* 0x0011d8000c101d36 */
[----:B------:R-:W-:-:S05]  /*6b70*/  @!P4 IMAD.WIDE R50, R11, 0x2, R50 ;  /* 0x000000020b32c825 */ /* 0x000fca00078e0232 */
[----:B------:R0:W-:Y:S02]  /*6b80*/  @!P4 ST.E.128 desc[UR54][R50.64], R44 ;  /* 0x0000002c3200c985 */ /* 0x0001e4000c101d36 */
.L_x_1745:
[----:B------:R-:W-:Y:S05]  /*6b90*/  BSYNC B1 ;  /* 0x0000000000017941 */ /* 0x000fea0003800000 */
.L_x_1744:
[----:B------:R-:W-:-:S03]  /*6ba0*/  UMOV UR4, 0xffffffff ;  /* 0xffffffff00047882 */ /* 0x000fc60000000000 */
[----:B------:R-:W-:Y:S05]  /*6bb0*/  BRA.DIV UR4, `(.L_x_1748) ;  /* 0x000001e204507947 */ /* 0x000fea000b800000 */
[----:B0-----:R0:W0:Y:S04]  /*6bc0*/  SHFL.IDX PT, R45, R103, 0x2, 0x181f ;  /* 0x00581f00672d7f89 */ /* 0x00102800000e0000 */
[----:B------:R0:W0:Y:S02]  /*6bd0*/  SHFL.IDX PT, R14, R108, 0x2, 0x181f ;  /* 0x00581f006c0e7f89 */ /* 0x00002400000e0000 */
.L_x_2115:
[----:B------:R-:W-:Y:S01]  /*6be0*/  ISETP.GE.OR P4, PT, R216, R97, P1 ;  /* 0x00000061d800720c */ /* 0x000fe20000f86670 */
[----:B------:R-:W-:-:S12]  /*6bf0*/  BSSY B1, `(.L_x_1749) ;  /* 0x000007b000017945 */ /* 0x000fd80003800000 */
[----:B------:R-:W-:Y:S05]  /*6c00*/  @P4 BRA `(.L_x_1750) ;  /* 0x0000000400e44947 */ /* 0x000fea0003800000 */
[----:B------:R-:W-:Y:S01]  /*6c10*/  SEL R11, R37, R112, !P0 ;  /* 0x00000070250b7207 */ /* 0x000fe20004000000 */
[----:B0-----:R-:W-:Y:S01]  /*6c20*/  IMAD.MOV.U32 R50, RZ, RZ, R14 ;  /* 0x000000ffff327224 */ /* 0x001fe200078e000e */
[C---:B------:R-:W-:Y:S01]  /*6c30*/  LEA R48, P4, R41.reuse, R14, 0x1 ;  /* 0x0000000e29307211 */ /* 0x040fe200078808ff */
[----:B------:R-:W-:Y:S01]  /*6c40*/  IMAD.MOV.U32 R51, RZ, RZ, R45 ;  /* 0x000000ffff337224 */ /* 0x000fe200078e002d */
[----:B------:R-:W-:Y:S01]  /*6c50*/  SHF.R.S32.HI R12, RZ, 0x1f, R11 ;  /* 0x0000001fff0c7819 */ /* 0x000fe2000001140b */
[----:B------:R-:W-:Y:S01]  /*6c60*/  BSSY B2, `(.L_x_1751) ;  /* 0x000006f000027945 */ /* 0x000fe20003800000 */
        /* <DEDUP_REMOVED lines=8> */
[----:B------:R-:W-:Y:S01]  /*6cf0*/  LOP3.LUT R12, R13, R224, RZ, 0x3c, !PT ;  /* 0x000000e00d0c7212 */ /* 0x000fe200078e3cff */
[----:B------:R-:W-:-:S03]  /*6d00*/  IMAD R13, R19, 0x4000, R5 ;  /* 0x00004000130d7824 */ /* 0x000fc600078e0205 */
[----:B------:R-:W-:Y:S01]  /*6d10*/  LOP3.LUT R15, R15, 0x7fffe000, RZ, 0xc0, !PT ;  /* 0x7fffe0000f0f7812 */ /* 0x000fe200078ec0ff */
[----:B------:R-:W-:-:S03]  /*6d20*/  IMAD R13, R13, 0x2, R18 ;  /* 0x000000020d0d7824 */ /* 0x000fc600078e0212 */
[----:B------:R-:W-:-:S05]  /*6d30*/  IADD3 R12, R12, R15, R201 ;  /* 0x0000000f0c0c7210 */ /* 0x000fca0007ffe0c9 */
[----:B------:R-:W-:-:S04]  /*6d40*/  IMAD R15, R19, 0x4000, R12 ;  /* 0x00004000130f7824 */ /* 0x000fc800078e020c */
[----:B------:R-:W-:Y:S02]  /*6d50*/  IMAD R44, R15, 0x2, R18 ;  /* 0x000000020f2c7824 */ /* 0x000fe400078e0212 */
[----:B------:R-:W0:Y:S04]  /*6d60*/  LDS.128 R12, [R13+0x18400] ;  /* 0x018400000d0c7984 */ /* 0x000e280000000c00 */
[----:B------:R-:W0:Y:S01]  /*6d70*/  LDS.128 R44, [R44+0x18400] ;  /* 0x018400002c2c7984 */ /* 0x000e220000000c00 */
[----:B------:R-:W-:Y:S05]  /*6d80*/  @P3 BRA `(.L_x_1752) ;  /* 0x0000000400703947 */ /* 0x000fea0003800000 */
[----:B------:R-:W-:Y:S01]  /*6d90*/  SHF.R.U64 R76, R62, 0x10, R63 ;  /* 0x000000103e4c7819 */ /* 0x000fe2000000123f */
[----:B0-----:R-:W-:Y:S01]  /*6da0*/  IMAD.U32 R56, R45, 0x10000, RZ ;  /* 0x000100002d387824 */ /* 0x001fe200078e00ff */
[--C-:B------:R-:W-:Y:S01]  /*6db0*/  SHF.R.U64 R62, R64, 0x10, R65.reuse ;  /* 0x00000010403e7819 */ /* 0x100fe20000001241 */
[----:B------:R-:W-:Y:S01]  /*6dc0*/  IMAD.U32 R52, R13, 0x10000, RZ ;  /* 0x000100000d347824 */ /* 0x000fe200078e00ff */
[----:B------:R-:W-:Y:S01]  /*6dd0*/  SHF.R.U32.HI R65, RZ, 0x10, R65 ;  /* 0x00000010ff417819 */ /* 0x000fe20000011641 */
[----:B------:R-:W-:Y:S01]  /*6de0*/  IMAD.U32 R58, R47, 0x10000, RZ ;  /* 0x000100002f3a7824 */ /* 0x000fe200078e00ff */
[----:B------:R-:W-:Y:S01]  /*6df0*/  SHF.R.U32.HI R77, RZ, 0x10, R61 ;  /* 0x00000010ff4d7819 */ /* 0x000fe2000001163d */
[----:B------:R-:W-:Y:S01]  /*6e00*/  IMAD.U32 R54, R44, 0x10000, RZ ;  /* 0x000100002c367824 */ /* 0x000fe200078e00ff */
[----:B------:R-:W-:Y:S02]  /*6e10*/  PRMT R126, R126, 0x5410, R65 ;  /* 0x000054107e7e7816 */ /* 0x000fe40000000041 */
[----:B------:R-:W-:-:S02]  /*6e20*/  SHF.R.U64 R78, R60, 0x10, R61 ;  /* 0x000000103c4e7819 */ /* 0x000fc4000000123d */
[----:B------:R-:W-:Y:S01]  /*6e30*/  SHF.R.U32.HI R61, RZ, 0x10, R63 ;  /* 0x00000010ff3d7819 */ /* 0x000fe2000001163f */
[----:B------:R-:W-:Y:S01]  /*6e40*/  IMAD.U32 R63, R126, 0x10000, RZ ;  /* 0x000100007e3f7824 */ /* 0x000fe200078e00ff */
[----:B------:R-:W-:Y:S02]  /*6e50*/  SHF.R.U64 R60, R66, 0x10, R67 ;  /* 0x00000010423c7819 */ /* 0x000fe40000001243 */
[----:B------:R-:W-:Y:S01]  /*6e60*/  PRMT R122, R122, 0x5410, R77 ;  /* 0x000054107a7a7816 */ /* 0x000fe2000000004d */
[----:B------:R-:W-:Y:S01]  /*6e70*/  FMUL.FTZ R65, R56, R63 ;  /* 0x0000003f38417220 */ /* 0x000fe20000410000 */
[----:B------:R-:W-:Y:S02]  /*6e80*/  SHF.R.U32.HI R67, RZ, 0x10, R67 ;  /* 0x00000010ff437819 */ /* 0x000fe40000011643 */
[----:B------:R-:W-:Y:S01]  /*6e90*/  PRMT R120, R120, 0x5410, R61 ;  /* 0x0000541078787816 */ /* 0x000fe2000000003d */
[----:B------:R-:W-:Y:S01]  /*6ea0*/  IMAD.U32 R61, R122, 0x10000, RZ ;  /* 0x000100007a3d7824 */ /* 0x000fe200078e00ff */
[----:B------:R-:W-:-:S02]  /*6eb0*/  PRMT R124, R124, 0x5410, R67 ;  /* 0x000054107c7c7816 */ /* 0x000fc40000000043 */
[----:B------:R-:W-:Y:S01]  /*6ec0*/  PRMT R123, R123, 0x5410, R60 ;  /* 0x000054107b7b7816 */ /* 0x000fe2000000003c */
[-C--:B------:R-:W-:Y:S01]  /*6ed0*/  FMUL.FTZ R67, R56, R61.reuse ;  /* 0x0000003d38437220 */ /* 0x080fe20000410000 */
[----:B------:R-:W-:Y:S01]  /*6ee0*/  FFMA.FTZ R60, R52, R61, -R65 ;  /* 0x0000003d343c7223 */ /* 0x000fe20000010841 */
[----:B------:R-:W-:Y:S01]  /*6ef0*/  LOP3.LUT R57, R45, 0xffff0000, RZ, 0xc0, !PT ;  /* 0xffff00002d397812 */ /* 0x000fe200078ec0ff */
[----:B------:R-:W-:Y:S01]  /*6f00*/  IMAD.U32 R65, R124, 0x10000, RZ ;  /* 0x000100007c417824 */ /* 0x000fe200078e00ff */
[----:B------:R-:W-:Y:S01]  /*6f10*/  LOP3.LUT R126, R126, 0xffff0000, RZ, 0xc0, !PT ;  /* 0xffff00007e7e7812 */ /* 0x000fe200078ec0ff */
[----:B------:R-:W-:Y:S01]  /*6f20*/  IMAD.U32 R61, R120, 0x10000, RZ ;  /* 0x00010000783d7824 */ /* 0x000fe200078e00ff */
[----:B------:R-:W-:Y:S01]  /*6f30*/  LOP3.LUT R122, R122, 0xffff0000, RZ, 0xc0, !PT ;  /* 0xffff00007a7a7812 */ /* 0x000fe200078ec0ff */
[----:B------:R-:W-:Y:S01]  /*6f40*/  FFMA.FTZ R67, R52, R63, R67 ;  /* 0x0000003f34437223 */ /* 0x000fe20000010043 */
[----:B------:R-:W-:Y:S01]  /*6f50*/  LOP3.LUT R53, R13, 0xffff0000, RZ, 0xc0, !PT ;  /* 0xffff00000d357812 */ /* 0x000fe200078ec0ff */
[----:B------:R-:W-:Y:S01]  /*6f60*/  FMUL.FTZ R63, R58, R65 ;  /* 0x000000413a3f7220 */ /* 0x000fe20000410000 */
[----:B------:R-:W-:Y:S01]  /*6f70*/  LOP3.LUT R55, R44, 0xffff0000, RZ, 0xc0, !PT ;  /* 0xffff00002c377812 */ /* 0x000fe200078ec0ff */
[----:B------:R-:W-:Y:S01]  /*6f80*/  IMAD.U32 R44, R15, 0x10000, RZ ;  /* 0x000100000f2c7824 */ /* 0x000fe200078e00ff */
[----:B------:R-:W-:Y:S01]  /*6f90*/  LOP3.LUT R59, R47, 0xffff0000, RZ, 0xc0, !PT ;  /* 0xffff00002f3b7812 */ /* 0x000fe200078ec0ff */
[----:B------:R-:W-:Y:S01]  /*6fa0*/  FMUL.FTZ R56, R57, R126 ;  /* 0x0000007e39387220 */ /* 0x000fe20000410000 */
[----:B------:R-:W-:Y:S01]  /*6fb0*/  PRMT R121, R121, 0x5410, R78 ;  /* 0x0000541079797816 */ /* 0x000fe2000000004e */
[-C--:B------:R-:W-:Y:S01]  /*6fc0*/  FMUL.FTZ R58, R58, R61.reuse ;  /* 0x0000003d3a3a7220 */ /* 0x080fe20000410000 */
[----:B------:R-:W-:Y:S01]  /*6fd0*/  LOP3.LUT R124, R124, 0xffff0000, RZ, 0xc0, !PT ;  /* 0xffff00007c7c7812 */ /* 0x000fe200078ec0ff */
[-C--:B------:R-:W-:Y:S01]  /*6fe0*/  FMUL.FTZ R52, R57, R122.reuse ;  /* 0x0000007a39347220 */ /* 0x080fe20000410000 */
[----:B------:R-:W-:Y:S01]  /*6ff0*/  PRMT R125, R125, 0x5410, R62 ;  /* 0x000054107d7d7816 */ /* 0x000fe2000000003e */
[----:B------:R-:W-:Y:S01]  /*7000*/  FFMA.FTZ R57, R53, R122, -R56 ;  /* 0x0000007a35397223 */ /* 0x000fe20000010838 */
[----:B------:R-:W-:Y:S01]  /*7010*/  LOP3.LUT R120, R120, 0xffff0000, RZ, 0xc0, !PT ;  /* 0xffff000078787812 */ /* 0x000fe200078ec0ff */
[C---:B------:R-:W-:Y:S01]  /*7020*/  FFMA.FTZ R63, R44.reuse, R61, -R63 ;  /* 0x0000003d2c3f7223 */ /* 0x040fe2000001083f */
[----:B------:R-:W-:Y:S01]  /*7030*/  LOP3.LUT R45, R15, 0xffff0000, RZ, 0xc0, !PT ;  /* 0xffff00000f2d7812 */ /* 0x000fe200078ec0ff */
[----:B------:R-:W-:Y:S01]  /*7040*/  FFMA.FTZ R58, R44, R65, R58 ;  /* 0x000000412c3a7223 */ /* 0x000fe2000001003a */
[----:B------:R-:W-:Y:S01]  /*7050*/  FFMA.FTZ R126, R53, R126, R52 ;  /* 0x0000007e357e7223 */ /* 0x000fe20000010034 */
[----:B------:R-:W-:Y:S01]  /*7060*/  FMUL.FTZ R56, R59, R124 ;  /* 0x0000007c3b387220 */ /* 0x000fe20000410000 */
[----:B------:R-:W-:-:S02]  /*7070*/  IMAD.U32 R44, R121, 0x10000, RZ ;  /* 0x00010000792c7824 */ /* 0x000fc400078e00ff */
[-C--:B------:R-:W-:Y:S01]  /*7080*/  FMUL.FTZ R62, R59, R120.reuse ;  /* 0x000000783b3e7220 */ /* 0x080fe20000410000 */
[----:B------:R-:W-:Y:S02]  /*7090*/  IMAD.U32 R52, R125, 0x10000, RZ ;  /* 0x000100007d347824 */ /* 0x000fe400078e00ff */
[----:B------:R-:W-:Y:S01]  /*70a0*/  FFMA.FTZ R120, R45, R120, -R56 ;  /* 0x000000782d787223 */ /* 0x000fe20000010838 */
[----:B------:R-:W-:Y:S02]  /*70b0*/  IMAD.U32 R13, R12, 0x10000, RZ ;  /* 0x000100000c0d7824 */ /* 0x000fe400078e00ff */
[C---:B------:R-:W-:Y:S01]  /*70c0*/  FMUL.FTZ R53, R54.reuse, R44 ;  /* 0x0000002c36357220 */ /* 0x040fe20000410000 */
[----:B------:R-:W-:Y:S01]  /*70d0*/  PRMT R119, R119, 0x5410, R76 ;  /* 0x0000541077777816 */ /* 0x000fe2000000004c */
[-C--:B------:R-:W-:Y:S01]  /*70e0*/  FMUL.FTZ R56, R54, R52.reuse ;  /* 0x0000003436387220 */ /* 0x080fe20000410000 */
[----:B------:R-:W-:Y:S01]  /*70f0*/  LOP3.LUT R125, R125, 0xffff0000, RZ, 0xc0, !PT ;  /* 0xffff00007d7d7812 */ /* 0x000fe200078ec0ff */
[----:B------:R-:W-:Y:S01]  /*7100*/  FFMA.FTZ R53, R13, R52, R53 ;  /* 0x000000340d357223 */ /* 0x000fe20000010035 */
[----:B------:R-:W-:-:S02]  /*7110*/  IMAD.U32 R47, R46, 0x10000, RZ ;  /* 0x000100002e2f7824 */ /* 0x000fc400078e00ff */
[----:B------:R-:W-:Y:S01]  /*7120*/  FFMA.FTZ R56, R13, R44, -R56 ;  /* 0x0000002c0d387223 */ /* 0x000fe20000010838 */
        /* <DEDUP_REMOVED lines=8> */
[C---:B------:R-:W-:Y:S01]  /*71b0*/  IMAD.U32 R15, R14.reuse, 0x10000, RZ ;  /* 0x000100000e0f7824 */ /* 0x040fe200078e00ff */
[----:B------:R-:W-:Y:S01]  /*71c0*/  LOP3.LUT R119, R119, 0xffff0000, RZ, 0xc0, !PT ;  /* 0xffff000077777812 */ /* 0x000fe200078ec0ff */
[----:B------:R-:W-:Y:S01]  /*71d0*/  FMUL.FTZ R54, R47, R52 ;  /* 0x000000342f367220 */ /* 0x000fe20000410000 */
[----:B------:R-:W-:Y:S01]  /*71e0*/  LOP3.LUT R14, R14, 0xffff0000, RZ, 0xc0, !PT ;  /* 0xffff00000e0e7812 */ /* 0x000fe200078ec0ff */
[----:B------:R-:W-:Y:S01]  /*71f0*/  FMUL.FTZ R13, R46, R123 ;  /* 0x0000007b2e0d7220 */ /* 0x000fe20000410000 */
[-C--:B------:R-:W-:Y:S01]  /*7200*/  FMUL.FTZ R55, R55, R121.reuse ;  /* 0x0000007937377220 */ /* 0x080fe20000410000 */
[----:B------:R-:W-:Y:S01]  /*7210*/  FFMA.FTZ R45, R12, R121, -R45 ;  /* 0x000000790c2d7223 */ /* 0x000fe2000001082d */
        /* <DEDUP_REMOVED lines=17> */
[----:B------:R-:W-:Y:S01]  /*7330*/  F2FP.BF16.F32.PACK_AB R15, R120, R63 ;  /* 0x0000003f780f723e */ /* 0x000fe200000010ff */
[----:B------:R-:W-:-:S07]  /*7340*/  IMAD.MOV.U32 R47, RZ, RZ, R58 ;  /* 0x000000ffff2f7224 */ /* 0x000fce00078e003a */
.L_x_1752:
[----:B------:R-:W-:Y:S05]  /*7350*/  BSYNC B2 ;  /* 0x0000000000027941 */ /* 0x000fea0003800000 */
.L_x_1751:
[----:B------:R-:W-:Y:S01]  /*7360*/  ISETP.GE.AND P4, PT, R11, R110, PT ;  /* 0x0000006e0b00720c */ /* 0x000fe20003f86270 */
[----:B0-----:R0:W-:-:S12]  /*7370*/  ST.E.128 desc[UR54][R48.64], R12 ;  /* 0x0000000c30007985 */ /* 0x0011d8000c101d36 */
[----:B------:R-:W-:-:S05]  /*7380*/  @!P4 IMAD.WIDE R50, R11, 0x2, R50 ;  /* 0x000000020b32c825 */ /* 0x000fca00078e0232 */
[----:B------:R0:W-:Y:S02]  /*7390*/  @!P4 ST.E.128 desc[UR54][R50.64], R44 ;  /* 0x0000002c3200c985 */ /* 0x0001e4000c101d36 */
.L_x_1750:
[----:B------:R-:W-:Y:S05]  /*73a0*/  BSYNC B1 ;  /* 0x0000000000017941 */ /* 0x000fea0003800000 */
.L_x_1749:
[----:B------:R-:W-:-:S03]  /*73b0*/  UMOV UR4, 0xffffffff ;  /* 0xffffffff00047882 */ /* 0x000fc60000000000 */
[----:B------:R-:W-:Y:S05]  /*73c0*/  BRA.DIV UR4, `(.L_x_1753) ;  /* 0x000001da04947947 */ /* 0x000fea000b800000 */
[----:B01----:R-:W0:Y:S04]  /*73d0*/  SHFL.IDX PT, R103, R103, 0x3, 0x181f ;  /* 0x00781f0067677f89 */ /* 0x003e2800000e0000 */
[----:B------:R-:W1:Y:S02]  /*73e0*/  SHFL.IDX PT, R108, R108, 0x3, 0x181f ;  /* 0x00781f006c6c7f89 */ /* 0x000e6400000e0000 */
.L_x_2119:
[----:B------:R-:W-:-:S13]  /*73f0*/  ISETP.GE.OR P4, PT, R215, R97, P1 ;  /* 0x00000061d700720c */ /* 0x000fda0000f86670 */
[----:B------:R-:W-:Y:S05]  /*7400*/  @P4 BRA `(.L_x_1726) ;  /* 0x0000000c00944947 */ /* 0x000fea0003800000 */
[----:B------:R-:W-:Y:S01]  /*7410*/  SEL R112, R37, R112, !P0 ;  /* 0x0000007025707207 */ /* 0x000fe20004000000 */
[----:B------:R-:W-:Y:S01]  /*7420*/  BSSY B1, `(.L_x_1754) ;  /* 0x0000071000017945 */ /* 0x000fe20003800000 */
[C---:B-1----:R-:W-:Y:S02]  /*7430*/  LEA R48, P4, R41.reuse, R108, 0x1 ;  /* 0x0000006c29307211 */ /* 0x042fe400078808ff */
[----:B------:R-:W-:Y:S02]  /*7440*/  SHF.R.S32.HI R11, RZ, 0x1f, R112 ;  /* 0x0000001fff0b7819 */ /* 0x000fe40000011470 */
[----:B0-----:R-:W-:Y:S02]  /*7450*/  LEA.HI.X R49, R41, R103, R90, 0x1, P4 ;  /* 0x0000006729317211 */ /* 0x001fe400020f0c5a */
        /* <DEDUP_REMOVED lines=15> */
[----:B------:R-:W1:Y:S01]  /*7550*/  LDS.128 R44, [R44+0x18400] ;  /* 0x018400002c2c7984 */ /* 0x000e620000000c00 */
[----:B------:R-:W-:Y:S05]  /*7560*/  @P3 BRA `(.L_x_1755) ;  /* 0x0000000400703947 */ /* 0x000fea0003800000 */
[----:B------:R-:W-:Y:S01]  /*7570*/  SHF.R.U64 R64, R68, 0x10, R69 ;  /* 0x0000001044407819 */ /* 0x000fe20000001245 */
[----:B-1----:R-:W-:Y:S01]  /*7580*/  IMAD.U32 R54, R45, 0x10000, RZ ;  /* 0x000100002d367824 */ /* 0x002fe200078e00ff */
[----:B------:R-:W-:Y:S01]  /*7590*/  SHF.R.U64 R60, R72, 0x10, R73 ;  /* 0x00000010483c7819 */ /* 0x000fe20000001249 */
[----:B0-----:R-:W-:Y:S01]  /*75a0*/  IMAD.U32 R50, R13, 0x10000, RZ ;  /* 0x000100000d327824 */ /* 0x001fe200078e00ff */
[----:B------:R-:W-:Y:S01]  /*75b0*/  SHF.R.U32.HI R69, RZ, 0x10, R69 ;  /* 0x00000010ff457819 */ /* 0x000fe20000011645 */
[----:B------:R-:W-:Y:S01]  /*75c0*/  IMAD.U32 R56, R47, 0x10000, RZ ;  /* 0x000100002f387824 */ /* 0x000fe200078e00ff */
[----:B------:R-:W-:Y:S01]  /*75d0*/  SHF.R.U32.HI R73, RZ, 0x10, R73 ;  /* 0x00000010ff497819 */ /* 0x000fe20000011649 */
[----:B------:R-:W-:Y:S01]  /*75e0*/  IMAD.U32 R52, R44, 0x10000, RZ ;  /* 0x000100002c347824 */ /* 0x000fe200078e00ff */
[----:B------:R-:W-:Y:S02]  /*75f0*/  PRMT R114, R114, 0x5410, R69 ;  /* 0x0000541072727816 */ /* 0x000fe40000000045 */
[----:B------:R-:W-:-:S02]  /*7600*/  PRMT R118, R118, 0x5410, R73 ;  /* 0x0000541076767816 */ /* 0x000fc40000000049 */
[--C-:B------:R-:W-:Y:S01]  /*7610*/  SHF.R.U64 R58, R74, 0x10, R75.reuse ;  /* 0x000000104a3a7819 */ /* 0x100fe2000000124b */
[----:B------:R-:W-:Y:S01]  /*7620*/  IMAD.U32 R59, R114, 0x10000, RZ ;  /* 0x00010000723b7824 */ /* 0x000fe200078e00ff */
[----:B------:R-:W-:Y:S01]  /*7630*/  SHF.R.U32.HI R75, RZ, 0x10, R75 ;  /* 0x00000010ff4b7819 */ /* 0x000fe2000001164b */
[----:B------:R-:W-:Y:S01]  /*7640*/  IMAD.U32 R61, R118, 0x10000, RZ ;  /* 0x00010000763d7824 */ /* 0x000fe200078e00ff */
[--C-:B------:R-:W-:Y:S01]  /*7650*/  SHF.R.U64 R62, R70, 0x10, R71.reuse ;  /* 0x00000010463e7819 */ /* 0x100fe20000001247 */
[C---:B------:R-:W-:Y:S01]  /*7660*/  FMUL.FTZ R65, R54.reuse, R59 ;  /* 0x0000003b36417220 */ /* 0x040fe20000410000 */
[----:B------:R-:W-:Y:S01]  /*7670*/  SHF.R.U32.HI R70, RZ, 0x10, R71 ;  /* 0x00000010ff467819 */ /* 0x000fe20000011647 */
[-C--:B------:R-:W-:Y:S01]  /*7680*/  FMUL.FTZ R63, R54, R61.reuse ;  /* 0x0000003d363f7220 */ /* 0x080fe20000410000 */
[----:B------:R-:W-:Y:S01]  /*7690*/  LOP3.LUT R55, R45, 0xffff0000, RZ, 0xc0, !PT ;  /* 0xffff00002d377812 */ /* 0x000fe200078ec0ff */
[----:B------:R-:W-:Y:S01]  /*76a0*/  FFMA.FTZ R65, R50, R61, R65 ;  /* 0x0000003d32417223 */ /* 0x000fe20000010041 */
[----:B------:R-:W-:-:S02]  /*76b0*/  PRMT R116, R116, 0x5410, R75 ;  /* 0x0000541074747816 */ /* 0x000fc4000000004b */
[----:B------:R-:W-:Y:S02]  /*76c0*/  LOP3.LUT R114, R114, 0xffff0000, RZ, 0xc0, !PT ;  /* 0xffff000072727812 */ /* 0x000fe400078ec0ff */
[----:B------:R-:W-:Y:S02]  /*76d0*/  LOP3.LUT R118, R118, 0xffff0000, RZ, 0xc0, !PT ;  /* 0xffff000076767812 */ /* 0x000fe400078ec0ff */
[----:B------:R-:W-:Y:S02]  /*76e0*/  PRMT R111, R111, 0x5410, R70 ;  /* 0x000054106f6f7816 */ /* 0x000fe40000000046 */
[----:B------:R-:W-:Y:S01]  /*76f0*/  PRMT R115, R115, 0x5410, R58 ;  /* 0x0000541073737816 */ /* 0x000fe2000000003a */
[----:B------:R-:W-:Y:S01]  /*7700*/  FFMA.FTZ R58, R50, R59, -R63 ;  /* 0x0000003b323a7223 */ /* 0x000fe2000001083f */
[----:B------:R-:W-:Y:S01]  /*7710*/  LOP3.LUT R51, R13, 0xffff0000, RZ, 0xc0, !PT ;  /* 0xffff00000d337812 */ /* 0x000fe200078ec0ff */
[C---:B------:R-:W-:Y:S02]  /*7720*/  IMAD.U32 R63, R116.reuse, 0x10000, RZ ;  /* 0x00010000743f7824 */ /* 0x040fe400078e00ff */
[----:B------:R-:W-:Y:S01]  /*7730*/  FMUL.FTZ R50, R55, R114 ;  /* 0x0000007237327220 */ /* 0x000fe20000410000 */
[----:B------:R-:W-:Y:S01]  /*7740*/  LOP3.LUT R57, R47, 0xffff0000, RZ, 0xc0, !PT ;  /* 0xffff00002f397812 */ /* 0x000fe200078ec0ff */
[-C--:B------:R-:W-:Y:S01]  /*7750*/  FMUL.FTZ R54, R55, R118.reuse ;  /* 0x0000007637367220 */ /* 0x080fe20000410000 */
[----:B------:R-:W-:Y:S01]  /*7760*/  LOP3.LUT R116, R116, 0xffff0000, RZ, 0xc0, !PT ;  /* 0xffff000074747812 */ /* 0x000fe200078ec0ff */
[----:B------:R-:W-:Y:S01]  /*7770*/  IMAD.U32 R59, R111, 0x10000, RZ ;  /* 0x000100006f3b7824 */ /* 0x000fe200078e00ff */
[----:B------:R-:W-:Y:S01]  /*7780*/  PRMT R117, R117, 0x5410, R60 ;  /* 0x0000541075757816 */ /* 0x000fe2000000003c */
[C---:B------:R-:W-:Y:S01]  /*7790*/  FFMA.FTZ R118, R51.reuse, R118, R50 ;  /* 0x0000007633767223 */ /* 0x040fe20000010032 */
[----:B------:R-:W-:Y:S01]  /*77a0*/  LOP3.LUT R53, R44, 0xffff0000, RZ, 0xc0, !PT ;  /* 0xffff00002c357812 */ /* 0x000fe200078ec0ff */
[----:B------:R-:W-:Y:S01]  /*77b0*/  FFMA.FTZ R61, R51, R114, -R54 ;  /* 0x00000072333d7223 */ /* 0x000fe20000010836 */
[----:B------:R-:W-:Y:S01]  /*77c0*/  LOP3.LUT R45, R15, 0xffff0000, RZ, 0xc0, !PT ;  /* 0xffff00000f2d7812 */ /* 0x000fe200078ec0ff */
[C---:B------:R-:W-:Y:S01]  /*77d0*/  FMUL.FTZ R55, R56.reuse, R63 ;  /* 0x0000003f38377220 */ /* 0x040fe20000410000 */
[----:B------:R-:W-:Y:S01]  /*77e0*/  LOP3.LUT R50, R111, 0xffff0000, RZ, 0xc0, !PT ;  /* 0xffff00006f327812 */ /* 0x000fe200078ec0ff */
[----:B------:R-:W-:Y:S01]  /*77f0*/  IMAD.U32 R44, R15, 0x10000, RZ ;  /* 0x000100000f2c7824 */ /* 0x000fe200078e00ff */
[----:B------:R-:W-:Y:S01]  /*7800*/  PRMT R113, R113, 0x5410, R64 ;  /* 0x0000541071717816 */ /* 0x000fe20000000040 */
[-C--:B------:R-:W-:Y:S01]  /*7810*/  FMUL.FTZ R56, R56, R59.reuse ;  /* 0x0000003b38387220 */ /* 0x080fe20000410000 */
[----:B------:R-:W-:Y:S01]  /*7820*/  FMUL.FTZ R54, R57, R116 ;  /* 0x0000007439367220 */ /* 0x000fe20000410000 */
[----:B------:R-:W-:Y:S01]  /*7830*/  IMAD.U32 R51, R117, 0x10000, RZ ;  /* 0x0001000075337824 */ /* 0x000fe200078e00ff */
[----:B------:R-:W-:Y:S01]  /*7840*/  PRMT R109, R109, 0x5410, R62 ;  /* 0x000054106d6d7816 */ /* 0x000fe2000000003e */
[C---:B------:R-:W-:Y:S01]  /*7850*/  FFMA.FTZ R59, R44.reuse, R59, -R55 ;  /* 0x0000003b2c3b7223 */ /* 0x040fe20000010837 */
[----:B------:R-:W-:Y:S01]  /*7860*/  FFMA.FTZ R56, R44, R63, R56 ;  /* 0x0000003f2c387223 */ /* 0x000fe20000010038 */
[-C--:B------:R-:W-:Y:S01]  /*7870*/  FMUL.FTZ R62, R57, R50.reuse ;  /* 0x00000032393e7220 */ /* 0x080fe20000410000 */
[----:B------:R-:W-:Y:S01]  /*7880*/  FFMA.FTZ R60, R45, R50, -R54 ;  /* 0x000000322d3c7223 */ /* 0x000fe20000010836 */
[----:B------:R-:W-:Y:S01]  /*7890*/  IMAD.U32 R13, R12, 0x10000, RZ ;  /* 0x000100000c0d7824 */ /* 0x000fe200078e00ff */
[----:B------:R-:W-:Y:S01]  /*78a0*/  LOP3.LUT R117, R117, 0xffff0000, RZ, 0xc0, !PT ;  /* 0xffff000075757812 */ /* 0x000fe200078ec0ff */
[----:B------:R-:W-:-:S02]  /*78b0*/  IMAD.U32 R44, R113, 0x10000, RZ ;  /* 0x00010000712c7824 */ /* 0x000fc400078e00ff */
[----:B------:R-:W-:Y:S01]  /*78c0*/  FMUL.FTZ R50, R52, R51 ;  /* 0x0000003334327220 */ /* 0x000fe20000410000 */
[----:B------:R-:W-:Y:S01]  /*78d0*/  LOP3.LUT R113, R113, 0xffff0000, RZ, 0xc0, !PT ;  /* 0xffff000071717812 */ /* 0x000fe200078ec0ff */
[----:B------:R-:W-:Y:S01]  /*78e0*/  FFMA.FTZ R57, R45, R116, R62 ;  /* 0x000000742d397223 */ /* 0x000fe2000001003e */
[----:B------:R-:W-:Y:S01]  /*78f0*/  LOP3.LUT R12, R12, 0xffff0000, RZ, 0xc0, !PT ;  /* 0xffff00000c0c7812 */ /* 0x000fe200078ec0ff */
[-C--:B------:R-:W-:Y:S01]  /*7900*/  FFMA.FTZ R45, R13, R44.reuse, -R50 ;  /* 0x0000002c0d2d7223 */ /* 0x080fe20000010832 */
[----:B------:R-:W-:Y:S02]  /*7910*/  IMAD.U32 R47, R46, 0x10000, RZ ;  /* 0x000100002e2f7824 */ /* 0x000fe400078e00ff */
[----:B------:R-:W-:Y:S01]  /*7920*/  FMUL.FTZ R52, R52, R44 ;  /* 0x0000002c34347220 */ /* 0x000fe20000410000 */
[----:B------:R-:W-:Y:S01]  /*7930*/  FMUL.FTZ R55, R53, R117 ;  /* 0x0000007535377220 */ /* 0x000fe20000410000 */
[----:B------:R-:W-:Y:S01]  /*7940*/  IMAD.U32 R50, R115, 0x10000, RZ ;  /* 0x0001000073327824 */ /* 0x000fe200078e00ff */
[----:B------:R-:W-:Y:S01]  /*7950*/  LOP3.LUT R46, R46, 0xffff0000, RZ, 0xc0, !PT ;  /* 0xffff00002e2e7812 */ /* 0x000fe200078ec0ff */
[----:B------:R-:W-:Y:S01]  /*7960*/  FMUL.FTZ R53, R53, R113 ;  /* 0x0000007135357220 */ /* 0x000fe20000410000 */
[----:B------:R-:W-:Y:S01]  /*7970*/  IMAD.U32 R44, R109, 0x10000, RZ ;  /* 0x000100006d2c7824 */ /* 0x000fe200078e00ff */
[----:B------:R-:W-:Y:S01]  /*7980*/  LOP3.LUT R115, R115, 0xffff0000, RZ, 0xc0, !PT ;  /* 0xffff000073737812 */ /* 0x000fe200078ec0ff */
[C---:B------:R-:W-:Y:S01]  /*7990*/  IMAD.U32 R15, R14.reuse, 0x10000, RZ ;  /* 0x000100000e0f7824 */ /* 0x040fe200078e00ff */
[----:B------:R-:W-:Y:S01]  /*79a0*/  LOP3.LUT R109, R109, 0xffff0000, RZ, 0xc0, !PT ;  /* 0xffff00006d6d7812 */ /* 0x000fe200078ec0ff */
[----:B------:R-:W-:Y:S01]  /*79b0*/  FFMA.FTZ R52, R13, R51, R52 ;  /* 0x000000330d347223 */ /* 0x000fe20000010034 */
[----:B------:R-:W-:Y:S01]  /*79c0*/  LOP3.LUT R14, R14, 0xffff0000, RZ, 0xc0, !PT ;  /* 0xffff00000e0e7812 */ /* 0x000fe200078ec0ff */
[C---:B------:R-:W-:Y:S01]  /*79d0*/  FFMA.FTZ R54, R12.reuse, R113, -R55 ;  /* 0x000000710c367223 */ /* 0x040fe20000010837 */
[----:B------:R-:W-:Y:S01]  /*79e0*/  FFMA.FTZ R53, R12, R117, R53 ;  /* 0x000000750c357223 */ /* 0x000fe20000010035 */
        /* <DEDUP_REMOVED lines=20> */
.L_x_1755:
[----:B------:R-:W-:Y:S05]  /*7b30*/  BSYNC B1 ;  /* 0x0000000000017941 */ /* 0x000fea0003800000 */
.L_x_1754:
[----:B0-----:R0:W-:Y:S01]  /*7b40*/  ST.E.128 desc[UR54][R48.64], R12 ;  /* 0x0000000c30007985 */ /* 0x0011e2000c101d36 */
[----:B------:R-:W-:Y:S01]  /*7b50*/  ISETP.GE.AND P3, PT, R11, R110, PT ;  /* 0x0000006e0b00720c */ /* 0x000fe20003f66270 */
[----:B------:R-:W-:-:S12]  /*7b60*/  IMAD.MOV.U32 R109, RZ, RZ, R103 ;  /* 0x000000ffff6d7224 */ /* 0x000fd800078e0067 */
[----:B------:R-:W-:Y:S05]  /*7b70*/  @P3 BRA `(.L_x_1726) ;  /* 0x0000000400b83947 */ /* 0x000fea0003800000 */
[----:B0-----:R-:W-:-:S05]  /*7b80*/  IMAD.WIDE R12, R11, 0x2, R108 ;  /* 0x000000020b0c7825 */ /* 0x001fca00078e026c */
[----:B-1----:R0:W-:Y:S01]  /*7b90*/  ST.E.128 desc[UR54][R12.64], R44 ;  /* 0x0000002c0c007985 */ /* 0x0021e2000c101d36 */
[----:B------:R-:W-:Y:S05]  /*7ba0*/  BRA `(.L_x_1726) ;  /* 0x0000000400ac7947 */ /* 0x000fea0003800000 */
.L_x_1685:
[----:B------:R-:W-:-:S06]  /*7bb0*/  UISETP.NE.AND UP0, UPT, UR39, 0x3, UPT ;  /* 0x000000032700788c */ /* 0x000fcc000bf05270 */
[----:B------:R-:W-:-:S13]  /*7bc0*/  PLOP3.LUT P5, PT, PT, PT, UP0, 0x80, 0x0 ;  /* 0x000000000000781c */ /* 0x000fda0003faf008 */
[----:B------:R-:W-:Y:S05]  /*7bd0*/  @!P5 BRA `(.L_x_1756) ;  /* 0x000000000004d947 */ /* 0x000fea0003800000 */
[----:B------:R-:W-:Y:S01]  /*7be0*/  BPT.TRAP 0x1 ;  /* 0x000000040000795c */ /* 0x000fe20000300000 */
.L_x_1756:
[----:B------:R-:W-:Y:S01]  /*7bf0*/  IMAD R91, R19, 0x8, R18 ;  /* 0x00000008135b7824 */ /* 0x000fe200078e0212 */
[----:B------:R-:W-:Y:S01]  /*7c00*/  SHF.L.U32 R102, R192, 0x1f, RZ ;  /* 0x0000001fc0667819 */ /* 0x000fe200000006ff */
[----:B------:R-:W-:Y:S01]  /*7c10*/  BSSY B1, `(.L_x_1757) ;  /* 0x0000004000017945 */ /* 0x000fe20003800000 */
[----:B------:R-:W-:Y:S02]  /*7c20*/  SHF.R.S32.HI R99, RZ, 0x1f, R100 ;  /* 0x0000001fff637819 */ /* 0x000fe40000011464 */
[----:B------:R-:W0:Y:S02]  /*7c30*/  SYNCS.PHASECHK.TRANS64.TRYWAIT P3, [R91+URZ+0x28890], R102 ;  /* 0x028890665b0075a7 */ /* 0x000e24000806017f */
[----:B0-----:R-:W-:Y:S05]  /*7c40*/  @!P3 BRA `(.L_x_1758) ;  /* 0x000001d000c0b947 */ /* 0x001fea0003800000 */
.L_x_2120:
[----:B------:R-:W-:Y:S05]  /*7c50*/  BSYNC B1 ;  /* 0x0000000000017941 */ /* 0x000fea0003800000 */
.L_x_1757:
        /* <DEDUP_REMOVED lines=19> */
[C---:B------:R-:W-:Y:S01]  /*7d90*/  LEA R44, P3, R12.reuse, UR4, 0x1 ;  /* 0x000000040c2c7c11 */ /* 0x040fe2000f8608ff */
[----:B------:R-:W-:Y:S01]  /*7da0*/  IMAD.IADD R47, R97, 0x1, -R188 ;  /* 0x00000001612f7824 */ /* 0x000fe200078e0abc */
[----:B------:R-:W-:Y:S02]  /*7db0*/  UMOV UR4, 0xffffffff ;  /* 0xffffffff00047882 */ /* 0x000fe40000000000 */
[----:B------:R-:W-:Y:S02]  /*7dc0*/  LEA.HI.X R46, R12, UR5, R15, 0x1, P3 ;  /* 0x000000050c2e7c11 */ /* 0x000fe400098f0c0f */
[----:B------:R-:W-:Y:S01]  /*7dd0*/  ISETP.GE.AND P3, PT, R47, 0x1, PT ;  /* 0x000000012f00780c */ /* 0x000fe20003f66270 */
[----:B------:R-:W-:-:S12]  /*7de0*/  BRA.DIV UR4, `(.L_x_1759) ;  /* 0x000001d2046c7947 */ /* 0x000fd8000b800000 */
[----:B------:R1:W2:Y:S04]  /*7df0*/  SHFL.IDX PT, R45, R46, RZ, 0x181f ;  /* 0x00181fff2e2d7589 */ /* 0x0002a800000e0000 */
[----:B------:R1:W3:Y:S02]  /*7e00*/  SHFL.IDX PT, R14, R44, RZ, 0x181f ;  /* 0x00181fff2c0e7589 */ /* 0x0002e400000e0000 */
.L_x_2124:
        /* <DEDUP_REMOVED lines=13> */
.L_x_1761:
[----:B------:R-:W-:Y:S05]  /*7ee0*/  BSYNC B1 ;  /* 0x0000000000017941 */ /* 0x000fea0003800000 */
.L_x_1760:
[----:B------:R-:W-:-:S03]  /*7ef0*/  UMOV UR4, 0xffffffff ;  /* 0xffffffff00047882 */ /* 0x000fc60000000000 */
[----:B------:R-:W-:Y:S05]  /*7f00*/  BRA.DIV UR4, `(.L_x_1762) ;  /* 0x000001d2046c7947 */ /* 0x000fea000b800000 */
[----:B--2---:R2:W0:Y:S04]  /*7f10*/  SHFL.IDX PT, R45, R46, 0x1, 0x181f ;  /* 0x00381f002e2d7f89 */ /* 0x00442800000e0000 */
[----:B---34-:R2:W3:Y:S02]  /*7f20*/  SHFL.IDX PT, R14, R44, 0x1, 0x181f ;  /* 0x00381f002c0e7f89 */ /* 0x0184e400000e0000 */
.L_x_2128:
        /* <DEDUP_REMOVED lines=14> */
.L_x_1764:
[----:B------:R-:W-:Y:S05]  /*8010*/  BSYNC B1 ;  /* 0x0000000000017941 */ /* 0x000fea0003800000 */
.L_x_1763:
[----:B------:R-:W-:-:S03]  /*8020*/  UMOV UR4, 0xffffffff ;  /* 0xffffffff00047882 */ /* 0x000fc60000000000 */
[----:B------:R-:W-:Y:S05]  /*8030*/  BRA.DIV UR4, `(.L_x_1765) ;  /* 0x000001d204687947 */ /* 0x000fea000b800000 */
[----:B0-----:R0:W0:Y:S04]  /*8040*/  SHFL.IDX PT, R45, R46, 0x2, 0x181f ;  /* 0x00581f002e2d7f89 */ /* 0x00102800000e0000 */
[----:B---34-:R3:W4:Y:S02]  /*8050*/  SHFL.IDX PT, R14, R44, 0x2, 0x181f ;  /* 0x00581f002c0e7f89 */ /* 0x01872400000e0000 */
.L_x_2132:
        /* <DEDUP_REMOVED lines=14> */
.L_x_1767:
[----:B------:R-:W-:Y:S05]  /*8140*/  BSYNC B1 ;  /* 0x0000000000017941 */ /* 0x000fea0003800000 */
.L_x_1766:
[----:B------:R-:W-:-:S03]  /*8150*/  UMOV UR4, 0xffffffff ;  /* 0xffffffff00047882 */ /* 0x000fc60000000000 */
[----:B------:R-:W-:Y:S05]  /*8160*/  BRA.DIV UR4, `(.L_x_1768) ;  /* 0x000001d204647947 */ /* 0x000fea000b800000 */
[----:B0-----:R0:W0:Y:S04]  /*8170*/  SHFL.IDX PT, R45, R46, 0x3, 0x181f ;  /* 0x00781f002e2d7f89 */ /* 0x00102800000e0000 */
[----:B----4-:R4:W0:Y:S02]  /*8180*/  SHFL.IDX PT, R14, R44, 0x3, 0x181f ;  /* 0x00781f002c0e7f89 */ /* 0x01082400000e0000 */
.L_x_2136:
        /* <DEDUP_REMOVED lines=13> */
.L_x_1726:
[----:B------:R-:W-:Y:S05]  /*8260*/  BSYNC B0 ;  /* 0x0000000000007941 */ /* 0x000fea0003800000 */
.L_x_1684:
[----:B------:R-:W5:Y:S01]  /*8270*/  S2R R11, SR_TID.X ;  /* 0x00000000000b7919 */ /* 0x000f620000002100 */
[----:B------:R-:W-:Y:S01]  /*8280*/  @!PT LDS RZ, [RZ] ;  /* 0x00000000fffff984 */ /* 0x000fe20000000800 */
[----:B------:R-:W-:Y:S01]  /*8290*/  @!PT LDS RZ, [RZ] ;  /* 0x00000000fffff984 */ /* 0x000fe20000000800 */
[----:B------:R-:W-:Y:S01]  /*82a0*/  @!PT LDS RZ, [RZ] ;  /* 0x00000000fffff984 */ /* 0x000fe20000000800 */
[----:B------:R-:W-:Y:S01]  /*82b0*/  @!PT LDS RZ, [RZ] ;  /* 0x00000000fffff984 */ /* 0x000fe20000000800 */
[----:B------:R2:W-:Y:S06]  /*82c0*/  MEMBAR.ALL.CTA ;  /* 0x0000000000007992 */ /* 0x0005ec0000008000 */
[----:B--2---:R-:W2:Y:S01]  /*82d0*/  FENCE.VIEW.ASYNC.S ;  /* 0x00000000000073c6 */ /* 0x004ea20000000000 */
[----:B------:R-:W-:Y:S05]  /*82e0*/  WARPSYNC.ALL ;  /* 0x0000000000007948 */ /* 0x000fea0003800000 */
[----:B------:R-:W-:Y:S01]  /*82f0*/  BSSY B0, `(.L_x_1769) ;  /* 0x0000009000007945 */ /* 0x000fe20003800000 */
[----:B-----5:R-:W-:Y:S01]  /*8300*/  LOP3.LUT R11, R11, 0x7f, RZ, 0xc0, !PT ;  /* 0x0000007f0b0b7812 */ /* 0x020fe200078ec0ff */
[----:B--2---:R2:W-:Y:S03]  /*8310*/  BAR.SYNC.DEFER_BLOCKING R94, 0x80 ;  /* 0x0002005e0000751d */ /* 0x0045e60000010000 */
[----:B------:R-:W-:-:S13]  /*8320*/  ISETP.NE.AND P3, PT, R11, RZ, PT ;  /* 0x000000ff0b00720c */ /* 0x000fda0003f65270 */
[----:B------:R-:W-:-:S05]  /*8330*/  @!P3 VIADD R11, R91, 0x288a0 ;  /* 0x000288a05b0bb836 */ /* 0x000fca0000000000 */
[----:B------:R-:W-:-:S04]  /*8340*/  @!P3 PRMT R11, RZ, 0x654, R11 ;  /* 0x00000654ff0bb816 */ /* 0x000fc8000000000b */
[----:B------:R2:W-:Y:S01]  /*8350*/  @!P3 SYNCS.ARRIVE.TRANS64.RED.A1T0 RZ, [R11+URZ], RZ ;  /* 0x000000ff0bffb9a7 */ /* 0x0005e2000810043f */
[----:B------:R-:W-:Y:S05]  /*8360*/  @!P5 BRA `(.L_x_1770) ;  /* 0x000000000004d947 */ /* 0x000fea0003800000 */
[----:B------:R-:W-:Y:S01]  /*8370*/  BPT.TRAP 0x1 ;  /* 0x000000040000795c */ /* 0x000fe20000300000 */
.L_x_1770:
[----:B------:R-:W-:Y:S05]  /*8380*/  BSYNC B0 ;  /* 0x0000000000007941 */ /* 0x000fea0003800000 */
.L_x_1769:
[----:B------:R-:W5:Y:S01]  /*8390*/  SYNCS.PHASECHK.TRANS64.TRYWAIT P4, [R91+URZ+0x288b0], R102 ;  /* 0x0288b0665b0075a7 */ /* 0x000f62000808017f */
[----:B------:R-:W-:Y:S01]  /*83a0*/  ULDC UR41, c[0x0][0x2f4] ;  /* 0x0000bd0000297ab9 */ /* 0x000fe20000000800 */
[----:B------:R-:W-:Y:S04]  /*83b0*/  BSSY B0, `(.L_x_1771) ;  /* 0x0000002000007945 */ /* 0x000fe80003800000 */
[----:B-----5:R-:W-:Y:S05]  /*83c0*/  @!P4 BRA `(.L_x_1772) ;  /* 0x000001d00014c947 */ /* 0x020fea0003800000 */
.L_x_2137:
[----:B------:R-:W-:Y:S05]  /*83d0*/  BSYNC B0 ;  /* 0x0000000000007941 */ /* 0x000fea0003800000 */
.L_x_1771:
[----:B------:R-:W-:Y:S01]  /*83e0*/  ULDC.64 UR4, c[0x0][0x328] ;  /* 0x0000ca0000047ab9 */ /* 0x000fe20000000a00 */
[----:B------:R-:W-:Y:S01]  /*83f0*/  IMAD.IADD R97, R97, 0x1, -R188 ;  /* 0x0000000161617824 */ /* 0x000fe200078e0abc */
[----:B------:R-:W-:Y:S01]  /*8400*/  BSSY B0, `(.L_x_1773) ;  /* 0x0000020000007945 */ /* 0x000fe20003800000 */
[----:B------:R-:W-:Y:S02]  /*8410*/  IMAD R99, R99, UR4, RZ ;  /* 0x0000000463637c24 */ /* 0x000fe4000f8e02ff */
[----:B0---4-:R-:W-:-:S04]  /*8420*/  IMAD.WIDE.U32 R12, R100, UR4, RZ ;  /* 0x00000004640c7c25 */ /* 0x011fc8000f8e00ff */
[----:B------:R-:W-:Y:S01]  /*8430*/  IMAD R99, R100, UR5, R99 ;  /* 0x0000000564637c24 */ /* 0x000fe2000f8e0263 */
[----:B------:R-:W-:Y:S02]  /*8440*/  ULDC.64 UR4, c[0x0][0x338] ;  /* 0x0000ce0000047ab9 */ /* 0x000fe40000000a00 */
[----:B------:R-:W-:Y:S02]  /*8450*/  IMAD R98, R98, UR4, RZ ;  /* 0x0000000462627c24 */ /* 0x000fe4000f8e02ff */
[----:B------:R-:W-:Y:S02]  /*8460*/  IMAD.IADD R13, R13, 0x1, R99 ;  /* 0x000000010d0d7824 */ /* 0x000fe400078e0263 */
[C---:B--2---:R-:W-:Y:S02]  /*8470*/  IMAD R11, R101.reuse, UR5, R98 ;  /* 0x00000005650b7c24 */ /* 0x044fe4000f8e0262 */
        /* <DEDUP_REMOVED lines=8> */
[----:B------:R-:W-:-:S04]  /*8500*/  LEA R48, P4, R12, UR4, 0x1 ;  /* 0x000000040c307c11 */ /* 0x000fc8000f8808ff */
[----:B------:R-:W-:Y:S01]  /*8510*/  LEA.HI.X R11, R12, UR5, R11, 0x1, P4 ;  /* 0x000000050c0b7c11 */ /* 0x000fe2000a0f0c0b */
[----:B-1----:R0:W1:Y:S01]  /*8520*/  SHFL.IDX PT, R47, R48, RZ, 0x181f ;  /* 0x00181fff302f7589 */ /* 0x00206200000e0000 */
[----:B------:R-:W-:-:S03]  /*8530*/  ISETP.GE.AND P4, PT, R97, 0x1, PT ;  /* 0x000000016100780c */ /* 0x000fc60003f86270 */
[----:B------:R0:W2:Y:S10]  /*8540*/  SHFL.IDX PT, R13, R11, RZ, 0x181f ;  /* 0x00181fff0b0d7589 */ /* 0x0000b400000e0000 */
[----:B0-----:R-:W-:Y:S05]  /*8550*/  @!P4 BRA `(.L_x_1774) ;  /* 0x000000000028c947 */ /* 0x001fea0003800000 */
[----:B------:R-:W-:-:S13]  /*8560*/  ISETP.GE.AND P4, PT, R16, UR41, PT ;  /* 0x0000002910007c0c */ /* 0x000fda000bf86270 */
[----:B-1-3--:R-:W-:-:S04]  /*8570*/  @!P4 LEA R44, P5, R16, R47, 0x1 ;  /* 0x0000002f102cc211 */ /* 0x00afc800078a08ff */
[----:B--2---:R-:W-:Y:S02]  /*8580*/  @!P4 LEA.HI.X R45, R16, R13, R17, 0x1, P5 ;  /* 0x0000000d102dc211 */ /* 0x004fe400028f0c11 */
[----:B------:R-:W-:-:S13]  /*8590*/  ISETP.GE.AND P5, PT, R2, UR41, PT ;  /* 0x0000002902007c0c */ /* 0x000fda000bfa6270 */
[----:B------:R-:W-:-:S04]  /*85a0*/  @!P5 LEA R46, P6, R2, R47, 0x1 ;  /* 0x0000002f022ed211 */ /* 0x000fc800078c08ff */
[----:B------:R-:W-:Y:S02]  /*85b0*/  @!P5 LEA.HI.X R47, R2, R13, R185, 0x1, P6 ;  /* 0x0000000d022fd211 */ /* 0x000fe400030f0cb9 */
[----:B------:R-:W0:Y:S04]  /*85c0*/  @!P4 LDS.128 R12, [R93+0x400] ;  /* 0x000400005d0cc984 */ /* 0x000e280000000c00 */
[----:B0-----:R-:W-:Y:S04]  /*85d0*/  @!P4 ST.E.128 desc[UR54][R44.64], R12 ;  /* 0x0000000c2c00c985 */ /* 0x001fe8000c101d36 */
[----:B------:R-:W0:Y:S04]  /*85e0*/  @!P5 LDS.128 R12, [R93+0x4400] ;  /* 0x004400005d0cd984 */ /* 0x000e280000000c00 */
[----:B0-----:R0:W-:Y:S02]  /*85f0*/  @!P5 ST.E.128 desc[UR54][R46.64], R12 ;  /* 0x0000000c2e00d985 */ /* 0x0011e4000c101d36 */
.L_x_1774:
[----:B------:R-:W-:Y:S05]  /*8600*/  BSYNC B0 ;  /* 0x0000000000007941 */ /* 0x000fea0003800000 */
.L_x_1773:
[----:B------:R-:W-:Y:S01]  /*8610*/  ISETP.GE.AND P4, PT, R97, 0x21, PT ;  /* 0x000000216100780c */ /* 0x000fe20003f86270 */
[----:B0-2---:R0:W2:Y:S01]  /*8620*/  SHFL.IDX PT, R13, R11, 0x1, 0x181f ;  /* 0x00381f000b0d7f89 */ /* 0x0050a200000e0000 */
[----:B------:R-:W-:Y:S03]  /*8630*/  BSSY B0, `(.L_x_1775) ;  /* 0x000000d000007945 */ /* 0x000fe60003800000 */
[----:B-1----:R0:W1:Y:S08]  /*8640*/  SHFL.IDX PT, R47, R48, 0x1, 0x181f ;  /* 0x00381f00302f7f89 */ /* 0x00207000000e0000 */
        /* <DEDUP_REMOVED lines=11> */
.L_x_1776:
[----:B------:R-:W-:Y:S05]  /*8700*/  BSYNC B0 ;  /* 0x0000000000007941 */ /* 0x000fea0003800000 */
.L_x_1775:
        /* <DEDUP_REMOVED lines=15> */
.L_x_1778:
[----:B------:R-:W-:Y:S05]  /*8800*/  BSYNC B0 ;  /* 0x0000000000007941 */ /* 0x000fea0003800000 */
.L_x_1777:
[----:B------:R-:W-:Y:S01]  /*8810*/  ISETP.GE.AND P4, PT, R97, 0x61, PT ;  /* 0x000000616100780c */ /* 0x000fe20003f86270 */
[----:B------:R-:W4:Y:S01]  /*8820*/  SHFL.IDX PT, R11, R11, 0x3, 0x181f ;  /* 0x00781f000b0b7f89 */ /* 0x000f2200000e0000 */
[----:B------:R-:W-:Y:S03]  /*8830*/  BSSY B0, `(.L_x_1779) ;  /* 0x000000d000007945 */ /* 0x000fe60003800000 */
[----:B01----:R0:W1:Y:S08]  /*8840*/  SHFL.IDX PT, R47, R48, 0x3, 0x181f ;  /* 0x00781f00302f7f89 */ /* 0x00307000000e0000 */
[----:B0-----:R-:W-:Y:S05]  /*8850*/  @!P4 BRA `(.L_x_1780) ;  /* 0x000000000028c947 */ /* 0x001fea0003800000 */
[----:B------:R-:W-:-:S13]  /*8860*/  ISETP.GE.AND P4, PT, R16, UR41, PT ;  /* 0x0000002910007c0c */ /* 0x000fda000bf86270 */
[----:B--2---:R-:W0:Y:S01]  /*8870*/  @!P4 LDS.128 R12, [R93+0x3400] ;  /* 0x003400005d0cc984 */ /* 0x004e220000000c00 */
[----:B-1-3--:R-:W-:-:S04]  /*8880*/  @!P4 LEA R44, P5, R16, R47, 0x1 ;  /* 0x0000002f102cc211 */ /* 0x00afc800078a08ff */
[----:B----4-:R-:W-:Y:S02]  /*8890*/  @!P4 LEA.HI.X R45, R16, R11, R17, 0x1, P5 ;  /* 0x0000000b102dc211 */ /* 0x010fe400028f0c11 */
[----:B------:R-:W-:-:S13]  /*88a0*/  ISETP.GE.AND P5, PT, R2, UR41, PT ;  /* 0x0000002902007c0c */ /* 0x000fda000bfa6270 */
[----:B------:R-:W-:-:S04]  /*88b0*/  @!P5 LEA R46, P6, R2, R47, 0x1 ;  /* 0x0000002f022ed211 */ /* 0x000fc800078c08ff */
[----:B------:R-:W-:Y:S01]  /*88c0*/  @!P5 LEA.HI.X R47, R2, R11, R185, 0x1, P6 ;  /* 0x0000000b022fd211 */ /* 0x000fe200030f0cb9 */
[----:B0-----:R-:W-:Y:S04]  /*88d0*/  @!P4 ST.E.128 desc[UR54][R44.64], R12 ;  /* 0x0000000c2c00c985 */ /* 0x001fe8000c101d36 */
[----:B------:R-:W0:Y:S04]  /*88e0*/  @!P5 LDS.128 R12, [R93+0x7400] ;  /* 0x007400005d0cd984 */ /* 0x000e280000000c00 */
[----:B0-----:R0:W-:Y:S02]  /*88f0*/  @!P5 ST.E.128 desc[UR54][R46.64], R12 ;  /* 0x0000000c2e00d985 */ /* 0x0011e4000c101d36 */
.L_x_1780:
[----:B------:R-:W-:Y:S05]  /*8900*/  BSYNC B0 ;  /* 0x0000000000007941 */ /* 0x000fea0003800000 */
.L_x_1779:
        /* <DEDUP_REMOVED lines=22> */
.L_x_1679:
[----:B------:R-:W0:Y:S01]  /*8a70*/  LDC R0, c[0x0][0x448] ;  /* 0x00011200ff007b82 */ /* 0x000e220000000800 */
[----:B------:R-:W-:-:S07]  /*8a80*/  IADD3 R5, R190, 0x1, -R189 ;  /* 0x00000001be057810 */ /* 0x000fce0007ffe8bd */
[----:B------:R-:W4:Y:S01]  /*8a90*/  LDC.64 R6, c[0x0][0x9e0] ;  /* 0x00027800ff067b82 */ /* 0x000f220000000a00 */
[----:B0-----:R-:W-:Y:S01]  /*8aa0*/  ISETP.NE.AND P1, PT, R0, 0x1, PT ;  /* 0x000000010000780c */ /* 0x001fe20003f25270 */
[----:B------:R-:W-:Y:S01]  /*8ab0*/  VIADD R0, R193, 0x7f ;  /* 0x0000007fc1007836 */ /* 0x000fe20000000000 */
[----:B----4-:R-:W-:-:S11]  /*8ac0*/  ISETP.GE.AND P2, PT, R7, 0x1, PT ;  /* 0x000000010700780c */ /* 0x010fd60003f46270 */
[----:B------:R-:W0:Y:S08]  /*8ad0*/  @P1 LDC R3, c[0x0][0x44c] ;  /* 0x00011300ff031b82 */ /* 0x000e300000000800 */
[----:B------:R-:W4:Y:S01]  /*8ae0*/  @P1 LDC R4, c[0x0][0x450] ;  /* 0x00011400ff041b82 */ /* 0x000f220000000800 */
[----:B0-----:R-:W-:-:S05]  /*8af0*/  @P1 IMAD.HI.U32 R3, R0, R3, RZ ;  /* 0x0000000300031227 */ /* 0x001fca00078e00ff */
[----:B----4-:R-:W-:-:S05]  /*8b00*/  @P1 SHF.R.U32.HI R0, RZ, R4, R3 ;  /* 0x00000004ff001219 */ /* 0x010fca0000011603 */
[----:B------:R-:W-:Y:S01]  /*8b10*/  IMAD.IADD R5, R5, 0x1, R0 ;  /* 0x0000000105057824 */ /* 0x000fe200078e0200 */
[----:B------:R-:W-:Y:S06]  /*8b20*/  @P0 BRA `(.L_x_1782) ;  /* 0x00000000000c0947 */ /* 0x000fec0003800000 */
[----:B------:R-:W0:Y:S01]  /*8b30*/  FENCE.VIEW.ASYNC.G ;  /* 0x00000000000073c6 */ /* 0x000e220000000100 */
[----:B------:R-:W-:Y:S05]  /*8b40*/  WARPSYNC.ALL ;  /* 0x0000000000007948 */ /* 0x000fea0003800000 */
[----:B0-----:R-:W-:Y:S06]  /*8b50*/  BAR.ARV 0xc, 0x180 ;  /* 0x0306000000007b1d */ /* 0x001fec0000002000 */
.L_x_1782:
        /* <DEDUP_REMOVED lines=13> */
.L_x_1785:
[----:B------:R-:W-:-:S13]  /*8c30*/  ISETP.NE.AND P0, PT, R7, 0x1, PT ;  /* 0x000000010700780c */ /* 0x000fda0003f05270 */
[----:B------:R-:W0:Y:S02]  /*8c40*/  @P0 LDC.64 R4, c[0x0][0x9e8] ;  /* 0x00027a00ff040b82 */ /* 0x000e240000000a00 */
[----:B0-----:R-:W-:-:S05]  /*8c50*/  @P0 IMAD.HI.U32 R4, R3, R4, RZ ;  /* 0x0000000403040227 */ /* 0x001fca00078e00ff */
[----:B------:R-:W-:-:S07]  /*8c60*/  @P0 SHF.R.U32.HI R3, RZ, R5, R4 ;  /* 0x00000005ff030219 */ /* 0x000fce0000011604 */
.L_x_1786:
[----:B------:R-:W-:Y:S05]  /*8c70*/  BSYNC B0 ;  /* 0x0000000000007941 */ /* 0x000fea0003800000 */
.L_x_1784:
[----:B------:R-:W-:-:S05]  /*8c80*/  IMAD R3, R3, R7, R7 ;  /* 0x0000000703037224 */ /* 0x000fca00078e0207 */
[----:B------:R-:W-:-:S07]  /*8c90*/  VIMNMX R0, R0, R3, PT ;  /* 0x0000000300007248 */ /* 0x000fce0003fe0100 */
.L_x_1783:
[----:B------:R-:W0:Y:S01]  /*8ca0*/  @P1 LDC R4, c[0x0][0x44c] ;  /* 0x00011300ff041b82 */ /* 0x000e220000000800 */
[----:B------:R-:W-:Y:S01]  /*8cb0*/  VIADD R0, R0, 0x7f ;  /* 0x0000007f00007836 */ /* 0x000fe20000000000 */
[----:B------:R-:W-:-:S04]  /*8cc0*/  ULDC UR4, c[0x0][0x9dc] ;  /* 0x0002770000047ab9 */ /* 0x000fc80000000800 */
[----:B------:R-:W-:Y:S02]  /*8cd0*/  SHF.R.S32.HI R3, RZ, 0x1f, R0 ;  /* 0x0000001fff037819 */ /* 0x000fe40000011400 */
[----:B------:R-:W4:Y:S02]  /*8ce0*/  @P1 LDC R6, c[0x0][0x450] ;  /* 0x00011400ff061b82 */ /* 0x000f240000000800 */
[----:B------:R-:W-:-:S04]  /*8cf0*/  LEA.HI R3, R3, R0, RZ, 0x7 ;  /* 0x0000000003037211 */ /* 0x000fc800078f38ff */
[----:B------:R-:W-:-:S04]  /*8d00*/  SHF.R.S32.HI R3, RZ, 0x7, R3 ;  /* 0x00000007ff037819 */ /* 0x000fc80000011403 */
[----:B------:R-:W-:Y:S01]  /*8d10*/  VIMNMX R89, R96, R3, PT ;  /* 0x0000000360597248 */ /* 0x000fe20003fe0100 */
[----:B0-----:R-:W-:-:S04]  /*8d20*/  @P1 IMAD.HI.U32 R5, R193, R4, RZ ;  /* 0x00000004c1051227 */ /* 0x001fc800078e00ff */
[----:B------:R-:W-:Y:S01]  /*8d30*/  IMAD.MOV.U32 R4, RZ, RZ, R193 ;  /* 0x000000ffff047224 */ /* 0x000fe200078e00c1 */
[----:B----4-:R-:W-:-:S05]  /*8d40*/  @P1 SHF.R.U32.HI R4, RZ, R6, R5 ;  /* 0x00000006ff041219 */ /* 0x010fca0000011605 */
        /* <DEDUP_REMOVED lines=13> */
.L_x_1789:
[----:B------:R-:W-:-:S13]  /*8e20*/  ISETP.NE.AND P0, PT, R7, 0x1, PT ;  /* 0x000000010700780c */ /* 0x000fda0003f05270 */
[----:B------:R-:W0:Y:S02]  /*8e30*/  @P0 LDC.64 R4, c[0x0][0x9e8] ;  /* 0x00027a00ff040b82 */ /* 0x000e240000000a00 */
[----:B0-----:R-:W-:-:S05]  /*8e40*/  @P0 IMAD.HI.U32 R4, R0, R4, RZ ;  /* 0x0000000400040227 */ /* 0x001fca00078e00ff */
[----:B------:R-:W-:-:S07]  /*8e50*/  @P0 SHF.R.U32.HI R0, RZ, R5, R4 ;  /* 0x00000005ff000219 */ /* 0x000fce0000011604 */
.L_x_1790:
[----:B------:R-:W-:Y:S05]  /*8e60*/  BSYNC B0 ;  /* 0x0000000000007941 */ /* 0x000fea0003800000 */
.L_x_1788:
[----:B------:R-:W-:-:S05]  /*8e70*/  IMAD R0, R0, R7, RZ ;  /* 0x0000000700007224 */ /* 0x000fca00078e02ff */
[----:B------:R-:W-:-:S07]  /*8e80*/  VIMNMX R3, R3, R0, !PT ;  /* 0x0000000003037248 */ /* 0x000fce0007fe0100 */
.L_x_1787:
[----:B------:R-:W-:Y:S02]  /*8e90*/  SHF.R.S32.HI R0, RZ, 0x1f, R3 ;  /* 0x0000001fff007819 */ /* 0x000fe40000011403 */
[----:B------:R-:W-:Y:S02]  /*8ea0*/  CS2R R20, SRZ ;  /* 0x0000000000147805 */ /* 0x000fe4000001ff00 */
[----:B------:R-:W-:Y:S02]  /*8eb0*/  PLOP3.LUT P0, PT, PT, PT, PT, 0x80, 0x0 ;  /* 0x000000000000781c */ /* 0x000fe40003f0f070 */
[----:B------:R-:W-:Y:S02]  /*8ec0*/  CS2R R150, SRZ ;  /* 0x0000000000967805 */ /* 0x000fe4000001ff00 */
[----:B------:R-:W-:Y:S02]  /*8ed0*/  LEA.HI R0, R0, R3, RZ, 0x7 ;  /* 0x0000000300007211 */ /* 0x000fe400078f38ff */
[----:B------:R-:W-:-:S02]  /*8ee0*/  CS2R R148, SRZ ;  /* 0x0000000000947805 */ /* 0x000fc4000001ff00 */
[----:B------:R-:W-:Y:S02]  /*8ef0*/  CS2R R146, SRZ ;  /* 0x0000000000927805 */ /* 0x000fe4000001ff00 */
[----:B------:R-:W-:Y:S02]  /*8f00*/  CS2R R144, SRZ ;  /* 0x0000000000907805 */ /* 0x000fe4000001ff00 */
[----:B------:R-:W-:Y:S02]  /*8f10*/  SHF.R.S32.HI R0, RZ, 0x7, R0 ;  /* 0x00000007ff007819 */ /* 0x000fe40000011400 */
[----:B------:R-:W-:Y:S01]  /*8f20*/  CS2R R34, SRZ ;  /* 0x0000000000227805 */ /* 0x000fe2000001ff00 */
[----:B------:R-:W-:Y:S01]  /*8f30*/  IMAD.MOV.U32 R142, RZ, RZ, RZ ;  /* 0x000000ffff8e7224 */ /* 0x000fe200078e00ff */
[----:B------:R-:W-:Y:S02]  /*8f40*/  CS2R R32, SRZ ;  /* 0x0000000000207805 */ /* 0x000fe4000001ff00 */
[----:B------:R-:W-:Y:S01]  /*8f50*/  VIMNMX R198, RZ, R0, !PT ;  /* 0x00000000ffc67248 */ /* 0x000fe20007fe0100 */
[----:B------:R-:W-:Y:S01]  /*8f60*/  IMAD.MOV.U32 R141, RZ, RZ, RZ ;  /* 0x000000ffff8d7224 */ /* 0x000fe200078e00ff */
[----:B------:R-:W-:Y:S01]  /*8f70*/  CS2R R30, SRZ ;  /* 0x00000000001e7805 */ /* 0x000fe2000001ff00 */
[----:B------:R-:W-:Y:S01]  /*8f80*/  IMAD.MOV.U32 R138, RZ, RZ, RZ ;  /* 0x000000ffff8a7224 */ /* 0x000fe200078e00ff */
[----:B------:R-:W-:Y:S01]  /*8f90*/  ISETP.GT.AND P1, PT, R89, R198, PT ;  /* 0x000000c65900720c */ /* 0x000fe20003f24270 */
[----:B------:R-:W-:Y:S01]  /*8fa0*/  IMAD.MOV.U32 R137, RZ, RZ, RZ ;  /* 0x000000ffff897224 */ /* 0x000fe200078e00ff */
[----:B------:R-:W-:Y:S01]  /*8fb0*/  CS2R R130, SRZ ;  /* 0x0000000000827805 */ /* 0x000fe2000001ff00 */
[----:B------:R-:W-:Y:S01]  /*8fc0*/  IMAD.MOV.U32 R134, RZ, RZ, RZ ;  /* 0x000000ffff867224 */ /* 0x000fe200078e00ff */
[----:B------:R-:W-:Y:S01]  /*8fd0*/  CS2R R128, SRZ ;  /* 0x0000000000807805 */ /* 0x000fe2000001ff00 */
[----:B------:R-:W-:Y:S01]  /*8fe0*/  IMAD.MOV.U32 R133, RZ, RZ, RZ ;  /* 0x000000ffff857224 */ /* 0x000fe200078e00ff */
        /* <DEDUP_REMOVED lines=10> */
[----:B---3--:R-:W-:Y:S02]  /*9090*/  CS2R R106, SRZ ;  /* 0x00000000006a7805 */ /* 0x008fe4000001ff00 */
[----:B------:R-:W-:Y:S02]  /*90a0*/  CS2R R104, SRZ ;  /* 0x0000000000687805 */ /* 0x000fe4000001ff00 */
[----:B------:R-:W-:-:S02]  /*90b0*/  CS2R R102, SRZ ;  /* 0x0000000000667805 */ /* 0x000fc4000001ff00 */
[----:B------:R-:W-:Y:S02]  /*90c0*/  CS2R R100, SRZ ;  /* 0x0000000000647805 */ /* 0x000fe4000001ff00 */
[----:B------:R-:W-:Y:S02]  /*90d0*/  CS2R R98, SRZ ;  /* 0x0000000000627805 */ /* 0x000fe4000001ff00 */
[----:B------:R-:W-:Y:S02]  /*90e0*/  CS2R R96, SRZ ;  /* 0x0000000000607805 */ /* 0x000fe4000001ff00 */
[----:B------:R-:W-:Y:S01]  /*90f0*/  CS2R R6, SRZ ;  /* 0x0000000000067805 */ /* 0x000fe2000001ff00 */
[----:B------:R-:W-:Y:S01]  /*9100*/  IMAD.MOV.U32 R94, RZ, RZ, RZ ;  /* 0x000000ffff5e7224 */ /* 0x000fe200078e00ff */
[----:B------:R-:W-:Y:S01]  /*9110*/  CS2R R90, SRZ ;  /* 0x00000000005a7805 */ /* 0x000fe2000001ff00 */
[----:B------:R-:W-:Y:S02]  /*9120*/  IMAD.MOV.U32 R93, RZ, RZ, RZ ;  /* 0x000000ffff5d7224 */ /* 0x000fe400078e00ff */
[----:B------:R-:W-:-:S02]  /*9130*/  IMAD.MOV.U32 R3, RZ, RZ, RZ ;  /* 0x000000ffff037224 */ /* 0x000fc400078e00ff */
[----:B------:R-:W-:Y:S01]  /*9140*/  IMAD.MOV.U32 R88, RZ, RZ, RZ ;  /* 0x000000ffff587224 */ /* 0x000fe200078e00ff */
[----:B------:R-:W-:Y:S06]  /*9150*/  @!P1 BRA `(.L_x_1791) ;  /* 0x0000012000189947 */ /* 0x000fec0003800000 */
[----:B------:R-:W-:-:S03]  /*9160*/  UMOV UR4, 0xffffffff ;  /* 0xffffffff00047882 */ /* 0x000fc60000000000 */
[----:B------:R-:W-:Y:S05]  /*9170*/  BRA.DIV UR4, `(.L_x_1792) ;  /* 0x000001c204bc7947 */ /* 0x000fea000b800000 */
[----:B------:R0:W3:Y:S02]  /*9180*/  SHFL.IDX PT, R194, R218, RZ, 0x1f ;  /* 0x00001fffdac27589 */ /* 0x0000e400000e0000 */
.L_x_2140:
[----:B---3--:R-:W-:-:S04]  /*9190*/  LEA.HI R0, R194, R194, RZ, 0x1 ;  /* 0x000000c2c2007211 */ /* 0x008fc800078f08ff */
[----:B------:R-:W-:Y:S01]  /*91a0*/  LOP3.LUT R3, R0, 0x1e, RZ, 0xc0, !PT ;  /* 0x0000001e00037812 */ /* 0x000fe200078ec0ff */
[----:B------:R-:W-:-:S04]  /*91b0*/  IMAD.U32 R0, RZ, RZ, UR40 ;  /* 0x00000028ff007e24 */ /* 0x000fc8000f8e00ff */
[----:B------:R-:W-:Y:S01]  /*91c0*/  IMAD.IADD R3, R194, 0x1, -R3 ;  /* 0x00000001c2037824 */ /* 0x000fe200078e0a03 */
[----:B------:R-:W-:-:S04]  /*91d0*/  LOP3.LUT P0, RZ, R0, 0x3ff, RZ, 0xc0, !PT ;  /* 0x000003ff00ff7812 */ /* 0x000fc8000780c0ff */
[----:B------:R-:W-:Y:S02]  /*91e0*/  LEA R3, R3, UR40, 0xd ;  /* 0x0000002803037c11 */ /* 0x000fe4000f8e68ff */
[----:B------:R-:W-:Y:S02]  /*91f0*/  P2R R25, PR, RZ, 0x1 ;  /* 0x00000001ff197803 */ /* 0x000fe40000000000 */
[----:B------:R-:W-:-:S04]  /*9200*/  SHF.R.U32.HI R3, RZ, 0x4, R3 ;  /* 0x00000004ff037819 */ /* 0x000fc80000011603 */
[----:B------:R-:W-:Y:S01]  /*9210*/  LOP3.LUT R42, R3, 0x3fff, RZ, 0xc0, !PT ;  /* 0x00003fff032a7812 */ /* 0x000fe200078ec0ff */
[----:B------:R-:W-:Y:S06]  /*9220*/  @!P0 BRA `(.L_x_1793) ;  /* 0x0000000000408947 */ /* 0x000fec0003800000 */
[----:B------:R-:W-:Y:S01]  /*9230*/  MOV R0, 0x0 ;  /* 0x0000000000007802 */ /* 0x000fe20000000f00 */
[----:B------:R-:W-:Y:S01]  /*9240*/  ULDC.64 UR4, c[0x4][0x80] ;  /* 0x0100200000047ab9 */ /* 0x000fe20000000a00 */
[----:B------:R-:W-:Y:S01]  /*9250*/  ULDC.64 UR6, c[0x4][0x88] ;  /* 0x0100220000067ab9 */ /* 0x000fe20000000a00 */
[----:B------:R-:W-:Y:S01]  /*9260*/  IMAD.U32 R4, RZ, RZ, UR4 ;  /* 0x00000004ff047e24 */ /* 0x000fe2000f8e00ff */
[----:B------:R3:W4:Y:S01]  /*9270*/  LDC.64 R14, c[0x4][R0] ;  /* 0x01000000000e7b82 */ /* 0x0007220000000a00 */
        /* <DEDUP_REMOVED lines=8> */
[----:B--23--:R-:W-:-:S07]  /*9300*/  IMAD.MOV.U32 R13, RZ, RZ, RZ ;  /* 0x000000ffff0d7224 */ /* 0x00cfce00078e00ff */
[----:B------:R-:W-:-:S07]  /*9310*/  LEPC R20, `(.L_x_1793) ;  /* 0x000000001014794e */ /* 0x000fce0000000000 */
[----:B01--45:R-:W-:Y:S05]  /*9320*/  CALL.ABS.NOINC R14 ;  /* 0x000000000e007343 */ /* 0x033fea0003c00000 */
.L_x_1793:
[----:B------:R-:W-:Y:S02]  /*9330*/  ULDC UR4, c[0x0][0x3f4] ;  /* 0x0000fd0000047ab9 */ /* 0x000fe40000000800 */
[----:B------:R-:W-:-:S13]  /*9340*/  ISETP.LT.AND P0, PT, RZ, UR4, PT ;  /* 0x00000004ff007c0c */ /* 0x000fda000bf01270 */
[----:B------:R-:W-:Y:S05]  /*9350*/  @P0 BRA `(.L_x_1794) ;  /* 0x0000000000400947 */ /* 0x000fea0003800000 */
[----:B------:R-:W-:-:S04]  /*9360*/  ULEA.HI UR4, UR37, UR37, URZ, 0x1 ;  /* 0x0000002525047291 */ /* 0x000fc8000f8f083f */
[----:B------:R-:W-:-:S04]  /*9370*/  ULOP3.LUT UR4, UR4, 0xfffffffe, URZ, 0xc0, !UPT ;  /* 0xfffffffe04047892 */ /* 0x000fc8000f8ec03f */
[----:B------:R-:W-:-:S06]  /*9380*/  UIADD3 UR4, UR37, -UR4, URZ ;  /* 0x8000000425047290 */ /* 0x000fcc000fffe03f */
[----:B------:R-:W-:-:S05]  /*9390*/  IMAD.U32 R3, RZ, RZ, UR4 ;  /* 0x00000004ff037e24 */ /* 0x000fca000f8e00ff */
[----:B------:R-:W-:-:S04]  /*93a0*/  SHF.L.U32 R3, R3, 0x1f, RZ ;  /* 0x0000001f03037819 */ /* 0x000fc800000006ff */
[----:B------:R3:W4:Y:S03]  /*93b0*/  SYNCS.PHASECHK.TRANS64.TRYWAIT P0, [R18+URZ+0x28800], R3 ;  /* 0x02880003120075a7 */ /* 0x000726000800017f */
[----:B----4-:R-:W-:Y:S05]  /*93c0*/  @!P0 NANOSLEEP.SYNCS 0x989680 ;  /* 0x009896800000895d */ /* 0x010fea0003900000 */
[----:B------:R-:W4:Y:S01]  /*93d0*/  @!P0 SYNCS.PHASECHK.TRANS64 P0, [R18+URZ+0x28800], R3 ;  /* 0x02880003120085a7 */ /* 0x000f22000800007f */
[----:B------:R-:W-:Y:S04]  /*93e0*/  BSSY B0, `(.L_x_1795) ;  /* 0x0000006000007945 */ /* 0x000fe80003800000 */
[----:B----4-:R-:W-:Y:S05]  /*93f0*/  @P0 BRA `(.L_x_1796) ;  /* 0x0000000000100947 */ /* 0x010fea0003800000 */
.L_x_1797:
[----:B----4-:R4:W0:Y:S02]  /*9400*/  SYNCS.PHASECHK.TRANS64.TRYWAIT P0, [R18+URZ+0x28800], R3 ;  /* 0x02880003120075a7 */ /* 0x010824000800017f */
[----:B0-----:R-:W-:Y:S05]  /*9410*/  @!P0 NANOSLEEP.SYNCS 0x989680 ;  /* 0x009896800000895d */ /* 0x001fea0003900000 */
[----:B------:R-:W0:Y:S02]  /*9420*/  @!P0 SYNCS.PHASECHK.TRANS64 P0, [R18+URZ+0x28800], R3 ;  /* 0x02880003120085a7 */ /* 0x000e24000800007f */
[----:B0-----:R-:W-:Y:S05]  /*9430*/  @!P0 BRA `(.L_x_1797) ;  /* 0xfffffffc00f08947 */ /* 0x001fea000383ffff */
.L_x_1796:
[----:B------:R-:W-:Y:S05]  /*9440*/  BSYNC B0 ;  /* 0x0000000000007941 */ /* 0x000fea0003800000 */
.L_x_1795:
[----:B------:R-:W-:Y:S05]  /*9450*/  BRA `(.L_x_1798) ;  /* 0x0000005000f87947 */ /* 0x000fea0003800000 */
.L_x_1794:
[----:B------:R-:W-:Y:S01]  /*9460*/  ISETP.NE.AND P0, PT, R25, RZ, PT ;  /* 0x000000ff1900720c */ /* 0x000fe20003f05270 */
[----:B------:R-:W-:Y:S01]  /*9470*/  ULDC.64 UR4, c[0x0][0x3f8] ;  /* 0x0000fe0000047ab9 */ /* 0x000fe20000000a00 */
[----:B-----5:R-:W-:Y:S01]  /*9480*/  SHF.R.S32.HI R0, RZ, 0x1f, R24 ;  /* 0x0000001fff007819 */ /* 0x020fe20000011418 */
[----:B------:R-:W-:Y:S01]  /*9490*/  ULDC.64 UR6, c[0x0][0x408] ;  /* 0x0001020000067ab9 */ /* 0x000fe20000000a00 */
[----:B------:R-:W-:-:S04]  /*94a0*/  IMAD.WIDE.U32 R26, R24, UR4, RZ ;  /* 0x00000004181a7c25 */ /* 0x000fc8000f8e00ff */
[C---:B------:R-:W-:Y:S02]  /*94b0*/  IMAD R3, R0.reuse, UR4, RZ ;  /* 0x0000000400037c24 */ /* 0x040fe4000f8e02ff */
[----:B------:R-:W-:Y:S02]  /*94c0*/  IMAD R5, R0, UR6, RZ ;  /* 0x0000000600057c24 */ /* 0x000fe4000f8e02ff */
[C---:B------:R-:W-:Y:S02]  /*94d0*/  IMAD R3, R24.reuse, UR5, R3 ;  /* 0x0000000518037c24 */ /* 0x040fe4000f8e0203 */
[C---:B------:R-:W-:Y:S02]  /*94e0*/  IMAD R5, R24.reuse, UR7, R5 ;  /* 0x0000000718057c24 */ /* 0x040fe4000f8e0205 */
[----:B------:R-:W-:-:S04]  /*94f0*/  IMAD.WIDE.U32 R24, R24, UR6, RZ ;  /* 0x0000000618187c25 */ /* 0x000fc8000f8e00ff */
[----:B------:R-:W-:Y:S02]  /*9500*/  IMAD.IADD R29, R3, 0x1, R27 ;  /* 0x00000001031d7824 */ /* 0x000fe400078e021b */
[----:B------:R-:W-:Y:S01]  /*9510*/  IMAD.IADD R31, R5, 0x1, R25 ;  /* 0x00000001051f7824 */ /* 0x000fe200078e0219 */
        /* <DEDUP_REMOVED lines=16> */
[----:B01--4-:R-:W-:Y:S05]  /*9620*/  CALL.ABS.NOINC R14 ;  /* 0x000000000e007343 */ /* 0x013fea0003c00000 */
.L_x_1799:
[----:B------:R-:W-:Y:S01]  /*9630*/  ULDC.U8 UR4, c[0x0][0x410] ;  /* 0x0001040000047ab9 */ /* 0x000fe20000000000 */
[----:B------:R-:W-:Y:S01]  /*9640*/  IMAD.IADD R59, R188, 0x1, R193 ;  /* 0x00000001bc3b7824 */ /* 0x000fe200078e02c1 */
[----:B------:R-:W-:Y:S01]  /*9650*/  ISETP.NE.AND P0, PT, RZ, UR4, PT ;  /* 0x00000004ff007c0c */ /* 0x000fe2000bf05270 */
[----:B------:R-:W-:Y:S02]  /*9660*/  BSSY B0, `(.L_x_1800) ;  /* 0x0000515000007945 */ /* 0x000fe40003800000 */
[----:B------:R-:W-:-:S10]  /*9670*/  IMAD R3, R207, 0x20, R59 ;  /* 0x00000020cf037824 */ /* 0x000fd400078e023b */
[----:B------:R-:W-:Y:S05]  /*9680*/  @!P0 BRA `(.L_x_1801) ;  /* 0x00000028005c8947 */ /* 0x000fea0003800000 */
[----:B------:R-:W3:Y:S01]  /*9690*/  LDC R76, c[0x0][0x448] ;  /* 0x00011200ff4c7b82 */ /* 0x000ee20000000800 */
[----:B------:R-:W-:Y:S01]  /*96a0*/  ULDC.64 UR4, c[0x0][0x3f8] ;  /* 0x0000fe0000047ab9 */ /* 0x000fe20000000a00 */
[----:B------:R-:W-:Y:S01]  /*96b0*/  ULDC.64 UR6, c[0x0][0x408] ;  /* 0x0001020000067ab9 */ /* 0x000fe20000000a00 */
[----:B------:R-:W-:Y:S02]  /*96c0*/  IMAD.MOV.U32 R8, RZ, RZ, R26 ;  /* 0x000000ffff087224 */ /* 0x000fe400078e001a */
[----:B------:R-:W-:Y:S02]  /*96d0*/  IMAD.MOV.U32 R9, RZ, RZ, R29 ;  /* 0x000000ffff097224 */ /* 0x000fe400078e001d */
[----:B------:R-:W-:Y:S02]  /*96e0*/  IMAD.MOV.U32 R10, RZ, RZ, R24 ;  /* 0x000000ffff0a7224 */ /* 0x000fe400078e0018 */
[----:B------:R-:W-:Y:S01]  /*96f0*/  IMAD.MOV.U32 R11, RZ, RZ, R31 ;  /* 0x000000ffff0b7224 */ /* 0x000fe200078e001f */
[----:B---3--:R-:W-:-:S13]  /*9700*/  ISETP.NE.AND P0, PT, R76, 0x1, PT ;  /* 0x000000014c00780c */ /* 0x008fda0003f05270 */
[----:B------:R-:W3:Y:S08]  /*9710*/  @P0 LDC R0, c[0x0][0x44c] ;  /* 0x00011300ff000b82 */ /* 0x000ef00000000800 */
[----:B------:R-:W4:Y:S01]  /*9720*/  @P0 LDC R5, c[0x0][0x450] ;  /* 0x00011400ff050b82 */ /* 0x000f220000000800 */
[----:B---3--:R-:W-:-:S05]  /*9730*/  @P0 IMAD.HI.U32 R0, R3, R0, RZ ;  /* 0x0000000003000227 */ /* 0x008fca00078e00ff */
[----:B----4-:R-:W-:-:S04]  /*9740*/  @P0 SHF.R.U32.HI R3, RZ, R5, R0 ;  /* 0x00000005ff030219 */ /* 0x010fc80000011600 */
[----:B------:R-:W-:Y:S01]  /*9750*/  SHF.R.S32.HI R0, RZ, 0x1f, R3 ;  /* 0x0000001fff007819 */ /* 0x000fe20000011403 */
[----:B------:R-:W-:-:S04]  /*9760*/  IMAD.WIDE.U32 R8, R3, UR4, R8 ;  /* 0x0000000403087c25 */ /* 0x000fc8000f8e0008 */
[C---:B------:R-:W-:Y:S02]  /*9770*/  IMAD R4, R0.reuse, UR4, RZ ;  /* 0x0000000400047c24 */ /* 0x040fe4000f8e02ff */
[----:B------:R-:W-:Y:S02]  /*9780*/  IMAD R0, R0, UR6, RZ ;  /* 0x0000000600007c24 */ /* 0x000fe4000f8e02ff */
[C---:B--2---:R-:W-:Y:S01]  /*9790*/  IMAD R13, R3.reuse, UR5, R4 ;  /* 0x00000005030d7c24 */ /* 0x044fe2000f8e0204 */
[----:B------:R-:W-:Y:S01]  /*97a0*/  ULDC.64 UR4, c[0x0][0x3e8] ;  /* 0x0000fa0000047ab9 */ /* 0x000fe20000000a00 */
[C---:B------:R-:W-:Y:S01]  /*97b0*/  IMAD.WIDE.U32 R10, R3.reuse, UR6, R10 ;  /* 0x00000006030a7c25 */ /* 0x040fe2000f8e000a */
[----:B------:R-:W-:Y:S01]  /*97c0*/  LEA R5, P0, R8, UR4, 0x1 ;  /* 0x0000000408057c11 */ /* 0x000fe2000f8008ff */
[----:B------:R-:W-:Y:S02]  /*97d0*/  UMOV UR4, 0xffffffff ;  /* 0xffffffff00047882 */ /* 0x000fe40000000000 */
[----:B------:R-:W-:Y:S01]  /*97e0*/  IMAD R3, R3, UR7, R0 ;  /* 0x0000000703037c24 */ /* 0x000fe2000f8e0200 */
[----:B------:R-:W-:Y:S01]  /*97f0*/  ULDC.64 UR6, c[0x0][0x400] ;  /* 0x0001000000067ab9 */ /* 0x000fe20000000a00 */
[----:B------:R-:W-:Y:S01]  /*9800*/  IMAD.IADD R9, R9, 0x1, R13 ;  /* 0x0000000109097824 */ /* 0x000fe200078e020d */
[----:B------:R-:W-:Y:S01]  /*9810*/  LEA R7, P1, R10, UR6, 0x1 ;  /* 0x000000060a077c11 */ /* 0x000fe2000f8208ff */
[----:B------:R-:W-:-:S03]  /*9820*/  IMAD.IADD R3, R11, 0x1, R3 ;  /* 0x000000010b037824 */ /* 0x000fc600078e0203 */
[----:B------:R-:W-:Y:S02]  /*9830*/  LEA.HI.X R6, R8, UR5, R9, 0x1, P0 ;  /* 0x0000000508067c11 */ /* 0x000fe400080f0c09 */
[----:B------:R-:W-:Y:S01]  /*9840*/  LEA.HI.X R8, R10, UR7, R3, 0x1, P1 ;  /* 0x000000070a087c11 */ /* 0x000fe200088f0c03 */
[----:B------:R-:W-:Y:S06]  /*9850*/  BRA.DIV UR4, `(.L_x_1802) ;  /* 0x000001be04307947 */ /* 0x000fec000b800000 */
[----:B------:R2:W3:Y:S04]  /*9860*/  SHFL.IDX PT, R0, R6, RZ, 0x181f ;  /* 0x00181fff06007589 */ /* 0x0004e800000e0000 */
[----:B------:R2:W4:Y:S04]  /*9870*/  SHFL.IDX PT, R3, R5, RZ, 0x181f ;  /* 0x00181fff05037589 */ /* 0x00052800000e0000 */
[----:B------:R2:W0:Y:S04]  /*9880*/  SHFL.IDX PT, R4, R8, RZ, 0x181f ;  /* 0x00181fff08047589 */ /* 0x00042800000e0000 */
[----:B------:R2:W0:Y:S02]  /*9890*/  SHFL.IDX PT, R14, R7, RZ, 0x181f ;  /* 0x00181fff070e7589 */ /* 0x00042400000e0000 */
.L_x_2146:
[----:B------:R-:W-:Y:S01]  /*98a0*/  IMAD R76, R189, R76, RZ ;  /* 0x0000004cbd4c7224 */ /* 0x000fe200078e02ff */
[----:B------:R-:W-:Y:S01]  /*98b0*/  BSSY B1, `(.L_x_1803) ;  /* 0x000001e000017945 */ /* 0x000fe20003800000 */
[----:B------:R-:W-:Y:S02]  /*98c0*/  CS2R R48, SRZ ;  /* 0x0000000000307805 */ /* 0x000fe4000001ff00 */
[----:B------:R-:W-:Y:S02]  /*98d0*/  CS2R R44, SRZ ;  /* 0x00000000002c7805 */ /* 0x000fe4000001ff00 */
[----:B-1----:R-:W-:Y:S02]  /*98e0*/  CS2R R46, SRZ ;  /* 0x00000000002e7805 */ /* 0x002fe4000001ff00 */
[----:B------:R-:W-:Y:S02]  /*98f0*/  ISETP.GE.AND P0, PT, R59, R76, PT ;  /* 0x0000004c3b00720c */ /* 0x000fe40003f06270 */
[----:B------:R-:W-:-:S11]  /*9900*/  CS2R R40, SRZ ;  /* 0x0000000000287805 */ /* 0x000fd6000001ff00 */
[----:B------:R-:W-:Y:S05]  /*9910*/  @P0 BRA `(.L_x_1804) ;  /* 0x00000000005c0947 */ /* 0x000fea0003800000 */
[----:B------:R-:W-:Y:S01]  /*9920*/  ULDC UR4, c[0x0][0x3f4] ;  /* 0x0000fd0000047ab9 */ /* 0x000fe20000000800 */
[----:B------:R-:W-:Y:S02]  /*9930*/  CS2R R40, SRZ ;  /* 0x0000000000287805 */ /* 0x000fe4000001ff00 */
[----:B------:R-:W-:Y:S02]  /*9940*/  ISETP.GE.AND P4, PT, R22, UR4, PT ;  /* 0x0000000416007c0c */ /* 0x000fe4000bf86270 */
[----:B------:R-:W-:Y:S02]  /*9950*/  CS2R R44, SRZ ;  /* 0x00000000002c7805 */ /* 0x000fe4000001ff00 */
[----:B------:R-:W-:-:S09]  /*9960*/  ISETP.GE.AND P5, PT, R186, UR4, PT ;  /* 0x00000004ba007c0c */ /* 0x000fd2000bfa6270 */
[C---:B------:R-:W-:Y:S01]  /*9970*/  @!P4 IMAD.SHL.U32 R12, R22.reuse, 0x2, RZ ;  /* 0x00000002160cc824 */ /* 0x040fe200078e00ff */
[----:B------:R-:W-:-:S03]  /*9980*/  @!P4 SHF.L.U64.HI R13, R22, 0x1, R23 ;  /* 0x00000001160dc819 */ /* 0x000fc60000010217 */
[C---:B------:R-:W-:Y:S01]  /*9990*/  @!P5 IMAD.SHL.U32 R15, R186.reuse, 0x2, RZ ;  /* 0x00000002ba0fd824 */ /* 0x040fe200078e00ff */
[----:B------:R-:W-:Y:S02]  /*99a0*/  @!P5 SHF.L.U64.HI R9, R186, 0x1, R210 ;  /* 0x00000001ba09d819 */ /* 0x000fe400000102d2 */
[CC--:B----4-:R-:W-:Y:S02]  /*99b0*/  @!P4 IADD3 R10, P0, R3.reuse, R12.reuse, RZ ;  /* 0x0000000c030ac210 */ /* 0x0d0fe40007f1e0ff */
[----:B0-----:R-:W-:Y:S02]  /*99c0*/  @!P4 IADD3 R12, P1, R14, R12, RZ ;  /* 0x0000000c0e0cc210 */ /* 0x001fe40007f3e0ff */
[-C--:B------:R-:W-:Y:S01]  /*99d0*/  @!P5 IADD3 R20, P2, R3, R15.reuse, RZ ;  /* 0x0000000f0314d210 */ /* 0x080fe20007f5e0ff */
[----:B---3--:R-:W-:Y:S01]  /*99e0*/  @!P4 IMAD.X R11, R0, 0x1, R13, P0 ;  /* 0x00000001000bc824 */ /* 0x008fe200000e060d */
[----:B------:R-:W-:Y:S02]  /*99f0*/  @!P5 IADD3 R14, P3, R14, R15, RZ ;  /* 0x0000000f0e0ed210 */ /* 0x000fe40007f7e0ff */
[----:B------:R-:W-:-:S02]  /*9a00*/  CS2R R46, SRZ ;  /* 0x00000000002e7805 */ /* 0x000fc4000001ff00 */
[----:B------:R-:W-:Y:S01]  /*9a10*/  CS2R R48, SRZ ;  /* 0x0000000000307805 */ /* 0x000fe2000001ff00 */
[----:B------:R-:W-:Y:S02]  /*9a20*/  @!P5 IMAD.X R21, R0, 0x1, R9, P2 ;  /* 0x000000010015d824 */ /* 0x000fe400010e0609 */
[C---:B------:R-:W-:Y:S02]  /*9a30*/  @!P4 IMAD.X R13, R4.reuse, 0x1, R13, P1 ;  /* 0x00000001040dc824 */ /* 0x040fe400008e060d */
[----:B------:R-:W-:Y:S01]  /*9a40*/  @!P5 IMAD.X R15, R4, 0x1, R9, P3 ;  /* 0x00000001040fd824 */ /* 0x000fe200018e0609 */
[----:B------:R1:W5:Y:S04]  /*9a50*/  @!P5 LD.E.64 R40, desc[UR54][R20.64] ;  /* 0x000000361428d980 */ /* 0x000368000c101b00 */
[----:B------:R1:W5:Y:S04]  /*9a60*/  @!P5 LD.E.64 R44, desc[UR54][R14.64] ;  /* 0x000000360e2cd980 */ /* 0x000368000c101b00 */
[----:B------:R1:W5:Y:S04]  /*9a70*/  @!P4 LD.E.64 R46, desc[UR54][R10.64] ;  /* 0x000000360a2ec980 */ /* 0x000368000c101b00 */
[----:B------:R1:W5:Y:S02]  /*9a80*/  @!P4 LD.E.64 R48, desc[UR54][R12.64] ;  /* 0x000000360c30c980 */ /* 0x000364000c101b00 */
.L_x_1804:
[----:B------:R-:W-:Y:S05]  /*9a90*/  BSYNC B1 ;  /* 0x0000000000017941 */ /* 0x000fea0003800000 */
.L_x_1803:
[----:B---3-5:R-:W-:Y:S01]  /*9aa0*/  IMAD.MOV.U32 R0, RZ, RZ, R48 ;  /* 0x000000ffff007224 */ /* 0x028fe200078e0030 */
[----:B------:R-:W-:Y:S01]  /*9ab0*/  UMOV UR4, 0xffffffff ;  /* 0xffffffff00047882 */ /* 0x000fe20000000000 */
[----:B----4-:R-:W-:Y:S01]  /*9ac0*/  IMAD.MOV.U32 R3, RZ, RZ, R49 ;  /* 0x000000ffff037224 */ /* 0x010fe200078e0031 */
[----:B------:R-:W-:Y:S01]  /*9ad0*/  CS2R R38, SRZ ;  /* 0x0000000000267805 */ /* 0x000fe2000001ff00 */
[----:B0-----:R-:W-:Y:S01]  /*9ae0*/  IMAD.MOV.U32 R4, RZ, RZ, R44 ;  /* 0x000000ffff047224 */ /* 0x001fe200078e002c */
        /* <DEDUP_REMOVED lines=12> */
[----:B------:R-:W-:Y:S01]  /*9bb0*/  PRMT R73, R9, 0x7610, R73 ;  /* 0x0000761009497816 */ /* 0x000fe20000000049 */
[----:B------:R-:W-:Y:S06]  /*9bc0*/  BRA.DIV UR4, `(.L_x_1805) ;  /* 0x000001ba04c47947 */ /* 0x000fec000b800000 */
[----:B------:R0:W3:Y:S04]  /*9bd0*/  SHFL.IDX PT, R0, R6, 0x1, 0x181f ;  /* 0x00381f0006007f89 */ /* 0x0000e800000e0000 */
[----:B------:R0:W4:Y:S04]  /*9be0*/  SHFL.IDX PT, R3, R5, 0x1, 0x181f ;  /* 0x00381f0005037f89 */ /* 0x00012800000e0000 */
[----:B------:R0:W0:Y:S04]  /*9bf0*/  SHFL.IDX PT, R4, R8, 0x1, 0x181f ;  /* 0x00381f0008047f89 */ /* 0x00002800000e0000 */
[----:B-1----:R1:W0:Y:S02]  /*9c00*/  SHFL.IDX PT, R14, R7, 0x1, 0x181f ;  /* 0x00381f00070e7f89 */ /* 0x00222400000e0000 */
.L_x_2152:
[----:B------:R-:W-:Y:S01]  /*9c10*/  VIADD R9, R59, 0x20 ;  /* 0x000000203b097836 */ /* 0x000fe20000000000 */
[----:B------:R-:W-:Y:S01]  /*9c20*/  BSSY B1, `(.L_x_1806) ;  /* 0x000001d000017945 */ /* 0x000fe20003800000 */
[----:B------:R-:W-:Y:S02]  /*9c30*/  CS2R R34, SRZ ;  /* 0x0000000000227805 */ /* 0x000fe4000001ff00 */
[----:B------:R-:W-:Y:S02]  /*9c40*/  CS2R R36, SRZ ;  /* 0x0000000000247805 */ /* 0x000fe4000001ff00 */
[----:B------:R-:W-:Y:S02]  /*9c50*/  CS2R R32, SRZ ;  /* 0x0000000000207805 */ /* 0x000fe4000001ff00 */
[----:B------:R-:W-:-:S13]  /*9c60*/  ISETP.GE.AND P0, PT, R9, R76, PT ;  /* 0x0000004c0900720c */ /* 0x000fda0003f06270 */
        /* <DEDUP_REMOVED lines=11> */
[-C--:B------:R-:W-:Y:S02]  /*9d20*/  @!P5 IADD3 R20, P2, R3, R11.reuse, RZ ;  /* 0x0000000b0314d210 */ /* 0x080fe40007f5e0ff */
[C---:B0-----:R-:W-:Y:S02]  /*9d30*/  @!P4 IADD3 R12, P1, R14.reuse, R12, RZ ;  /* 0x0000000c0e0cc210 */ /* 0x041fe40007f3e0ff */
[----:B------:R-:W-:Y:S01]  /*9d40*/  @!P5 IADD3 R14, P3, R14, R11, RZ ;  /* 0x0000000b0e0ed210 */ /* 0x000fe20007f7e0ff */
[----:B---3--:R-:W-:Y:S01]  /*9d50*/  @!P5 IMAD.X R21, R0, 0x1, R15, P2 ;  /* 0x000000010015d824 */ /* 0x008fe200010e060f */
[----:B------:R-:W-:-:S02]  /*9d60*/  CS2R R36, SRZ ;  /* 0x0000000000247805 */ /* 0x000fc4000001ff00 */
[----:B------:R-:W-:Y:S01]  /*9d70*/  CS2R R38, SRZ ;  /* 0x0000000000267805 */ /* 0x000fe2000001ff00 */
[--C-:B------:R-:W-:Y:S02]  /*9d80*/  @!P4 IMAD.X R11, R0, 0x1, R9.reuse, P0 ;  /* 0x00000001000bc824 */ /* 0x100fe400000e0609 */
[C---:B------:R-:W-:Y:S01]  /*9d90*/  @!P4 IMAD.X R13, R4.reuse, 0x1, R9, P1 ;  /* 0x00000001040dc824 */ /* 0x040fe200008e0609 */
[----:B------:R0:W5:Y:S01]  /*9da0*/  @!P5 LD.E.64 R32, desc[UR54][R20.64] ;  /* 0x000000361420d980 */ /* 0x000162000c101b00 */
[----:B------:R-:W-:-:S03]  /*9db0*/  @!P5 IMAD.X R15, R4, 0x1, R15, P3 ;  /* 0x00000001040fd824 */ /* 0x000fc600018e060f */
[----:B------:R0:W5:Y:S04]  /*9dc0*/  @!P4 LD.E.64 R36, desc[UR54][R10.64] ;  /* 0x000000360a24c980 */ /* 0x000168000c101b00 */
[----:B------:R0:W5:Y:S04]  /*9dd0*/  @!P5 LD.E.64 R34, desc[UR54][R14.64] ;  /* 0x000000360e22d980 */ /* 0x000168000c101b00 */
[----:B------:R0:W5:Y:S02]  /*9de0*/  @!P4 LD.E.64 R38, desc[UR54][R12.64] ;  /* 0x000000360c26c980 */ /* 0x000164000c101b00 */
.L_x_1807:
[----:B------:R-:W-:Y:S05]  /*9df0*/  BSYNC B1 ;  /* 0x0000000000017941 */ /* 0x000fea0003800000 */
.L_x_1806:
[----:B---3-5:R-:W-:Y:S01]  /*9e00*/  IMAD.MOV.U32 R0, RZ, RZ, R38 ;  /* 0x000000ffff007224 */ /* 0x028fe200078e0026 */
[----:B------:R-:W-:Y:S01]  /*9e10*/  UMOV UR4, 0xffffffff ;  /* 0xffffffff00047882 */ /* 0x000fe20000000000 */
[----:B----4-:R-:W-:Y:S02]  /*9e20*/  IMAD.MOV.U32 R3, RZ, RZ, R39 ;  /* 0x000000ffff037224 */ /* 0x010fe400078e0027 */
        /* <DEDUP_REMOVED lines=18> */
[----:B------:R0:W0:Y:S02]  /*9f50*/  SHFL.IDX PT, R14, R7, 0x2, 0x181f ;  /* 0x00581f00070e7f89 */ /* 0x00002400000e0000 */
.L_x_2158:
[----:B------:R-:W-:Y:S01]  /*9f60*/  VIADD R9, R59, 0x40 ;  /* 0x000000403b097836 */ /* 0x000fe20000000000 */
[----:B------:R-:W-:Y:S01]  /*9f70*/  BSSY B1, `(.L_x_1809) ;  /* 0x000001e000017945 */ /* 0x000fe20003800000 */
[----:B------:R-:W-:Y:S02]  /*9f80*/  CS2R R30, SRZ ;  /* 0x00000000001e7805 */ /* 0x000fe4000001ff00 */
[----:B------:R-:W-:Y:S02]  /*9f90*/  CS2R R20, SRZ ;  /* 0x0000000000147805 */ /* 0x000fe4000001ff00 */
[----:B------:R-:W-:Y:S02]  /*9fa0*/  CS2R R28, SRZ ;  /* 0x00000000001c7805 */ /* 0x000fe4000001ff00 */
        /* <DEDUP_REMOVED lines=26> */
.L_x_1810:
[----:B------:R-:W-:Y:S05]  /*a150*/  BSYNC B1 ;  /* 0x0000000000017941 */ /* 0x000fea0003800000 */
.L_x_1809:
[----:B---3-5:R-:W-:Y:S01]  /*a160*/  IMAD.MOV.U32 R0, RZ, RZ, R30 ;  /* 0x000000ffff007224 */ /* 0x028fe200078e001e */
[----:B------:R-:W-:Y:S01]  /*a170*/  UMOV UR4, 0xffffffff ;  /* 0xffffffff00047882 */ /* 0x000fe20000000000 */
[----:B----4-:R-:W-:Y:S01]  /*a180*/  IMAD.MOV.U32 R3, RZ, RZ, R31 ;  /* 0x000000ffff037224 */ /* 0x010fe200078e001f */
[----:B0-----:R-:W-:Y:S01]  /*a190*/  CS2R R26, SRZ ;  /* 0x00000000001a7805 */ /* 0x001fe2000001ff00 */
        /* <DEDUP_REMOVED lines=19> */
.L_x_2164:
[----:B------:R-:W-:Y:S01]  /*a2d0*/  VIADD R59, R59, 0x60 ;  /* 0x000000603b3b7836 */ /* 0x000fe20000000000 */
[----:B------:R-:W-:Y:S01]  /*a2e0*/  BSSY B1, `(.L_x_1812) ;  /* 0x000001d000017945 */ /* 0x000fe20003800000 */
[----:B------:R-:W-:Y:S02]  /*a2f0*/  CS2R R10, SRZ ;  /* 0x00000000000a7805 */ /* 0x000fe4000001ff00 */
[----:B------:R-:W-:Y:S02]  /*a300*/  CS2R R12, SRZ ;  /* 0x00000000000c7805 */ /* 0x000fe4000001ff00 */
[----:B0-2---:R-:W-:Y:S02]  /*a310*/  CS2R R8, SRZ ;  /* 0x0000000000087805 */ /* 0x005fe4000001ff00 */
[----:B------:R-:W-:-:S13]  /*a320*/  ISETP.GE.AND P0, PT, R59, R76, PT ;  /* 0x0000004c3b00720c */ /* 0x000fda0003f06270 */
[----:B------:R-:W-:Y:S05]  /*a330*/  @P0 BRA `(.L_x_1813) ;  /* 0x00000000005c0947 */ /* 0x000fea0003800000 */
[----:B------:R-:W-:Y:S01]  /*a340*/  ULDC UR4, c[0x0][0x3f4] ;  /* 0x0000fd0000047ab9 */ /* 0x000fe20000000800 */
[----:B------:R-:W-:Y:S02]  /*a350*/  CS2R R8, SRZ ;  /* 0x0000000000087805 */ /* 0x000fe4000001ff00 */
[----:B------:R-:W-:Y:S02]  /*a360*/  ISETP.GE.AND P4, PT, R22, UR4, PT ;  /* 0x0000000416007c0c */ /* 0x000fe4000bf86270 */
[----:B------:R-:W-:-:S11]  /*a370*/  ISETP.GE.AND P5, PT, R186, UR4, PT ;  /* 0x00000004ba007c0c */ /* 0x000fd6000bfa6270 */
[C---:B------:R-:W-:Y:S01]  /*a380*/  @!P4 IMAD.SHL.U32 R64, R22.reuse, 0x2, RZ ;  /* 0x000000021640c824 */ /* 0x040fe200078e00ff */
[----:B------:R-:W-:Y:S01]  /*a390*/  @!P4 SHF.L.U64.HI R5, R22, 0x1, R23 ;  /* 0x000000011605c819 */ /* 0x000fe20000010217 */
[C---:B------:R-:W-:Y:S01]  /*a3a0*/  @!P5 IMAD.SHL.U32 R15, R186.reuse, 0x2, RZ ;  /* 0x00000002ba0fd824 */ /* 0x040fe200078e00ff */
[----:B------:R-:W-:Y:S02]  /*a3b0*/  @!P5 SHF.L.U64.HI R11, R186, 0x1, R210 ;  /* 0x00000001ba0bd819 */ /* 0x000fe400000102d2 */
[CC--:B----4-:R-:W-:Y:S02]  /*a3c0*/  @!P4 IADD3 R6, P0, R3.reuse, R64.reuse, RZ ;  /* 0x000000400306c210 */ /* 0x0d0fe40007f1e0ff */
[----:B------:R-:W-:Y:S02]  /*a3d0*/  @!P4 IADD3 R64, P1, R14, R64, RZ ;  /* 0x000000400e40c210 */ /* 0x000fe40007f3e0ff */
[----:B------:R-:W-:Y:S02]  /*a3e0*/  @!P5 IADD3 R74, P2, R3, R15, RZ ;  /* 0x0000000f034ad210 */ /* 0x000fe40007f5e0ff */
[----:B------:R-:W-:-:S02]  /*a3f0*/  CS2R R12, SRZ ;  /* 0x00000000000c7805 */ /* 0x000fc4000001ff00 */
[----:B------:R-:W-:Y:S02]  /*a400*/  @!P5 IADD3 R14, P3, R14, R15, RZ ;  /* 0x0000000f0e0ed210 */ /* 0x000fe40007f7e0ff */
[----:B------:R-:W-:Y:S01]  /*a410*/  CS2R R26, SRZ ;  /* 0x00000000001a7805 */ /* 0x000fe2000001ff00 */
[C---:B-1-3--:R-:W-:Y:S02]  /*a420*/  @!P4 IMAD.X R7, R0.reuse, 0x1, R5, P0 ;  /* 0x000000010007c824 */ /* 0x04afe400000e0605 */
[--C-:B------:R-:W-:Y:S02]  /*a430*/  @!P5 IMAD.X R75, R0, 0x1, R11.reuse, P2 ;  /* 0x00000001004bd824 */ /* 0x100fe400010e060b */
[C---:B------:R-:W-:Y:S01]  /*a440*/  @!P5 IMAD.X R15, R4.reuse, 0x1, R11, P3 ;  /* 0x00000001040fd824 */ /* 0x040fe200018e060b */
[----:B------:R-:W-:Y:S01]  /*a450*/  CS2R R10, SRZ ;  /* 0x00000000000a7805 */ /* 0x000fe2000001ff00 */
[----:B------:R-:W-:Y:S01]  /*a460*/  @!P4 IMAD.X R65, R4, 0x1, R5, P1 ;  /* 0x000000010441c824 */ /* 0x000fe200008e0605 */
[----:B------:R0:W5:Y:S04]  /*a470*/  @!P5 LD.E.64 R8, desc[UR54][R74.64] ;  /* 0x000000364a08d980 */ /* 0x000168000c101b00 */
[----:B------:R0:W5:Y:S04]  /*a480*/  @!P5 LD.E.64 R10, desc[UR54][R14.64] ;  /* 0x000000360e0ad980 */ /* 0x000168000c101b00 */
[----:B------:R0:W5:Y:S04]  /*a490*/  @!P4 LD.E.64 R12, desc[UR54][R6.64] ;  /* 0x00000036060cc980 */ /* 0x000168000c101b00 */
[----:B------:R0:W5:Y:S02]  /*a4a0*/  @!P4 LD.E.64 R26, desc[UR54][R64.64] ;  /* 0x00000036401ac980 */ /* 0x000164000c101b00 */
.L_x_1813:
[----:B------:R-:W-:Y:S05]  /*a4b0*/  BSYNC B1 ;  /* 0x0000000000017941 */ /* 0x000fea0003800000 */
.L_x_1812:
[----:B------:R-:W-:Y:S01]  /*a4c0*/  ULEA.HI UR4, UR37, UR37, URZ, 0x1 ;  /* 0x0000002525047291 */ /* 0x000fe2000f8f083f */
[----:B-----5:R-:W-:Y:S01]  /*a4d0*/  IMAD.MOV.U32 R4, RZ, RZ, R27 ;  /* 0x000000ffff047224 */ /* 0x020fe200078e001b */
[----:B---3--:R-:W-:Y:S01]  /*a4e0*/  VIADDMNMX R0, R76, -R193, 0x80, PT ;  /* 0x000000804c007446 */ /* 0x008fe200038009c1 */
[----:B----4-:R-:W-:Y:S01]  /*a4f0*/  IMAD.MOV.U32 R3, RZ, RZ, R26 ;  /* 0x000000ffff037224 */ /* 0x010fe200078e001a */
[----:B------:R-:W-:Y:S01]  /*a500*/  ULOP3.LUT UR4, UR4, 0xfffffffe, URZ, 0xc0, !UPT ;  /* 0xfffffffe04047892 */ /* 0x000fe2000f8ec03f */
[----:B0-----:R-:W-:Y:S01]  /*a510*/  IMAD.MOV.U32 R6, RZ, RZ, R12 ;  /* 0x000000ffff067224 */ /* 0x001fe200078e000c */
[----:B------:R-:W-:Y:S01]  /*a520*/  PRMT R63, R4, 0x7610, R63 ;  /* 0x00007610043f7816 */ /* 0x000fe2000000003f */
[----:B------:R-:W-:Y:S01]  /*a530*/  IMAD.MOV.U32 R4, RZ, RZ, R11 ;  /* 0x000000ffff047224 */ /* 0x000fe200078e000b */
[----:B------:R-:W-:Y:S01]  /*a540*/  UIADD3 UR4, UR37, -UR4, URZ ;  /* 0x8000000425047290 */ /* 0x000fe2000fffe03f */
[----:B-1----:R-:W-:Y:S01]  /*a550*/  IMAD.MOV.U32 R7, RZ, RZ, R13 ;  /* 0x000000ffff077224 */ /* 0x002fe200078e000d */
[----:B------:R-:W-:Y:S01]  /*a560*/  BSSY B1, `(.L_x_1814) ;  /* 0x000000d000017945 */ /* 0x000fe20003800000 */
[----:B------:R-:W-:Y:S01]  /*a570*/  PRMT R59, R3, 0x7610, R59 ;  /* 0x00007610033b7816 */ /* 0x000fe2000000003b */
[----:B------:R-:W-:Y:S01]  /*a580*/  IMAD.MOV.U32 R3, RZ, RZ, R10 ;  /* 0x000000ffff037224 */ /* 0x000fe200078e000a */
[----:B------:R-:W-:Y:S01]  /*a590*/  PRMT R14, R4, 0x7610, R14 ;  /* 0x00007610040e7816 */ /* 0x000fe2000000000e */
[----:B------:R-:W-:Y:S01]  /*a5a0*/  IMAD.U32 R5, RZ, RZ, UR4 ;  /* 0x00000004ff057e24 */ /* 0x000fe2000f8e00ff */
[----:B------:R-:W-:Y:S01]  /*a5b0*/  PRMT R64, R6, 0x7610, R64 ;  /* 0x0000761006407816 */ /* 0x000fe20000000040 */
[----:B------:R-:W-:Y:S01]  /*a5c0*/  IMAD.MOV.U32 R4, RZ, RZ, R8 ;  /* 0x000000ffff047224 */ /* 0x000fe200078e0008 */
[----:B------:R-:W-:Y:S01]  /*a5d0*/  ISETP.GE.AND P1, PT, R188, R0, PT ;  /* 0x00000000bc00720c */ /* 0x000fe20003f26270 */
[----:B------:R-:W-:Y:S01]  /*a5e0*/  IMAD.MOV.U32 R6, RZ, RZ, R9 ;  /* 0x000000ffff067224 */ /* 0x000fe200078e0009 */
[----:B------:R-:W-:-:S02]  /*a5f0*/  SHF.L.U32 R5, R5, 0x1f, RZ ;  /* 0x0000001f05057819 */ /* 0x000fc400000006ff */
[----:B------:R-:W-:Y:S02]  /*a600*/  PRMT R65, R7, 0x7610, R65 ;  /* 0x0000761007417816 */ /* 0x000fe40000000041 */
[----:B------:R-:W0:Y:S02]  /*a610*/  SYNCS.PHASECHK.TRANS64.TRYWAIT P0, [R18+URZ+0x28800], R5 ;  /* 0x02880005120075a7 */ /* 0x000e24000800017f */
[----:B0-----:R-:W-:Y:S05]  /*a620*/  @!P0 BRA `(.L_x_1815) ;  /* 0x000001b4007c8947 */ /* 0x001fea0003800000 */
.L_x_2165:
[----:B------:R-:W-:Y:S05]  /*a630*/  BSYNC B1 ;  /* 0x0000000000017941 */ /* 0x000fea0003800000 */
.L_x_1814:
[----:B------:R-:W-:Y:S01]  /*a640*/  BSSY B1, `(.L_x_1816) ;  /* 0x0000067000017945 */ /* 0x000fe20003800000 */
[----:B------:R-:W-:Y:S02]  /*a650*/  PRMT R15, R4, 0x7610, R15 ;  /* 0x00007610040f7816 */ /* 0x000fe4000000000f */
[----:B------:R-:W-:Y:S01]  /*a660*/  PRMT R57, R6, 0x7610, R57 ;  /* 0x0000761006397816 */ /* 0x000fe20000000039 */
[----:B------:R-:W-:Y:S06]  /*a670*/  @P1 BRA `(.L_x_1817) ;  /* 0x00000004008c1947 */ /* 0x000fec0003800000 */
[----:B0-----:R-:W0:Y:S01]  /*a680*/  LDC R5, c[0x0][0x3f4] ;  /* 0x0000fd00ff057b82 */ /* 0x001e220000000800 */
[----:B------:R-:W-:Y:S01]  /*a690*/  BSSY B2, `(.L_x_1818) ;  /* 0x0000032000027945 */ /* 0x000fe20003800000 */
[-C--:B0-----:R-:W-:Y:S02]  /*a6a0*/  ISETP.GE.AND P0, PT, R22, R5.reuse, PT ;  /* 0x000000051600720c */ /* 0x081fe40003f06270 */
[----:B------:R-:W-:-:S11]  /*a6b0*/  ISETP.GE.AND P1, PT, R186, R5, PT ;  /* 0x00000005ba00720c */ /* 0x000fd60003f26270 */
[----:B------:R-:W-:Y:S05]  /*a6c0*/  @P0 BRA `(.L_x_1819) ;  /* 0x0000000000b80947 */ /* 0x000fea0003800000 */
[----:B------:R-:W0:Y:S01]  /*a6d0*/  LDS.128 R4, [R205] ;  /* 0x00000000cd047984 */ /* 0x000e220000000c00 */
[----:B------:R-:W-:Y:S02]  /*a6e0*/  SHF.R.U32.HI R78, RZ, 0x10, R49 ;  /* 0x00000010ff4e7819 */ /* 0x000fe40000011631 */
[----:B------:R-:W-:Y:S02]  /*a6f0*/  SHF.R.U32.HI R75, RZ, 0x10, R47 ;  /* 0x00000010ff4b7819 */ /* 0x000fe4000001162f */
[----:B------:R-:W-:Y:S02]  /*a700*/  SHF.R.U64 R77, R48, 0x10, R49 ;  /* 0x00000010304d7819 */ /* 0x000fe40000001231 */
[----:B------:R-:W-:Y:S02]  /*a710*/  PRMT R78, R43, 0x5432, R78 ;  /* 0x000054322b4e7816 */ /* 0x000fe4000000004e */
[----:B------:R-:W-:Y:S02]  /*a720*/  PRMT R75, R80, 0x5410, R75 ;  /* 0x00005410504b7816 */ /* 0x000fe4000000004b */
[----:B------:R-:W-:-:S02]  /*a730*/  SHF.R.U64 R74, R46, 0x10, R47 ;  /* 0x000000102e4a7819 */ /* 0x000fc4000000122f */
[----:B------:R-:W-:Y:S01]  /*a740*/  PRMT R77, R79, 0x5410, R77 ;  /* 0x000054104f4d7816 */ /* 0x000fe2000000004d */
[C---:B------:R-:W-:Y:S01]  /*a750*/  IMAD.U32 R79, R78.reuse, 0x10000, RZ ;  /* 0x000100004e4f7824 */ /* 0x040fe200078e00ff */
[----:B------:R-:W-:Y:S01]  /*a760*/  LOP3.LUT R78, R78, 0xffff0000, RZ, 0xc0, !PT ;  /* 0xffff00004e4e7812 */ /* 0x000fe200078ec0ff */
[C---:B------:R-:W-:Y:S01]  /*a770*/  IMAD.U32 R76, R75.reuse, 0x10000, RZ ;  /* 0x000100004b4c7824 */ /* 0x040fe200078e00ff */
[----:B------:R-:W-:Y:S02]  /*a780*/  LOP3.LUT R75, R75, 0xffff0000, RZ, 0xc0, !PT ;  /* 0xffff00004b4b7812 */ /* 0x000fe400078ec0ff */
[----:B------:R-:W-:Y:S02]  /*a790*/  PRMT R74, R50, 0x5432, R74 ;  /* 0x00005432324a7816 */ /* 0x000fe4000000004a */
[C---:B0-----:R-:W-:Y:S01]  /*a7a0*/  LOP3.LUT R47, R6.reuse, 0xffff0000, RZ, 0xc0, !PT ;  /* 0xffff0000062f7812 */ /* 0x041fe200078ec0ff */
[----:B------:R-:W-:Y:S01]  /*a7b0*/  IMAD.U32 R46, R6, 0x10000, RZ ;  /* 0x00010000062e7824 */ /* 0x000fe200078e00ff */
[C---:B------:R-:W-:Y:S01]  /*a7c0*/  LOP3.LUT R49, R7.reuse, 0xffff0000, RZ, 0xc0, !PT ;  /* 0xffff000007317812 */ /* 0x040fe200078ec0ff */
[----:B------:R-:W-:-:S02]  /*a7d0*/  IMAD.U32 R48, R7, 0x10000, RZ ;  /* 0x0001000007307824 */ /* 0x000fc400078e00ff */
[CC--:B------:R-:W-:Y:S01]  /*a7e0*/  FMUL.FTZ R81, R47.reuse, R79.reuse ;  /* 0x0000004f2f517220 */ /* 0x0c0fe20000410000 */
[----:B------:R-:W-:Y:S01]  /*a7f0*/  FMUL.FTZ R80, R47, R76 ;  /* 0x0000004c2f507220 */ /* 0x000fe20000410000 */
[----:B------:R-:W-:Y:S01]  /*a800*/  FMUL.FTZ R47, R49, R78 ;  /* 0x0000004e312f7220 */ /* 0x000fe20000410000 */
[----:B------:R-:W-:Y:S02]  /*a810*/  IMAD.U32 R6, R4, 0x10000, RZ ;  /* 0x0001000004067824 */ /* 0x000fe400078e00ff */
[C---:B------:R-:W-:Y:S01]  /*a820*/  FFMA.FTZ R81, R46.reuse, R76, -R81 ;  /* 0x0000004c2e517223 */ /* 0x040fe20000010851 */
[----:B------:R-:W-:Y:S01]  /*a830*/  FFMA.FTZ R80, R46, R79, R80 ;  /* 0x0000004f2e507223 */ /* 0x000fe20000010050 */
[-C--:B------:R-:W-:Y:S01]  /*a840*/  FFMA.FTZ R79, R48, R75.reuse, -R47 ;  /* 0x0000004b304f7223 */ /* 0x080fe2000001082f */
[C---:B------:R-:W-:Y:S01]  /*a850*/  IMAD.U32 R7, R5.reuse, 0x10000, RZ ;  /* 0x0001000005077824 */ /* 0x040fe200078e00ff */
[----:B------:R-:W-:Y:S01]  /*a860*/  LOP3.LUT R4, R4, 0xffff0000, RZ, 0xc0, !PT ;  /* 0xffff000004047812 */ /* 0x000fe200078ec0ff */
[C---:B------:R-:W-:Y:S01]  /*a870*/  IMAD.U32 R47, R74.reuse, 0x10000, RZ ;  /* 0x000100004a2f7824 */ /* 0x040fe200078e00ff */
[----:B------:R-:W-:Y:S01]  /*a880*/  LOP3.LUT R5, R5, 0xffff0000, RZ, 0xc0, !PT ;  /* 0xffff000005057812 */ /* 0x000fe200078ec0ff */
[----:B------:R-:W-:Y:S01]  /*a890*/  FMUL.FTZ R83, R49, R75 ;  /* 0x0000004b31537220 */ /* 0x000fe20000410000 */
[C---:B------:R-:W-:Y:S01]  /*a8a0*/  LOP3.LUT R46, R77.reuse, 0xffff0000, RZ, 0xc0, !PT ;  /* 0xffff00004d2e7812 */ /* 0x040fe200078ec0ff */
[----:B------:R-:W-:Y:S01]  /*a8b0*/  IMAD.U32 R49, R77, 0x10000, RZ ;  /* 0x000100004d317824 */ /* 0x000fe200078e00ff */
[----:B------:R-:W-:Y:S01]  /*a8c0*/  LOP3.LUT R74, R74, 0xffff0000, RZ, 0xc0, !PT ;  /* 0xffff00004a4a7812 */ /* 0x000fe200078ec0ff */
[----:B------:R-:W-:Y:S01]  /*a8d0*/  FFMA.FTZ R78, R48, R78, R83 ;  /* 0x0000004e304e7223 */ /* 0x000fe20000010053 */
[C---:B------:R-:W-:Y:S01]  /*a8e0*/  FMUL.FTZ R48, R4.reuse, R47 ;  /* 0x0000002f04307220 */ /* 0x040fe20000410000 */
[-C--:B------:R-:W-:Y:S01]  /*a8f0*/  FMUL.FTZ R75, R4, R49.reuse ;  /* 0x00000031044b7220 */ /* 0x080fe20000410000 */
[C---:B------:R-:W-:Y:S01]  /*a900*/  FMUL.FTZ R76, R5.reuse, R46 ;  /* 0x0000002e054c7220 */ /* 0x040fe20000410000 */
[-C--:B------:R-:W-:Y:S01]  /*a910*/  FMUL.FTZ R77, R5, R74.reuse ;  /* 0x0000004a054d7220 */ /* 0x080fe20000410000 */
[C---:B------:R-:W-:Y:S01]  /*a920*/  FFMA.FTZ R49, R6.reuse, R49, R48 ;  /* 0x0000003106317223 */ /* 0x040fe20000010030 */
[----:B------:R-:W-:Y:S01]  /*a930*/  FFMA.FTZ R4, R6, R47, -R75 ;  /* 0x0000002f06047223 */ /* 0x000fe2000001084b */
[C---:B------:R-:W-:Y:S01]  /*a940*/  FFMA.FTZ R5, R7.reuse, R74, -R76 ;  /* 0x0000004a07057223 */ /* 0x040fe2000001084c */
[----:B------:R-:W-:Y:S01]  /*a950*/  FFMA.FTZ R46, R7, R46, R77 ;  /* 0x0000002e072e7223 */ /* 0x000fe2000001004d */
[----:B------:R-:W-:-:S02]  /*a960*/  F2FP.BF16.F32.PACK_AB R6, R80, R81 ;  /* 0x000000515006723e */ /* 0x000fc400000010ff */
[----:B------:R-:W-:Y:S02]  /*a970*/  F2FP.BF16.F32.PACK_AB R7, R78, R79 ;  /* 0x0000004f4e07723e */ /* 0x000fe400000010ff */
[----:B------:R-:W-:Y:S02]  /*a980*/  F2FP.BF16.F32.PACK_AB R4, R49, R4 ;  /* 0x000000043104723e */ /* 0x000fe400000010ff */
[----:B------:R-:W-:-:S05]  /*a990*/  F2FP.BF16.F32.PACK_AB R5, R46, R5 ;  /* 0x000000052e05723e */ /* 0x000fca00000010ff */
[----:B------:R0:W-:Y:S02]  /*a9a0*/  STS.128 [R205], R4 ;  /* 0x00000004cd007388 */ /* 0x0001e40000000c00 */
.L_x_1819:
[----:B------:R-:W-:Y:S05]  /*a9b0*/  BSYNC B2 ;  /* 0x0000000000027941 */ /* 0x000fea0003800000 */
.L_x_1818:
[----:B------:R-:W-:Y:S05]  /*a9c0*/  @P1 BRA `(.L_x_1817) ;  /* 0x0000000000b81947 */ /* 0x000fea0003800000 */
[----:B0-----:R-:W0:Y:S01]  /*a9d0*/  LDS.128 R4, [R205+0x4000] ;  /* 0x00400000cd047984 */ /* 0x001e220000000c00 */
[--C-:B------:R-:W-:Y:S02]  /*a9e0*/  SHF.R.U64 R47, R40, 0x10, R41.reuse ;  /* 0x00000010282f7819 */ /* 0x100fe40000001229 */
[----:B------:R-:W-:Y:S02]  /*a9f0*/  SHF.R.U32.HI R40, RZ, 0x10, R41 ;  /* 0x00000010ff287819 */ /* 0x000fe40000011629 */
[--C-:B------:R-:W-:Y:S02]  /*aa00*/  SHF.R.U64 R41, R44, 0x10, R45.reuse ;  /* 0x000000102c297819 */ /* 0x100fe4000000122d */
[----:B------:R-:W-:Y:S02]  /*aa10*/  SHF.R.U32.HI R44, RZ, 0x10, R45 ;  /* 0x00000010ff2c7819 */ /* 0x000fe4000001162d */
[----:B------:R-:W-:Y:S02]  /*aa20*/  PRMT R73, R73, 0x5410, R40 ;  /* 0x0000541049497816 */ /* 0x000fe40000000028 */
[----:B------:R-:W-:-:S02]  /*aa30*/  PRMT R71, R71, 0x5410, R44 ;  /* 0x0000541047477816 */ /* 0x000fc4000000002c */
[----:B------:R-:W-:Y:S01]  /*aa40*/  PRMT R70, R70, 0x5410, R41 ;  /* 0x0000541046467816 */ /* 0x000fe20000000029 */
[----:B------:R-:W-:Y:S01]  /*aa50*/  IMAD.U32 R46, R73, 0x10000, RZ ;  /* 0x00010000492e7824 */ /* 0x000fe200078e00ff */
[----:B------:R-:W-:Y:S01]  /*aa60*/  PRMT R72, R72, 0x5410, R47 ;  /* 0x0000541048487816 */ /* 0x000fe2000000002f */
[C---:B------:R-:W-:Y:S01]  /*aa70*/  IMAD.U32 R47, R71.reuse, 0x10000, RZ ;  /* 0x00010000472f7824 */ /* 0x040fe200078e00ff */
[----:B------:R-:W-:Y:S02]  /*aa80*/  LOP3.LUT R71, R71, 0xffff0000, RZ, 0xc0, !PT ;  /* 0xffff000047477812 */ /* 0x000fe400078ec0ff */
[----:B------:R-:W-:Y:S02]  /*aa90*/  LOP3.LUT R73, R73, 0xffff0000, RZ, 0xc0, !PT ;  /* 0xffff000049497812 */ /* 0x000fe400078ec0ff */
[C---:B0-----:R-:W-:Y:S01]  /*aaa0*/  LOP3.LUT R41, R6.reuse, 0xffff0000, RZ, 0xc0, !PT ;  /* 0xffff000006297812 */ /* 0x041fe200078ec0ff */
[----:B------:R-:W-:Y:S01]  /*aab0*/  IMAD.U32 R40, R6, 0x10000, RZ ;  /* 0x0001000006287824 */ /* 0x000fe200078e00ff */
[C---:B------:R-:W-:Y:S01]  /*aac0*/  LOP3.LUT R45, R7.reuse, 0xffff0000, RZ, 0xc0, !PT ;  /* 0xffff0000072d7812 */ /* 0x040fe200078ec0ff */
[----:B------:R-:W-:-:S02]  /*aad0*/  IMAD.U32 R44, R7, 0x10000, RZ ;  /* 0x00010000072c7824 */ /* 0x000fc400078e00ff */
[CC--:B------:R-:W-:Y:S01]  /*aae0*/  FMUL.FTZ R48, R41.reuse, R46.reuse ;  /* 0x0000002e29307220 */ /* 0x0c0fe20000410000 */
[----:B------:R-:W-:Y:S01]  /*aaf0*/  FMUL.FTZ R49, R41, R47 ;  /* 0x0000002f29317220 */ /* 0x000fe20000410000 */
[C---:B------:R-:W-:Y:S01]  /*ab00*/  FMUL.FTZ R41, R45.reuse, R71 ;  /* 0x000000472d297220 */ /* 0x040fe20000410000 */
[----:B------:R-:W-:Y:S02]  /*ab10*/  IMAD.U32 R6, R4, 0x10000, RZ ;  /* 0x0001000004067824 */ /* 0x000fe400078e00ff */
[----:B------:R-:W-:Y:S01]  /*ab20*/  FFMA.FTZ R75, R40, R47, R48 ;  /* 0x0000002f284b7223 */ /* 0x000fe20000010030 */
[-C--:B------:R-:W-:Y:S01]  /*ab30*/  FMUL.FTZ R47, R45, R73.reuse ;  /* 0x000000492d2f7220 */ /* 0x080fe20000410000 */
[----:B------:R-:W-:Y:S01]  /*ab40*/  FFMA.FTZ R73, R44, R73, -R41 ;  /* 0x000000492c497223 */ /* 0x000fe20000010829 */
[C---:B------:R-:W-:Y:S01]  /*ab50*/  IMAD.U32 R7, R5.reuse, 0x10000, RZ ;  /* 0x0001000005077824 */ /* 0x040fe200078e00ff */
[----:B------:R-:W-:Y:S01]  /*ab60*/  LOP3.LUT R4, R4, 0xffff0000, RZ, 0xc0, !PT ;  /* 0xffff000004047812 */ /* 0x000fe200078ec0ff */
[----:B------:R-:W-:Y:S01]  /*ab70*/  IMAD.U32 R45, R70, 0x10000, RZ ;  /* 0x00010000462d7824 */ /* 0x000fe200078e00ff */
[----:B------:R-:W-:Y:S01]  /*ab80*/  LOP3.LUT R5, R5, 0xffff0000, RZ, 0xc0, !PT ;  /* 0xffff000005057812 */ /* 0x000fe200078ec0ff */
[----:B------:R-:W-:Y:S01]  /*ab90*/  IMAD.U32 R41, R72, 0x10000, RZ ;  /* 0x0001000048297824 */ /* 0x000fe200078e00ff */
[----:B------:R-:W-:Y:S01]  /*aba0*/  LOP3.LUT R70, R70, 0xffff0000, RZ, 0xc0, !PT ;  /* 0xffff000046467812 */ /* 0x000fe200078ec0ff */
[----:B------:R-:W-:Y:S01]  /*abb0*/  FFMA.FTZ R46, R40, R46, -R49 ;  /* 0x0000002e282e7223 */ /* 0x000fe20000010831 */
[----:B------:R-:W-:Y:S01]  /*abc0*/  LOP3.LUT R72, R72, 0xffff0000, RZ, 0xc0, !PT ;  /* 0xffff000048487812 */ /* 0x000fe200078ec0ff */
[----:B------:R-:W-:Y:S01]  /*abd0*/  FFMA.FTZ R48, R44, R71, R47 ;  /* 0x000000472c307223 */ /* 0x000fe2000001002f */
[C---:B------:R-:W-:Y:S01]  /*abe0*/  FMUL.FTZ R47, R4.reuse, R45 ;  /* 0x0000002d042f7220 */ /* 0x040fe20000410000 */
[-C--:B------:R-:W-:Y:S01]  /*abf0*/  FMUL.FTZ R40, R4, R41.reuse ;  /* 0x0000002904287220 */ /* 0x080fe20000410000 */
[C---:B------:R-:W-:Y:S01]  /*ac00*/  FMUL.FTZ R44, R5.reuse, R70 ;  /* 0x00000046052c7220 */ /* 0x040fe20000410000 */
[-C--:B------:R-:W-:Y:S01]  /*ac10*/  FMUL.FTZ R49, R5, R72.reuse ;  /* 0x0000004805317220 */ /* 0x080fe20000410000 */
        /* <DEDUP_REMOVED lines=9> */
.L_x_1817:
[----:B------:R-:W-:Y:S05]  /*acb0*/  BSYNC B1 ;  /* 0x0000000000017941 */ /* 0x000fea0003800000 */
.L_x_1816:
[----:B------:R-:W-:Y:S01]  /*acc0*/  ISETP.GE.AND P0, PT, R217, R0, PT ;  /* 0x00000000d900720c */ /* 0x000fe20003f06270 */
[----:B------:R-:W-:-:S12]  /*acd0*/  BSSY B1, `(.L_x_1820) ;  /* 0x0000065000017945 */ /* 0x000fd80003800000 */
[----:B------:R-:W-:Y:S05]  /*ace0*/  @P0 BRA `(.L_x_1821) ;  /* 0x00000004008c0947 */ /* 0x000fea0003800000 */
[----:B01----:R-:W0:Y:S01]  /*acf0*/  LDC R5, c[0x0][0x3f4] ;  /* 0x0000fd00ff057b82 */ /* 0x003e220000000800 */
[----:B------:R-:W-:Y:S01]  /*ad00*/  BSSY B2, `(.L_x_1822) ;  /* 0x0000032000027945 */ /* 0x000fe20003800000 */
[-C--:B0-----:R-:W-:Y:S02]  /*ad10*/  ISETP.GE.AND P0, PT, R22, R5.reuse, PT ;  /* 0x000000051600720c */ /* 0x081fe40003f06270 */
[----:B------:R-:W-:-:S11]  /*ad20*/  ISETP.GE.AND P1, PT, R186, R5, PT ;  /* 0x00000005ba00720c */ /* 0x000fd60003f26270 */
[----:B------:R-:W-:Y:S05]  /*ad30*/  @P0 BRA `(.L_x_1823) ;  /* 0x0000000000b80947 */ /* 0x000fea0003800000 */
[----:B------:R-:W0:Y:S01]  /*ad40*/  LDS.128 R4, [R205+0x1000] ;  /* 0x00100000cd047984 */ /* 0x000e220000000c00 */
[----:B------:R-:W-:Y:S02]  /*ad50*/  SHF.R.U64 R40, R36, 0x10, R37 ;  /* 0x0000001024287819 */ /* 0x000fe40000001225 */
[----:B------:R-:W-:Y:S02]  /*ad60*/  SHF.R.U64 R36, R38, 0x10, R39 ;  /* 0x0000001026247819 */ /* 0x000fe40000001227 */
[----:B------:R-:W-:Y:S02]  /*ad70*/  SHF.R.U32.HI R37, RZ, 0x10, R37 ;  /* 0x00000010ff257819 */ /* 0x000fe40000011625 */
        /* <DEDUP_REMOVED lines=13> */
[C---:B------:R-:W-:Y:S01]  /*ae50*/  FMUL.FTZ R44, R37.reuse, R40 ;  /* 0x00000028252c7220 */ /* 0x040fe20000410000 */
[-C--:B------:R-:W-:Y:S01]  /*ae60*/  FMUL.FTZ R45, R37, R41.reuse ;  /* 0x00000029252d7220 */ /* 0x080fe20000410000 */
[----:B------:R-:W-:Y:S01]  /*ae70*/  FMUL.FTZ R37, R39, R66 ;  /* 0x0000004227257220 */ /* 0x000fe20000410000 */
[----:B------:R-:W-:Y:S02]  /*ae80*/  IMAD.U32 R6, R4, 0x10000, RZ ;  /* 0x0001000004067824 */ /* 0x000fe400078e00ff */
[C---:B------:R-:W-:Y:S01]  /*ae90*/  FFMA.FTZ R47, R36.reuse, R41, R44 ;  /* 0x00000029242f7223 */ /* 0x040fe2000001002c */
[----:B------:R-:W-:Y:S02]  /*aea0*/  IMAD.U32 R7, R5, 0x10000, RZ ;  /* 0x0001000005077824 */ /* 0x000fe400078e00ff */
[----:B------:R-:W-:Y:S01]  /*aeb0*/  FFMA.FTZ R46, R36, R40, -R45 ;  /* 0x00000028242e7223 */ /* 0x000fe2000001082d */
[-C--:B------:R-:W-:Y:S01]  /*aec0*/  FMUL.FTZ R41, R39, R68.reuse ;  /* 0x0000004427297220 */ /* 0x080fe20000410000 */
[----:B------:R-:W-:Y:S01]  /*aed0*/  LOP3.LUT R4, R4, 0xffff0000, RZ, 0xc0, !PT ;  /* 0xffff000004047812 */ /* 0x000fe200078ec0ff */
[C---:B------:R-:W-:Y:S01]  /*aee0*/  FFMA.FTZ R68, R38.reuse, R68, -R37 ;  /* 0x0000004426447223 */ /* 0x040fe20000010825 */
[----:B------:R-:W-:Y:S01]  /*aef0*/  LOP3.LUT R5, R5, 0xffff0000, RZ, 0xc0, !PT ;  /* 0xffff000005057812 */ /* 0x000fe200078ec0ff */
[C---:B------:R-:W-:Y:S01]  /*af00*/  IMAD.U32 R39, R67.reuse, 0x10000, RZ ;  /* 0x0001000043277824 */ /* 0x040fe200078e00ff */
[----:B------:R-:W-:Y:S01]  /*af10*/  LOP3.LUT R40, R67, 0xffff0000, RZ, 0xc0, !PT ;  /* 0xffff000043287812 */ /* 0x000fe200078ec0ff */
[C---:B------:R-:W-:Y:S01]  /*af20*/  IMAD.U32 R37, R69.reuse, 0x10000, RZ ;  /* 0x0001000045257824 */ /* 0x040fe200078e00ff */
        /* <DEDUP_REMOVED lines=15> */
.L_x_1823:
[----:B------:R-:W-:Y:S05]  /*b020*/  BSYNC B2 ;  /* 0x0000000000027941 */ /* 0x000fea0003800000 */
.L_x_1822:
[----:B------:R-:W-:Y:S05]  /*b030*/  @P1 BRA `(.L_x_1821) ;  /* 0x0000000000b81947 */ /* 0x000fea0003800000 */
[----:B0-----:R-:W0:Y:S01]  /*b040*/  LDS.128 R4, [R205+0x5000] ;  /* 0x00500000cd047984 */ /* 0x001e220000000c00 */
        /* <DEDUP_REMOVED lines=45> */
.L_x_1821:
[----:B------:R-:W-:Y:S05]  /*b320*/  BSYNC B1 ;  /* 0x0000000000017941 */ /* 0x000fea0003800000 */
.L_x_1820:
[----:B------:R-:W-:Y:S01]  /*b330*/  ISETP.GE.AND P0, PT, R216, R0, PT ;  /* 0x00000000d800720c */ /* 0x000fe20003f06270 */
[----:B------:R-:W-:-:S12]  /*b340*/  BSSY B1, `(.L_x_1824) ;  /* 0x0000065000017945 */ /* 0x000fd80003800000 */
[----:B------:R-:W-:Y:S05]  /*b350*/  @P0 BRA `(.L_x_1825) ;  /* 0x00000004008c0947 */ /* 0x000fea0003800000 */
[----:B012---:R-:W0:Y:S01]  /*b360*/  LDC R5, c[0x0][0x3f4] ;  /* 0x0000fd00ff057b82 */ /* 0x007e220000000800 */
[----:B------:R-:W-:Y:S01]  /*b370*/  BSSY B2, `(.L_x_1826) ;  /* 0x0000032000027945 */ /* 0x000fe20003800000 */
[-C--:B0-----:R-:W-:Y:S02]  /*b380*/  ISETP.GE.AND P0, PT, R22, R5.reuse, PT ;  /* 0x000000051600720c */ /* 0x081fe40003f06270 */
[----:B------:R-:W-:-:S11]  /*b390*/  ISETP.GE.AND P1, PT, R186, R5, PT ;  /* 0x00000005ba00720c */ /* 0x000fd60003f26270 */
[----:B------:R-:W-:Y:S05]  /*b3a0*/  @P0 BRA `(.L_x_1827) ;  /* 0x0000000000b80947 */ /* 0x000fea0003800000 */
[----:B------:R-:W0:Y:S01]  /*b3b0*/  LDS.128 R4, [R205+0x2000] ;  /* 0x00200000cd047984 */ /* 0x000e220000000c00 */
        /* <DEDUP_REMOVED lines=18> */
[C---:B------:R-:W-:Y:S01]  /*b4e0*/  FMUL.FTZ R29, R31.reuse, R60 ;  /* 0x0000003c1f1d7220 */ /* 0x040fe20000410000 */
[----:B------:R-:W-:Y:S02]  /*b4f0*/  IMAD.U32 R6, R4, 0x10000, RZ ;  /* 0x0001000004067824 */ /* 0x000fe400078e00ff */
[C---:B------:R-:W-:Y:S01]  /*b500*/  FFMA.FTZ R37, R28.reuse, R33, R36 ;  /* 0x000000211c257223 */ /* 0x040fe20000010024 */
[----:B------:R-:W-:Y:S01]  /*b510*/  FMUL.FTZ R33, R31, R62 ;  /* 0x0000003e1f217220 */ /* 0x000fe20000410000 */
[C---:B------:R-:W-:Y:S02]  /*b520*/  IMAD.U32 R7, R5.reuse, 0x10000, RZ ;  /* 0x0001000005077824 */ /* 0x040fe400078e00ff */
[----:B------:R-:W-:Y:S01]  /*b530*/  FFMA.FTZ R34, R28, R32, -R35 ;  /* 0x000000201c227223 */ /* 0x000fe20000010823 */
[----:B------:R-:W-:Y:S01]  /*b540*/  IMAD.U32 R31, R58, 0x10000, RZ ;  /* 0x000100003a1f7824 */ /* 0x000fe200078e00ff */
[----:B------:R-:W-:Y:S01]  /*b550*/  LOP3.LUT R4, R4, 0xffff0000, RZ, 0xc0, !PT ;  /* 0xffff000004047812 */ /* 0x000fe200078ec0ff */
[----:B------:R-:W-:Y:S01]  /*b560*/  FFMA.FTZ R62, R30, R62, -R29 ;  /* 0x0000003e1e3e7223 */ /* 0x000fe2000001081d */
[----:B------:R-:W-:Y:S01]  /*b570*/  LOP3.LUT R5, R5, 0xffff0000, RZ, 0xc0, !PT ;  /* 0xffff000005057812 */ /* 0x000fe200078ec0ff */
[C---:B------:R-:W-:Y:S01]  /*b580*/  IMAD.U32 R29, R61.reuse, 0x10000, RZ ;  /* 0x000100003d1d7824 */ /* 0x040fe200078e00ff */
[----:B------:R-:W-:Y:S01]  /*b590*/  LOP3.LUT R58, R58, 0xffff0000, RZ, 0xc0, !PT ;  /* 0xffff00003a3a7812 */ /* 0x000fe200078ec0ff */
[----:B------:R-:W-:Y:S01]  /*b5a0*/  FFMA.FTZ R39, R30, R60, R33 ;  /* 0x0000003c1e277223 */ /* 0x000fe20000010021 */
[----:B------:R-:W-:Y:S01]  /*b5b0*/  LOP3.LUT R28, R61, 0xffff0000, RZ, 0xc0, !PT ;  /* 0xffff00003d1c7812 */ /* 0x000fe200078ec0ff */
[C---:B------:R-:W-:Y:S01]  /*b5c0*/  FMUL.FTZ R33, R4.reuse, R31 ;  /* 0x0000001f04217220 */ /* 0x040fe20000410000 */
[----:B------:R-:W-:Y:S01]  /*b5d0*/  FMUL.FTZ R30, R4, R29 ;  /* 0x0000001d041e7220 */ /* 0x000fe20000410000 */
[----:B------:R-:W-:-:S02]  /*b5e0*/  FMUL.FTZ R32, R5, R58 ;  /* 0x0000003a05207220 */ /* 0x000fc40000410000 */
[-C--:B------:R-:W-:Y:S01]  /*b5f0*/  FMUL.FTZ R35, R5, R28.reuse ;  /* 0x0000001c05237220 */ /* 0x080fe20000410000 */
[C---:B------:R-:W-:Y:S01]  /*b600*/  FFMA.FTZ R4, R6.reuse, R29, -R33 ;  /* 0x0000001d06047223 */ /* 0x040fe20000010821 */
[----:B------:R-:W-:Y:S01]  /*b610*/  FFMA.FTZ R31, R6, R31, R30 ;  /* 0x0000001f061f7223 */ /* 0x000fe2000001001e */
[C---:B------:R-:W-:Y:S01]  /*b620*/  FFMA.FTZ R5, R7.reuse, R28, -R32 ;  /* 0x0000001c07057223 */ /* 0x040fe20000010820 */
[----:B------:R-:W-:Y:S01]  /*b630*/  FFMA.FTZ R58, R7, R58, R35 ;  /* 0x0000003a073a7223 */ /* 0x000fe20000010023 */
[----:B------:R-:W-:Y:S02]  /*b640*/  F2FP.BF16.F32.PACK_AB R6, R37, R34 ;  /* 0x000000222506723e */ /* 0x000fe400000010ff */
[----:B------:R-:W-:Y:S02]  /*b650*/  F2FP.BF16.F32.PACK_AB R7, R39, R62 ;  /* 0x0000003e2707723e */ /* 0x000fe400000010ff */
[----:B------:R-:W-:Y:S02]  /*b660*/  F2FP.BF16.F32.PACK_AB R4, R31, R4 ;  /* 0x000000041f04723e */ /* 0x000fe400000010ff */
[----:B------:R-:W-:-:S05]  /*b670*/  F2FP.BF16.F32.PACK_AB R5, R58, R5 ;  /* 0x000000053a05723e */ /* 0x000fca00000010ff */
[----:B------:R0:W-:Y:S02]  /*b680*/  STS.128 [R205+0x2000], R4 ;  /* 0x00200004cd007388 */ /* 0x0001e40000000c00 */
.L_x_1827:
[----:B------:R-:W-:Y:S05]  /*b690*/  BSYNC B2 ;  /* 0x0000000000027941 */ /* 0x000fea0003800000 */
.L_x_1826:
        /* <DEDUP_REMOVED lines=47> */
.L_x_1825:
[----:B------:R-:W-:Y:S05]  /*b990*/  BSYNC B1 ;  /* 0x0000000000017941 */ /* 0x000fea0003800000 */
.L_x_1824:
[----:B------:R-:W-:-:S13]  /*b9a0*/  ISETP.GE.AND P0, PT, R215, R0, PT ;  /* 0x00000000d700720c */ /* 0x000fda0003f06270 */
[----:B------:R-:W-:Y:S05]  /*b9b0*/  @P0 BRA `(.L_x_1828) ;  /* 0x0000002c007c0947 */ /* 0x000fea0003800000 */
[----:B0123--:R-:W0:Y:S01]  /*b9c0*/  LDC R5, c[0x0][0x3f4] ;  /* 0x0000fd00ff057b82 */ /* 0x00fe220000000800 */
        /* <DEDUP_REMOVED lines=18> */
[C---:B------:R-:W-:Y:S01]  /*baf0*/  IMAD.U32 R20, R7.reuse, 0x10000, RZ ;  /* 0x0001000007147824 */ /* 0x040fe200078e00ff */
[----:B------:R-:W-:Y:S01]  /*bb00*/  LOP3.LUT R7, R7, 0xffff0000, RZ, 0xc0, !PT ;  /* 0xffff000007077812 */ /* 0x000fe200078ec0ff */
[----:B------:R-:W-:-:S02]  /*bb10*/  IMAD.U32 R12, R6, 0x10000, RZ ;  /* 0x00010000060c7824 */ /* 0x000fc400078e00ff */
[CC--:B------:R-:W-:Y:S01]  /*bb20*/  FMUL.FTZ R25, R13.reuse, R24.reuse ;  /* 0x000000180d197220 */ /* 0x0c0fe20000410000 */
[----:B------:R-:W-:Y:S01]  /*bb30*/  FMUL.FTZ R13, R13, R21 ;  /* 0x000000150d0d7220 */ /* 0x000fe20000410000 */
[C---:B------:R-:W-:Y:S01]  /*bb40*/  FMUL.FTZ R29, R7.reuse, R63 ;  /* 0x0000003f071d7220 */ /* 0x040fe20000410000 */
[----:B------:R-:W-:Y:S02]  /*bb50*/  IMAD.U32 R0, R4, 0x10000, RZ ;  /* 0x0001000004007824 */ /* 0x000fe400078e00ff */
[C---:B------:R-:W-:Y:S01]  /*bb60*/  FFMA.FTZ R26, R12.reuse, R21, -R25 ;  /* 0x000000150c1a7223 */ /* 0x040fe20000010819 */
[----:B------:R-:W-:Y:S01]  /*bb70*/  FFMA.FTZ R27, R12, R24, R13 ;  /* 0x000000180c1b7223 */ /* 0x000fe2000001000d */
[-C--:B------:R-:W-:Y:S01]  /*bb80*/  FMUL.FTZ R21, R7, R65.reuse ;  /* 0x0000004107157220 */ /* 0x080fe20000410000 */
[----:B------:R-:W-:Y:S01]  /*bb90*/  IMAD.U32 R6, R5, 0x10000, RZ ;  /* 0x0001000005067824 */ /* 0x000fe200078e00ff */
        /* <DEDUP_REMOVED lines=9> */
[----:B------:R-:W-:Y:S01]  /*bc30*/  FMUL.FTZ R12, R4, R7 ;  /* 0x00000007040c7220 */ /* 0x000fe20000410000 */
        /* <DEDUP_REMOVED lines=11> */
.L_x_1830:
[----:B------:R-:W-:Y:S05]  /*bcf0*/  BSYNC B1 ;  /* 0x0000000000017941 */ /* 0x000fea0003800000 */
.L_x_1829:
        /* <DEDUP_REMOVED lines=13> */
[----:B------:R-:W-:Y:S01]  /*bdd0*/  PRMT R15, R15, 0x5410, R0 ;  /* 0x000054100f0f7816 */ /* 0x000fe20000000000 */
[C---:B0-----:R-:W-:Y:S01]  /*bde0*/  IMAD.U32 R8, R6.reuse, 0x10000, RZ ;  /* 0x0001000006087824 */ /* 0x041fe200078e00ff */
[----:B------:R-:W-:Y:S01]  /*bdf0*/  LOP3.LUT R6, R6, 0xffff0000, RZ, 0xc0, !PT ;  /* 0xffff000006067812 */ /* 0x000fe200078ec0ff */
[C---:B------:R-:W-:Y:S01]  /*be00*/  IMAD.U32 R9, R7.reuse, 0x10000, RZ ;  /* 0x0001000007097824 */ /* 0x040fe200078e00ff */
[----:B------:R-:W-:Y:S01]  /*be10*/  LOP3.LUT R7, R7, 0xffff0000, RZ, 0xc0, !PT ;  /* 0xffff000007077812 */ /* 0x000fe200078ec0ff */
[C---:B------:R-:W-:Y:S01]  /*be20*/  IMAD.U32 R0, R4.reuse, 0x10000, RZ ;  /* 0x0001000004007824 */ /* 0x040fe200078e00ff */
[----:B------:R-:W-:Y:S01]  /*be30*/  LOP3.LUT R3, R4, 0xffff0000, RZ, 0xc0, !PT ;  /* 0xffff000004037812 */ /* 0x000fe200078ec0ff */
[C---:B------:R-:W-:Y:S01]  /*be40*/  FMUL.FTZ R21, R6.reuse, R13 ;  /* 0x0000000d06157220 */ /* 0x040fe20000410000 */
[----:B------:R-:W-:Y:S01]  /*be50*/  FMUL.FTZ R6, R6, R11 ;  /* 0x0000000b06067220 */ /* 0x000fe20000410000 */
[----:B------:R-:W-:Y:S01]  /*be60*/  FMUL.FTZ R24, R7, R14 ;  /* 0x0000000e07187220 */ /* 0x000fe20000410000 */
[----:B------:R-:W-:-:S02]  /*be70*/  IMAD.U32 R4, R5, 0x10000, RZ ;  /* 0x0001000005047824 */ /* 0x000fc400078e00ff */
[C---:B------:R-:W-:Y:S01]  /*be80*/  FFMA.FTZ R21, R8.reuse, R11, -R21 ;  /* 0x0000000b08157223 */ /* 0x040fe20000010815 */
[----:B------:R-:W-:Y:S01]  /*be90*/  FFMA.FTZ R20, R8, R13, R6 ;  /* 0x0000000d08147223 */ /* 0x000fe20000010006 */
[-C--:B------:R-:W-:Y:S01]  /*bea0*/  FMUL.FTZ R8, R7, R10.reuse ;  /* 0x0000000a07087220 */ /* 0x080fe20000410000 */
[C---:B------:R-:W-:Y:S01]  /*beb0*/  IMAD.U32 R7, R12.reuse, 0x10000, RZ ;  /* 0x000100000c077824 */ /* 0x040fe200078e00ff */
        /* <DEDUP_REMOVED lines=18> */
[----:B------:R0:W-:Y:S01]  /*bfe0*/  STS.128 [R205+0x7000], R4 ;  /* 0x00700004cd007388 */ /* 0x0001e20000000c00 */
[----:B------:R-:W-:Y:S05]  /*bff0*/  BRA `(.L_x_1828) ;  /* 0x0000002400ec7947 */ /* 0x000fea0003800000 */
.L_x_1801:
[----:B------:R-:W3:Y:S01]  /*c000*/  LDC R0, c[0x0][0x448] ;  /* 0x00011200ff007b82 */ /* 0x000ee20000000800 */
[----:B------:R-:W-:Y:S01]  /*c010*/  ULDC.64 UR4, c[0x0][0x3f8] ;  /* 0x0000fe0000047ab9 */ /* 0x000fe20000000a00 */
[----:B------:R-:W-:Y:S01]  /*c020*/  ULDC.64 UR6, c[0x0][0x408] ;  /* 0x0001020000067ab9 */ /* 0x000fe20000000a00 */
        /* <DEDUP_REMOVED lines=11> */
[C---:B------:R-:W-:Y:S01]  /*c0e0*/  IMAD R5, R3.reuse, UR5, R6 ;  /* 0x0000000503057c24 */ /* 0x040fe2000f8e0206 */
        /* <DEDUP_REMOVED lines=12> */
[----:B------:R-:W3:Y:S01]  /*c1b0*/  LDC R58, c[0x0][0x3f4] ;  /* 0x0000fd00ff3a7b82 */ /* 0x000ee20000000800 */
[----:B------:R-:W4:Y:S01]  /*c1c0*/  SHFL.IDX PT, R4, R10, RZ, 0x181f ;  /* 0x00181fff0a047589 */ /* 0x000f2200000e0000 */
[----:B------:R-:W-:-:S03]  /*c1d0*/  IMAD R0, R189, R0, RZ ;  /* 0x00000000bd007224 */ /* 0x000fc600078e02ff */
[----:B------:R-:W5:Y:S04]  /*c1e0*/  SHFL.IDX PT, R3, R43, RZ, 0x181f ;  /* 0x00181fff2b037589 */ /* 0x000f6800000e0000 */
[----:B------:R-:W0:Y:S04]  /*c1f0*/  SHFL.IDX PT, R14, R44, RZ, 0x181f ;  /* 0x00181fff2c0e7589 */ /* 0x000e2800000e0000 */
[----:B------:R-:W1:Y:S01]  /*c200*/  SHFL.IDX PT, R5, R45, RZ, 0x181f ;  /* 0x00181fff2d057589 */ /* 0x000e6200000e0000 */
[----:B---3--:R-:W-:-:S04]  /*c210*/  ISETP.GE.AND P0, PT, R16, R58, PT ;  /* 0x0000003a1000720c */ /* 0x008fc80003f06270 */
[----:B------:R-:W-:-:S13]  /*c220*/  ISETP.GE.OR P1, PT, R59, R0, P0 ;  /* 0x000000003b00720c */ /* 0x000fda0000726670 */
[C---:B------:R-:W-:Y:S01]  /*c230*/  @!P1 IMAD.SHL.U32 R7, R16.reuse, 0x2, RZ ;  /* 0x0000000210079824 */ /* 0x040fe200078e00ff */
[----:B------:R-:W-:-:S04]  /*c240*/  @!P1 SHF.L.U64.HI R6, R16, 0x1, R17 ;  /* 0x0000000110069819 */ /* 0x000fc80000010211 */
[----:B----4-:R-:W-:-:S05]  /*c250*/  @!P1 IADD3 R4, P2, R4, R7, RZ ;  /* 0x0000000704049210 */ /* 0x010fca0007f5e0ff */
[----:B-----5:R-:W-:Y:S02]  /*c260*/  @!P1 IMAD.X R3, R3, 0x1, R6, P2 ;  /* 0x0000000103039824 */ /* 0x020fe400010e0606 */
[----:B------:R-:W-:Y:S02]  /*c270*/  @!P1 IMAD.MOV.U32 R24, RZ, RZ, R4 ;  /* 0x000000ffff189224 */ /* 0x000fe400078e0004 */
[----:B------:R-:W-:-:S06]  /*c280*/  @!P1 IMAD.MOV.U32 R25, RZ, RZ, R3 ;  /* 0x000000ffff199224 */ /* 0x000fcc00078e0003 */
[----:B------:R-:W3:Y:S01]  /*c290*/  @!P1 LD.E.128 R24, desc[UR54][R24.64] ;  /* 0x0000003618189980 */ /* 0x000ee2000c101d00 */
[----:B0-----:R-:W-:-:S05]  /*c2a0*/  @!P1 IADD3 R14, P2, R14, R7, RZ ;  /* 0x000000070e0e9210 */ /* 0x001fca0007f5e0ff */
[----:B-1----:R-:W-:Y:S02]  /*c2b0*/  @!P1 IMAD.X R5, R5, 0x1, R6, P2 ;  /* 0x0000000105059824 */ /* 0x002fe400010e0606 */
[----:B------:R-:W-:-:S06]  /*c2c0*/  @!P1 IMAD.MOV.U32 R4, RZ, RZ, R14 ;  /* 0x000000ffff049224 */ /* 0x000fcc00078e000e */
[----:B------:R-:W4:Y:S01]  /*c2d0*/  @!P1 LD.E.128 R4, desc[UR54][R4.64] ;  /* 0x0000003604049980 */ /* 0x000f22000c101d00 */
[----:B------:R-:W-:Y:S02]  /*c2e0*/  CS2R R50, SRZ ;  /* 0x0000000000327805 */ /* 0x000fe4000001ff00 */
[----:B------:R-:W-:Y:S02]  /*c2f0*/  CS2R R52, SRZ ;  /* 0x0000000000347805 */ /* 0x000fe4000001ff00 */
[----:B------:R-:W-:Y:S01]  /*c300*/  CS2R R20, SRZ ;  /* 0x0000000000147805 */ /* 0x000fe2000001ff00 */
[----:B------:R0:W1:Y:S01]  /*c310*/  SHFL.IDX PT, R9, R45, 0x1, 0x181f ;  /* 0x00381f002d097f89 */ /* 0x00006200000e0000 */
[----:B------:R-:W-:-:S03]  /*c320*/  CS2R R36, SRZ ;  /* 0x0000000000247805 */ /* 0x000fc6000001ff00 */
[----:B------:R0:W0:Y:S01]  /*c330*/  SHFL.IDX PT, R14, R44, 0x1, 0x181f ;  /* 0x00381f002c0e7f89 */ /* 0x00002200000e0000 */
[----:B---3--:R-:W-:Y:S02]  /*c340*/  @!P1 IMAD.MOV.U32 R50, RZ, RZ, R24 ;  /* 0x000000ffff329224 */ /* 0x008fe400078e0018 */
[----:B------:R-:W-:Y:S01]  /*c350*/  @!P1 IMAD.MOV.U32 R51, RZ, RZ, R25 ;  /* 0x000000ffff339224 */ /* 0x000fe200078e0019 */
[----:B------:R-:W-:Y:S01]  /*c360*/  CS2R R24, SRZ ;  /* 0x0000000000187805 */ /* 0x000fe2000001ff00 */
[----:B------:R-:W-:Y:S02]  /*c370*/  IMAD.MOV.U32 R3, RZ, RZ, R50 ;  /* 0x000000ffff037224 */ /* 0x000fe400078e0032 */
[----:B------:R-:W-:Y:S02]  /*c380*/  IMAD.MOV.U32 R8, RZ, RZ, R51 ;  /* 0x000000ffff087224 */ /* 0x000fe400078e0033 */
[----:B------:R-:W-:Y:S01]  /*c390*/  @!P1 IMAD.MOV.U32 R52, RZ, RZ, R26 ;  /* 0x000000ffff349224 */ /* 0x000fe200078e001a */
[----:B------:R-:W-:Y:S01]  /*c3a0*/  PRMT R76, R3, 0x7610, R76 ;  /* 0x00007610034c7816 */ /* 0x000fe2000000004c */
[----:B------:R-:W-:Y:S01]  /*c3b0*/  @!P1 IMAD.MOV.U32 R53, RZ, RZ, R27 ;  /* 0x000000ffff359224 */ /* 0x000fe200078e001b */
[----:B------:R-:W-:Y:S01]  /*c3c0*/  PRMT R77, R8, 0x7610, R77 ;  /* 0x00007610084d7816 */ /* 0x000fe2000000004d */
[----:B------:R3:W0:Y:S01]  /*c3d0*/  SHFL.IDX PT, R3, R43, 0x1, 0x181f ;  /* 0x00381f002b037f89 */ /* 0x00062200000e0000 */
[----:B------:R-:W-:-:S02]  /*c3e0*/  IMAD.MOV.U32 R11, RZ, RZ, R52 ;  /* 0x000000ffff0b7224 */ /* 0x000fc400078e0034 */
[----:B----4-:R-:W-:Y:S01]  /*c3f0*/  @!P1 IMAD.MOV.U32 R20, RZ, RZ, R4 ;  /* 0x000000ffff149224 */ /* 0x010fe200078e0004 */
[----:B------:R3:W4:Y:S01]  /*c400*/  SHFL.IDX PT, R8, R10, 0x1, 0x181f ;  /* 0x00381f000a087f89 */ /* 0x00072200000e0000 */
[----:B------:R-:W-:Y:S01]  /*c410*/  @!P1 IMAD.MOV.U32 R21, RZ, RZ, R5 ;  /* 0x000000ffff159224 */ /* 0x000fe200078e0005 */
[----:B------:R-:W-:Y:S01]  /*c420*/  PRMT R46, R11, 0x7610, R46 ;  /* 0x000076100b2e7816 */ /* 0x000fe2000000002e */
[----:B------:R-:W-:Y:S02]  /*c430*/  @!P1 IMAD.MOV.U32 R36, RZ, RZ, R6 ;  /* 0x000000ffff249224 */ /* 0x000fe400078e0006 */
[----:B------:R-:W-:Y:S02]  /*c440*/  @!P1 IMAD.MOV.U32 R37, RZ, RZ, R7 ;  /* 0x000000ffff259224 */ /* 0x000fe400078e0007 */
[----:B------:R-:W-:Y:S02]  /*c450*/  IMAD.MOV.U32 R12, RZ, RZ, R53 ;  /* 0x000000ffff0c7224 */ /* 0x000fe400078e0035 */
[----:B------:R-:W-:-:S02]  /*c460*/  IMAD.MOV.U32 R4, RZ, RZ, R20 ;  /* 0x000000ffff047224 */ /* 0x000fc400078e0014 */
[----:B------:R-:W-:Y:S01]  /*c470*/  IMAD.MOV.U32 R5, RZ, RZ, R21 ;  /* 0x000000ffff057224 */ /* 0x000fe200078e0015 */
[----:B------:R-:W-:Y:S01]  /*c480*/  PRMT R47, R12, 0x7610, R47 ;  /* 0x000076100c2f7816 */ /* 0x000fe2000000002f */
[----:B------:R-:W-:Y:S01]  /*c490*/  IMAD.MOV.U32 R6, RZ, RZ, R36 ;  /* 0x000000ffff067224 */ /* 0x000fe200078e0024 */
[----:B------:R-:W-:Y:S01]  /*c4a0*/  PRMT R78, R4, 0x7610, R78 ;  /* 0x00007610044e7816 */ /* 0x000fe2000000004e */
[----:B------:R-:W-:Y:S01]  /*c4b0*/  IMAD.MOV.U32 R7, RZ, RZ, R37 ;  /* 0x000000ffff077224 */ /* 0x000fe200078e0025 */
[----:B------:R-:W-:Y:S02]  /*c4c0*/  PRMT R79, R5, 0x7610, R79 ;  /* 0x00007610054f7816 */ /* 0x000fe4000000004f */
[----:B------:R-:W-:Y:S02]  /*c4d0*/  PRMT R80, R6, 0x7610, R80 ;  /* 0x0000761006507816 */ /* 0x000fe40000000050 */
[----:B01-3--:R-:W-:-:S07]  /*c4e0*/  PRMT R86, R7, 0x7610, R86 ;  /* 0x0000761007567816 */ /* 0x00bfce0000000056 */
.L_x_2175:
[----:B------:R-:W-:Y:S01]  /*c4f0*/  VIADD R5, R59, 0x20 ;  /* 0x000000203b057836 */ /* 0x000fe20000000000 */
[----:B------:R-:W-:Y:S01]  /*c500*/  BSSY B1, `(.L_x_1832) ;  /* 0x0000012000017945 */ /* 0x000fe20003800000 */
[----:B------:R-:W-:Y:S02]  /*c510*/  CS2R R26, SRZ ;  /* 0x00000000001a7805 */ /* 0x000fe4000001ff00 */
[----:B------:R-:W-:Y:S02]  /*c520*/  CS2R R6, SRZ ;  /* 0x0000000000067805 */ /* 0x000fe4000001ff00 */
[----:B------:R-:W-:Y:S02]  /*c530*/  ISETP.GE.AND P1, PT, R5, R0, PT ;  /* 0x000000000500720c */ /* 0x000fe40003f26270 */
[----:B------:R-:W-:-:S11]  /*c540*/  CS2R R4, SRZ ;  /* 0x0000000000047805 */ /* 0x000fd6000001ff00 */
[----:B------:R-:W-:Y:S05]  /*c550*/  @P1 BRA `(.L_x_1833) ;  /* 0x0000000000301947 */ /* 0x000fea0003800000 */
[----:B------:R-:W-:Y:S02]  /*c560*/  CS2R R26, SRZ ;  /* 0x00000000001a7805 */ /* 0x000fe4000001ff00 */
[----:B------:R-:W-:Y:S02]  /*c570*/  CS2R R4, SRZ ;  /* 0x0000000000047805 */ /* 0x000fe4000001ff00 */
[----:B------:R-:W-:Y:S01]  /*c580*/  CS2R R6, SRZ ;  /* 0x0000000000067805 */ /* 0x000fe2000001ff00 */
[----:B------:R-:W-:Y:S06]  /*c590*/  @P0 BRA `(.L_x_1833) ;  /* 0x0000000000200947 */ /* 0x000fec0003800000 */
[C---:B------:R-:W-:Y:S01]  /*c5a0*/  IMAD.SHL.U32 R15, R16.reuse, 0x2, RZ ;  /* 0x00000002100f7824 */ /* 0x040fe200078e00ff */
[----:B------:R-:W-:-:S04]  /*c5b0*/  SHF.L.U64.HI R6, R16, 0x1, R17 ;  /* 0x0000000110067819 */ /* 0x000fc80000010211 */
[-C--:B----4-:R-:W-:Y:S02]  /*c5c0*/  IADD3 R4, P1, R8, R15.reuse, RZ ;  /* 0x0000000f08047210 */ /* 0x090fe40007f3e0ff */
[----:B------:R-:W-:-:S03]  /*c5d0*/  IADD3 R14, P2, R14, R15, RZ ;  /* 0x0000000f0e0e7210 */ /* 0x000fc60007f5e0ff */
[--C-:B------:R-:W-:Y:S02]  /*c5e0*/  IMAD.X R5, R3, 0x1, R6.reuse, P1 ;  /* 0x0000000103057824 */ /* 0x100fe400008e0606 */
[----:B------:R-:W-:-:S04]  /*c5f0*/  IMAD.X R15, R9, 0x1, R6, P2 ;  /* 0x00000001090f7824 */ /* 0x000fc800010e0606 */
[----:B------:R-:W5:Y:S04]  /*c600*/  LD.E.128 R4, desc[UR54][R4.64] ;  /* 0x0000003604047980 */ /* 0x000f68000c101d00 */
[----:B------:R0:W5:Y:S02]  /*c610*/  LD.E.128 R24, desc[UR54][R14.64] ;  /* 0x000000360e187980 */ /* 0x000164000c101d00 */
.L_x_1833:
[----:B------:R-:W-:Y:S05]  /*c620*/  BSYNC B1 ;  /* 0x0000000000017941 */ /* 0x000fea0003800000 */
.L_x_1832:
[----:B-----5:R-:W-:Y:S01]  /*c630*/  IMAD.MOV.U32 R3, RZ, RZ, R24 ;  /* 0x000000ffff037224 */ /* 0x020fe200078e0018 */
[----:B------:R-:W-:Y:S01]  /*c640*/  UMOV UR4, 0xffffffff ;  /* 0xffffffff00047882 */ /* 0x000fe20000000000 */
[----:B----4-:R-:W-:Y:S02]  /*c650*/  IMAD.MOV.U32 R8, RZ, RZ, R25 ;  /* 0x000000ffff087224 */ /* 0x010fe400078e0019 */
        /* <DEDUP_REMOVED lines=15> */
[----:B------:R-:W1:Y:S01]  /*c750*/  SHFL.IDX PT, R8, R10, 0x2, 0x181f ;  /* 0x00581f000a087f89 */ /* 0x000e6200000e0000 */
[----:B------:R-:W-:-:S03]  /*c760*/  VIADD R9, R59, 0x40 ;  /* 0x000000403b097836 */ /* 0x000fc60000000000 */
[----:B------:R-:W3:Y:S02]  /*c770*/  SHFL.IDX PT, R3, R43, 0x2, 0x181f ;  /* 0x00581f002b037f89 */ /* 0x000ee400000e0000 */
[----:B------:R-:W-:Y:S02]  /*c780*/  ISETP.GE.OR P1, PT, R9, R0, P0 ;  /* 0x000000000900720c */ /* 0x000fe40000726670 */
[----:B0-----:R-:W0:Y:S04]  /*c790*/  SHFL.IDX PT, R14, R44, 0x2, 0x181f ;  /* 0x00581f002c0e7f89 */ /* 0x001e2800000e0000 */
[----:B------:R-:W4:Y:S07]  /*c7a0*/  SHFL.IDX PT, R9, R45, 0x2, 0x181f ;  /* 0x00581f002d097f89 */ /* 0x000f2e00000e0000 */
[C---:B------:R-:W-:Y:S01]  /*c7b0*/  @!P1 IMAD.SHL.U32 R29, R16.reuse, 0x2, RZ ;  /* 0x00000002101d9824 */ /* 0x040fe200078e00ff */
[----:B------:R-:W-:-:S04]  /*c7c0*/  @!P1 SHF.L.U64.HI R28, R16, 0x1, R17 ;  /* 0x00000001101c9819 */ /* 0x000fc80000010211 */
[----:B-1----:R-:W-:-:S05]  /*c7d0*/  @!P1 IADD3 R8, P2, R8, R29, RZ ;  /* 0x0000001d08089210 */ /* 0x002fca0007f5e0ff */
[----:B---3--:R-:W-:Y:S02]  /*c7e0*/  @!P1 IMAD.X R3, R3, 0x1, R28, P2 ;  /* 0x0000000103039824 */ /* 0x008fe400010e061c */
[----:B------:R-:W-:Y:S02]  /*c7f0*/  @!P1 IMAD.MOV.U32 R32, RZ, RZ, R8 ;  /* 0x000000ffff209224 */ /* 0x000fe400078e0008 */
[----:B------:R-:W-:-:S06]  /*c800*/  @!P1 IMAD.MOV.U32 R33, RZ, RZ, R3 ;  /* 0x000000ffff219224 */ /* 0x000fcc00078e0003 */
[----:B------:R-:W3:Y:S01]  /*c810*/  @!P1 LD.E.128 R32, desc[UR54][R32.64] ;  /* 0x0000003620209980 */ /* 0x000ee2000c101d00 */
[----:B0-----:R-:W-:-:S05]  /*c820*/  @!P1 IADD3 R14, P2, R14, R29, RZ ;  /* 0x0000001d0e0e9210 */ /* 0x001fca0007f5e0ff */
[----:B----4-:R-:W-:-:S04]  /*c830*/  @!P1 IMAD.X R9, R9, 0x1, R28, P2 ;  /* 0x0000000109099824 */ /* 0x010fc800010e061c */
[----:B------:R-:W-:-:S05]  /*c840*/  @!P1 IMAD.MOV.U32 R15, RZ, RZ, R9 ;  /* 0x000000ffff0f9224 */ /* 0x000fca00078e0009 */
[----:B------:R-:W4:Y:S01]  /*c850*/  @!P1 LD.E.128 R28, desc[UR54][R14.64] ;  /* 0x000000360e1c9980 */ /* 0x000f22000c101d00 */
[----:B------:R-:W-:Y:S02]  /*c860*/  CS2R R54, SRZ ;  /* 0x0000000000367805 */ /* 0x000fe4000001ff00 */
[----:B------:R-:W-:Y:S02]  /*c870*/  CS2R R56, SRZ ;  /* 0x0000000000387805 */ /* 0x000fe4000001ff00 */
[----:B------:R-:W-:Y:S02]  /*c880*/  CS2R R38, SRZ ;  /* 0x0000000000267805 */ /* 0x000fe4000001ff00 */
[----:B------:R-:W-:Y:S01]  /*c890*/  CS2R R40, SRZ ;  /* 0x0000000000287805 */ /* 0x000fe2000001ff00 */
[----:B---3--:R-:W-:Y:S02]  /*c8a0*/  @!P1 IMAD.MOV.U32 R54, RZ, RZ, R32 ;  /* 0x000000ffff369224 */ /* 0x008fe400078e0020 */
[----:B------:R-:W-:Y:S01]  /*c8b0*/  @!P1 IMAD.MOV.U32 R55, RZ, RZ, R33 ;  /* 0x000000ffff379224 */ /* 0x000fe200078e0021 */
[----:B------:R0:W1:Y:S01]  /*c8c0*/  SHFL.IDX PT, R32, R10, 0x3, 0x181f ;  /* 0x00781f000a207f89 */ /* 0x00006200000e0000 */
[----:B------:R-:W-:-:S02]  /*c8d0*/  IMAD.MOV.U32 R3, RZ, RZ, R54 ;  /* 0x000000ffff037224 */ /* 0x000fc400078e0036 */
[----:B------:R-:W-:Y:S01]  /*c8e0*/  @!P1 IMAD.MOV.U32 R56, RZ, RZ, R34 ;  /* 0x000000ffff389224 */ /* 0x000fe200078e0022 */
[----:B------:R3:W1:Y:S01]  /*c8f0*/  SHFL.IDX PT, R33, R45, 0x3, 0x181f ;  /* 0x00781f002d217f89 */ /* 0x00066200000e0000 */
[----:B------:R-:W-:Y:S01]  /*c900*/  IMAD.MOV.U32 R8, RZ, RZ, R55 ;  /* 0x000000ffff087224 */ /* 0x000fe200078e0037 */
[----:B------:R-:W-:Y:S01]  /*c910*/  PRMT R68, R3, 0x7610, R68 ;  /* 0x0000761003447816 */ /* 0x000fe20000000044 */
[----:B------:R-:W-:Y:S01]  /*c920*/  @!P1 IMAD.MOV.U32 R57, RZ, RZ, R35 ;  /* 0x000000ffff399224 */ /* 0x000fe200078e0023 */
[----:B------:R3:W1:Y:S02]  /*c930*/  SHFL.IDX PT, R3, R43, 0x3, 0x181f ;  /* 0x00781f002b037f89 */ /* 0x00066400000e0000 */
[----:B------:R-:W-:Y:S01]  /*c940*/  PRMT R69, R8, 0x7610, R69 ;  /* 0x0000761008457816 */ /* 0x000fe20000000045 */
[----:B------:R-:W-:Y:S01]  /*c950*/  IMAD.MOV.U32 R8, RZ, RZ, R56 ;  /* 0x000000ffff087224 */ /* 0x000fe200078e0038 */
[----:B------:R3:W1:Y:S01]  /*c960*/  SHFL.IDX PT, R34, R44, 0x3, 0x181f ;  /* 0x00781f002c227f89 */ /* 0x00066200000e0000 */
[----:B------:R-:W-:-:S02]  /*c970*/  IMAD.MOV.U32 R9, RZ, RZ, R57 ;  /* 0x000000ffff097224 */ /* 0x000fc400078e0039 */
[----:B----4-:R-:W-:Y:S01]  /*c980*/  @!P1 IMAD.MOV.U32 R38, RZ, RZ, R28 ;  /* 0x000000ffff269224 */ /* 0x010fe200078e001c */
[----:B------:R-:W-:Y:S01]  /*c990*/  PRMT R48, R8, 0x7610, R48 ;  /* 0x0000761008307816 */ /* 0x000fe20000000030 */
[----:B------:R-:W-:Y:S01]  /*c9a0*/  @!P1 IMAD.MOV.U32 R39, RZ, RZ, R29 ;  /* 0x000000ffff279224 */ /* 0x000fe200078e001d */
[----:B------:R-:W-:Y:S01]  /*c9b0*/  PRMT R49, R9, 0x7610, R49 ;  /* 0x0000761009317816 */ /* 0x000fe20000000031 */
[----:B------:R-:W-:Y:S02]  /*c9c0*/  @!P1 IMAD.MOV.U32 R40, RZ, RZ, R30 ;  /* 0x000000ffff289224 */ /* 0x000fe400078e001e */
[----:B------:R-:W-:Y:S02]  /*c9d0*/  @!P1 IMAD.MOV.U32 R41, RZ, RZ, R31 ;  /* 0x000000ffff299224 */ /* 0x000fe400078e001f */
[----:B------:R-:W-:Y:S02]  /*c9e0*/  IMAD.MOV.U32 R8, RZ, RZ, R38 ;  /* 0x000000ffff087224 */ /* 0x000fe400078e0026 */
[----:B------:R-:W-:-:S02]  /*c9f0*/  IMAD.MOV.U32 R9, RZ, RZ, R39 ;  /* 0x000000ffff097224 */ /* 0x000fc400078e0027 */
[----:B0-----:R-:W-:Y:S01]  /*ca00*/  IMAD.MOV.U32 R10, RZ, RZ, R40 ;  /* 0x000000ffff0a7224 */ /* 0x001fe200078e0028 */
[----:B------:R-:W-:Y:S01]  /*ca10*/  PRMT R72, R8, 0x7610, R72 ;  /* 0x0000761008487816 */ /* 0x000fe20000000048 */
[----:B------:R-:W-:Y:S01]  /*ca20*/  IMAD.MOV.U32 R11, RZ, RZ, R41 ;  /* 0x000000ffff0b7224 */ /* 0x000fe200078e0029 */
[----:B------:R-:W-:Y:S02]  /*ca30*/  PRMT R73, R9, 0x7610, R73 ;  /* 0x0000761009497816 */ /* 0x000fe40000000049 */
[----:B------:R-:W-:Y:S02]  /*ca40*/  CS2R R8, SRZ ;  /* 0x0000000000087805 */ /* 0x000fe4000001ff00 */
[----:B------:R-:W-:Y:S02]  /*ca50*/  PRMT R74, R10, 0x7610, R74 ;  /* 0x000076100a4a7816 */ /* 0x000fe4000000004a */
[----:B-1-3--:R-:W-:-:S07]  /*ca60*/  PRMT R75, R11, 0x7610, R75 ;  /* 0x000076100b4b7816 */ /* 0x00afce000000004b */
.L_x_2185:
[----:B------:R-:W-:Y:S01]  /*ca70*/  VIADD R59, R59, 0x60 ;  /* 0x000000603b3b7836 */ /* 0x000fe20000000000 */
[----:B------:R-:W-:Y:S01]  /*ca80*/  BSSY B1, `(.L_x_1835) ;  /* 0x0000012000017945 */ /* 0x000fe20003800000 */
[----:B------:R-:W-:Y:S02]  /*ca90*/  CS2R R10, SRZ ;  /* 0x00000000000a7805 */ /* 0x000fe4000001ff00 */
[----:B--2---:R-:W-:Y:S02]  /*caa0*/  CS2R R12, SRZ ;  /* 0x00000000000c7805 */ /* 0x004fe4000001ff00 */
[----:B------:R-:W-:Y:S02]  /*cab0*/  CS2R R14, SRZ ;  /* 0x00000000000e7805 */ /* 0x000fe4000001ff00 */
[----:B------:R-:W-:-:S13]  /*cac0*/  ISETP.GE.AND P1, PT, R59, R0, PT ;  /* 0x000000003b00720c */ /* 0x000fda0003f26270 */
[----:B------:R-:W-:Y:S05]  /*cad0*/  @P1 BRA `(.L_x_1836) ;  /* 0x0000000000301947 */ /* 0x000fea0003800000 */
[----:B------:R-:W-:Y:S02]  /*cae0*/  CS2R R10, SRZ ;  /* 0x00000000000a7805 */ /* 0x000fe4000001ff00 */
[----:B------:R-:W-:Y:S02]  /*caf0*/  CS2R R12, SRZ ;  /* 0x00000000000c7805 */ /* 0x000fe4000001ff00 */
[----:B------:R-:W-:Y:S01]  /*cb00*/  CS2R R14, SRZ ;  /* 0x00000000000e7805 */ /* 0x000fe2000001ff00 */
[----:B------:R-:W-:Y:S06]  /*cb10*/  @P0 BRA `(.L_x_1836) ;  /* 0x0000000000200947 */ /* 0x000fec0003800000 */
[C---:B------:R-:W-:Y:S01]  /*cb20*/  IMAD.SHL.U32 R9, R16.reuse, 0x2, RZ ;  /* 0x0000000210097824 */ /* 0x040fe200078e00ff */
[----:B------:R-:W-:-:S04]  /*cb30*/  SHF.L.U64.HI R10, R16, 0x1, R17 ;  /* 0x00000001100a7819 */ /* 0x000fc80000010211 */
[-C--:B------:R-:W-:Y:S02]  /*cb40*/  IADD3 R12, P1, R32, R9.reuse, RZ ;  /* 0x00000009200c7210 */ /* 0x080fe40007f3e0ff */
[----:B------:R-:W-:-:S03]  /*cb50*/  IADD3 R8, P2, R34, R9, RZ ;  /* 0x0000000922087210 */ /* 0x000fc60007f5e0ff */
[--C-:B------:R-:W-:Y:S02]  /*cb60*/  IMAD.X R13, R3, 0x1, R10.reuse, P1 ;  /* 0x00000001030d7824 */ /* 0x100fe400008e060a */
[----:B------:R-:W-:-:S04]  /*cb70*/  IMAD.X R9, R33, 0x1, R10, P2 ;  /* 0x0000000121097824 */ /* 0x000fc800010e060a */
[----:B------:R-:W5:Y:S04]  /*cb80*/  LD.E.128 R12, desc[UR54][R12.64] ;  /* 0x000000360c0c7980 */ /* 0x000f68000c101d00 */
[----:B------:R-:W5:Y:S02]  /*cb90*/  LD.E.128 R8, desc[UR54][R8.64] ;  /* 0x0000003608087980 */ /* 0x000f64000c101d00 */
.L_x_1836:
[----:B------:R-:W-:Y:S05]  /*cba0*/  BSYNC B1 ;  /* 0x0000000000017941 */ /* 0x000fea0003800000 */
.L_x_1835:
[----:B------:R-:W-:Y:S01]  /*cbb0*/  ULEA.HI UR4, UR37, UR37, URZ, 0x1 ;  /* 0x0000002525047291 */ /* 0x000fe2000f8f083f */
[----:B------:R-:W-:Y:S01]  /*cbc0*/  VIADDMNMX R0, R0, -R193, 0x80, PT ;  /* 0x0000008000007446 */ /* 0x000fe200038009c1 */
[----:B-----5:R-:W-:Y:S01]  /*cbd0*/  IMAD.MOV.U32 R3, RZ, RZ, R8 ;  /* 0x000000ffff037224 */ /* 0x020fe200078e0008 */
[----:B------:R-:W-:Y:S01]  /*cbe0*/  BSSY B1, `(.L_x_1837) ;  /* 0x0000018000017945 */ /* 0x000fe20003800000 */
[----:B------:R-:W-:Y:S01]  /*cbf0*/  ULOP3.LUT UR4, UR4, 0xfffffffe, URZ, 0xc0, !UPT ;  /* 0xfffffffe04047892 */ /* 0x000fe2000f8ec03f */
[----:B------:R-:W-:Y:S01]  /*cc00*/  IMAD.MOV.U32 R28, RZ, RZ, R9 ;  /* 0x000000ffff1c7224 */ /* 0x000fe200078e0009 */
[-C--:B------:R-:W-:Y:S01]  /*cc10*/  ISETP.GE.OR P3, PT, R188, R0.reuse, P0 ;  /* 0x00000000bc00720c */ /* 0x080fe20000766670 */
[----:B------:R-:W-:Y:S01]  /*cc20*/  IMAD.MOV.U32 R30, RZ, RZ, R13 ;  /* 0x000000ffff1e7224 */ /* 0x000fe200078e000d */
[----:B------:R-:W-:Y:S01]  /*cc30*/  UIADD3 UR4, UR37, -UR4, URZ ;  /* 0x8000000425047290 */ /* 0x000fe2000fffe03f */
[-C--:B------:R-:W-:Y:S02]  /*cc40*/  ISETP.GE.OR P2, PT, R217, R0.reuse, P0 ;  /* 0x00000000d900720c */ /* 0x080fe40000746670 */
[----:B------:R-:W-:-:S02]  /*cc50*/  ISETP.GE.OR P1, PT, R216, R0, P0 ;  /* 0x00000000d800720c */ /* 0x000fc40000726670 */
[----:B------:R-:W-:Y:S01]  /*cc60*/  ISETP.GE.OR P0, PT, R215, R0, P0 ;  /* 0x00000000d700720c */ /* 0x000fe20000706670 */
[----:B------:R-:W-:Y:S01]  /*cc70*/  IMAD.U32 R29, RZ, RZ, UR4 ;  /* 0x00000004ff1d7e24 */ /* 0x000fe2000f8e00ff */
[----:B------:R-:W-:Y:S01]  /*cc80*/  PRMT R43, R3, 0x7610, R43 ;  /* 0x00007610032b7816 */ /* 0x000fe2000000002b */
[----:B------:R-:W-:Y:S01]  /*cc90*/  IMAD.MOV.U32 R0, RZ, RZ, R10 ;  /* 0x000000ffff007224 */ /* 0x000fe200078e000a */
[----:B------:R-:W-:Y:S01]  /*cca0*/  PRMT R44, R28, 0x7610, R44 ;  /* 0x000076101c2c7816 */ /* 0x000fe2000000002c */
[----:B------:R-:W-:Y:S01]  /*ccb0*/  IMAD.MOV.U32 R3, RZ, RZ, R11 ;  /* 0x000000ffff037224 */ /* 0x000fe200078e000b */
[----:B------:R-:W-:Y:S01]  /*ccc0*/  SHF.L.U32 R29, R29, 0x1f, RZ ;  /* 0x0000001f1d1d7819 */ /* 0x000fe200000006ff */
[----:B------:R-:W-:Y:S01]  /*ccd0*/  IMAD.MOV.U32 R28, RZ, RZ, R12 ;  /* 0x000000ffff1c7224 */ /* 0x000fe200078e000c */
[----:B------:R-:W-:Y:S01]  /*cce0*/  PRMT R45, R0, 0x7610, R45 ;  /* 0x00007610002d7816 */ /* 0x000fe2000000002d */
[----:B------:R-:W-:Y:S01]  /*ccf0*/  IMAD.MOV.U32 R0, RZ, RZ, R14 ;  /* 0x000000ffff007224 */ /* 0x000fe200078e000e */
[----:B------:R-:W0:Y:S01]  /*cd00*/  SYNCS.PHASECHK.TRANS64.TRYWAIT P4, [R18+URZ+0x28800], R29 ;  /* 0x0288001d120075a7 */ /* 0x000e22000808017f */
[----:B------:R-:W-:Y:S01]  /*cd10*/  PRMT R59, R3, 0x7610, R59 ;  /* 0x00007610033b7816 */ /* 0x000fe2000000003b */
[----:B------:R-:W-:Y:S01]  /*cd20*/  IMAD.MOV.U32 R3, RZ, RZ, R15 ;  /* 0x000000ffff037224 */ /* 0x000fe200078e000f */
[----:B------:R-:W-:-:S02]  /*cd30*/  PRMT R70, R28, 0x7610, R70 ;  /* 0x000076101c467816 */ /* 0x000fc40000000046 */
[----:B------:R-:W-:Y:S01]  /*cd40*/  PRMT R71, R30, 0x7610, R71 ;  /* 0x000076101e477816 */ /* 0x000fe20000000047 */
[----:B0-----:R-:W-:Y:S06]  /*cd50*/  @!P4 BRA `(.L_x_1838) ;  /* 0x0000019800a4c947 */ /* 0x001fec0003800000 */
.L_x_2186:
[----:B------:R-:W-:Y:S05]  /*cd60*/  BSYNC B1 ;  /* 0x0000000000017941 */ /* 0x000fea0003800000 */
.L_x_1837:
[----:B------:R-:W-:Y:S04]  /*cd70*/  BSSY B1, `(.L_x_1839) ;  /* 0x0000069000017945 */ /* 0x000fe80003800000 */
[----:B------:R-:W-:Y:S05]  /*cd80*/  @P3 BRA `(.L_x_1840) ;  /* 0x00000004009c3947 */ /* 0x000fea0003800000 */
[----:B------:R-:W-:Y:S02]  /*cd90*/  LEA.HI R28, R58, R207, RZ, 0x1d ;  /* 0x000000cf3a1c7211 */ /* 0x000fe400078fe8ff */
[--C-:B------:R-:W-:Y:S02]  /*cda0*/  SHF.R.U64 R87, R50, 0x10, R51.reuse ;  /* 0x0000001032577819 */ /* 0x100fe40000001233 */
[----:B------:R-:W-:Y:S01]  /*cdb0*/  SHF.R.S32.HI R31, RZ, 0x1f, R28 ;  /* 0x0000001fff1f7819 */ /* 0x000fe2000001141c */
[----:B0-----:R-:W-:Y:S01]  /*cdc0*/  IMAD.SHL.U32 R29, R28, 0x8, RZ ;  /* 0x000000081c1d7824 */ /* 0x001fe200078e00ff */
[----:B------:R-:W-:Y:S02]  /*cdd0*/  SHF.R.U32.HI R50, RZ, 0x10, R51 ;  /* 0x00000010ff327819 */ /* 0x000fe40000011633 */
[----:B------:R-:W-:Y:S02]  /*cde0*/  LEA.HI R31, R31, R28, RZ, 0x3 ;  /* 0x0000001c1f1f7211 */ /* 0x000fe400078f18ff */
[----:B------:R-:W-:-:S02]  /*cdf0*/  LOP3.LUT R29, R29, 0x38, RZ, 0xc0, !PT ;  /* 0x000000381d1d7812 */ /* 0x000fc400078ec0ff */
[----:B------:R-:W-:Y:S01]  /*ce00*/  SHF.R.U64 R51, R20, 0x10, R21 ;  /* 0x0000001014337819 */ /* 0x000fe20000001215 */
[----:B------:R-:W-:Y:S01]  /*ce10*/  IMAD.SHL.U32 R31, R31, 0x400, RZ ;  /* 0x000004001f1f7824 */ /* 0x000fe200078e00ff */
[----:B------:R-:W-:Y:S02]  /*ce20*/  LOP3.LUT R28, R29, 0x1c0, R222, 0xf8, !PT ;  /* 0x000001c01d1c7812 */ /* 0x000fe400078ef8de */
[----:B------:R-:W-:Y:S02]  /*ce30*/  SHF.R.U64 R83, R52, 0x10, R53 ;  /* 0x0000001034537819 */ /* 0x000fe40000001235 */
[----:B------:R-:W-:Y:S02]  /*ce40*/  LOP3.LUT R28, R28, R203, RZ, 0x3c, !PT ;  /* 0x000000cb1c1c7212 */ /* 0x000fe400078e3cff */
[----:B------:R-:W-:Y:S02]  /*ce50*/  LOP3.LUT R31, R31, 0x7fffe000, RZ, 0xc0, !PT ;  /* 0x7fffe0001f1f7812 */ /* 0x000fe400078ec0ff */
[----:B------:R-:W-:-:S02]  /*ce60*/  SHF.R.U32.HI R20, RZ, 0x10, R21 ;  /* 0x00000010ff147819 */ /* 0x000fc40000011615 */
[----:B------:R-:W-:Y:S02]  /*ce70*/  IADD3 R33, R28, R31, R204 ;  /* 0x0000001f1c217210 */ /* 0x000fe40007ffe0cc */
[----:B------:R-:W0:Y:S01]  /*ce80*/  LDS.128 R28, [R205] ;  /* 0x00000000cd1c7984 */ /* 0x000e220000000c00 */
[----:B------:R-:W-:Y:S02]  /*ce90*/  PRMT R78, R78, 0x5410, R51 ;  /* 0x000054104e4e7816 */ /* 0x000fe40000000033 */
[----:B------:R-:W-:Y:S01]  /*cea0*/  IMAD R81, R33, 0x2, R18 ;  /* 0x0000000221517824 */ /* 0x000fe200078e0212 */
[----:B------:R-:W-:Y:S02]  /*ceb0*/  PRMT R52, R46, 0x5410, R83 ;  /* 0x000054102e347816 */ /* 0x000fe40000000053 */
[----:B------:R-:W-:Y:S02]  /*cec0*/  PRMT R76, R76, 0x5410, R87 ;  /* 0x000054104c4c7816 */ /* 0x000fe40000000057 */
[----:B------:R-:W1:Y:S01]  /*ced0*/  LDS.128 R32, [R81+0x10400] ;  /* 0x0104000051207984 */ /* 0x000e620000000c00 */
[----:B------:R-:W-:Y:S01]  /*cee0*/  PRMT R83, R79, 0x5410, R20 ;  /* 0x000054104f537816 */ /* 0x000fe20000000014 */
[----:B------:R-:W-:Y:S01]  /*cef0*/  IMAD.U32 R79, R78, 0x10000, RZ ;  /* 0x000100004e4f7824 */ /* 0x000fe200078e00ff */
[----:B------:R-:W-:Y:S01]  /*cf00*/  SHF.R.U32.HI R82, RZ, 0x10, R53 ;  /* 0x00000010ff527819 */ /* 0x000fe20000011635 */
[----:B------:R-:W-:Y:S01]  /*cf10*/  IMAD.U32 R53, R76, 0x10000, RZ ;  /* 0x000100004c357824 */ /* 0x000fe200078e00ff */
[----:B------:R-:W-:-:S02]  /*cf20*/  SHF.R.U64 R21, R36, 0x10, R37 ;  /* 0x0000001024157819 */ /* 0x000fc40000001225 */
[----:B------:R-:W-:Y:S02]  /*cf30*/  SHF.R.U32.HI R85, RZ, 0x10, R37 ;  /* 0x00000010ff557819 */ /* 0x000fe40000011625 */
[----:B------:R-:W-:Y:S02]  /*cf40*/  PRMT R77, R77, 0x5410, R50 ;  /* 0x000054104d4d7816 */ /* 0x000fe40000000032 */
[----:B------:R-:W-:Y:S02]  /*cf50*/  PRMT R82, R47, 0x5410, R82 ;  /* 0x000054102f527816 */ /* 0x000fe40000000052 */
[----:B------:R-:W-:Y:S01]  /*cf60*/  PRMT R84, R80, 0x5410, R21 ;  /* 0x0000541050547816 */ /* 0x000fe20000000015 */
[----:B------:R-:W-:Y:S01]  /*cf70*/  IMAD.U32 R80, R83, 0x10000, RZ ;  /* 0x0001000053507824 */ /* 0x000fe200078e00ff */
[----:B------:R-:W-:Y:S02]  /*cf80*/  PRMT R85, R86, 0x5410, R85 ;  /* 0x0000541056557816 */ /* 0x000fe40000000055 */
[----:B------:R-:W-:-:S02]  /*cf90*/  LOP3.LUT R78, R78, 0xffff0000, RZ, 0xc0, !PT ;  /* 0xffff00004e4e7812 */ /* 0x000fc400078ec0ff */
[----:B------:R-:W-:Y:S01]  /*cfa0*/  LOP3.LUT R76, R76, 0xffff0000, RZ, 0xc0, !PT ;  /* 0xffff00004c4c7812 */ /* 0x000fe200078ec0ff */
[----:B------:R-:W-:Y:S01]  /*cfb0*/  IMAD.U32 R86, R85, 0x10000, RZ ;  /* 0x0001000055567824 */ /* 0x000fe200078e00ff */
        /* <DEDUP_REMOVED lines=13> */
[C---:B------:R-:W-:Y:S01]  /*d090*/  FMUL.FTZ R87, R46.reuse, R79 ;  /* 0x0000004f2e577220 */ /* 0x040fe20000410000 */
[-C--:B------:R-:W-:Y:S01]  /*d0a0*/  FMUL.FTZ R91, R46, R53.reuse ;  /* 0x000000352e5b7220 */ /* 0x080fe20000410000 */
[C---:B------:R-:W-:Y:S01]  /*d0b0*/  IMAD.U32 R46, R77.reuse, 0x10000, RZ ;  /* 0x000100004d2e7824 */ /* 0x040fe200078e00ff */
[----:B------:R-:W-:Y:S01]  /*d0c0*/  LOP3.LUT R77, R77, 0xffff0000, RZ, 0xc0, !PT ;  /* 0xffff00004d4d7812 */ /* 0x000fe200078ec0ff */
[----:B------:R-:W-:Y:S01]  /*d0d0*/  FFMA.FTZ R87, R20, R53, -R87 ;  /* 0x0000003514577223 */ /* 0x000fe20000010857 */
[----:B------:R-:W-:Y:S01]  /*d0e0*/  FMUL.FTZ R53, R47, R80 ;  /* 0x000000502f357220 */ /* 0x000fe20000410000 */
[----:B------:R-:W-:-:S02]  /*d0f0*/  IMAD.U32 R51, R35, 0x10000, RZ ;  /* 0x0001000023337824 */ /* 0x000fc400078e00ff */
[----:B------:R-:W-:Y:S01]  /*d100*/  FFMA.FTZ R91, R20, R79, R91 ;  /* 0x0000004f145b7223 */ /* 0x000fe2000001005b */
[----:B------:R-:W-:Y:S02]  /*d110*/  IMAD.U32 R20, R82, 0x10000, RZ ;  /* 0x0001000052147824 */ /* 0x000fe400078e00ff */
[-C--:B------:R-:W-:Y:S01]  /*d120*/  FMUL.FTZ R47, R47, R46.reuse ;  /* 0x0000002e2f2f7220 */ /* 0x080fe20000410000 */
[C---:B------:R-:W-:Y:S01]  /*d130*/  FFMA.FTZ R53, R36.reuse, R46, -R53 ;  /* 0x0000002e24357223 */ /* 0x040fe20000010835 */
[C---:B------:R-:W-:Y:S01]  /*d140*/  FMUL.FTZ R46, R51.reuse, R86 ;  /* 0x00000056332e7220 */ /* 0x040fe20000410000 */
[----:B------:R-:W-:Y:S01]  /*d150*/  FMUL.FTZ R79, R51, R20 ;  /* 0x00000014334f7220 */ /* 0x000fe20000410000 */
[----:B------:R-:W-:Y:S01]  /*d160*/  FFMA.FTZ R47, R36, R80, R47 ;  /* 0x00000050242f7223 */ /* 0x000fe2000001002f */
[C---:B------:R-:W-:Y:S01]  /*d170*/  FMUL.FTZ R36, R32.reuse, R76 ;  /* 0x0000004c20247220 */ /* 0x040fe20000410000 */
[----:B------:R-:W-:Y:S01]  /*d180*/  FFMA.FTZ R51, R37, R20, -R46 ;  /* 0x0000001425337223 */ /* 0x000fe2000001082e */
[----:B------:R-:W-:Y:S01]  /*d190*/  FMUL.FTZ R20, R32, R78 ;  /* 0x0000004e20147220 */ /* 0x000fe20000410000 */
[----:B------:R-:W-:-:S02]  /*d1a0*/  IMAD.U32 R50, R34, 0x10000, RZ ;  /* 0x0001000022327824 */ /* 0x000fc400078e00ff */
[C---:B------:R-:W-:Y:S01]  /*d1b0*/  FFMA.FTZ R36, R21.reuse, R78, R36 ;  /* 0x0000004e15247223 */ /* 0x040fe20000010024 */
[----:B------:R-:W-:Y:S02]  /*d1c0*/  IMAD.U32 R32, R84, 0x10000, RZ ;  /* 0x0001000054207824 */ /* 0x000fe400078e00ff */
[----:B------:R-:W-:Y:S01]  /*d1d0*/  FFMA.FTZ R76, R21, R76, -R20 ;  /* 0x0000004c154c7223 */ /* 0x000fe20000010814 */
[----:B------:R-:W-:Y:S02]  /*d1e0*/  IMAD.U32 R20, R52, 0x10000, RZ ;  /* 0x0001000034147824 */ /* 0x000fe400078e00ff */
[----:B------:R-:W-:Y:S01]  /*d1f0*/  FFMA.FTZ R79, R37, R86, R79 ;  /* 0x00000056254f7223 */ /* 0x000fe2000001004f */
[----:B------:R-:W-:Y:S01]  /*d200*/  FMUL.FTZ R78, R50, R32 ;  /* 0x00000020324e7220 */ /* 0x000fe20000410000 */
[C---:B------:R-:W-:Y:S01]  /*d210*/  FMUL.FTZ R37, R33.reuse, R83 ;  /* 0x0000005321257220 */ /* 0x040fe20000410000 */
[-C--:B------:R-:W-:Y:S01]  /*d220*/  FMUL.FTZ R80, R33, R77.reuse ;  /* 0x0000004d21507220 */ /* 0x080fe20000410000 */
[----:B------:R-:W-:Y:S01]  /*d230*/  LOP3.LUT R34, R34, 0xffff0000, RZ, 0xc0, !PT ;  /* 0xffff000022227812 */ /* 0x000fe200078ec0ff */
[-C--:B------:R-:W-:Y:S01]  /*d240*/  FMUL.FTZ R50, R50, R20.reuse ;  /* 0x0000001432327220 */ /* 0x080fe20000410000 */
[----:B------:R-:W-:Y:S01]  /*d250*/  FFMA.FTZ R78, R29, R20, -R78 ;  /* 0x000000141d4e7223 */ /* 0x000fe2000001084e */
[----:B------:R-:W-:Y:S01]  /*d260*/  LOP3.LUT R33, R84, 0xffff0000, RZ, 0xc0, !PT ;  /* 0xffff000054217812 */ /* 0x000fe200078ec0ff */
[----:B------:R-:W-:Y:S01]  /*d270*/  FFMA.FTZ R46, R28, R77, -R37 ;  /* 0x0000004d1c2e7223 */ /* 0x000fe20000010825 */
[----:B------:R-:W-:Y:S01]  /*d280*/  LOP3.LUT R35, R35, 0xffff0000, RZ, 0xc0, !PT ;  /* 0xffff000023237812 */ /* 0x000fe200078ec0ff */
[----:B------:R-:W-:Y:S01]  /*d290*/  FFMA.FTZ R50, R29, R32, R50 ;  /* 0x000000201d327223 */ /* 0x000fe20000010032 */
[----:B------:R-:W-:Y:S01]  /*d2a0*/  LOP3.LUT R21, R52, 0xffff0000, RZ, 0xc0, !PT ;  /* 0xffff000034157812 */ /* 0x000fe200078ec0ff */
[----:B------:R-:W-:Y:S01]  /*d2b0*/  FFMA.FTZ R80, R28, R83, R80 ;  /* 0x000000531c507223 */ /* 0x000fe20000010050 */
[----:B------:R-:W-:Y:S01]  /*d2c0*/  LOP3.LUT R20, R85, 0xffff0000, RZ, 0xc0, !PT ;  /* 0xffff000055147812 */ /* 0x000fe200078ec0ff */
[----:B------:R-:W-:Y:S01]  /*d2d0*/  FMUL.FTZ R29, R34, R33 ;  /* 0x00000021221d7220 */ /* 0x000fe20000410000 */
[----:B------:R-:W-:Y:S01]  /*d2e0*/  LOP3.LUT R82, R82, 0xffff0000, RZ, 0xc0, !PT ;  /* 0xffff000052527812 */ /* 0x000fe200078ec0ff */
[----:B------:R-:W-:Y:S01]  /*d2f0*/  FMUL.FTZ R34, R34, R21 ;  /* 0x0000001522227220 */ /* 0x000fe20000410000 */
[----:B------:R-:W-:Y:S01]  /*d300*/  F2FP.BF16.F32.PACK_AB R32, R36, R91 ;  /* 0x0000005b2420723e */ /* 0x000fe200000010ff */
[C---:B------:R-:W-:Y:S01]  /*d310*/  FMUL.FTZ R28, R35.reuse, R20 ;  /* 0x00000014231c7220 */ /* 0x040fe20000410000 */
[C---:B------:R-:W-:Y:S01]  /*d320*/  FFMA.FTZ R21, R30.reuse, R21, -R29 ;  /* 0x000000151e157223 */ /* 0x040fe2000001081d */
[-C--:B------:R-:W-:Y:S01]  /*d330*/  FMUL.FTZ R37, R35, R82.reuse ;  /* 0x0000005223257220 */ /* 0x080fe20000410000 */
[----:B------:R-:W-:Y:S01]  /*d340*/  FFMA.FTZ R35, R30, R33, R34 ;  /* 0x000000211e237223 */ /* 0x000fe20000010022 */
[C---:B------:R-:W-:Y:S01]  /*d350*/  FFMA.FTZ R82, R31.reuse, R82, -R28 ;  /* 0x000000521f527223 */ /* 0x040fe2000001081c */
[----:B------:R-:W-:Y:S01]  /*d360*/  F2FP.BF16.F32.PACK_AB R28, R76, R87 ;  /* 0x000000574c1c723e */ /* 0x000fe200000010ff */
[----:B------:R-:W-:Y:S01]  /*d370*/  FFMA.FTZ R20, R31, R20, R37 ;  /* 0x000000141f147223 */ /* 0x000fe20000010025 */
[----:B------:R-:W-:-:S02]  /*d380*/  F2FP.BF16.F32.PACK_AB R29, R46, R53 ;  /* 0x000000352e1d723e */ /* 0x000fc400000010ff */
[----:B------:R-:W-:Y:S02]  /*d390*/  F2FP.BF16.F32.PACK_AB R30, R21, R78 ;  /* 0x0000004e151e723e */ /* 0x000fe400000010ff */
[----:B------:R-:W-:Y:S02]  /*d3a0*/  F2FP.BF16.F32.PACK_AB R34, R35, R50 ;  /* 0x000000322322723e */ /* 0x000fe400000010ff */
[----:B------:R-:W-:Y:S02]  /*d3b0*/  F2FP.BF16.F32.PACK_AB R31, R82, R51 ;  /* 0x00000033521f723e */ /* 0x000fe400000010ff */
[----:B------:R-:W-:Y:S02]  /*d3c0*/  F2FP.BF16.F32.PACK_AB R33, R80, R47 ;  /* 0x0000002f5021723e */ /* 0x000fe400000010ff */
[----:B------:R-:W-:Y:S01]  /*d3d0*/  F2FP.BF16.F32.PACK_AB R35, R20, R79 ;  /* 0x0000004f1423723e */ /* 0x000fe200000010ff */
[----:B------:R1:W-:Y:S04]  /*d3e0*/  STS.128 [R205], R28 ;  /* 0x0000001ccd007388 */ /* 0x0003e80000000c00 */
[----:B------:R1:W-:Y:S02]  /*d3f0*/  STS.128 [R81+0x10400], R32 ;  /* 0x0104002051007388 */ /* 0x0003e40000000c00 */
.L_x_1840:
[----:B------:R-:W-:Y:S05]  /*d400*/  BSYNC B1 ;  /* 0x0000000000017941 */ /* 0x000fea0003800000 */
.L_x_1839:
[----:B------:R-:W-:Y:S04]  /*d410*/  BSSY B1, `(.L_x_1841) ;  /* 0x0000068000017945 */ /* 0x000fe80003800000 */
[----:B------:R-:W-:Y:S05]  /*d420*/  @P2 BRA `(.L_x_1842) ;  /* 0x0000000400982947 */ /* 0x000fea0003800000 */
[----:B------:R-:W-:Y:S02]  /*d430*/  LEA.HI R20, R58, R207, RZ, 0x1d ;  /* 0x000000cf3a147211 */ /* 0x000fe400078fe8ff */
[--C-:B------:R-:W-:Y:S02]  /*d440*/  SHF.R.U64 R37, R6, 0x10, R7.reuse ;  /* 0x0000001006257819 */ /* 0x100fe40000001207 */
[----:B------:R-:W-:Y:S01]  /*d450*/  SHF.R.S32.HI R21, RZ, 0x1f, R20 ;  /* 0x0000001fff157819 */ /* 0x000fe20000011414 */
[----:B-1----:R-:W-:Y:S01]  /*d460*/  IMAD.SHL.U32 R28, R20, 0x8, RZ ;  /* 0x00000008141c7824 */ /* 0x002fe200078e00ff */
[----:B------:R-:W-:Y:S02]  /*d470*/  SHF.R.U32.HI R6, RZ, 0x10, R7 ;  /* 0x00000010ff067819 */ /* 0x000fe40000011607 */
[----:B------:R-:W-:Y:S02]  /*d480*/  LEA.HI R21, R21, R20, RZ, 0x3 ;  /* 0x0000001415157211 */ /* 0x000fe400078f18ff */
[----:B------:R-:W-:-:S02]  /*d490*/  LOP3.LUT R20, R199, 0x38, R28, 0xf8, !PT ;  /* 0x00000038c7147812 */ /* 0x000fc400078ef81c */
[----:B------:R-:W-:Y:S01]  /*d4a0*/  SHF.R.U64 R7, R24, 0x10, R25 ;  /* 0x0000001018077819 */ /* 0x000fe20000001219 */
[----:B------:R-:W-:Y:S01]  /*d4b0*/  IMAD.SHL.U32 R28, R21, 0x400, RZ ;  /* 0x00000400151c7824 */ /* 0x000fe200078e00ff */
[----:B------:R-:W-:Y:S02]  /*d4c0*/  LOP3.LUT R21, R20, R225, RZ, 0x3c, !PT ;  /* 0x000000e114157212 */ /* 0x000fe400078e3cff */
[----:B------:R-:W-:Y:S02]  /*d4d0*/  SHF.R.U64 R47, R4, 0x10, R5 ;  /* 0x00000010042f7819 */ /* 0x000fe40000001205 */
[----:B------:R-:W-:Y:S02]  /*d4e0*/  LOP3.LUT R28, R28, 0x7fffe000, RZ, 0xc0, !PT ;  /* 0x7fffe0001c1c7812 */ /* 0x000fe400078ec0ff */
[----:B------:R-:W-:Y:S02]  /*d4f0*/  PRMT R60, R60, 0x5410, R7 ;  /* 0x000054103c3c7816 */ /* 0x000fe40000000007 */
[----:B------:R-:W-:-:S02]  /*d500*/  IADD3 R21, R21, R28, R202 ;  /* 0x0000001c15157210 */ /* 0x000fc40007ffe0ca */
[----:B0-----:R-:W0:Y:S01]  /*d510*/  LDS.128 R28, [R214] ;  /* 0x00000000d61c7984 */ /* 0x001e220000000c00 */
[----:B------:R-:W-:Y:S02]  /*d520*/  SHF.R.U32.HI R4, RZ, 0x10, R5 ;  /* 0x00000010ff047819 */ /* 0x000fe40000011605 */
[----:B------:R-:W-:Y:S01]  /*d530*/  IMAD R21, R21, 0x2, R18 ;  /* 0x0000000215157824 */ /* 0x000fe200078e0212 */
[----:B------:R-:W-:Y:S02]  /*d540*/  SHF.R.U32.HI R24, RZ, 0x10, R25 ;  /* 0x00000010ff187819 */ /* 0x000fe40000011619 */
[----:B------:R-:W-:Y:S02]  /*d550*/  SHF.R.U64 R5, R26, 0x10, R27 ;  /* 0x000000101a057819 */ /* 0x000fe4000000121b */
[----:B------:R-:W1:Y:S01]  /*d560*/  LDS.128 R32, [R21+0x10400] ;  /* 0x0104000015207984 */ /* 0x000e620000000c00 */
[----:B------:R-:W-:Y:S02]  /*d570*/  PRMT R64, R64, 0x5410, R47 ;  /* 0x0000541040407816 */ /* 0x000fe4000000002f */
[----:B------:R-:W-:Y:S01]  /*d580*/  PRMT R66, R66, 0x5410, R37 ;  /* 0x0000541042427816 */ /* 0x000fe20000000025 */
[----:B------:R-:W-:Y:S01]  /*d590*/  IMAD.U32 R37, R60, 0x10000, RZ ;  /* 0x000100003c257824 */ /* 0x000fe200078e00ff */
[----:B------:R-:W-:Y:S01]  /*d5a0*/  SHF.R.U32.HI R26, RZ, 0x10, R27 ;  /* 0x00000010ff1a7819 */ /* 0x000fe2000001161b */
[----:B------:R-:W-:Y:S01]  /*d5b0*/  IMAD.U32 R36, R64, 0x10000, RZ ;  /* 0x0001000040247824 */ /* 0x000fe200078e00ff */
[----:B------:R-:W-:-:S02]  /*d5c0*/  PRMT R65, R65, 0x5410, R4 ;  /* 0x0000541041417816 */ /* 0x000fc40000000004 */
[----:B------:R-:W-:Y:S02]  /*d5d0*/  PRMT R63, R63, 0x5410, R26 ;  /* 0x000054103f3f7816 */ /* 0x000fe4000000001a */
[----:B------:R-:W-:Y:S02]  /*d5e0*/  PRMT R61, R61, 0x5410, R24 ;  /* 0x000054103d3d7816 */ /* 0x000fe40000000018 */
[----:B------:R-:W-:Y:S02]  /*d5f0*/  PRMT R62, R62, 0x5410, R5 ;  /* 0x000054103e3e7816 */ /* 0x000fe40000000005 */
[----:B------:R-:W-:Y:S02]  /*d600*/  PRMT R67, R67, 0x5410, R6 ;  /* 0x0000541043437816 */ /* 0x000fe40000000006 */
        /* <DEDUP_REMOVED lines=16> */
[----:B------:R-:W-:Y:S01]  /*d710*/  IMAD.U32 R33, R35, 0x10000, RZ ;  /* 0x0001000023217824 */ /* 0x000fe200078e00ff */
[----:B------:R-:W-:Y:S01]  /*d720*/  LOP3.LUT R31, R34, 0xffff0000, RZ, 0xc0, !PT ;  /* 0xffff0000221f7812 */ /* 0x000fe200078ec0ff */
[----:B------:R-:W-:Y:S01]  /*d730*/  FFMA.FTZ R47, R4, R36, -R47 ;  /* 0x00000024042f7223 */ /* 0x000fe2000001082f */
[----:B------:R-:W-:-:S02]  /*d740*/  IMAD.U32 R36, R63, 0x10000, RZ ;  /* 0x000100003f247824 */ /* 0x000fc400078e00ff */
[----:B------:R-:W-:Y:S01]  /*d750*/  FFMA.FTZ R51, R4, R37, R51 ;  /* 0x0000002504337223 */ /* 0x000fe20000010033 */
[----:B------:R-:W-:Y:S01]  /*d760*/  IMAD.U32 R29, R34, 0x10000, RZ ;  /* 0x00010000221d7824 */ /* 0x000fe200078e00ff */
[----:B------:R-:W-:Y:S01]  /*d770*/  LOP3.LUT R34, R35, 0xffff0000, RZ, 0xc0, !PT ;  /* 0xffff000023227812 */ /* 0x000fe200078ec0ff */
[----:B------:R-:W-:Y:S02]  /*d780*/  IMAD.U32 R35, R61, 0x10000, RZ ;  /* 0x000100003d237824 */ /* 0x000fe400078e00ff */
[----:B------:R-:W-:Y:S01]  /*d790*/  FMUL.FTZ R37, R33, R36 ;  /* 0x0000002421257220 */ /* 0x000fe20000410000 */
[----:B------:R-:W-:Y:S01]  /*d7a0*/  IMAD.U32 R25, R65, 0x10000, RZ ;  /* 0x0001000041197824 */ /* 0x000fe200078e00ff */
[----:B------:R-:W-:Y:S01]  /*d7b0*/  LOP3.LUT R61, R61, 0xffff0000, RZ, 0xc0, !PT ;  /* 0xffff00003d3d7812 */ /* 0x000fe200078ec0ff */
[----:B------:R-:W-:Y:S02]  /*d7c0*/  IMAD.U32 R4, R67, 0x10000, RZ ;  /* 0x0001000043047824 */ /* 0x000fe400078e00ff */
[C---:B------:R-:W-:Y:S01]  /*d7d0*/  FMUL.FTZ R53, R27.reuse, R35 ;  /* 0x000000231b357220 */ /* 0x040fe20000410000 */
[-C--:B------:R-:W-:Y:S01]  /*d7e0*/  FMUL.FTZ R27, R27, R25.reuse ;  /* 0x000000191b1b7220 */ /* 0x080fe20000410000 */
[----:B------:R-:W-:Y:S01]  /*d7f0*/  LOP3.LUT R65, R65, 0xffff0000, RZ, 0xc0, !PT ;  /* 0xffff000041417812 */ /* 0x000fe200078ec0ff */
[-C--:B------:R-:W-:Y:S01]  /*d800*/  FMUL.FTZ R33, R33, R4.reuse ;  /* 0x0000000421217220 */ /* 0x080fe20000410000 */
[----:B------:R-:W-:Y:S01]  /*d810*/  FFMA.FTZ R37, R24, R4, -R37 ;  /* 0x0000000418257223 */ /* 0x000fe20000010825 */
[----:B------:R-:W-:Y:S01]  /*d820*/  FMUL.FTZ R4, R26, R60 ;  /* 0x0000003c1a047220 */ /* 0x000fe20000410000 */
[C---:B------:R-:W-:Y:S01]  /*d830*/  FFMA.FTZ R53, R6.reuse, R25, -R53 ;  /* 0x0000001906357223 */ /* 0x040fe20000010835 */
[----:B------:R-:W-:Y:S01]  /*d840*/  FFMA.FTZ R25, R6, R35, R27 ;  /* 0x0000002306197223 */ /* 0x000fe2000001001b */
[-C--:B------:R-:W-:Y:S01]  /*d850*/  FMUL.FTZ R26, R26, R64.reuse ;  /* 0x000000401a1a7220 */ /* 0x080fe20000410000 */
[----:B------:R-:W-:Y:S01]  /*d860*/  FFMA.FTZ R64, R5, R64, -R4 ;  /* 0x0000004005407223 */ /* 0x000fe20000010804 */
[----:B------:R-:W-:-:S02]  /*d870*/  IMAD.U32 R6, R62, 0x10000, RZ ;  /* 0x000100003e067824 */ /* 0x000fc400078e00ff */
[----:B------:R-:W-:Y:S01]  /*d880*/  FMUL.FTZ R27, R32, R61 ;  /* 0x0000003d201b7220 */ /* 0x000fe20000410000 */
[----:B------:R-:W-:Y:S02]  /*d890*/  IMAD.U32 R4, R66, 0x10000, RZ ;  /* 0x0001000042047824 */ /* 0x000fe400078e00ff */
[-C--:B------:R-:W-:Y:S01]  /*d8a0*/  FMUL.FTZ R32, R32, R65.reuse ;  /* 0x0000004120207220 */ /* 0x080fe20000410000 */
[----:B------:R-:W-:Y:S01]  /*d8b0*/  LOP3.LUT R62, R62, 0xffff0000, RZ, 0xc0, !PT ;  /* 0xffff00003e3e7812 */ /* 0x000fe200078ec0ff */
[----:B------:R-:W-:Y:S01]  /*d8c0*/  FFMA.FTZ R33, R24, R36, R33 ;  /* 0x0000002418217223 */ /* 0x000fe20000010021 */
[----:B------:R-:W-:Y:S01]  /*d8d0*/  LOP3.LUT R66, R66, 0xffff0000, RZ, 0xc0, !PT ;  /* 0xffff000042427812 */ /* 0x000fe200078ec0ff */
[----:B------:R-:W-:Y:S01]  /*d8e0*/  FFMA.FTZ R24, R5, R60, R26 ;  /* 0x0000003c05187223 */ /* 0x000fe2000001001a */
[----:B------:R-:W-:Y:S01]  /*d8f0*/  LOP3.LUT R63, R63, 0xffff0000, RZ, 0xc0, !PT ;  /* 0xffff00003f3f7812 */ /* 0x000fe200078ec0ff */
[C---:B------:R-:W-:Y:S01]  /*d900*/  FFMA.FTZ R26, R28.reuse, R65, -R27 ;  /* 0x000000411c1a7223 */ /* 0x040fe2000001081b */
[----:B------:R-:W-:Y:S01]  /*d910*/  LOP3.LUT R67, R67, 0xffff0000, RZ, 0xc0, !PT ;  /* 0xffff000043437812 */ /* 0x000fe200078ec0ff */
[----:B------:R-:W-:Y:S01]  /*d920*/  FFMA.FTZ R32, R28, R61, R32 ;  /* 0x0000003d1c207223 */ /* 0x000fe20000010020 */
[C---:B------:R-:W-:Y:S01]  /*d930*/  FMUL.FTZ R36, R29.reuse, R6 ;  /* 0x000000061d247220 */ /* 0x040fe20000410000 */
[----:B------:R-:W-:Y:S01]  /*d940*/  FMUL.FTZ R28, R29, R4 ;  /* 0x000000041d1c7220 */ /* 0x000fe20000410000 */
        /* <DEDUP_REMOVED lines=20> */
.L_x_1842:
[----:B------:R-:W-:Y:S05]  /*da90*/  BSYNC B1 ;  /* 0x0000000000017941 */ /* 0x000fea0003800000 */
.L_x_1841:
[----:B------:R-:W-:Y:S04]  /*daa0*/  BSSY B1, `(.L_x_1843) ;  /* 0x0000068000017945 */ /* 0x000fe80003800000 */
[----:B------:R-:W-:Y:S05]  /*dab0*/  @P1 BRA `(.L_x_1844) ;  /* 0x0000000400981947 */ /* 0x000fea0003800000 */
[----:B--2---:R-:W-:Y:S02]  /*dac0*/  LEA.HI R4, R58, R207, RZ, 0x1d ;  /* 0x000000cf3a047211 */ /* 0x004fe400078fe8ff */
[----:B-1----:R-:W-:Y:S02]  /*dad0*/  SHF.R.U64 R31, R38, 0x10, R39 ;  /* 0x00000010261f7819 */ /* 0x002fe40000001227 */
[----:B------:R-:W-:Y:S01]  /*dae0*/  SHF.R.S32.HI R5, RZ, 0x1f, R4 ;  /* 0x0000001fff057819 */ /* 0x000fe20000011404 */
[----:B------:R-:W-:Y:S01]  /*daf0*/  IMAD.SHL.U32 R6, R4, 0x8, RZ ;  /* 0x0000000804067824 */ /* 0x000fe200078e00ff */
[----:B------:R-:W-:Y:S02]  /*db00*/  SHF.R.U64 R35, R54, 0x10, R55 ;  /* 0x0000001036237819 */ /* 0x000fe40000001237 */
[----:B------:R-:W-:Y:S02]  /*db10*/  LEA.HI R4, R5, R4, RZ, 0x3 ;  /* 0x0000000405047211 */ /* 0x000fe400078f18ff */
[----:B------:R-:W-:-:S02]  /*db20*/  LOP3.LUT R5, R197, 0x38, R6, 0xf8, !PT ;  /* 0x00000038c5057812 */ /* 0x000fc400078ef806 */
[----:B------:R-:W-:Y:S01]  /*db30*/  PRMT R72, R72, 0x5410, R31 ;  /* 0x0000541048487816 */ /* 0x000fe2000000001f */
[----:B------:R-:W-:Y:S01]  /*db40*/  IMAD.SHL.U32 R6, R4, 0x400, RZ ;  /* 0x0000040004067824 */ /* 0x000fe200078e00ff */
[----:B------:R-:W-:Y:S02]  /*db50*/  LOP3.LUT R4, R5, R224, RZ, 0x3c, !PT ;  /* 0x000000e005047212 */ /* 0x000fe400078e3cff */
[----:B------:R-:W-:Y:S01]  /*db60*/  SHF.R.U32.HI R38, RZ, 0x10, R39 ;  /* 0x00000010ff267819 */ /* 0x000fe20000011627 */
[----:B------:R-:W-:Y:S01]  /*db70*/  IMAD.U32 R36, R72, 0x10000, RZ ;  /* 0x0001000048247824 */ /* 0x000fe200078e00ff */
[----:B------:R-:W-:Y:S02]  /*db80*/  LOP3.LUT R6, R6, 0x7fffe000, RZ, 0xc0, !PT ;  /* 0x7fffe00006067812 */ /* 0x000fe400078ec0ff */
[----:B------:R-:W-:Y:S02]  /*db90*/  PRMT R68, R68, 0x5410, R35 ;  /* 0x0000541044447816 */ /* 0x000fe40000000023 */
[----:B------:R-:W-:-:S02]  /*dba0*/  IADD3 R21, R4, R6, R201 ;  /* 0x0000000604157210 */ /* 0x000fc40007ffe0c9 */
[----:B------:R-:W1:Y:S01]  /*dbb0*/  LDS.128 R4, [R213] ;  /* 0x00000000d5047984 */ /* 0x000e620000000c00 */
[----:B------:R-:W-:Y:S01]  /*dbc0*/  SHF.R.U32.HI R54, RZ, 0x10, R55 ;  /* 0x00000010ff367819 */ /* 0x000fe20000011637 */
[----:B------:R-:W-:Y:S01]  /*dbd0*/  IMAD.U32 R35, R68, 0x10000, RZ ;  /* 0x0001000044237824 */ /* 0x000fe200078e00ff */
[--C-:B0-----:R-:W-:Y:S01]  /*dbe0*/  SHF.R.U64 R29, R40, 0x10, R41.reuse ;  /* 0x00000010281d7819 */ /* 0x101fe20000001229 */
[----:B------:R-:W-:Y:S01]  /*dbf0*/  IMAD R21, R21, 0x2, R18 ;  /* 0x0000000215157824 */ /* 0x000fe200078e0212 */
[----:B------:R-:W-:Y:S02]  /*dc00*/  PRMT R73, R73, 0x5410, R38 ;  /* 0x0000541049497816 */ /* 0x000fe40000000026 */
[----:B------:R-:W-:Y:S02]  /*dc10*/  SHF.R.U32.HI R40, RZ, 0x10, R41 ;  /* 0x00000010ff287819 */ /* 0x000fe40000011629 */
[----:B------:R-:W0:Y:S01]  /*dc20*/  LDS.128 R24, [R21+0x10400] ;  /* 0x0104000015187984 */ /* 0x000e220000000c00 */
[----:B------:R-:W-:Y:S01]  /*dc30*/  SHF.R.U64 R33, R56, 0x10, R57 ;  /* 0x0000001038217819 */ /* 0x000fe20000001239 */
[----:B------:R-:W-:Y:S01]  /*dc40*/  IMAD.U32 R39, R73, 0x10000, RZ ;  /* 0x0001000049277824 */ /* 0x000fe200078e00ff */
[----:B------:R-:W-:-:S02]  /*dc50*/  PRMT R69, R69, 0x5410, R54 ;  /* 0x0000541045457816 */ /* 0x000fc40000000036 */
[----:B------:R-:W-:Y:S02]  /*dc60*/  SHF.R.U32.HI R56, RZ, 0x10, R57 ;  /* 0x00000010ff387819 */ /* 0x000fe40000011639 */
[----:B------:R-:W-:Y:S02]  /*dc70*/  PRMT R75, R75, 0x5410, R40 ;  /* 0x000054104b4b7816 */ /* 0x000fe40000000028 */
[----:B------:R-:W-:Y:S02]  /*dc80*/  PRMT R49, R49, 0x5410, R56 ;  /* 0x0000541031317816 */ /* 0x000fe40000000038 */
[----:B------:R-:W-:Y:S01]  /*dc90*/  PRMT R74, R74, 0x5410, R29 ;  /* 0x000054104a4a7816 */ /* 0x000fe2000000001d */
[----:B------:R-:W-:Y:S01]  /*dca0*/  IMAD.U32 R41, R75, 0x10000, RZ ;  /* 0x000100004b297824 */ /* 0x000fe200078e00ff */
[----:B------:R-:W-:Y:S01]  /*dcb0*/  PRMT R48, R48, 0x5410, R33 ;  /* 0x0000541030307816 */ /* 0x000fe20000000021 */
[C---:B-1----:R-:W-:Y:S01]  /*dcc0*/  IMAD.U32 R20, R4.reuse, 0x10000, RZ ;  /* 0x0001000004147824 */ /* 0x042fe200078e00ff */
[----:B------:R-:W-:Y:S01]  /*dcd0*/  LOP3.LUT R4, R4, 0xffff0000, RZ, 0xc0, !PT ;  /* 0xffff000004047812 */ /* 0x000fe200078ec0ff */
        /* <DEDUP_REMOVED lines=10> */
[C---:B------:R-:W-:Y:S01]  /*dd80*/  FMUL.FTZ R37, R31.reuse, R36 ;  /* 0x000000241f257220 */ /* 0x040fe20000410000 */
[----:B------:R-:W-:Y:S01]  /*dd90*/  FMUL.FTZ R47, R31, R35 ;  /* 0x000000231f2f7220 */ /* 0x000fe20000410000 */
[----:B------:R-:W-:-:S02]  /*dda0*/  IMAD.U32 R31, R69, 0x10000, RZ ;  /* 0x00010000451f7824 */ /* 0x000fc400078e00ff */
[----:B------:R-:W-:Y:S01]  /*ddb0*/  FFMA.FTZ R38, R20, R35, -R37 ;  /* 0x0000002314267223 */ /* 0x000fe20000010825 */
[----:B------:R-:W-:Y:S01]  /*ddc0*/  FMUL.FTZ R37, R32, R39 ;  /* 0x0000002720257220 */ /* 0x000fe20000410000 */
[----:B------:R-:W-:Y:S02]  /*ddd0*/  IMAD.U32 R34, R27, 0x10000, RZ ;  /* 0x000100001b227824 */ /* 0x000fe400078e00ff */
[----:B------:R-:W-:Y:S01]  /*dde0*/  FFMA.FTZ R47, R20, R36, R47 ;  /* 0x00000024142f7223 */ /* 0x000fe2000001002f */
[-C--:B------:R-:W-:Y:S01]  /*ddf0*/  FMUL.FTZ R51, R32, R31.reuse ;  /* 0x0000001f20337220 */ /* 0x080fe20000410000 */
[----:B------:R-:W-:Y:S01]  /*de00*/  FFMA.FTZ R36, R28, R31, -R37 ;  /* 0x0000001f1c247223 */ /* 0x000fe20000010825 */
[----:B------:R-:W-:Y:S02]  /*de10*/  IMAD.U32 R35, R49, 0x10000, RZ ;  /* 0x0001000031237824 */ /* 0x000fe400078e00ff */
[----:B------:R-:W-:Y:S01]  /*de20*/  FMUL.FTZ R31, R34, R41 ;  /* 0x00000029221f7220 */ /* 0x000fe20000410000 */
[----:B------:R-:W-:Y:S01]  /*de30*/  LOP3.LUT R37, R72, 0xffff0000, RZ, 0xc0, !PT ;  /* 0xffff000048257812 */ /* 0x000fe200078ec0ff */
[----:B------:R-:W-:Y:S01]  /*de40*/  FFMA.FTZ R51, R28, R39, R51 ;  /* 0x000000271c337223 */ /* 0x000fe20000010033 */
[-C--:B------:R-:W-:Y:S01]  /*de50*/  FMUL.FTZ R34, R34, R35.reuse ;  /* 0x0000002322227220 */ /* 0x080fe20000410000 */
[----:B------:R-:W-:Y:S01]  /*de60*/  FFMA.FTZ R40, R30, R35, -R31 ;  /* 0x000000231e287223 */ /* 0x000fe2000001081f */
[----:B------:R-:W-:Y:S01]  /*de70*/  LOP3.LUT R31, R68, 0xffff0000, RZ, 0xc0, !PT ;  /* 0xffff0000441f7812 */ /* 0x000fe200078ec0ff */
[----:B------:R-:W-:Y:S01]  /*de80*/  FMUL.FTZ R35, R24, R37 ;  /* 0x0000002518237220 */ /* 0x000fe20000410000 */
[----:B------:R-:W-:Y:S01]  /*de90*/  LOP3.LUT R28, R73, 0xffff0000, RZ, 0xc0, !PT ;  /* 0xffff0000491c7812 */ /* 0x000fe200078ec0ff */
[----:B------:R-:W-:Y:S01]  /*dea0*/  FFMA.FTZ R41, R30, R41, R34 ;  /* 0x000000291e297223 */ /* 0x000fe20000010022 */
[----:B------:R-:W-:Y:S01]  /*deb0*/  LOP3.LUT R20, R69, 0xffff0000, RZ, 0xc0, !PT ;  /* 0xffff000045147812 */ /* 0x000fe200078ec0ff */
[----:B------:R-:W-:Y:S01]  /*dec0*/  FMUL.FTZ R39, R24, R31 ;  /* 0x0000001f18277220 */ /* 0x000fe20000410000 */
[----:B------:R-:W-:-:S02]  /*ded0*/  IMAD.U32 R33, R26, 0x10000, RZ ;  /* 0x000100001a217824 */ /* 0x000fc400078e00ff */
[C---:B------:R-:W-:Y:S01]  /*dee0*/  FMUL.FTZ R34, R25.reuse, R28 ;  /* 0x0000001c19227220 */ /* 0x040fe20000410000 */
[----:B------:R-:W-:Y:S02]  /*def0*/  IMAD.U32 R30, R74, 0x10000, RZ ;  /* 0x000100004a1e7824 */ /* 0x000fe400078e00ff */
[----:B------:R-:W-:Y:S01]  /*df00*/  FMUL.FTZ R25, R25, R20 ;  /* 0x0000001419197220 */ /* 0x000fe20000410000 */
[----:B------:R-:W-:Y:S01]  /*df10*/  FFMA.FTZ R35, R4, R31, -R35 ;  /* 0x0000001f04237223 */ /* 0x000fe20000010823 */
[----:B------:R-:W-:Y:S02]  /*df20*/  IMAD.U32 R24, R48, 0x10000, RZ ;  /* 0x0001000030187824 */ /* 0x000fe400078e00ff */
[----:B------:R-:W-:Y:S01]  /*df30*/  FFMA.FTZ R32, R4, R37, R39 ;  /* 0x0000002504207223 */ /* 0x000fe20000010027 */
[----:B------:R-:W-:Y:S01]  /*df40*/  FMUL.FTZ R4, R33, R30 ;  /* 0x0000001e21047220 */ /* 0x000fe20000410000 */
[C---:B------:R-:W-:Y:S01]  /*df50*/  FFMA.FTZ R31, R5.reuse, R20, -R34 ;  /* 0x00000014051f7223 */ /* 0x040fe20000010822 */
[----:B------:R-:W-:Y:S01]  /*df60*/  FFMA.FTZ R28, R5, R28, R25 ;  /* 0x0000001c051c7223 */ /* 0x000fe20000010019 */
[----:B------:R-:W-:Y:S01]  /*df70*/  LOP3.LUT R26, R26, 0xffff0000, RZ, 0xc0, !PT ;  /* 0xffff00001a1a7812 */ /* 0x000fe200078ec0ff */
[-C--:B------:R-:W-:Y:S01]  /*df80*/  FMUL.FTZ R34, R33, R24.reuse ;  /* 0x0000001821227220 */ /* 0x080fe20000410000 */
[----:B------:R-:W-:Y:S01]  /*df90*/  LOP3.LUT R25, R74, 0xffff0000, RZ, 0xc0, !PT ;  /* 0xffff00004a197812 */ /* 0x000fe200078ec0ff */
[----:B------:R-:W-:Y:S01]  /*dfa0*/  FFMA.FTZ R33, R29, R24, -R4 ;  /* 0x000000181d217223 */ /* 0x000fe20000010804 */
[----:B------:R-:W-:Y:S01]  /*dfb0*/  LOP3.LUT R27, R27, 0xffff0000, RZ, 0xc0, !PT ;  /* 0xffff00001b1b7812 */ /* 0x000fe200078ec0ff */
[----:B------:R-:W-:Y:S01]  /*dfc0*/  FFMA.FTZ R34, R29, R30, R34 ;  /* 0x0000001e1d227223 */ /* 0x000fe20000010022 */
[----:B------:R-:W-:Y:S01]  /*dfd0*/  LOP3.LUT R5, R48, 0xffff0000, RZ, 0xc0, !PT ;  /* 0xffff000030057812 */ /* 0x000fe200078ec0ff */
[----:B------:R-:W-:Y:S01]  /*dfe0*/  FMUL.FTZ R29, R26, R25 ;  /* 0x000000191a1d7220 */ /* 0x000fe20000410000 */
[----:B------:R-:W-:-:S02]  /*dff0*/  LOP3.LUT R20, R75, 0xffff0000, RZ, 0xc0, !PT ;  /* 0xffff00004b147812 */ /* 0x000fc400078ec0ff */
[----:B------:R-:W-:Y:S01]  /*e000*/  LOP3.LUT R4, R49, 0xffff0000, RZ, 0xc0, !PT ;  /* 0xffff000031047812 */ /* 0x000fe200078ec0ff */
[-C--:B------:R-:W-:Y:S01]  /*e010*/  FMUL.FTZ R24, R26, R5.reuse ;  /* 0x000000051a187220 */ /* 0x080fe20000410000 */
[C---:B------:R-:W-:Y:S01]  /*e020*/  FFMA.FTZ R26, R6.reuse, R5, -R29 ;  /* 0x00000005061a7223 */ /* 0x040fe2000001081d */
[----:B------:R-:W-:Y:S01]  /*e030*/  FMUL.FTZ R30, R27, R20 ;  /* 0x000000141b1e7220 */ /* 0x000fe20000410000 */
[----:B------:R-:W-:Y:S01]  /*e040*/  F2FP.BF16.F32.PACK_AB R5, R31, R36 ;  /* 0x000000241f05723e */ /* 0x000fe200000010ff */
        /* <DEDUP_REMOVED lines=13> */
.L_x_1844:
[----:B------:R-:W-:Y:S05]  /*e120*/  BSYNC B1 ;  /* 0x0000000000017941 */ /* 0x000fea0003800000 */
.L_x_1843:
[----:B------:R-:W-:Y:S01]  /*e130*/  PRMT R20, R3, 0x5410, R0 ;  /* 0x0000541003147816 */ /* 0x000fe20000000000 */
[----:B------:R-:W-:Y:S06]  /*e140*/  @P0 BRA `(.L_x_1828) ;  /* 0x0000000400980947 */ /* 0x000fec0003800000 */
[----:B------:R-:W-:Y:S02]  /*e150*/  LEA.HI R58, R58, R207, RZ, 0x1d ;  /* 0x000000cf3a3a7211 */ /* 0x000fe400078fe8ff */
[----:B------:R-:W-:Y:S02]  /*e160*/  SHF.R.U64 R8, R8, 0x10, R9 ;  /* 0x0000001008087819 */ /* 0x000fe40000001209 */
[----:B--23--:R-:W-:Y:S01]  /*e170*/  SHF.R.S32.HI R5, RZ, 0x1f, R58 ;  /* 0x0000001fff057819 */ /* 0x00cfe2000001143a */
[----:B------:R-:W-:Y:S01]  /*e180*/  IMAD.SHL.U32 R3, R58, 0x8, RZ ;  /* 0x000000083a037824 */ /* 0x000fe200078e00ff */
[----:B------:R-:W-:Y:S02]  /*e190*/  SHF.R.U64 R21, R12, 0x10, R13 ;  /* 0x000000100c157819 */ /* 0x000fe4000000120d */
[----:B------:R-:W-:Y:S02]  /*e1a0*/  LEA.HI R5, R5, R58, RZ, 0x3 ;  /* 0x0000003a05057211 */ /* 0x000fe400078f18ff */
[----:B------:R-:W-:-:S02]  /*e1b0*/  LOP3.LUT R0, R196, 0x38, R3, 0xf8, !PT ;  /* 0x00000038c4007812 */ /* 0x000fc400078ef803 */
[----:B------:R-:W-:Y:S01]  /*e1c0*/  SHF.R.U32.HI R12, RZ, 0x10, R13 ;  /* 0x00000010ff0c7819 */ /* 0x000fe2000001160d */
[----:B------:R-:W-:Y:S01]  /*e1d0*/  IMAD.SHL.U32 R5, R5, 0x400, RZ ;  /* 0x0000040005057824 */ /* 0x000fe200078e00ff */
[----:B------:R-:W-:Y:S02]  /*e1e0*/  LOP3.LUT R3, R0, R223, RZ, 0x3c, !PT ;  /* 0x000000df00037212 */ /* 0x000fe400078e3cff */
[----:B------:R-:W-:Y:S02]  /*e1f0*/  SHF.R.U32.HI R9, RZ, 0x10, R9 ;  /* 0x00000010ff097819 */ /* 0x000fe40000011609 */
[----:B------:R-:W-:Y:S02]  /*e200*/  LOP3.LUT R5, R5, 0x7fffe000, RZ, 0xc0, !PT ;  /* 0x7fffe00005057812 */ /* 0x000fe400078ec0ff */
[----:B------:R-:W-:Y:S02]  /*e210*/  PRMT R43, R43, 0x5410, R8 ;  /* 0x000054102b2b7816 */ /* 0x000fe40000000008 */
[----:B------:R-:W-:-:S02]  /*e220*/  IADD3 R3, R3, R5, R200 ;  /* 0x0000000503037210 */ /* 0x000fc40007ffe0c8 */
[----:B------:R-:W2:Y:S01]  /*e230*/  LDS.128 R4, [R212] ;  /* 0x00000000d4047984 */ /* 0x000ea20000000c00 */
[--C-:B------:R-:W-:Y:S02]  /*e240*/  SHF.R.U64 R0, R10, 0x10, R11.reuse ;  /* 0x000000100a007819 */ /* 0x100fe4000000120b */
[----:B------:R-:W-:Y:S01]  /*e250*/  IMAD R3, R3, 0x2, R18 ;  /* 0x0000000203037824 */ /* 0x000fe200078e0212 */
[----:B------:R-:W-:Y:S02]  /*e260*/  SHF.R.U32.HI R10, RZ, 0x10, R11 ;  /* 0x00000010ff0a7819 */ /* 0x000fe4000001160b */
[----:B------:R-:W-:Y:S02]  /*e270*/  PRMT R71, R71, 0x5410, R12 ;  /* 0x0000541047477816 */ /* 0x000fe4000000000c */
[----:B------:R-:W3:Y:S01]  /*e280*/  LDS.128 R24, [R3+0x10400] ;  /* 0x0104000003187984 */ /* 0x000ee20000000c00 */
[--C-:B-1----:R-:W-:Y:S02]  /*e290*/  SHF.R.U64 R28, R14, 0x10, R15.reuse ;  /* 0x000000100e1c7819 */ /* 0x102fe4000000120f */
[----:B0-----:R-:W-:-:S02]  /*e2a0*/  SHF.R.U32.HI R29, RZ, 0x10, R15 ;  /* 0x00000010ff1d7819 */ /* 0x001fc4000001160f */
[----:B------:R-:W-:Y:S02]  /*e2b0*/  PRMT R70, R70, 0x5410, R21 ;  /* 0x0000541046467816 */ /* 0x000fe40000000015 */
[----:B------:R-:W-:Y:S02]  /*e2c0*/  PRMT R44, R44, 0x5410, R9 ;  /* 0x000054102c2c7816 */ /* 0x000fe40000000009 */
[----:B------:R-:W-:Y:S01]  /*e2d0*/  PRMT R28, R20, 0x5432, R28 ;  /* 0x00005432141c7816 */ /* 0x000fe2000000001c */
[----:B------:R-:W-:Y:S01]  /*e2e0*/  IMAD.U32 R21, R70, 0x10000, RZ ;  /* 0x0001000046157824 */ /* 0x000fe200078e00ff */
[----:B------:R-:W-:Y:S02]  /*e2f0*/  PRMT R29, R20, 0x5410, R29 ;  /* 0x00005410141d7816 */ /* 0x000fe4000000001d */
[----:B------:R-:W-:Y:S02]  /*e300*/  PRMT R45, R45, 0x5410, R0 ;  /* 0x000054102d2d7816 */ /* 0x000fe40000000000 */
[----:B------:R-:W-:Y:S01]  /*e310*/  PRMT R59, R59, 0x5410, R10 ;  /* 0x000054103b3b7816 */ /* 0x000fe2000000000a */
[C---:B--2---:R-:W-:Y:S01]  /*e320*/  IMAD.U32 R0, R4.reuse, 0x10000, RZ ;  /* 0x0001000004007824 */ /* 0x044fe200078e00ff */
[----:B------:R-:W-:Y:S01]  /*e330*/  LOP3.LUT R4, R4, 0xffff0000, RZ, 0xc0, !PT ;  /* 0xffff000004047812 */ /* 0x000fe200078ec0ff */
[C---:B------:R-:W-:Y:S01]  /*e340*/  IMAD.U32 R8, R5.reuse, 0x10000, RZ ;  /* 0x0001000005087824 */ /* 0x040fe200078e00ff */
[----:B------:R-:W-:Y:S01]  /*e350*/  LOP3.LUT R5, R5, 0xffff0000, RZ, 0xc0, !PT ;  /* 0xffff000005057812 */ /* 0x000fe200078ec0ff */
[C---:B------:R-:W-:Y:S01]  /*e360*/  IMAD.U32 R10, R7.reuse, 0x10000, RZ ;  /* 0x00010000070a7824 */ /* 0x040fe200078e00ff */
[----:B------:R-:W-:Y:S01]  /*e370*/  LOP3.LUT R7, R7, 0xffff0000, RZ, 0xc0, !PT ;  /* 0xffff000007077812 */ /* 0x000fe200078ec0ff */
[C---:B------:R-:W-:Y:S01]  /*e380*/  IMAD.U32 R9, R6.reuse, 0x10000, RZ ;  /* 0x0001000006097824 */ /* 0x040fe200078e00ff */
[----:B------:R-:W-:Y:S01]  /*e390*/  LOP3.LUT R6, R6, 0xffff0000, RZ, 0xc0, !PT ;  /* 0xffff000006067812 */ /* 0x000fe200078ec0ff */
[C---:B---3--:R-:W-:Y:S01]  /*e3a0*/  IMAD.U32 R11, R24.reuse, 0x10000, RZ ;  /* 0x00010000180b7824 */ /* 0x048fe200078e00ff */
[----:B------:R-:W-:Y:S01]  /*e3b0*/  LOP3.LUT R12, R24, 0xffff0000, RZ, 0xc0, !PT ;  /* 0xffff0000180c7812 */ /* 0x000fe200078ec0ff */
[C---:B------:R-:W-:Y:S01]  /*e3c0*/  IMAD.U32 R13, R25.reuse, 0x10000, RZ ;  /* 0x00010000190d7824 */ /* 0x040fe200078e00ff */
[----:B------:R-:W-:Y:S01]  /*e3d0*/  LOP3.LUT R24, R25, 0xffff0000, RZ, 0xc0, !PT ;  /* 0xffff000019187812 */ /* 0x000fe200078ec0ff */
[----:B------:R-:W-:Y:S01]  /*e3e0*/  IMAD.U32 R25, R43, 0x10000, RZ ;  /* 0x000100002b197824 */ /* 0x000fe200078e00ff */
[C---:B------:R-:W-:Y:S01]  /*e3f0*/  LOP3.LUT R15, R26.reuse, 0xffff0000, RZ, 0xc0, !PT ;  /* 0xffff00001a0f7812 */ /* 0x040fe200078ec0ff */
[----:B------:R-:W-:Y:S01]  /*e400*/  IMAD.U32 R14, R26, 0x10000, RZ ;  /* 0x000100001a0e7824 */ /* 0x000fe200078e00ff */
[C---:B------:R-:W-:Y:S01]  /*e410*/  LOP3.LUT R26, R27.reuse, 0xffff0000, RZ, 0xc0, !PT ;  /* 0xffff00001b1a7812 */ /* 0x040fe200078ec0ff */
[----:B------:R-:W-:-:S02]  /*e420*/  IMAD.U32 R20, R27, 0x10000, RZ ;  /* 0x000100001b147824 */ /* 0x000fc400078e00ff */
[C---:B------:R-:W-:Y:S01]  /*e430*/  FMUL.FTZ R31, R11.reuse, R25 ;  /* 0x000000190b1f7220 */ /* 0x040fe20000410000 */
[----:B------:R-:W-:Y:S02]  /*e440*/  IMAD.U32 R27, R44, 0x10000, RZ ;  /* 0x000100002c1b7824 */ /* 0x000fe400078e00ff */
[-C--:B------:R-:W-:Y:S01]  /*e450*/  FMUL.FTZ R33, R11, R21.reuse ;  /* 0x000000150b217220 */ /* 0x080fe20000410000 */
[----:B------:R-:W-:Y:S02]  /*e460*/  IMAD.U32 R11, R71, 0x10000, RZ ;  /* 0x00010000470b7824 */ /* 0x000fe400078e00ff */
[----:B------:R-:W-:Y:S01]  /*e470*/  FFMA.FTZ R30, R0, R21, -R31 ;  /* 0x00000015001e7223 */ /* 0x000fe2000001081f */
[----:B------:R-:W-:Y:S01]  /*e480*/  FMUL.FTZ R35, R13, R27 ;  /* 0x0000001b0d237220 */ /* 0x000fe20000410000 */
[----:B------:R-:W-:Y:S02]  /*e490*/  IMAD.U32 R31, R59, 0x10000, RZ ;  /* 0x000100003b1f7824 */ /* 0x000fe400078e00ff */
[----:B------:R-:W-:Y:S01]  /*e4a0*/  FMUL.FTZ R13, R13, R11 ;  /* 0x0000000b0d0d7220 */ /* 0x000fe20000410000 */
[----:B------:R-:W-:-:S02]  /*e4b0*/  IMAD.U32 R21, R29, 0x10000, RZ ;  /* 0x000100001d157824 */ /* 0x000fc400078e00ff */
[----:B------:R-:W-:Y:S01]  /*e4c0*/  FFMA.FTZ R35, R8, R11, -R35 ;  /* 0x0000000b08237223 */ /* 0x000fe20000010823 */
[----:B------:R-:W-:Y:S01]  /*e4d0*/  FMUL.FTZ R11, R20, R31 ;  /* 0x0000001f140b7220 */ /* 0x000fe20000410000 */
[----:B------:R-:W-:Y:S01]  /*e4e0*/  FFMA.FTZ R33, R0, R25, R33 ;  /* 0x0000001900217223 */ /* 0x000fe20000010021 */
[-C--:B------:R-:W-:Y:S01]  /*e4f0*/  FMUL.FTZ R0, R20, R21.reuse ;  /* 0x0000001514007220 */ /* 0x080fe20000410000 */
[----:B------:R-:W-:Y:S01]  /*e500*/  LOP3.LUT R43, R43, 0xffff0000, RZ, 0xc0, !PT ;  /* 0xffff00002b2b7812 */ /* 0x000fe200078ec0ff */
[----:B------:R-:W-:Y:S01]  /*e510*/  FFMA.FTZ R20, R10, R21, -R11 ;  /* 0x000000150a147223 */ /* 0x000fe2000001080b */
[----:B------:R-:W-:Y:S01]  /*e520*/  LOP3.LUT R11, R70, 0xffff0000, RZ, 0xc0, !PT ;  /* 0xffff0000460b7812 */ /* 0x000fe200078ec0ff */
[----:B------:R-:W-:Y:S01]  /*e530*/  FFMA.FTZ R27, R8, R27, R13 ;  /* 0x0000001b081b7223 */ /* 0x000fe2000001000d */
[----:B------:R-:W-:Y:S01]  /*e540*/  FFMA.FTZ R31, R10, R31, R0 ;  /* 0x0000001f0a1f7223 */ /* 0x000fe20000010000 */
[C---:B------:R-:W-:Y:S01]  /*e550*/  FMUL.FTZ R13, R12.reuse, R43 ;  /* 0x0000002b0c0d7220 */ /* 0x040fe20000410000 */
[----:B------:R-:W-:Y:S01]  /*e560*/  LOP3.LUT R71, R71, 0xffff0000, RZ, 0xc0, !PT ;  /* 0xffff000047477812 */ /* 0x000fe200078ec0ff */
[----:B------:R-:W-:Y:S01]  /*e570*/  FMUL.FTZ R21, R12, R11 ;  /* 0x0000000b0c157220 */ /* 0x000fe20000410000 */
[----:B------:R-:W-:Y:S01]  /*e580*/  LOP3.LUT R44, R44, 0xffff0000, RZ, 0xc0, !PT ;  /* 0xffff00002c2c7812 */ /* 0x000fe200078ec0ff */
[----:B------:R-:W-:-:S02]  /*e590*/  IMAD.U32 R8, R45, 0x10000, RZ ;  /* 0x000100002d087824 */ /* 0x000fc400078e00ff */
[----:B------:R-:W-:Y:S01]  /*e5a0*/  FFMA.FTZ R13, R4, R11, -R13 ;  /* 0x0000000b040d7223 */ /* 0x000fe2000001080d */
[----:B------:R-:W-:Y:S02]  /*e5b0*/  IMAD.U32 R0, R28, 0x10000, RZ ;  /* 0x000100001c007824 */ /* 0x000fe400078e00ff */
[----:B------:R-:W-:Y:S01]  /*e5c0*/  FFMA.FTZ R10, R4, R43, R21 ;  /* 0x0000002b040a7223 */ /* 0x000fe20000010015 */
[----:B------:R-:W-:Y:S01]  /*e5d0*/  FMUL.FTZ R4, R14, R8 ;  /* 0x000000080e047220 */ /* 0x000fe20000410000 */
[C---:B------:R-:W-:Y:S01]  /*e5e0*/  FMUL.FTZ R12, R24.reuse, R44 ;  /* 0x0000002c180c7220 */ /* 0x040fe20000410000 */
[-C--:B------:R-:W-:Y:S01]  /*e5f0*/  FMUL.FTZ R11, R24, R71.reuse ;  /* 0x00000047180b7220 */ /* 0x080fe20000410000 */
[----:B------:R-:W-:Y:S01]  /*e600*/  FMUL.FTZ R14, R14, R0 ;  /* 0x000000000e0e7220 */ /* 0x000fe20000410000 */
[----:B------:R-:W-:Y:S01]  /*e610*/  LOP3.LUT R45, R45, 0xffff0000, RZ, 0xc0, !PT ;  /* 0xffff00002d2d7812 */ /* 0x000fe200078ec0ff */
[----:B------:R-:W-:Y:S01]  /*e620*/  FFMA.FTZ R12, R5, R71, -R12 ;  /* 0x00000047050c7223 */ /* 0x000fe2000001080c */
[----:B------:R-:W-:Y:S01]  /*e630*/  LOP3.LUT R59, R59, 0xffff0000, RZ, 0xc0, !PT ;  /* 0xffff00003b3b7812 */ /* 0x000fe200078ec0ff */
[----:B------:R-:W-:Y:S01]  /*e640*/  FFMA.FTZ R44, R5, R44, R11 ;  /* 0x0000002c052c7223 */ /* 0x000fe2000001000b */
[----:B------:R-:W-:Y:S01]  /*e650*/  LOP3.LUT R28, R28, 0xffff0000, RZ, 0xc0, !PT ;  /* 0xffff00001c1c7812 */ /* 0x000fe200078ec0ff */
[----:B------:R-:W-:Y:S01]  /*e660*/  FFMA.FTZ R14, R9, R8, R14 ;  /* 0x00000008090e7223 */ /* 0x000fe2000001000e */
[----:B------:R-:W-:Y:S01]  /*e670*/  LOP3.LUT R29, R29, 0xffff0000, RZ, 0xc0, !PT ;  /* 0xffff00001d1d7812 */ /* 0x000fe200078ec0ff */
[----:B------:R-:W-:Y:S01]  /*e680*/  FFMA.FTZ R0, R9, R0, -R4 ;  /* 0x0000000009007223 */ /* 0x000fe20000010804 */
        /* <DEDUP_REMOVED lines=12> */
[----:B------:R-:W-:Y:S02]  /*e750*/  F2FP.BF16.F32.PACK_AB R7, R29, R20 ;  /* 0x000000141d07723e */ /* 0x000fe400000010ff */
[----:B------:R-:W-:Y:S02]  /*e760*/  F2FP.BF16.F32.PACK_AB R9, R44, R27 ;  /* 0x0000001b2c09723e */ /* 0x000fe400000010ff */
[----:B------:R-:W-:Y:S01]  /*e770*/  F2FP.BF16.F32.PACK_AB R10, R45, R14 ;  /* 0x0000000e2d0a723e */ /* 0x000fe200000010ff */
[----:B------:R4:W-:Y:S01]  /*e780*/  STS.128 [R212], R4 ;  /* 0x00000004d4007388 */ /* 0x0009e20000000c00 */
[----:B------:R-:W-:-:S05]  /*e790*/  F2FP.BF16.F32.PACK_AB R11, R26, R31 ;  /* 0x0000001f1a0b723e */ /* 0x000fca00000010ff */
[----:B------:R4:W-:Y:S02]  /*e7a0*/  STS.128 [R3+0x10400], R8 ;  /* 0x0104000803007388 */ /* 0x0009e40000000c00 */
.L_x_1828:
[----:B------:R-:W-:Y:S05]  /*e7b0*/  BSYNC B0 ;  /* 0x0000000000007941 */ /* 0x000fea0003800000 */
.L_x_1800:
        /* <DEDUP_REMOVED lines=8> */
.L_x_1798:
[----:B------:R-:W-:-:S05]  /*e840*/  IMAD.U32 R0, RZ, RZ, UR39 ;  /* 0x00000027ff007e24 */ /* 0x000fca000f8e00ff */
[----:B------:R-:W-:-:S13]  /*e850*/  ISETP.NE.AND P0, PT, R0, 0x3, PT ;  /* 0x000000030000780c */ /* 0x000fda0003f05270 */
[----:B------:R-:W-:Y:S05]  /*e860*/  @!P0 BRA `(.L_x_1845) ;  /* 0x0000000000048947 */ /* 0x000fea0003800000 */
[----:B------:R-:W-:Y:S01]  /*e870*/  BPT.TRAP 0x1 ;  /* 0x000000040000795c */ /* 0x000fe20000300000 */
.L_x_1845:
[----:B----4-:R-:W-:Y:S01]  /*e880*/  IMAD R11, R184, 0x8, R18 ;  /* 0x00000008b80b7824 */ /* 0x010fe200078e0212 */
[----:B------:R-:W-:-:S04]  /*e890*/  SHF.L.U32 R0, R187, 0x1f, RZ ;  /* 0x0000001fbb007819 */ /* 0x000fc800000006ff */
[----:B------:R4:W0:Y:S01]  /*e8a0*/  SYNCS.PHASECHK.TRANS64.TRYWAIT P1, [R11+URZ+0x28830], R0 ;  /* 0x028830000b0075a7 */ /* 0x000822000802017f */
[----:B------:R-:W-:Y:S05]  /*e8b0*/  @!P0 BRA `(.L_x_1846) ;  /* 0x0000000000048947 */ /* 0x000fea0003800000 */
[----:B------:R-:W-:Y:S01]  /*e8c0*/  BPT.TRAP 0x1 ;  /* 0x000000040000795c */ /* 0x000fe20000300000 */
.L_x_1846:
[----:B0-----:R-:W-:Y:S05]  /*e8d0*/  @P1 BRA `(.L_x_1847) ;  /* 0x0000000000081947 */ /* 0x001fea0003800000 */
[----:B------:R-:W0:Y:S02]  /*e8e0*/  SYNCS.PHASECHK.TRANS64.TRYWAIT P1, [R11+URZ+0x28830], R0 ;  /* 0x028830000b0075a7 */ /* 0x000e24000802017f */
[----:B0-----:R-:W-:Y:S05]  /*e8f0*/  @!P1 BRA `(.L_x_1848) ;  /* 0x0000017c00d09947 */ /* 0x001fea0003800000 */
.L_x_1847:
[----:B------:R-:W-:Y:S05]  /*e900*/  WARPSYNC.ALL ;  /* 0x0000000000007948 */ /* 0x000fea0003800000 */
[----:B----4-:R-:W-:Y:S01]  /*e910*/  VIADD R0, R18, 0x18400 ;  /* 0x0001840012007836 */ /* 0x010fe20000000000 */
[----:B------:R-:W-:Y:S01]  /*e920*/  R2UR UR32, R42 ;  /* 0x000000002a2072ca */ /* 0x000fe200000e0000 */
[----:B-123--:R-:W-:Y:S01]  /*e930*/  IMAD.MOV.U32 R5, RZ, RZ, 0x40000040 ;  /* 0x40000040ff057424 */ /* 0x00efe200078e00ff */
[----:B-----5:R-:W-:Y:S01]  /*e940*/  WARPGROUP.ARRIVE ;  /* 0x00000000000079c5 */ /* 0x020fe20000000000 */
[----:B------:R-:W-:Y:S01]  /*e950*/  UMOV UR33, 0x40000040 ;  /* 0x4000004000217882 */ /* 0x000fe20000000000 */
        /* <DEDUP_REMOVED lines=37> */
[----:B------:R-:W-:Y:S01]  /*ebb0*/  UIADD3 UR24, UR32, 0x404, URZ ;  /* 0x0000040420187890 */ /* 0x000fe2000fffe03f */
[----:B------:R-:W-:Y:S01]  /*ebc0*/  IMAD.MOV.U32 R9, RZ, RZ, 0x40000040 ;  /* 0x40000040ff097424 */ /* 0x000fe200078e00ff */
[----:B------:R-:W-:Y:S01]  /*ebd0*/  UMOV UR25, 0x40000040 ;  /* 0x4000004000197882 */ /* 0x000fe20000000000 */
[----:B------:R-:W-:Y:S01]  /*ebe0*/  UIADD3 UR28, UR32, 0x406, URZ ;  /* 0x00000406201c7890 */ /* 0x000fe2000fffe03f */
[----:B------:R-:W-:Y:S01]  /*ebf0*/  R2UR UR18, R8 ;  /* 0x00000000081272ca */ /* 0x000fe200000e0000 */
[----:B------:R-:W-:Y:S01]  /*ec00*/  VIADD R8, R4, 0x402 ;  /* 0x0000040204087836 */ /* 0x000fe20000000000 */
[----:B------:R-:W-:Y:S01]  /*ec10*/  R2UR UR27, R9 ;  /* 0x00000000091b72ca */ /* 0x000fe200000e0000 */
[----:B------:R-:W-:-:S03]  /*ec20*/  UMOV UR29, 0x40000040 ;  /* 0x40000040001d7882 */ /* 0x000fc60000000000 */
        /* <DEDUP_REMOVED lines=29> */
.L_x_1849:
[----:B------:R-:W0:Y:S01]  /*ee00*/  LDC R0, c[0x0][0x448] ;  /* 0x00011200ff007b82 */ /* 0x000e220000000800 */
[----:B------:R-:W-:Y:S01]  /*ee10*/  ULDC UR51, c[0x0][0x9dc] ;  /* 0x0002770000337ab9 */ /* 0x000fe20000000800 */
[----:B------:R-:W-:Y:S01]  /*ee20*/  LEA R12, R89, 0xffffff80, 0x7 ;  /* 0xffffff80590c7811 */ /* 0x000fe200078e38ff */
[----:B------:R-:W-:-:S05]  /*ee30*/  ULOP3.LUT UR6, URZ, UR51, URZ, 0x33, !UPT ;  /* 0x000000333f067292 */ /* 0x000fca000f8e333f */
[----:B------:R-:W1:Y:S01]  /*ee40*/  LDC.64 R8, c[0x0][0x9e0] ;  /* 0x00027800ff087b82 */ /* 0x000e620000000a00 */
[----:B0-----:R-:W-:Y:S01]  /*ee50*/  ISETP.NE.AND P1, PT, R0, 0x1, PT ;  /* 0x000000010000780c */ /* 0x001fe20003f25270 */
[----:B------:R-:W-:Y:S01]  /*ee60*/  IMAD.IADD R0, R195, 0x1, R193 ;  /* 0x00000001c3007824 */ /* 0x000fe200078e02c1 */
[----:B-1----:R-:W-:-:S11]  /*ee70*/  ISETP.GE.AND P2, PT, R9, 0x1, PT ;  /* 0x000000010900780c */ /* 0x002fd60003f46270 */
[----:B------:R-:W0:Y:S08]  /*ee80*/  @P1 LDC R3, c[0x0][0x44c] ;  /* 0x00011300ff031b82 */ /* 0x000e300000000800 */
[----:B------:R-:W1:Y:S01]  /*ee90*/  @P1 LDC R5, c[0x0][0x450] ;  /* 0x00011400ff051b82 */ /* 0x000e620000000800 */
[----:B0-----:R-:W-:-:S04]  /*eea0*/  @P1 IMAD.HI.U32 R4, R0, R3, RZ ;  /* 0x0000000300041227 */ /* 0x001fc800078e00ff */
[----:B------:R-:W-:Y:S02]  /*eeb0*/  IMAD.MOV.U32 R3, RZ, RZ, R0 ;  /* 0x000000ffff037224 */ /* 0x000fe400078e0000 */
[----:B------:R-:W-:Y:S01]  /*eec0*/  VIADD R0, R11, 0x28840 ;  /* 0x000288400b007836 */ /* 0x000fe20000000000 */
[----:B-1----:R-:W-:Y:S01]  /*eed0*/  @P1 SHF.R.U32.HI R3, RZ, R5, R4 ;  /* 0x00000005ff031219 */ /* 0x002fe20000011604 */
[----:B------:R-:W-:Y:S02]  /*eee0*/  IMAD.MOV.U32 R4, RZ, RZ, -0x80 ;  /* 0xffffff80ff047424 */ /* 0x000fe400078e00ff */
[----:B------:R-:W-:Y:S02]  /*eef0*/  IMAD.U32 R5, RZ, RZ, UR38 ;  /* 0x00000026ff057e24 */ /* 0x000fe4000f8e00ff */
[----:B------:R-:W0:Y:S01]  /*ef00*/  SHFL.IDX PT, R15, R3, RZ, 0x1c1f ;  /* 0x001c1fff030f7589 */ /* 0x000e2200000e0000 */
[----:B------:R-:W-:Y:S02]  /*ef10*/  IMAD R11, R89, R4, 0x80 ;  /* 0x00000080590b7424 */ /* 0x000fe400078e0204 */
[----:B------:R-:W-:-:S02]  /*ef20*/  PRMT R0, R5, 0x654, R0 ;  /* 0x0000065405007816 */ /* 0x000fc40000000000 */
[----:B------:R-:W-:Y:S02]  /*ef30*/  VIADD R4, R11, 0x1 ;  /* 0x000000010b047836 */ /* 0x000fe40000000000 */
[----:B------:R1:W-:Y:S02]  /*ef40*/  SYNCS.ARRIVE.TRANS64.RED.A1T0 RZ, [R0+URZ], RZ ;  /* 0x000000ff00ff79a7 */ /* 0x0003e4000810043f */
[----:B------:R-:W-:-:S05]  /*ef50*/  IMAD R4, R191, -0x2, R4 ;  /* 0xfffffffebf047824 */ /* 0x000fca00078e0204 */
[----:B------:R-:W-:Y:S01]  /*ef60*/  IADD3 R5, -R189, R4, R190 ;  /* 0x00000004bd057210 */ /* 0x000fe20007ffe1be */
[----:B-1----:R-:W-:-:S04]  /*ef70*/  IMAD.IADD R0, R190, 0x1, R11 ;  /* 0x00000001be007824 */ /* 0x002fc800078e020b */
[----:B------:R-:W-:Y:S02]  /*ef80*/  IMAD R10, R191, -0x2, R0 ;  /* 0xfffffffebf0a7824 */ /* 0x000fe400078e0200 */
[C---:B------:R-:W-:Y:S02]  /*ef90*/  IMAD.IADD R13, R5.reuse, 0x1, R8 ;  /* 0x00000001050d7824 */ /* 0x040fe400078e0208 */
[----:B------:R-:W-:-:S03]  /*efa0*/  VIADD R14, R5, UR6 ;  /* 0x00000006050e7c36 */ /* 0x000fc60008000000 */
[----:B0-----:R-:W-:Y:S01]  /*efb0*/  VIADDMNMX R0, R15, R13, R10, PT ;  /* 0x0000000d0f007246 */ /* 0x001fe2000380010a */
[----:B------:R-:W-:Y:S01]  /*efc0*/  IMAD.IADD R4, R14, 0x1, R15 ;  /* 0x000000010e047824 */ /* 0x000fe200078e020f */
[----:B------:R-:W-:Y:S06]  /*efd0*/  @!P2 BRA `(.L_x_1850) ;  /* 0x000000000050a947 */ /* 0x000fec0003800000 */
[----:B------:R-:W-:Y:S01]  /*efe0*/  IADD3 R5, -R189, R190, R15 ;  /* 0x000000bebd057210 */ /* 0x000fe20007ffe10f */
[----:B------:R-:W-:Y:S03]  /*eff0*/  BSSY B0, `(.L_x_1851) ;  /* 0x000000e000007945 */ /* 0x000fe60003800000 */
[----:B------:R-:W-:-:S13]  /*f000*/  ISETP.GT.AND P3, PT, R5, -0x1, PT ;  /* 0xffffffff0500780c */ /* 0x000fda0003f64270 */
        /* <DEDUP_REMOVED lines=8> */
.L_x_1852:
[----:B------:R-:W-:-:S13]  /*f090*/  ISETP.NE.AND P3, PT, R9, 0x1, PT ;  /* 0x000000010900780c */ /* 0x000fda0003f65270 */
[----:B------:R-:W0:Y:S02]  /*f0a0*/  @P3 LDC.64 R20, c[0x0][0x9e8] ;  /* 0x00027a00ff143b82 */ /* 0x000e240000000a00 */
[----:B0-----:R-:W-:-:S05]  /*f0b0*/  @P3 IMAD.HI.U32 R6, R5, R20, RZ ;  /* 0x0000001405063227 */ /* 0x001fca00078e00ff */
[----:B------:R-:W-:-:S07]  /*f0c0*/  @P3 SHF.R.U32.HI R5, RZ, R21, R6 ;  /* 0x00000015ff053219 */ /* 0x000fce0000011606 */
.L_x_1853:
[----:B------:R-:W-:Y:S05]  /*f0d0*/  BSYNC B0 ;  /* 0x0000000000007941 */ /* 0x000fea0003800000 */
.L_x_1851:
[----:B------:R-:W-:-:S04]  /*f0e0*/  IMAD R6, R5, R9, -R12 ;  /* 0x0000000905067224 */ /* 0x000fc800078e0a0c */
[----:B------:R-:W-:-:S05]  /*f0f0*/  IMAD R5, R191, -0x2, R6 ;  /* 0xfffffffebf057824 */ /* 0x000fca00078e0206 */
[----:B------:R-:W-:Y:S02]  /*f100*/  VIMNMX R4, R4, R5, !PT ;  /* 0x0000000504047248 */ /* 0x000fe40007fe0100 */
[----:B------:R-:W-:-:S07]  /*f110*/  VIADDMNMX R0, R5, R9, R0, PT ;  /* 0x0000000905007246 */ /* 0x000fce0003800100 */
.L_x_1850:
[C---:B------:R-:W-:Y:S01]  /*f120*/  ISETP.GE.AND P3, PT, R11.reuse, 0x2, PT ;  /* 0x000000020b00780c */ /* 0x040fe20003f66270 */
[----:B------:R-:W0:Y:S01]  /*f130*/  SHFL.IDX PT, R3, R3, 0x1, 0x1c1f ;  /* 0x003c1f0003037f89 */ /* 0x000e2200000e0000 */
[----:B------:R-:W-:Y:S02]  /*f140*/  ISETP.GE.AND P5, PT, R11, 0x9, PT ;  /* 0x000000090b00780c */ /* 0x000fe40003fa6270 */
[----:B------:R-:W-:Y:S02]  /*f150*/  ISETP.GT.AND P4, PT, R4, 0x1, !P3 ;  /* 0x000000010400780c */ /* 0x000fe40005f84270 */
[----:B------:R-:W-:Y:S02]  /*f160*/  P2R R20, PR, RZ, 0x20 ;  /* 0x00000020ff147803 */ /* 0x000fe40000000000 */
[----:B------:R-:W-:-:S04]  /*f170*/  ISETP.LT.OR P4, PT, R0, 0x2, P4 ;  /* 0x000000020000780c */ /* 0x000fc80002781670 */
[----:B------:R-:W-:Y:S02]  /*f180*/  FSEL R25, R25, -INF , !P4 ;  /* 0xff80000019197808 */ /* 0x000fe40006000000 */
[----:B------:R-:W-:Y:S02]  /*f190*/  ISETP.GT.AND P4, PT, R4, 0x8, !P5 ;  /* 0x000000080400780c */ /* 0x000fe40006f84270 */
[----:B------:R-:W-:Y:S02]  /*f1a0*/  ISETP.GE.AND P5, PT, R11, 0xa, PT ;  /* 0x0000000a0b00780c */ /* 0x000fe40003fa6270 */
[----:B------:R-:W-:Y:S02]  /*f1b0*/  ISETP.LT.OR P4, PT, R0, 0x9, P4 ;  /* 0x000000090000780c */ /* 0x000fe40002781670 */
[----:B------:R-:W-:Y:S02]  /*f1c0*/  P2R R21, PR, RZ, 0x20 ;  /* 0x00000020ff157803 */ /* 0x000fe40000000000 */
[----:B------:R-:W-:-:S02]  /*f1d0*/  FSEL R28, R28, -INF , !P4 ;  /* 0xff8000001c1c7808 */ /* 0x000fc40006000000 */
[----:B------:R-:W-:Y:S02]  /*f1e0*/  ISETP.GT.AND P4, PT, R4, 0x9, !P5 ;  /* 0x000000090400780c */ /* 0x000fe40006f84270 */
[----:B------:R-:W-:Y:S02]  /*f1f0*/  ISETP.GE.AND P5, PT, R11, 0x11, PT ;  /* 0x000000110b00780c */ /* 0x000fe40003fa6270 */
[----:B------:R-:W-:Y:S02]  /*f200*/  ISETP.LT.OR P4, PT, R0, 0xa, P4 ;  /* 0x0000000a0000780c */ /* 0x000fe40002781670 */
[----:B------:R-:W-:Y:S02]  /*f210*/  P2R R88, PR, RZ, 0x20 ;  /* 0x00000020ff587803 */ /* 0x000fe40000000000 */
[----:B------:R-:W-:Y:S02]  /*f220*/  FSEL R29, R29, -INF , !P4 ;  /* 0xff8000001d1d7808 */ /* 0x000fe40006000000 */
[----:B------:R-:W-:-:S02]  /*f230*/  ISETP.GT.AND P4, PT, R4, 0x10, !P5 ;  /* 0x000000100400780c */ /* 0x000fc40006f84270 */
[C---:B------:R-:W-:Y:S02]  /*f240*/  ISETP.GE.AND P5, PT, R11.reuse, 0x12, PT ;  /* 0x000000120b00780c */ /* 0x040fe40003fa6270 */
[----:B------:R-:W-:Y:S02]  /*f250*/  ISETP.LT.OR P4, PT, R0, 0x11, P4 ;  /* 0x000000110000780c */ /* 0x000fe40002781670 */
[----:B------:R-:W-:Y:S02]  /*f260*/  P2R R90, PR, RZ, 0x20 ;  /* 0x00000020ff5a7803 */ /* 0x000fe40000000000 */
[----:B------:R-:W-:Y:S02]  /*f270*/  FSEL R32, R32, -INF , !P4 ;  /* 0xff80000020207808 */ /* 0x000fe40006000000 */
[----:B------:R-:W-:Y:S02]  /*f280*/  ISETP.GT.AND P4, PT, R4, 0x11, !P5 ;  /* 0x000000110400780c */ /* 0x000fe40006f84270 */
[----:B------:R-:W-:-:S02]  /*f290*/  ISETP.GE.AND P5, PT, R11, 0x19, PT ;  /* 0x000000190b00780c */ /* 0x000fc40003fa6270 */
[----:B------:R-:W-:Y:S02]  /*f2a0*/  ISETP.LT.OR P4, PT, R0, 0x12, P4 ;  /* 0x000000120000780c */ /* 0x000fe40002781670 */
[----:B------:R-:W-:Y:S02]  /*f2b0*/  P2R R91, PR, RZ, 0x20 ;  /* 0x00000020ff5b7803 */ /* 0x000fe40000000000 */
[----:B------:R-:W-:Y:S02]  /*f2c0*/  FSEL R33, R33, -INF , !P4 ;  /* 0xff80000021217808 */ /* 0x000fe40006000000 */
[----:B------:R-:W-:Y:S02]  /*f2d0*/  ISETP.GT.AND P4, PT, R4, 0x18, !P5 ;  /* 0x000000180400780c */ /* 0x000fe40006f84270 */
[----:B------:R-:W-:Y:S02]  /*f2e0*/  ISETP.GE.AND P5, PT, R11, 0x1a, PT ;  /* 0x0000001a0b00780c */ /* 0x000fe40003fa6270 */
[----:B------:R-:W-:-:S02]  /*f2f0*/  ISETP.LT.OR P4, PT, R0, 0x19, P4 ;  /* 0x000000190000780c */ /* 0x000fc40002781670 */
[----:B------:R-:W-:Y:S02]  /*f300*/  P2R R92, PR, RZ, 0x20 ;  /* 0x00000020ff5c7803 */ /* 0x000fe40000000000 */
[----:B------:R-:W-:Y:S02]  /*f310*/  FSEL R36, R36, -INF , !P4 ;  /* 0xff80000024247808 */ /* 0x000fe40006000000 */
[----:B------:R-:W-:Y:S02]  /*f320*/  ISETP.GT.AND P4, PT, R4, 0x19, !P5 ;  /* 0x000000190400780c */ /* 0x000fe40006f84270 */
[----:B------:R-:W-:Y:S02]  /*f330*/  ISETP.GE.AND P5, PT, R11, 0x21, PT ;  /* 0x000000210b00780c */ /* 0x000fe40003fa6270 */
[----:B------:R-:W-:Y:S02]  /*f340*/  ISETP.LT.OR P4, PT, R0, 0x1a, P4 ;  /* 0x0000001a0000780c */ /* 0x000fe40002781670 */
[----:B------:R-:W-:-:S02]  /*f350*/  P2R R93, PR, RZ, 0x20 ;  /* 0x00000020ff5d7803 */ /* 0x000fc40000000000 */
        /* <DEDUP_REMOVED lines=119> */
[----:B------:R-:W-:Y:S01]  /*fad0*/  ISETP.GT.AND P6, PT, R4, 0x79, !P6 ;  /* 0x000000790400780c */ /* 0x000fe200077c4270 */
[----:B0-----:R-:W-:-:S03]  /*fae0*/  IMAD.IADD R4, R14, 0x1, R3 ;  /* 0x000000010e047824 */ /* 0x001fc600078e0203 */
[----:B------:R-:W-:Y:S02]  /*faf0*/  ISETP.LT.OR P6, PT, R0, 0x7a, P6 ;  /* 0x0000007a0000780c */ /* 0x000fe400037c1670 */
[----:B------:R-:W-:Y:S02]  /*fb00*/  VIADDMNMX R0, R3, R13, R10, PT ;  /* 0x0000000d03007246 */ /* 0x000fe4000380010a */
[----:B------:R-:W-:Y:S01]  /*fb10*/  FSEL R85, R85, -INF , !P6 ;  /* 0xff80000055557808 */ /* 0x000fe20007000000 */
[----:B------:R-:W-:Y:S08]  /*fb20*/  @!P2 BRA `(.L_x_1854) ;  /* 0x000000000050a947 */ /* 0x000ff00003800000 */
        /* <DEDUP_REMOVED lines=11> */
.L_x_1856:
[----:B------:R-:W-:-:S13]  /*fbe0*/  ISETP.NE.AND P6, PT, R9, 0x1, PT ;  /* 0x000000010900780c */ /* 0x000fda0003fc5270 */
[----:B------:R-:W0:Y:S02]  /*fbf0*/  @P6 LDC.64 R10, c[0x0][0x9e8] ;  /* 0x00027a00ff0a6b82 */ /* 0x000e240000000a00 */
[----:B0-----:R-:W-:-:S05]  /*fc00*/  @P6 IMAD.HI.U32 R10, R3, R10, RZ ;  /* 0x0000000a030a6227 */ /* 0x001fca00078e00ff */
[----:B------:R-:W-:-:S07]  /*fc10*/  @P6 SHF.R.U32.HI R3, RZ, R11, R10 ;  /* 0x0000000bff036219 */ /* 0x000fce000001160a */
.L_x_1857:
[----:B------:R-:W-:Y:S05]  /*fc20*/  BSYNC B0 ;  /* 0x0000000000007941 */ /* 0x000fea0003800000 */
.L_x_1855:
[----:B------:R-:W-:-:S04]  /*fc30*/  IMAD R6, R3, R9, -R12 ;  /* 0x0000000903067224 */ /* 0x000fc800078e0a0c */
[----:B------:R-:W-:-:S05]  /*fc40*/  IMAD R3, R191, -0x2, R6 ;  /* 0xfffffffebf037824 */ /* 0x000fca00078e0206 */
[----:B------:R-:W-:Y:S02]  /*fc50*/  VIMNMX R4, R4, R3, !PT ;  /* 0x0000000304047248 */ /* 0x000fe40007fe0100 */
[----:B------:R-:W-:-:S07]  /*fc60*/  VIADDMNMX R0, R3, R9, R0, PT ;  /* 0x0000000903007246 */ /* 0x000fce0003800100 */
.L_x_1854:
[----:B------:R-:W-:Y:S01]  /*fc70*/  ISETP.GT.AND P3, PT, R4, 0x1, !P3 ;  /* 0x000000010400780c */ /* 0x000fe20005f64270 */
[----:B------:R-:W-:Y:S01]  /*fc80*/  ULDC UR52, c[0x0][0x988] ;  /* 0x0002620000347ab9 */ /* 0x000fe20000000800 */
        /* <DEDUP_REMOVED lines=77> */
[----:B------:R-:W-:Y:S01]  /*10160*/  ISETP.GT.AND P4, PT, R4, 0x71, !P4 ;  /* 0x000000710400780c */ /* 0x000fe20006784270 */
[----:B------:R-:W0:Y:S01]  /*10170*/  SHFL.BFLY PT, R3, R6, 0x2, 0x1f ;  /* 0x0c401f0006037f89 */ /* 0x000e2200000e0000 */
[----:B------:R-:W-:Y:S02]  /*10180*/  FSEL R50, R50, -INF , !P3 ;  /* 0xff80000032327808 */ /* 0x000fe40005800000 */
[----:B------:R-:W-:Y:S02]  /*10190*/  ISETP.NE.AND P3, PT, R99, RZ, PT ;  /* 0x000000ff6300720c */ /* 0x000fe40003f65270 */
[C---:B------:R-:W-:Y:S02]  /*101a0*/  ISETP.GT.AND P5, PT, R4.reuse, 0x78, !P5 ;  /* 0x000000780400780c */ /* 0x040fe40006fa4270 */
[----:B------:R-:W-:Y:S02]  /*101b0*/  ISETP.GT.AND P3, PT, R4, 0x31, !P3 ;  /* 0x000000310400780c */ /* 0x000fe40005f64270 */
[----:B------:R-:W-:-:S02]  /*101c0*/  ISETP.LT.OR P4, PT, R0, 0x72, P4 ;  /* 0x000000720000780c */ /* 0x000fc40002781670 */
[C---:B------:R-:W-:Y:S02]  /*101d0*/  ISETP.LT.OR P3, PT, R0.reuse, 0x32, P3 ;  /* 0x000000320000780c */ /* 0x040fe40001f61670 */
[----:B------:R-:W-:Y:S02]  /*101e0*/  ISETP.LT.OR P5, PT, R0, 0x79, P5 ;  /* 0x000000790000780c */ /* 0x000fe40002fa1670 */
[----:B------:R-:W-:Y:S02]  /*101f0*/  FSEL R51, R51, -INF , !P3 ;  /* 0xff80000033337808 */ /* 0x000fe40005800000 */
[----:B------:R-:W-:Y:S02]  /*10200*/  ISETP.NE.AND P3, PT, R100, RZ, PT ;  /* 0x000000ff6400720c */ /* 0x000fe40003f65270 */
[----:B------:R-:W-:Y:S02]  /*10210*/  FSEL R83, R83, -INF , !P4 ;  /* 0xff80000053537808 */ /* 0x000fe40006000000 */
[----:B------:R-:W-:-:S02]  /*10220*/  ISETP.GT.AND P3, PT, R4, 0x38, !P3 ;  /* 0x000000380400780c */ /* 0x000fc40005f64270 */
        /* <DEDUP_REMOVED lines=57> */
[----:B0-----:R-:W-:Y:S02]  /*105c0*/  FMNMX.FTZ R5, R6, R3, !PT ;  /* 0x0000000306057209 */ /* 0x001fe40007810000 */
[----:B------:R-:W-:-:S03]  /*105d0*/  ISETP.LT.OR P3, PT, R0, 0x71, P3 ;  /* 0x000000710000780c */ /* 0x000fc60001f61670 */
[----:B------:R-:W0:Y:S01]  /*105e0*/  SHFL.BFLY PT, R10, R5, 0x1, 0x1f ;  /* 0x0c201f00050a7f89 */ /* 0x000e2200000e0000 */
[----:B------:R-:W-:Y:S02]  /*105f0*/  FSEL R82, R82, -INF , !P3 ;  /* 0xff80000052527808 */ /* 0x000fe40005800000 */
[----:B0-----:R-:W-:-:S04]  /*10600*/  FMNMX.FTZ R3, R5, R10, !PT ;  /* 0x0000000a05037209 */ /* 0x001fc80007810000 */
[C---:B------:R-:W-:Y:S01]  /*10610*/  FSETP.NEU.FTZ.AND P3, PT, R3.reuse, -INF , PT ;  /* 0xff8000000300780b */ /* 0x040fe20003f7d000 */
[----:B------:R-:W-:-:S05]  /*10620*/  FMUL.FTZ R10, R3, UR52 ;  /* 0x00000034030a7c20 */ /* 0x000fca0008410000 */
[----:B------:R-:W-:Y:S02]  /*10630*/  FSEL R10, R10, RZ, P3 ;  /* 0x000000ff0a0a7208 */ /* 0x000fe40001800000 */
[----:B------:R-:W-:Y:S02]  /*10640*/  ISETP.GT.AND P3, PT, R4, RZ, !P6 ;  /* 0x000000ff0400720c */ /* 0x000fe40007764270 */
[----:B------:R-:W-:Y:S01]  /*10650*/  ISETP.NE.AND P6, PT, R15, RZ, PT ;  /* 0x000000ff0f00720c */ /* 0x000fe20003fc5270 */
[--C-:B------:R-:W-:Y:S01]  /*10660*/  FFMA.FTZ R5, R25, UR52, -R10.reuse ;  /* 0x0000003419057c23 */ /* 0x100fe2000801080a */
[----:B------:R-:W-:Y:S01]  /*10670*/  ISETP.LT.OR P3, PT, R0, 0x1, P3 ;  /* 0x000000010000780c */ /* 0x000fe20001f61670 */
[--C-:B------:R-:W-:Y:S01]  /*10680*/  FFMA.FTZ R11, R29, UR52, -R10.reuse ;  /* 0x000000341d0b7c23 */ /* 0x100fe2000801080a */
[--C-:B------:R-:W-:Y:S01]  /*10690*/  FFMA.FTZ R33, R33, UR52, -R10.reuse ;  /* 0x0000003421217c23 */ /* 0x100fe2000801080a */
[--C-:B------:R-:W-:Y:S01]  /*106a0*/  FFMA.FTZ R37, R37, UR52, -R10.reuse ;  /* 0x0000003425257c23 */ /* 0x100fe2000801080a */
[----:B------:R-:W-:Y:S01]  /*106b0*/  FSEL R26, R26, -INF , !P3 ;  /* 0xff8000001a1a7808 */ /* 0x000fe20005800000 */
[--C-:B------:R-:W-:Y:S01]  /*106c0*/  FFMA.FTZ R41, R41, UR52, -R10.reuse ;  /* 0x0000003429297c23 */ /* 0x100fe2000801080a */
[----:B------:R-:W-:Y:S01]  /*106d0*/  ISETP.GT.AND P3, PT, R4, 0x79, !P6 ;  /* 0x000000790400780c */ /* 0x000fe20007764270 */
[--C-:B------:R-:W-:Y:S01]  /*106e0*/  FFMA.FTZ R53, R53, UR52, -R10.reuse ;  /* 0x0000003435357c23 */ /* 0x100fe2000801080a */
[----:B------:R-:W-:Y:S01]  /*106f0*/  FMNMX.FTZ R13, R26, R27, !PT ;  /* 0x0000001b1a0d7209 */ /* 0x000fe20007810000 */
[--C-:B------:R-:W-:Y:S01]  /*10700*/  FFMA.FTZ R45, R45, UR52, -R10.reuse ;  /* 0x000000342d2d7c23 */ /* 0x100fe2000801080a */
[----:B------:R-:W-:Y:S01]  /*10710*/  ISETP.LT.OR P3, PT, R0, 0x7a, P3 ;  /* 0x0000007a0000780c */ /* 0x000fe20001f61670 */
[--C-:B------:R-:W-:Y:S01]  /*10720*/  FFMA.FTZ R180, R24, UR52, -R10.reuse ;  /* 0x0000003418b47c23 */ /* 0x100fe2000801080a */
[----:B------:R-:W-:Y:S01]  /*10730*/  FMNMX.FTZ R6, R30, R13, !PT ;  /* 0x0000000d1e067209 */ /* 0x000fe20007810000 */
[--C-:B------:R-:W-:Y:S01]  /*10740*/  FFMA.FTZ R182, R28, UR52, -R10.reuse ;  /* 0x000000341cb67c23 */ /* 0x100fe2000801080a */
[----:B------:R-:W-:Y:S01]  /*10750*/  FSEL R87, R87, -INF , !P3 ;  /* 0xff80000057577808 */ /* 0x000fe20005800000 */
[----:B------:R-:W-:Y:S01]  /*10760*/  MUFU.EX2 R5, R5 ;  /* 0x0000000500057308 */ /* 0x000fe20000000800 */
[----:B------:R-:W-:Y:S01]  /*10770*/  FMNMX.FTZ R13, R31, R6, !PT ;  /* 0x000000061f0d7209 */ /* 0x000fe20007810000 */
[--C-:B------:R-:W-:Y:S01]  /*10780*/  FFMA.FTZ R176, R32, UR52, -R10.reuse ;  /* 0x0000003420b07c23 */ /* 0x100fe2000801080a */
[--C-:B------:R-:W-:Y:S01]  /*10790*/  FFMA.FTZ R178, R36, UR52, -R10.reuse ;  /* 0x0000003424b27c23 */ /* 0x100fe2000801080a */
[--C-:B------:R-:W-:Y:S01]  /*107a0*/  FFMA.FTZ R49, R49, UR52, -R10.reuse ;  /* 0x0000003431317c23 */ /* 0x100fe2000801080a */
[----:B------:R-:W-:Y:S01]  /*107b0*/  FMNMX.FTZ R6, R34, R13, !PT ;  /* 0x0000000d22067209 */ /* 0x000fe20007810000 */
[--C-:B------:R-:W-:Y:S01]  /*107c0*/  FFMA.FTZ R57, R57, UR52, -R10.reuse ;  /* 0x0000003439397c23 */ /* 0x100fe2000801080a */
[--C-:B------:R-:W-:Y:S01]  /*107d0*/  FFMA.FTZ R172, R40, UR52, -R10.reuse ;  /* 0x0000003428ac7c23 */ /* 0x100fe2000801080a */
        /* <DEDUP_REMOVED lines=8> */
[----:B------:R-:W0:Y:S01]  /*10860*/  MUFU.EX2 R180, R180 ;  /* 0x000000b400b47308 */ /* 0x000e220000000800 */
        /* <DEDUP_REMOVED lines=9> */
[----:B------:R-:W-:Y:S01]  /*10900*/  FFMA.FTZ R154, R84, UR52, -R10 ;  /* 0x00000034549a7c23 */ /* 0x000fe2000801080a */
[----:B------:R-:W1:Y:S02]  /*10910*/  @P1 LDC R40, c[0x0][0x450] ;  /* 0x00011400ff281b82 */ /* 0x000e640000000800 */
[----:B------:R-:W-:-:S03]  /*10920*/  FMNMX.FTZ R6, R46, R21, !PT ;  /* 0x000000152e067209 */ /* 0x000fc60007810000 */
[----:B------:R-:W2:Y:S01]  /*10930*/  MUFU.EX2 R182, R182 ;  /* 0x000000b600b67308 */ /* 0x000ea20000000800 */
[----:B------:R-:W-:-:S04]  /*10940*/  FMNMX.FTZ R21, R47, R6, !PT ;  /* 0x000000062f157209 */ /* 0x000fc80007810000 */
[----:B------:R-:W-:-:S03]  /*10950*/  FMNMX.FTZ R6, R50, R21, !PT ;  /* 0x0000001532067209 */ /* 0x000fc60007810000 */
[----:B------:R-:W-:Y:S01]  /*10960*/  MUFU.EX2 R21, R41 ;  /* 0x0000002900157308 */ /* 0x000fe20000000800 */
[----:B------:R-:W-:-:S04]  /*10970*/  FMNMX.FTZ R25, R51, R6, !PT ;  /* 0x0000000633197209 */ /* 0x000fc80007810000 */
[----:B------:R-:W-:-:S03]  /*10980*/  FMNMX.FTZ R6, R54, R25, !PT ;  /* 0x0000001936067209 */ /* 0x000fc60007810000 */
[----:B------:R-:W3:Y:S01]  /*10990*/  MUFU.EX2 R11, R11 ;  /* 0x0000000b000b7308 */ /* 0x000ee20000000800 */
[----:B------:R-:W-:-:S04]  /*109a0*/  FMNMX.FTZ R25, R55, R6, !PT ;  /* 0x0000000637197209 */ /* 0x000fc80007810000 */
[----:B------:R-:W-:-:S03]  /*109b0*/  FMNMX.FTZ R6, R58, R25, !PT ;  /* 0x000000193a067209 */ /* 0x000fc60007810000 */
[----:B------:R4:W-:Y:S01]  /*109c0*/  MUFU.EX2 R25, R45 ;  /* 0x0000002d00197308 */ /* 0x0009e20000000800 */
[----:B------:R-:W-:-:S04]  /*109d0*/  FMNMX.FTZ R29, R59, R6, !PT ;  /* 0x000000063b1d7209 */ /* 0x000fc80007810000 */
[----:B------:R-:W-:-:S03]  /*109e0*/  FMNMX.FTZ R6, R62, R29, !PT ;  /* 0x0000001d3e067209 */ /* 0x000fc60007810000 */
[----:B------:R-:W5:Y:S01]  /*109f0*/  MUFU.EX2 R176, R176 ;  /* 0x000000b000b07308 */ /* 0x000f620000000800 */
[----:B------:R-:W-:Y:S01]  /*10a00*/  FMNMX.FTZ R29, R63, R6, !PT ;  /* 0x000000063f1d7209 */ /* 0x000fe20007810000 */
[----:B----4-:R-:W-:-:S03]  /*10a10*/  FFMA.FTZ R45, R65, UR52, -R10 ;  /* 0x00000034412d7c23 */ /* 0x010fc6000801080a */
[----:B------:R-:W-:-:S03]  /*10a20*/  FMNMX.FTZ R6, R66, R29, !PT ;  /* 0x0000001d42067209 */ /* 0x000fc60007810000 */
[----:B------:R-:W4:Y:S01]  /*10a30*/  MUFU.EX2 R178, R178 ;  /* 0x000000b200b27308 */ /* 0x000f220000000800 */
[----:B------:R-:W-:-:S04]  /*10a40*/  FMNMX.FTZ R33, R67, R6, !PT ;  /* 0x0000000643217209 */ /* 0x000fc80007810000 */
[----:B------:R-:W-:-:S03]  /*10a50*/  FMNMX.FTZ R6, R70, R33, !PT ;  /* 0x0000002146067209 */ /* 0x000fc60007810000 */
[----:B------:R0:W-:Y:S01]  /*10a60*/  MUFU.EX2 R29, R49 ;  /* 0x00000031001d7308 */ /* 0x0001e20000000800 */
[----:B------:R-:W-:-:S04]  /*10a70*/  FMNMX.FTZ R33, R71, R6, !PT ;  /* 0x0000000647217209 */ /* 0x000fc80007810000 */
[----:B------:R-:W-:-:S03]  /*10a80*/  FMNMX.FTZ R6, R74, R33, !PT ;  /* 0x000000214a067209 */ /* 0x000fc60007810000 */
[----:B------:R-:W-:Y:S01]  /*10a90*/  MUFU.EX2 R33, R53 ;  /* 0x0000003500217308 */ /* 0x000fe20000000800 */
[----:B------:R-:W-:Y:S01]  /*10aa0*/  FMNMX.FTZ R37, R75, R6, !PT ;  /* 0x000000064b257209 */ /* 0x000fe20007810000 */
[----:B0-----:R-:W-:-:S03]  /*10ab0*/  FFMA.FTZ R49, R69, UR52, -R10 ;  /* 0x0000003445317c23 */ /* 0x001fc6000801080a */
[----:B------:R-:W-:-:S03]  /*10ac0*/  FMNMX.FTZ R6, R78, R37, !PT ;  /* 0x000000254e067209 */ /* 0x000fc60007810000 */
[----:B------:R-:W0:Y:S01]  /*10ad0*/  MUFU.EX2 R172, R172 ;  /* 0x000000ac00ac7308 */ /* 0x000e220000000800 */
[----:B------:R-:W-:-:S04]  /*10ae0*/  FMNMX.FTZ R37, R79, R6, !PT ;  /* 0x000000064f257209 */ /* 0x000fc80007810000 */
[----:B------:R-:W-:-:S03]  /*10af0*/  FMNMX.FTZ R4, R82, R37, !PT ;  /* 0x0000002552047209 */ /* 0x000fc60007810000 */
[----:B------:R2:W-:Y:S01]  /*10b00*/  MUFU.EX2 R37, R57 ;  /* 0x0000003900257308 */ /* 0x0005e20000000800 */
[----:B------:R-:W-:-:S04]  /*10b10*/  FMNMX.FTZ R41, R83, R4, !PT ;  /* 0x0000000453297209 */ /* 0x000fc80007810000 */
[----:B------:R-:W-:Y:S01]  /*10b20*/  FMNMX.FTZ R0, R86, R41, !PT ;  /* 0x0000002956007209 */ /* 0x000fe20007810000 */
[--C-:B------:R-:W-:Y:S01]  /*10b30*/  FFMA.FTZ R41, R61, UR52, -R10.reuse ;  /* 0x000000343d297c23 */ /* 0x100fe2000801080a */
[--C-:B------:R-:W-:Y:S01]  /*10b40*/  FFMA.FTZ R61, R81, UR52, -R10.reuse ;  /* 0x00000034513d7c23 */ /* 0x100fe2000801080a */
[----:B------:R-:W-:Y:S01]  /*10b50*/  MUFU.EX2 R174, R174 ;  /* 0x000000ae00ae7308 */ /* 0x000fe20000000800 */
[----:B------:R-:W-:Y:S01]  /*10b60*/  FMNMX.FTZ R0, R87, R0, !PT ;  /* 0x0000000057007209 */ /* 0x000fe20007810000 */
[----:B--2---:R-:W-:-:S04]  /*10b70*/  FFMA.FTZ R57, R77, UR52, -R10 ;  /* 0x000000344d397c23 */ /* 0x004fc8000801080a */
[----:B------:R-:W2:Y:S02]  /*10b80*/  SHFL.BFLY PT, R53, R0, 0x2, 0x1f ;  /* 0x0c401f0000357f89 */ /* 0x000ea400000e0000 */
[----:B------:R-:W-:Y:S08]  /*10b90*/  MUFU.EX2 R168, R168 ;  /* 0x000000a800a87308 */ /* 0x000ff00000000800 */
[----:B------:R-:W-:Y:S08]  /*10ba0*/  MUFU.EX2 R170, R170 ;  /* 0x000000aa00aa7308 */ /* 0x000ff00000000800 */
[----:B------:R-:W-:Y:S01]  /*10bb0*/  MUFU.EX2 R164, R164 ;  /* 0x000000a400a47308 */ /* 0x000fe20000000800 */
[----:B--2---:R-:W-:Y:S01]  /*10bc0*/  FMNMX.FTZ R4, R0, R53, !PT ;  /* 0x0000003500047209 */ /* 0x004fe20007810000 */
[----:B------:R-:W-:-:S06]  /*10bd0*/  FFMA.FTZ R53, R73, UR52, -R10 ;  /* 0x0000003449357c23 */ /* 0x000fcc000801080a */
[----:B------:R-:W-:Y:S01]  /*10be0*/  MUFU.EX2 R166, R166 ;  /* 0x000000a600a67308 */ /* 0x000fe20000000800 */
[----:B------:R-:W2:Y:S07]  /*10bf0*/  SHFL.BFLY PT, R65, R4, 0x1, 0x1f ;  /* 0x0c201f0004417f89 */ /* 0x000eae00000e0000 */
[----:B------:R-:W-:Y:S08]  /*10c00*/  MUFU.EX2 R41, R41 ;  /* 0x0000002900297308 */ /* 0x000ff00000000800 */
[----:B------:R-:W-:Y:S08]  /*10c10*/  MUFU.EX2 R160, R160 ;  /* 0x000000a000a07308 */ /* 0x000ff00000000800 */
[----:B------:R-:W-:Y:S01]  /*10c20*/  MUFU.EX2 R45, R45 ;  /* 0x0000002d002d7308 */ /* 0x000fe20000000800 */
[----:B--2---:R-:W-:Y:S01]  /*10c30*/  FMNMX.FTZ R0, R4, R65, !PT ;  /* 0x0000004104007209 */ /* 0x004fe20007810000 */
[----:B------:R-:W-:-:S03]  /*10c40*/  FFMA.FTZ R65, R85, UR52, -R10 ;  /* 0x0000003455417c23 */ /* 0x000fc6000801080a */
[C---:B------:R-:W-:Y:S01]  /*10c50*/  FSETP.NEU.FTZ.AND P3, PT, R0.reuse, -INF , PT ;  /* 0xff8000000000780b */ /* 0x040fe20003f7d000 */
[----:B------:R-:W-:Y:S02]  /*10c60*/  FMUL.FTZ R4, R0, UR52 ;  /* 0x0000003400047c20 */ /* 0x000fe40008410000 */
[----:B------:R-:W-:Y:S03]  /*10c70*/  MUFU.EX2 R162, R162 ;  /* 0x000000a200a27308 */ /* 0x000fe60000000800 */
[----:B------:R-:W-:-:S05]  /*10c80*/  FSEL R6, R4, RZ, P3 ;  /* 0x000000ff04067208 */ /* 0x000fca0001800000 */
[----:B------:R-:W-:Y:S01]  /*10c90*/  MUFU.EX2 R49, R49 ;  /* 0x0000003100317308 */ /* 0x000fe20000000800 */
[--C-:B------:R-:W-:Y:S01]  /*10ca0*/  FFMA.FTZ R181, R26, UR52, -R6.reuse ;  /* 0x000000341ab57c23 */ /* 0x100fe20008010806 */
[--C-:B------:R-:W-:Y:S01]  /*10cb0*/  FFMA.FTZ R4, R27, UR52, -R6.reuse ;  /* 0x000000341b047c23 */ /* 0x100fe20008010806 */
[----:B------:R-:W-:Y:S01]  /*10cc0*/  FADD.FTZ R27, R180, R5 ;  /* 0x00000005b41b7221 */ /* 0x000fe20000010000 */
[--C-:B------:R-:W-:Y:S01]  /*10cd0*/  FFMA.FTZ R183, R30, UR52, -R6.reuse ;  /* 0x000000341eb77c23 */ /* 0x100fe20008010806 */
[--C-:B------:R-:W-:Y:S01]  /*10ce0*/  FFMA.FTZ R10, R31, UR52, -R6.reuse ;  /* 0x000000341f0a7c23 */ /* 0x100fe20008010806 */
[--C-:B------:R-:W-:Y:S01]  /*10cf0*/  FFMA.FTZ R177, R34, UR52, -R6.reuse ;  /* 0x0000003422b17c23 */ /* 0x100fe20008010806 */
[----:B------:R-:W-:Y:S01]  /*10d00*/  FADD.FTZ R30, R182, R27 ;  /* 0x0000001bb61e7221 */ /* 0x000fe20000010000 */
[----:B------:R-:W-:Y:S01]  /*10d10*/  MUFU.EX2 R181, R181 ;  /* 0x000000b500b57308 */ /* 0x000fe20000000800 */
[--C-:B------:R-:W-:Y:S01]  /*10d20*/  FFMA.FTZ R12, R35, UR52, -R6.reuse ;  /* 0x00000034230c7c23 */ /* 0x100fe20008010806 */
[----:B------:R-:W-:Y:S01]  /*10d30*/  FFMA.FTZ R179, R38, UR52, -R6 ;  /* 0x0000003426b37c23 */ /* 0x000fe20008010806 */
[----:B---3--:R-:W-:Y:S01]  /*10d40*/  FADD.FTZ R27, R11, R30 ;  /* 0x0000001e0b1b7221 */ /* 0x008fe20000010000 */
[--C-:B------:R-:W-:Y:S01]  /*10d50*/  FFMA.FTZ R14, R39, UR52, -R6.reuse ;  /* 0x00000034270e7c23 */ /* 0x100fe20008010806 */
[--C-:B------:R-:W-:Y:S01]  /*10d60*/  FFMA.FTZ R173, R42, UR52, -R6.reuse ;  /* 0x000000342aad7c23 */ /* 0x100fe20008010806 */
[--C-:B------:R-:W-:Y:S01]  /*10d70*/  FFMA.FTZ R20, R43, UR52, -R6.reuse ;  /* 0x000000342b147c23 */ /* 0x100fe20008010806 */
[----:B-----5:R-:W-:Y:S01]  /*10d80*/  FADD.FTZ R32, R176, R27 ;  /* 0x0000001bb0207221 */ /* 0x020fe20000010000 */
[----:B------:R-:W2:Y:S01]  /*10d90*/  MUFU.EX2 R4, R4 ;  /* 0x0000000400047308 */ /* 0x000ea20000000800 */
[--C-:B------:R-:W-:Y:S01]  /*10da0*/  FFMA.FTZ R175, R46, UR52, -R6.reuse ;  /* 0x000000342eaf7c23 */ /* 0x100fe20008010806 */
[----:B------:R-:W-:Y:S01]  /*10db0*/  FFMA.FTZ R24, R47, UR52, -R6 ;  /* 0x000000342f187c23 */ /* 0x000fe20008010806 */
[----:B------:R-:W-:Y:S01]  /*10dc0*/  FADD.FTZ R27, R13, R32 ;  /* 0x000000200d1b7221 */ /* 0x000fe20000010000 */
[--C-:B------:R-:W-:Y:S01]  /*10dd0*/  FFMA.FTZ R169, R50, UR52, -R6.reuse ;  /* 0x0000003432a97c23 */ /* 0x100fe20008010806 */
[--C-:B------:R-:W-:Y:S01]  /*10de0*/  FFMA.FTZ R26, R51, UR52, -R6.reuse ;  /* 0x00000034331a7c23 */ /* 0x100fe20008010806 */
[--C-:B------:R-:W-:Y:S01]  /*10df0*/  FFMA.FTZ R171, R54, UR52, -R6.reuse ;  /* 0x0000003436ab7c23 */ /* 0x100fe20008010806 */
[----:B----4-:R-:W-:Y:S01]  /*10e00*/  FADD.FTZ R32, R178, R27 ;  /* 0x0000001bb2207221 */ /* 0x010fe20000010000 */
[----:B------:R-:W3:Y:S01]  /*10e10*/  MUFU.EX2 R183, R183 ;  /* 0x000000b700b77308 */ /* 0x000ee20000000800 */
[--C-:B------:R-:W-:Y:S01]  /*10e20*/  FFMA.FTZ R28, R55, UR52, -R6.reuse ;  /* 0x00000034371c7c23 */ /* 0x100fe20008010806 */
[----:B------:R-:W-:Y:S01]  /*10e30*/  FFMA.FTZ R165, R58, UR52, -R6 ;  /* 0x000000343aa57c23 */ /* 0x000fe20008010806 */
[----:B------:R-:W-:Y:S01]  /*10e40*/  FADD.FTZ R31, R15, R32 ;  /* 0x000000200f1f7221 */ /* 0x000fe20000010000 */
[--C-:B------:R-:W-:Y:S01]  /*10e50*/  FFMA.FTZ R30, R59, UR52, -R6.reuse ;  /* 0x000000343b1e7c23 */ /* 0x100fe20008010806 */
[--C-:B------:R-:W-:Y:S01]  /*10e60*/  FFMA.FTZ R167, R62, UR52, -R6.reuse ;  /* 0x000000343ea77c23 */ /* 0x100fe20008010806 */
[----:B------:R-:W-:Y:S01]  /*10e70*/  FFMA.FTZ R32, R63, UR52, -R6 ;  /* 0x000000343f207c23 */ /* 0x000fe20008010806 */
[----:B0-----:R-:W-:Y:S01]  /*10e80*/  FADD.FTZ R36, R172, R31 ;  /* 0x0000001fac247221 */ /* 0x001fe20000010000 */
[----:B------:R-:W0:Y:S01]  /*10e90*/  MUFU.EX2 R10, R10 ;  /* 0x0000000a000a7308 */ /* 0x000e220000000800 */
[----:B--2---:R-:W-:Y:S01]  /*10ea0*/  FADD.FTZ R34, R181, R4 ;  /* 0x00000004b5227221 */ /* 0x004fe20000010000 */
[----:B------:R-:W-:Y:S01]  /*10eb0*/  FFMA.FTZ R66, R66, UR52, -R6 ;  /* 0x0000003442427c23 */ /* 0x000fe20008010806 */
[----:B------:R-:W-:Y:S01]  /*10ec0*/  FADD.FTZ R31, R21, R36 ;  /* 0x00000024151f7221 */ /* 0x000fe20000010000 */
[--C-:B------:R-:W-:Y:S01]  /*10ed0*/  FFMA.FTZ R67, R67, UR52, -R6.reuse ;  /* 0x0000003443437c23 */ /* 0x100fe20008010806 */
[--C-:B------:R-:W-:Y:S01]  /*10ee0*/  FFMA.FTZ R70, R70, UR52, -R6.reuse ;  /* 0x0000003446467c23 */ /* 0x100fe20008010806 */
[----:B------:R-:W-:Y:S01]  /*10ef0*/  FFMA.FTZ R71, R71, UR52, -R6 ;  /* 0x0000003447477c23 */ /* 0x000fe20008010806 */
[----:B------:R-:W-:Y:S01]  /*10f00*/  FADD.FTZ R36, R174, R31 ;  /* 0x0000001fae247221 */ /* 0x000fe20000010000 */
[----:B------:R-:W2:Y:S01]  /*10f10*/  MUFU.EX2 R177, R177 ;  /* 0x000000b100b17308 */ /* 0x000ea20000000800 */
[----:B---3--:R-:W-:Y:S01]  /*10f20*/  FADD.FTZ R27, R183, R34 ;  /* 0x00000022b71b7221 */ /* 0x008fe20000010000 */
[----:B------:R-:W-:Y:S01]  /*10f30*/  FFMA.FTZ R74, R74, UR52, -R6 ;  /* 0x000000344a4a7c23 */ /* 0x000fe20008010806 */
[----:B------:R-:W-:Y:S01]  /*10f40*/  FADD.FTZ R31, R25, R36 ;  /* 0x00000024191f7221 */ /* 0x000fe20000010000 */
[--C-:B------:R-:W-:Y:S01]  /*10f50*/  FFMA.FTZ R75, R75, UR52, -R6.reuse ;  /* 0x000000344b4b7c23 */ /* 0x100fe20008010806 */
[--C-:B------:R-:W-:Y:S01]  /*10f60*/  FFMA.FTZ R78, R78, UR52, -R6.reuse ;  /* 0x000000344e4e7c23 */ /* 0x100fe20008010806 */
[--C-:B------:R-:W-:Y:S01]  /*10f70*/  FFMA.FTZ R79, R79, UR52, -R6.reuse ;  /* 0x000000344f4f7c23 */ /* 0x100fe20008010806 */
[----:B------:R-:W-:Y:S01]  /*10f80*/  FADD.FTZ R36, R168, R31 ;  /* 0x0000001fa8247221 */ /* 0x000fe20000010000 */
[----:B------:R-:W3:Y:S01]  /*10f90*/  MUFU.EX2 R12, R12 ;  /* 0x0000000c000c7308 */ /* 0x000ee20000000800 */
[----:B0-----:R-:W-:Y:S01]  /*10fa0*/  FADD.FTZ R34, R10, R27 ;  /* 0x0000001b0a227221 */ /* 0x001fe20000010000 */
[----:B------:R-:W-:Y:S01]  /*10fb0*/  FFMA.FTZ R82, R82, UR52, -R6 ;  /* 0x0000003452527c23 */ /* 0x000fe20008010806 */
[----:B------:R-:W-:Y:S01]  /*10fc0*/  FADD.FTZ R31, R29, R36 ;  /* 0x000000241d1f7221 */ /* 0x000fe20000010000 */
[--C-:B------:R-:W-:Y:S01]  /*10fd0*/  FFMA.FTZ R83, R83, UR52, -R6.reuse ;  /* 0x0000003453537c23 */ /* 0x100fe20008010806 */
[--C-:B------:R-:W-:Y:S01]  /*10fe0*/  FFMA.FTZ R86, R86, UR52, -R6.reuse ;  /* 0x0000003456567c23 */ /* 0x100fe20008010806 */
[----:B------:R-:W-:Y:S01]  /*10ff0*/  FFMA.FTZ R87, R87, UR52, -R6 ;  /* 0x0000003457577c23 */ /* 0x000fe20008010806 */
[----:B------:R-:W-:Y:S01]  /*11000*/  FADD.FTZ R36, R170, R31 ;  /* 0x0000001faa247221 */ /* 0x000fe20000010000 */
[----:B------:R-:W0:Y:S01]  /*11010*/  MUFU.EX2 R179, R179 ;  /* 0x000000b300b37308 */ /* 0x000e220000000800 */
[----:B--2---:R-:W-:Y:S01]  /*11020*/  FADD.FTZ R27, R177, R34 ;  /* 0x00000022b11b7221 */ /* 0x004fe20000010000 */
[----:B------:R-:W-:Y:S01]  /*11030*/  F2FP.BF16.F32.PACK_AB R180, R5, R180 ;  /* 0x000000b405b4723e */ /* 0x000fe200000010ff */
[----:B------:R-:W-:Y:S01]  /*11040*/  FADD.FTZ R31, R33, R36 ;  /* 0x00000024211f7221 */ /* 0x000fe20000010000 */
[----:B------:R-:W-:Y:S01]  /*11050*/  F2FP.BF16.F32.PACK_AB R182, R11, R182 ;  /* 0x000000b60bb6723e */ /* 0x000fe200000010ff */
[----:B------:R-:W2:Y:S01]  /*11060*/  @P1 LDC R38, c[0x0][0x44c] ;  /* 0x00011300ff261b82 */ /* 0x000ea20000000800 */
[----:B------:R-:W-:Y:S01]  /*11070*/  F2FP.BF16.F32.PACK_AB R181, R4, R181 ;  /* 0x000000b504b5723e */ /* 0x000fe200000010ff */
[----:B------:R-:W-:Y:S01]  /*11080*/  FADD.FTZ R36, R164, R31 ;  /* 0x0000001fa4247221 */ /* 0x000fe20000010000 */
[----:B------:R-:W4:Y:S01]  /*11090*/  MUFU.EX2 R14, R14 ;  /* 0x0000000e000e7308 */ /* 0x000f220000000800 */
[----:B---3--:R-:W-:Y:S01]  /*110a0*/  FADD.FTZ R34, R12, R27 ;  /* 0x0000001b0c227221 */ /* 0x008fe20000010000 */
[----:B------:R-:W-:Y:S01]  /*110b0*/  F2FP.BF16.F32.PACK_AB R176, R13, R176 ;  /* 0x000000b00db0723e */ /* 0x000fe200000010ff */
[----:B------:R-:W-:Y:S01]  /*110c0*/  FADD.FTZ R31, R37, R36 ;  /* 0x00000024251f7221 */ /* 0x000fe20000010000 */
[----:B------:R-:W-:-:S02]  /*110d0*/  F2FP.BF16.F32.PACK_AB R178, R15, R178 ;  /* 0x000000b20fb2723e */ /* 0x000fc400000010ff */
[----:B------:R-:W-:Y:S01]  /*110e0*/  F2FP.BF16.F32.PACK_AB R172, R21, R172 ;  /* 0x000000ac15ac723e */ /* 0x000fe200000010ff */
[----:B------:R-:W-:Y:S01]  /*110f0*/  FADD.FTZ R36, R166, R31 ;  /* 0x0000001fa6247221 */ /* 0x000fe20000010000 */
[----:B------:R-:W3:Y:S01]  /*11100*/  MUFU.EX2 R173, R173 ;  /* 0x000000ad00ad7308 */ /* 0x000ee20000000800 */
[----:B0-----:R-:W-:Y:S01]  /*11110*/  FADD.FTZ R27, R179, R34 ;  /* 0x00000022b31b7221 */ /* 0x001fe20000010000 */
[----:B------:R-:W-:Y:S01]  /*11120*/  F2FP.BF16.F32.PACK_AB R174, R25, R174 ;  /* 0x000000ae19ae723e */ /* 0x000fe200000010ff */
[----:B------:R-:W-:Y:S01]  /*11130*/  FADD.FTZ R31, R41, R36 ;  /* 0x00000024291f7221 */ /* 0x000fe20000010000 */
[----:B------:R-:W-:Y:S02]  /*11140*/  F2FP.BF16.F32.PACK_AB R168, R29, R168 ;  /* 0x000000a81da8723e */ /* 0x000fe400000010ff */
[----:B------:R-:W-:Y:S02]  /*11150*/  F2FP.BF16.F32.PACK_AB R170, R33, R170 ;  /* 0x000000aa21aa723e */ /* 0x000fe400000010ff */
[----:B------:R-:W0:Y:S01]  /*11160*/  MUFU.EX2 R20, R20 ;  /* 0x0000001400147308 */ /* 0x000e220000000800 */
[----:B----4-:R-:W-:Y:S01]  /*11170*/  FADD.FTZ R34, R14, R27 ;  /* 0x0000001b0e227221 */ /* 0x010fe20000010000 */
[----:B------:R-:W-:-:S02]  /*11180*/  F2FP.BF16.F32.PACK_AB R164, R37, R164 ;  /* 0x000000a425a4723e */ /* 0x000fc400000010ff */
[----:B------:R-:W-:Y:S01]  /*11190*/  F2FP.BF16.F32.PACK_AB R166, R41, R166 ;  /* 0x000000a629a6723e */ /* 0x000fe200000010ff */
[----:B--2---:R-:W-:Y:S01]  /*111a0*/  @P1 IMAD.HI.U32 R35, R193, R38, RZ ;  /* 0x00000026c1231227 */ /* 0x004fe200078e00ff */
[----:B------:R-:W-:Y:S02]  /*111b0*/  F2FP.BF16.F32.PACK_AB R183, R10, R183 ;  /* 0x000000b70ab7723e */ /* 0x000fe400000010ff */
[----:B------:R-:W2:Y:S01]  /*111c0*/  MUFU.EX2 R175, R175 ;  /* 0x000000af00af7308 */ /* 0x000ea20000000800 */
[----:B---3--:R-:W-:Y:S01]  /*111d0*/  FADD.FTZ R27, R173, R34 ;  /* 0x00000022ad1b7221 */ /* 0x008fe20000010000 */
[----:B------:R-:W-:Y:S01]  /*111e0*/  IMAD.MOV.U32 R38, RZ, RZ, R193 ;  /* 0x000000ffff267224 */ /* 0x000fe200078e00c1 */
[----:B-1----:R-:W-:Y:S02]  /*111f0*/  @P1 SHF.R.U32.HI R38, RZ, R40, R35 ;  /* 0x00000028ff261219 */ /* 0x002fe40000011623 */
[----:B------:R-:W-:Y:S02]  /*11200*/  F2FP.BF16.F32.PACK_AB R177, R12, R177 ;  /* 0x000000b10cb1723e */ /* 0x000fe400000010ff */
[----:B------:R-:W-:Y:S01]  /*11210*/  F2FP.BF16.F32.PACK_AB R179, R14, R179 ;  /* 0x000000b30eb3723e */ /* 0x000fe200000010ff */
[----:B------:R-:W1:Y:S01]  /*11220*/  MUFU.EX2 R24, R24 ;  /* 0x0000001800187308 */ /* 0x000e620000000800 */
[C---:B0-----:R-:W-:Y:S01]  /*11230*/  FADD.FTZ R34, R20.reuse, R27 ;  /* 0x0000001b14227221 */ /* 0x041fe20000010000 */
[----:B------:R-:W-:Y:S01]  /*11240*/  IMAD.IADD R95, R95, 0x1, R38 ;  /* 0x000000015f5f7824 */ /* 0x000fe200078e0226 */
[----:B------:R-:W-:-:S03]  /*11250*/  F2FP.BF16.F32.PACK_AB R173, R20, R173 ;  /* 0x000000ad14ad723e */ /* 0x000fc600000010ff */
[----:B------:R-:W-:Y:S02]  /*11260*/  IMAD.IADD R8, R95, 0x1, R8 ;  /* 0x000000015f087824 */ /* 0x000fe400078e0208 */
        /* <DEDUP_REMOVED lines=11> */
[----:B-1----:R-:W-:Y:S01]  /*11320*/  FADD.FTZ R27, R171, R34 ;  /* 0x00000022ab1b7221 */ /* 0x002fe20000010000 */
[----:B------:R-:W-:Y:S01]  /*11330*/  FADD.FTZ R34, R160, R31 ;  /* 0x0000001fa0227221 */ /* 0x000fe20000010000 */
[----:B------:R-:W-:-:S05]  /*11340*/  F2FP.BF16.F32.PACK_AB R160, R45, R160 ;  /* 0x000000a02da0723e */ /* 0x000fca00000010ff */
[----:B------:R-:W1:Y:S01]  /*11350*/  MUFU.EX2 R30, R30 ;  /* 0x0000001e001e7308 */ /* 0x000e620000000800 */
[C---:B0-----:R-:W-:Y:S01]  /*11360*/  FADD.FTZ R6, R28.reuse, R27 ;  /* 0x0000001b1c067221 */ /* 0x041fe20000010000 */
[----:B------:R-:W-:Y:S01]  /*11370*/  FADD.FTZ R27, R45, R34 ;  /* 0x000000222d1b7221 */ /* 0x000fe20000010000 */
[----:B------:R-:W-:-:S03]  /*11380*/  F2FP.BF16.F32.PACK_AB R171, R28, R171 ;  /* 0x000000ab1cab723e */ /* 0x000fc600000010ff */
[----:B------:R-:W-:Y:S01]  /*11390*/  FADD.FTZ R34, R162, R27 ;  /* 0x0000001ba2227221 */ /* 0x000fe20000010000 */
[----:B------:R-:W-:Y:S01]  /*113a0*/  F2FP.BF16.F32.PACK_AB R162, R49, R162 ;  /* 0x000000a231a2723e */ /* 0x000fe200000010ff */
[----:B------:R-:W0:Y:S01]  /*113b0*/  MUFU.EX2 R167, R167 ;  /* 0x000000a700a77308 */ /* 0x000e220000000800 */
[----:B--2---:R-:W-:Y:S01]  /*113c0*/  FADD.FTZ R5, R165, R6 ;  /* 0x00000006a5057221 */ /* 0x004fe20000010000 */
[----:B------:R-:W-:-:S06]  /*113d0*/  FADD.FTZ R11, R49, R34 ;  /* 0x00000022310b7221 */ /* 0x000fcc0000010000 */
        /* <DEDUP_REMOVED lines=51> */
[----:B--2---:R-:W-:Y:S01]  /*11710*/  FADD.FTZ R34, R154, R11 ;  /* 0x0000000b9a227221 */ /* 0x004fe20000010000 */
[C---:B-1----:R-:W-:Y:S01]  /*11720*/  FADD.FTZ R5, R87.reuse, R4 ;  /* 0x0000000457057221 */ /* 0x042fe20000010000 */
[----:B------:R-:W-:Y:S01]  /*11730*/  F2FP.BF16.F32.PACK_AB R155, R87, R86 ;  /* 0x00000056579b723e */ /* 0x000fe200000010ff */
[----:B------:R-:W-:Y:S02]  /*11740*/  VIADD R4, R89, 0xfffffffe ;  /* 0xfffffffe59047836 */ /* 0x000fe40000000000 */
[C---:B0-----:R-:W-:Y:S01]  /*11750*/  FADD.FTZ R6, R65.reuse, R34 ;  /* 0x0000002241067221 */ /* 0x041fe20000010000 */
[----:B------:R-:W-:Y:S01]  /*11760*/  F2FP.BF16.F32.PACK_AB R154, R65, R154 ;  /* 0x0000009a419a723e */ /* 0x000fe200000010ff */
        /* <DEDUP_REMOVED lines=12> */
.L_x_1860:
[----:B------:R-:W-:-:S13]  /*11830*/  ISETP.NE.AND P3, PT, R9, 0x1, PT ;  /* 0x000000010900780c */ /* 0x000fda0003f65270 */
[----:B------:R-:W0:Y:S02]  /*11840*/  @P3 LDC.64 R12, c[0x0][0x9e8] ;  /* 0x00027a00ff0c3b82 */ /* 0x000e240000000a00 */
[----:B0-----:R-:W-:-:S05]  /*11850*/  @P3 IMAD.HI.U32 R12, R10, R12, RZ ;  /* 0x0000000c0a0c3227 */ /* 0x001fca00078e00ff */
[----:B------:R-:W-:-:S07]  /*11860*/  @P3 SHF.R.U32.HI R10, RZ, R13, R12 ;  /* 0x0000000dff0a3219 */ /* 0x000fce000001160c */
.L_x_1861:
[----:B------:R-:W-:Y:S05]  /*11870*/  BSYNC B0 ;  /* 0x0000000000007941 */ /* 0x000fea0003800000 */
.L_x_1859:
[----:B------:R-:W-:-:S05]  /*11880*/  IMAD R9, R10, R9, R9 ;  /* 0x000000090a097224 */ /* 0x000fca00078e0209 */
[----:B------:R-:W-:-:S07]  /*11890*/  VIMNMX R8, R8, R9, PT ;  /* 0x0000000908087248 */ /* 0x000fce0003fe0100 */
.L_x_1858:
[----:B------:R-:W-:Y:S01]  /*118a0*/  SHF.R.S32.HI R9, RZ, 0x1f, R8 ;  /* 0x0000001fff097819 */ /* 0x000fe20000011408 */
[----:B------:R-:W-:Y:S01]  /*118b0*/  ULDC UR46, c[0x0][0x9e4] ;  /* 0x00027900002e7ab9 */ /* 0x000fe20000000800 */
[----:B------:R-:W-:Y:S01]  /*118c0*/  ULDC UR43, c[0x0][0x9e4] ;  /* 0x00027900002b7ab9 */ /* 0x000fe20000000800 */
[----:B------:R-:W-:Y:S01]  /*118d0*/  ULDC UR47, c[0x0][0x9dc] ;  /* 0x00027700002f7ab9 */ /* 0x000fe20000000800 */
[----:B------:R-:W-:Y:S01]  /*118e0*/  LEA.HI R9, R9, R8, RZ, 0x7 ;  /* 0x0000000809097211 */ /* 0x000fe200078f38ff */
[----:B------:R-:W-:Y:S01]  /*118f0*/  ULDC UR49, c[0x0][0x9dc] ;  /* 0x0002770000317ab9 */ /* 0x000fe20000000800 */
[----:B------:R-:W-:Y:S01]  /*11900*/  ULDC UR42, c[0x0][0x988] ;  /* 0x00026200002a7ab9 */ /* 0x000fe20000000800 */
[----:B------:R-:W-:Y:S01]  /*11910*/  ULDC UR45, c[0x0][0x988] ;  /* 0x00026200002d7ab9 */ /* 0x000fe20000000800 */
[----:B------:R-:W-:Y:S01]  /*11920*/  SHF.R.S32.HI R9, RZ, 0x7, R9 ;  /* 0x00000007ff097819 */ /* 0x000fe20000011409 */
[----:B------:R-:W-:Y:S01]  /*11930*/  ULDC UR44, c[0x0][0x988] ;  /* 0x00026200002c7ab9 */ /* 0x000fe20000000800 */
[----:B------:R-:W-:Y:S01]  /*11940*/  ULDC UR50, c[0x0][0x9e0] ;  /* 0x0002780000327ab9 */ /* 0x000fe20000000800 */
[----:B------:R-:W-:Y:S01]  /*11950*/  ULDC UR48, c[0x0][0x9e0] ;  /* 0x0002780000307ab9 */ /* 0x000fe20000000800 */
[----:B------:R-:W-:-:S02]  /*11960*/  VIMNMX R12, R198, R9, !PT ;  /* 0x00000009c60c7248 */ /* 0x000fc40007fe0100 */
[----:B------:R-:W-:Y:S02]  /*11970*/  CS2R R150, SRZ ;  /* 0x0000000000967805 */ /* 0x000fe4000001ff00 */
[----:B------:R-:W-:Y:S02]  /*11980*/  CS2R R148, SRZ ;  /* 0x0000000000947805 */ /* 0x000fe4000001ff00 */
[----:B------:R-:W-:Y:S02]  /*11990*/  CS2R R146, SRZ ;  /* 0x0000000000927805 */ /* 0x000fe4000001ff00 */
[----:B------:R-:W-:Y:S02]  /*119a0*/  ISETP.GE.AND P3, PT, R4, R12, PT ;  /* 0x0000000c0400720c */ /* 0x000fe40003f66270 */
        /* <DEDUP_REMOVED lines=28> */
[----:B------:R-:W-:Y:S01]  /*11b70*/  CS2R R88, SRZ ;  /* 0x0000000000587805 */ /* 0x000fe2000001ff00 */
[----:B------:R-:W-:Y:S06]  /*11b80*/  @!P3 BRA `(.L_x_1862) ;  /* 0x0000003000c0b947 */ /* 0x000fec0003800000 */
[----:B------:R-:W-:-:S07]  /*11b90*/  IMAD.MOV.U32 R151, RZ, RZ, RZ ;  /* 0x000000ffff977224 */ /* 0x000fce00078e00ff */
.L_x_1882:
[----:B------:R-:W-:Y:S01]  /*11ba0*/  ISETP.NE.AND P3, PT, R194, RZ, PT ;  /* 0x000000ffc200720c */ /* 0x000fe20003f65270 */
[----:B------:R-:W-:Y:S01]  /*11bb0*/  VIADD R13, R184, 0x1 ;  /* 0x00000001b80d7836 */ /* 0x000fe20000000000 */
[----:B------:R-:W-:Y:S05]  /*11bc0*/  YIELD ;  /* 0x0000000000007946 */ /* 0x000fea0003800000 */
[----:B------:R-:W-:-:S04]  /*11bd0*/  ISETP.NE.AND P4, PT, R13, 0x2, PT ;  /* 0x000000020d00780c */ /* 0x000fc80003f85270 */
[----:B------:R-:W-:Y:S02]  /*11be0*/  SEL R14, RZ, 0x1, P4 ;  /* 0x00000001ff0e7807 */ /* 0x000fe40002000000 */
[----:B------:R-:W-:Y:S02]  /*11bf0*/  SEL R13, R13, RZ, P4 ;  /* 0x000000ff0d0d7207 */ /* 0x000fe40002000000 */
[----:B------:R-:W-:Y:S01]  /*11c00*/  LOP3.LUT R14, R187, R14, RZ, 0x3c, !PT ;  /* 0x0000000ebb0e7212 */ /* 0x000fe200078e3cff */
[----:B------:R-:W-:Y:S06]  /*11c10*/  @P3 BRA `(.L_x_1863) ;  /* 0x0000000000303947 */ /* 0x000fec0003800000 */
[----:B------:R-:W-:Y:S05]  /*11c20*/  @!P0 BRA `(.L_x_1864) ;  /* 0x0000000000048947 */ /* 0x000fea0003800000 */
[----:B------:R-:W-:Y:S01]  /*11c30*/  BPT.TRAP 0x1 ;  /* 0x000000040000795c */ /* 0x000fe20000300000 */
.L_x_1864:
[----:B------:R-:W-:Y:S01]  /*11c40*/  IMAD R9, R13, 0x8, R18 ;  /* 0x000000080d097824 */ /* 0x000fe200078e0212 */
[----:B------:R-:W-:-:S04]  /*11c50*/  SHF.L.U32 R8, R14, 0x1f, RZ ;  /* 0x0000001f0e087819 */ /* 0x000fc800000006ff */
[----:B------:R0:W1:Y:S01]  /*11c60*/  SYNCS.PHASECHK.TRANS64.TRYWAIT P4, [R9+URZ+0x28830], R8 ;  /* 0x02883008090075a7 */ /* 0x000062000808017f */
[----:B------:R-:W-:Y:S05]  /*11c70*/  @!P0 BRA `(.L_x_1865) ;  /* 0x0000000000048947 */ /* 0x000fea0003800000 */
[----:B------:R-:W-:Y:S01]  /*11c80*/  BPT.TRAP 0x1 ;  /* 0x000000040000795c */ /* 0x000fe20000300000 */
.L_x_1865:
[----:B------:R-:W-:Y:S04]  /*11c90*/  BSSY B0, `(.L_x_1863) ;  /* 0x0000004000007945 */ /* 0x000fe80003800000 */
[----:B-1----:R-:W-:Y:S05]  /*11ca0*/  @P4 BRA `(.L_x_1866) ;  /* 0x0000000000084947 */ /* 0x002fea0003800000 */
[----:B------:R-:W1:Y:S02]  /*11cb0*/  SYNCS.PHASECHK.TRANS64.TRYWAIT P4, [R9+URZ+0x28830], R8 ;  /* 0x02883008090075a7 */ /* 0x000e64000808017f */
[----:B-1----:R-:W-:Y:S05]  /*11cc0*/  @!P4 BRA `(.L_x_1867) ;  /* 0x0000014800f0c947 */ /* 0x002fea0003800000 */
.L_x_1866:
[----:B------:R-:W-:Y:S05]  /*11cd0*/  BSYNC B0 ;  /* 0x0000000000007941 */ /* 0x000fea0003800000 */
.L_x_1863:
[----:B------:R-:W2:Y:S01]  /*11ce0*/  S2R R10, SR_TID.X ;  /* 0x00000000000a7919 */ /* 0x000ea20000002100 */
[----:B01----:R-:W-:Y:S01]  /*11cf0*/  IMAD.MOV.U32 R9, RZ, RZ, 0x40000040 ;  /* 0x40000040ff097424 */ /* 0x003fe200078e00ff */
[----:B------:R-:W-:Y:S05]  /*11d00*/  WARPSYNC.ALL ;  /* 0x0000000000007948 */ /* 0x000fea0003800000 */
[----:B------:R-:W-:Y:S01]  /*11d10*/  R2UR UR35, R9 ;  /* 0x00000000092372ca */ /* 0x000fe200000e0000 */
[----:B------:R-:W-:Y:S02]  /*11d20*/  IMAD R8, R13, 0x800, R7 ;  /* 0x000008000d087824 */ /* 0x000fe400078e0207 */
[----:B------:R-:W-:-:S03]  /*11d30*/  IMAD.MOV.U32 R11, RZ, RZ, 0x40000040 ;  /* 0x40000040ff0b7424 */ /* 0x000fc600078e00ff */
[----:B------:R-:W-:Y:S02]  /*11d40*/  R2UR UR34, R8 ;  /* 0x00000000082272ca */ /* 0x000fe400000e0000 */
[----:B------:R-:W-:Y:S01]  /*11d50*/  R2UR UR7, R11 ;  /* 0x000000000b0772ca */ /* 0x000fe200000e0000 */
[----:B------:R-:W-:-:S05]  /*11d60*/  IMAD.MOV.U32 R11, RZ, RZ, 0x40000040 ;  /* 0x40000040ff0b7424 */ /* 0x000fca00078e00ff */
[----:B------:R-:W-:Y:S01]  /*11d70*/  R2UR UR11, R11 ;  /* 0x000000000b0b72ca */ /* 0x000fe200000e0000 */
[----:B------:R-:W-:-:S05]  /*11d80*/  IMAD.MOV.U32 R11, RZ, RZ, 0x40000040 ;  /* 0x40000040ff0b7424 */ /* 0x000fca00078e00ff */
[----:B------:R-:W-:Y:S01]  /*11d90*/  R2UR UR15, R11 ;  /* 0x000000000b0f72ca */ /* 0x000fe200000e0000 */
[----:B------:R-:W-:Y:S01]  /*11da0*/  IMAD.MOV.U32 R11, RZ, RZ, 0x40000040 ;  /* 0x40000040ff0b7424 */ /* 0x000fe200078e00ff */
[----:B--2---:R-:W-:-:S04]  /*11db0*/  SHF.R.U32.HI R10, RZ, 0x7, R10 ;  /* 0x00000007ff0a7819 */ /* 0x004fc8000001160a */
[----:B------:R-:W-:Y:S01]  /*11dc0*/  R2UR UR19, R11 ;  /* 0x000000000b1372ca */ /* 0x000fe200000e0000 */
[----:B------:R-:W-:Y:S02]  /*11dd0*/  IMAD.MOV.U32 R11, RZ, RZ, 0x40000040 ;  /* 0x40000040ff0b7424 */ /* 0x000fe400078e00ff */
[----:B------:R-:W-:Y:S02]  /*11de0*/  VIADD R9, R10, 0x8 ;  /* 0x000000080a097836 */ /* 0x000fe40000000000 */
[----:B------:R-:W-:Y:S01]  /*11df0*/  VIADD R10, R8, 0x2 ;  /* 0x00000002080a7836 */ /* 0x000fe20000000000 */
[----:B------:R-:W-:Y:S01]  /*11e00*/  R2UR UR23, R11 ;  /* 0x000000000b1772ca */ /* 0x000fe200000e0000 */
[----:B------:R-:W-:Y:S01]  /*11e10*/  IMAD.MOV.U32 R11, RZ, RZ, 0x40000040 ;  /* 0x40000040ff0b7424 */ /* 0x000fe200078e00ff */
[----:B------:R0:W-:Y:S02]  /*11e20*/  BAR.SYNC.DEFER_BLOCKING R9, 0x100 ;  /* 0x000400090000751d */ /* 0x0001e40000010000 */
[----:B------:R-:W-:Y:S01]  /*11e30*/  R2UR UR6, R10 ;  /* 0x000000000a0672ca */ /* 0x000fe200000e0000 */
[----:B------:R-:W-:Y:S01]  /*11e40*/  VIADD R10, R8, 0x4 ;  /* 0x00000004080a7836 */ /* 0x000fe20000000000 */
[----:B------:R-:W-:-:S04]  /*11e50*/  R2UR UR27, R11 ;  /* 0x000000000b1b72ca */ /* 0x000fc800000e0000 */
[----:B------:R-:W-:Y:S01]  /*11e60*/  R2UR UR10, R10 ;  /* 0x000000000a0a72ca */ /* 0x000fe200000e0000 */
[----:B------:R-:W-:Y:S02]  /*11e70*/  VIADD R10, R8, 0x6 ;  /* 0x00000006080a7836 */ /* 0x000fe40000000000 */
[----:B0-----:R-:W-:-:S03]  /*11e80*/  IMAD.MOV.U32 R9, RZ, RZ, 0x40000040 ;  /* 0x40000040ff097424 */ /* 0x001fc600078e00ff */
[----:B------:R-:W-:Y:S01]  /*11e90*/  R2UR UR14, R10 ;  /* 0x000000000a0e72ca */ /* 0x000fe200000e0000 */
[----:B------:R-:W-:Y:S01]  /*11ea0*/  VIADD R10, R8, 0x400 ;  /* 0x00000400080a7836 */ /* 0x000fe20000000000 */
[----:B------:R-:W-:-:S04]  /*11eb0*/  R2UR UR31, R9 ;  /* 0x00000000091f72ca */ /* 0x000fc800000e0000 */
[----:B------:R-:W-:Y:S01]  /*11ec0*/  R2UR UR18, R10 ;  /* 0x000000000a1272ca */ /* 0x000fe200000e0000 */
[----:B------:R-:W-:Y:S01]  /*11ed0*/  VIADD R10, R8, 0x402 ;  /* 0x00000402080a7836 */ /* 0x000fe20000000000 */
[----:B------:R-:W-:-:S04]  /*11ee0*/  WARPGROUP.ARRIVE ;  /* 0x00000000000079c5 */ /* 0x000fc80000000000 */
[----:B------:R-:W-:Y:S01]  /*11ef0*/  R2UR UR22, R10 ;  /* 0x000000000a1672ca */ /* 0x000fe200000e0000 */
[C---:B------:R-:W-:Y:S02]  /*11f00*/  VIADD R10, R8.reuse, 0x404 ;  /* 0x00000404080a7836 */ /* 0x040fe40000000000 */
[----:B------:R-:W-:Y:S01]  /*11f10*/  VIADD R8, R8, 0x406 ;  /* 0x0000040608087836 */ /* 0x000fe20000000000 */
[----:B------:R-:W-:Y:S02]  /*11f20*/  HGMMA.64x128x16.F32.BF16 R24, gdesc[UR32], RZ, !UPT, gsb0 ;  /* 0x01e00000201879f0 */ /* 0x000fe4000c0018ff */
        /* <DEDUP_REMOVED lines=24> */
[----:B------:R-:W-:Y:S05]  /*120b0*/  @P3 BRA `(.L_x_1868) ;  /* 0x0000000000283947 */ /* 0x000fea0003800000 */
[----:B------:R-:W-:Y:S05]  /*120c0*/  @!P0 BRA `(.L_x_1869) ;  /* 0x0000000000048947 */ /* 0x000fea0003800000 */
[----:B------:R-:W-:Y:S01]  /*120d0*/  BPT.TRAP 0x1 ;  /* 0x000000040000795c */ /* 0x000fe20000300000 */
.L_x_1869:
[----:B------:R-:W-:Y:S01]  /*120e0*/  SHF.L.U32 R8, R187, 0x1f, RZ ;  /* 0x0000001fbb087819 */ /* 0x000fe200000006ff */
[----:B------:R-:W-:-:S04]  /*120f0*/  IMAD R9, R184, 0x8, R18 ;  /* 0x00000008b8097824 */ /* 0x000fc800078e0212 */
[----:B------:R0:W1:Y:S01]  /*12100*/  SYNCS.PHASECHK.TRANS64.TRYWAIT P3, [R9+URZ+0x28850], R8 ;  /* 0x02885008090075a7 */ /* 0x000062000806017f */
[----:B------:R-:W-:Y:S05]  /*12110*/  @!P0 BRA `(.L_x_1870) ;  /* 0x0000000000048947 */ /* 0x000fea0003800000 */
[----:B------:R-:W-:Y:S01]  /*12120*/  BPT.TRAP 0x1 ;  /* 0x000000040000795c */ /* 0x000fe20000300000 */
.L_x_1870:
[----:B-1----:R-:W-:Y:S05]  /*12130*/  @P3 BRA `(.L_x_1868) ;  /* 0x0000000000083947 */ /* 0x002fea0003800000 */
[----:B------:R-:W1:Y:S02]  /*12140*/  SYNCS.PHASECHK.TRANS64.TRYWAIT P3, [R9+URZ+0x28850], R8 ;  /* 0x02885008090075a7 */ /* 0x000e64000806017f */
[----:B-1----:R-:W-:Y:S05]  /*12150*/  @!P3 BRA `(.L_x_1871) ;  /* 0x0000014400e0b947 */ /* 0x002fea0003800000 */
.L_x_1868:
[----:B01----:R-:W-:Y:S01]  /*12160*/  VIADD R8, R18, 0x400 ;  /* 0x0000040012087836 */ /* 0x003fe20000000000 */
[----:B------:R-:W-:Y:S05]  /*12170*/  WARPSYNC.ALL ;  /* 0x0000000000007948 */ /* 0x000fea0003800000 */
[----:B------:R-:W-:Y:S01]  /*12180*/  SHF.R.U32.HI R8, RZ, 0x4, R8 ;  /* 0x00000004ff087819 */ /* 0x000fe20000011608 */
[----:B------:R-:W-:Y:S01]  /*12190*/  WARPGROUP.ARRIVE ;  /* 0x00000000000079c5 */ /* 0x000fe20000000000 */
[----:B------:R-:W-:-:S05]  /*121a0*/  IMAD.MOV.U32 R11, RZ, RZ, 0x40000040 ;  /* 0x40000040ff0b7424 */ /* 0x000fca00078e00ff */
[----:B------:R-:W0:Y:S01]  /*121b0*/  S2R R15, SR_TID.X ;  /* 0x00000000000f7919 */ /* 0x000e220000002100 */
[----:B------:R-:W-:-:S04]  /*121c0*/  LOP3.LUT R8, R8, 0x3fff, RZ, 0xc0, !PT ;  /* 0x00003fff08087812 */ /* 0x000fc800078ec0ff */
[----:B------:R-:W-:-:S05]  /*121d0*/  LOP3.LUT R9, R8, 0x4000000, RZ, 0xfc, !PT ;  /* 0x0400000008097812 */ /* 0x000fca00078efcff */
[----:B------:R-:W-:Y:S02]  /*121e0*/  IMAD R8, R184, 0x800, R9 ;  /* 0x00000800b8087824 */ /* 0x000fe400078e0209 */
[----:B------:R-:W-:Y:S02]  /*121f0*/  IMAD.MOV.U32 R9, RZ, RZ, 0x40000040 ;  /* 0x40000040ff097424 */ /* 0x000fe400078e00ff */
[C---:B------:R-:W-:Y:S01]  /*12200*/  VIADD R10, R8.reuse, 0x80 ;  /* 0x00000080080a7836 */ /* 0x040fe20000000000 */
[----:B------:R-:W-:Y:S02]  /*12210*/  R2UR UR6, R8 ;  /* 0x00000000080672ca */ /* 0x000fe400000e0000 */
[----:B------:R-:W-:Y:S01]  /*12220*/  R2UR UR7, R9 ;  /* 0x00000000090772ca */ /* 0x000fe200000e0000 */
[----:B------:R-:W-:-:S12]  /*12230*/  IMAD.MOV.U32 R9, RZ, RZ, 0x40000040 ;  /* 0x40000040ff097424 */ /* 0x000fd800078e00ff */
[----:B------:R-:W-:Y:S01]  /*12240*/  HGMMA.64x128x16.F32.BF16 R88, R180, gdesc[UR4].tnspB, R88, gsb0 ;  /* 0x41e00004b4587df0 */ /* 0x000fe20008001858 */
[----:B------:R-:W-:Y:S01]  /*12250*/  R2UR UR6, R10 ;  /* 0x000000000a0672ca */ /* 0x000fe200000e0000 */
[----:B------:R-:W-:Y:S01]  /*12260*/  VIADD R10, R8, 0x100 ;  /* 0x00000100080a7836 */ /* 0x000fe20000000000 */
[----:B------:R-:W-:Y:S01]  /*12270*/  R2UR UR7, R11 ;  /* 0x000000000b0772ca */ /* 0x000fe200000e0000 */
[----:B------:R-:W-:Y:S01]  /*12280*/  IMAD.MOV.U32 R11, RZ, RZ, 0x40000040 ;  /* 0x40000040ff0b7424 */ /* 0x000fe200078e00ff */
[----:B0-----:R-:W-:Y:S01]  /*12290*/  SHF.R.U32.HI R15, RZ, 0x7, R15 ;  /* 0x00000007ff0f7819 */ /* 0x001fe2000001160f */
[----:B------:R-:W-:Y:S02]  /*122a0*/  WARPGROUP.DEPBAR.LE gsb0, 0x0 ;  /* 0x00008000000079c5 */ /* 0x000fe40000010000 */
[----:B------:R-:W-:-:S08]  /*122b0*/  WARPGROUP.ARRIVE ;  /* 0x00000000000079c5 */ /* 0x000fd00000000000 */
        /* <DEDUP_REMOVED lines=45> */
.L_x_1872:
[----:B------:R-:W1:Y:S01]  /*12590*/  @P1 LDC R9, c[0x0][0x44c] ;  /* 0x00011300ff091b82 */ /* 0x000e620000000800 */
[----:B------:R-:W-:Y:S01]  /*125a0*/  IMAD.IADD R20, R195, 0x1, R193 ;  /* 0x00000001c3147824 */ /* 0x000fe200078e02c1 */
[----:B------:R-:W-:Y:S01]  /*125b0*/  UMOV UR51, UR47 ;  /* 0x0000002f00337c82 */ /* 0x000fe20008000000 */
[----:B0-----:R-:W-:Y:S01]  /*125c0*/  IMAD R8, R13, 0x8, R18 ;  /* 0x000000080d087824 */ /* 0x001fe200078e0212 */
[----:B------:R-:W-:-:S03]  /*125d0*/  ULOP3.LUT UR6, URZ, UR51, URZ, 0x33, !UPT ;  /* 0x000000333f067292 */ /* 0x000fc6000f8e333f */
[----:B------:R-:W-:Y:S01]  /*125e0*/  VIADD R8, R8, 0x28840 ;  /* 0x0002884008087836 */ /* 0x000fe20000000000 */
[----:B------:R-:W0:Y:S01]  /*125f0*/  @P1 LDC R10, c[0x0][0x450] ;  /* 0x00011400ff0a1b82 */ /* 0x000e220000000800 */
[----:B-1----:R-:W-:-:S05]  /*12600*/  @P1 IMAD.HI.U32 R9, R20, R9, RZ ;  /* 0x0000000914091227 */ /* 0x002fca00078e00ff */
[----:B0-----:R-:W-:Y:S01]  /*12610*/  @P1 SHF.R.U32.HI R20, RZ, R10, R9 ;  /* 0x0000000aff141219 */ /* 0x001fe20000011609 */
[----:B------:R-:W-:Y:S02]  /*12620*/  IMAD.SHL.U32 R10, R4, 0x80, RZ ;  /* 0x00000080040a7824 */ /* 0x000fe400078e00ff */
[----:B------:R-:W-:Y:S02]  /*12630*/  IMAD.U32 R9, RZ, RZ, UR38 ;  /* 0x00000026ff097e24 */ /* 0x000fe4000f8e00ff */
[----:B------:R-:W0:Y:S01]  /*12640*/  SHFL.IDX PT, R154, R20, RZ, 0x1c1f ;  /* 0x001c1fff149a7589 */ /* 0x000e2200000e0000 */
[----:B------:R-:W-:Y:S02]  /*12650*/  IADD3 R152, -R10, 0x1, RZ ;  /* 0x000000010a987810 */ /* 0x000fe40007ffe1ff */
[----:B------:R-:W-:-:S03]  /*12660*/  PRMT R8, R9, 0x654, R8 ;  /* 0x0000065409087816 */ /* 0x000fc60000000008 */
[----:B------:R-:W-:Y:S01]  /*12670*/  IMAD R152, R191, -0x2, R152 ;  /* 0xfffffffebf987824 */ /* 0x000fe200078e0298 */
[----:B------:R1:W-:Y:S04]  /*12680*/  SYNCS.ARRIVE.TRANS64.RED.A1T0 RZ, [R8+URZ], RZ ;  /* 0x000000ff08ff79a7 */ /* 0x0003e8000810043f */
[----:B------:R-:W-:-:S05]  /*12690*/  IADD3 R152, -R189, R152, R190 ;  /* 0x00000098bd987210 */ /* 0x000fca0007ffe1be */
[C---:B------:R-:W-:Y:S02]  /*126a0*/  VIADD R15, R152.reuse, UR50 ;  /* 0x00000032980f7c36 */ /* 0x040fe40008000000 */
[----:B------:R-:W-:Y:S02]  /*126b0*/  VIADD R11, R152, UR6 ;  /* 0x00000006980b7c36 */ /* 0x000fe40008000000 */
[--C-:B0-----:R-:W-:Y:S02]  /*126c0*/  IMAD.IADD R21, R15, 0x1, R154.reuse ;  /* 0x000000010f157824 */ /* 0x101fe400078e029a */
[----:B------:R-:W-:Y:S01]  /*126d0*/  IMAD.IADD R152, R11, 0x1, R154 ;  /* 0x000000010b987824 */ /* 0x000fe200078e029a */
[----:B-1----:R-:W-:Y:S06]  /*126e0*/  @!P2 BRA `(.L_x_1873) ;  /* 0x000000000058a947 */ /* 0x002fec0003800000 */
[----:B------:R-:W-:Y:S01]  /*126f0*/  IADD3 R153, -R189, R190, R154 ;  /* 0x000000bebd997210 */ /* 0x000fe20007ffe19a */
[----:B------:R-:W-:Y:S03]  /*12700*/  BSSY B0, `(.L_x_1874) ;  /* 0x0000010000007945 */ /* 0x000fe60003800000 */
        /* <DEDUP_REMOVED lines=10> */
.L_x_1875:
[----:B------:R-:W-:-:S05]  /*127b0*/  IMAD.U32 R154, RZ, RZ, UR46 ;  /* 0x0000002eff9a7e24 */ /* 0x000fca000f8e00ff */
[----:B------:R-:W-:-:S13]  /*127c0*/  ISETP.NE.AND P3, PT, R154, 0x1, PT ;  /* 0x000000019a00780c */ /* 0x000fda0003f65270 */
[----:B------:R-:W0:Y:S02]  /*127d0*/  @P3 LDC.64 R8, c[0x0][0x9e8] ;  /* 0x00027a00ff083b82 */ /* 0x000e240000000a00 */
[----:B0-----:R-:W-:-:S05]  /*127e0*/  @P3 IMAD.HI.U32 R8, R153, R8, RZ ;  /* 0x0000000899083227 */ /* 0x001fca00078e00ff */
[----:B------:R-:W-:-:S07]  /*127f0*/  @P3 SHF.R.U32.HI R153, RZ, R9, R8 ;  /* 0x00000009ff993219 */ /* 0x000fce0000011608 */
.L_x_1876:
[----:B------:R-:W-:Y:S05]  /*12800*/  BSYNC B0 ;  /* 0x0000000000007941 */ /* 0x000fea0003800000 */
.L_x_1874:
[----:B------:R-:W-:-:S04]  /*12810*/  IMAD R8, R153, R154, -R10 ;  /* 0x0000009a99087224 */ /* 0x000fc800078e0a0a */
[----:B------:R-:W-:-:S05]  /*12820*/  IMAD R8, R191, -0x2, R8 ;  /* 0xfffffffebf087824 */ /* 0x000fca00078e0208 */
[----:B------:R-:W-:Y:S02]  /*12830*/  VIADDMNMX R21, R8, R154, R21, PT ;  /* 0x0000009a08157246 */ /* 0x000fe40003800115 */
[----:B------:R-:W-:-:S07]  /*12840*/  VIMNMX R152, R152, R8, !PT ;  /* 0x0000000898987248 */ /* 0x000fce0007fe0100 */
.L_x_1873:
[----:B------:R-:W-:Y:S01]  /*12850*/  ISETP.GT.AND P3, PT, R4, -0x1, PT ;  /* 0xffffffff0400780c */ /* 0x000fe20003f64270 */
[----:B------:R-:W0:Y:S03]  /*12860*/  SHFL.IDX PT, R20, R20, 0x1, 0x1c1f ;  /* 0x003c1f0014147f89 */ /* 0x000e2600000e0000 */
[C---:B------:R-:W-:Y:S02]  /*12870*/  ISETP.GT.AND P5, PT, R152.reuse, RZ, P3 ;  /* 0x000000ff9800720c */ /* 0x040fe40001fa4270 */
[----:B------:R-:W-:Y:S02]  /*12880*/  ISETP.GT.AND P4, PT, R152, 0x1, P3 ;  /* 0x000000019800780c */ /* 0x000fe40001f84270 */
[C---:B------:R-:W-:Y:S02]  /*12890*/  ISETP.LT.OR P5, PT, R21.reuse, 0x1, P5 ;  /* 0x000000011500780c */ /* 0x040fe40002fa1670 */
[----:B------:R-:W-:-:S02]  /*128a0*/  ISETP.LT.OR P4, PT, R21, 0x2, P4 ;  /* 0x000000021500780c */ /* 0x000fc40002781670 */
[----:B------:R-:W-:Y:S02]  /*128b0*/  FSEL R24, R24, -INF , !P5 ;  /* 0xff80000018187808 */ /* 0x000fe40006800000 */
[----:B------:R-:W-:Y:S02]  /*128c0*/  FSEL R25, R25, -INF , !P4 ;  /* 0xff80000019197808 */ /* 0x000fe40006000000 */
[C---:B------:R-:W-:Y:S02]  /*128d0*/  ISETP.GT.AND P5, PT, R152.reuse, 0x8, P3 ;  /* 0x000000089800780c */ /* 0x040fe40001fa4270 */
[----:B------:R-:W-:Y:S02]  /*128e0*/  ISETP.GT.AND P4, PT, R152, 0x9, P3 ;  /* 0x000000099800780c */ /* 0x000fe40001f84270 */
[C---:B------:R-:W-:Y:S02]  /*128f0*/  ISETP.LT.OR P5, PT, R21.reuse, 0x9, P5 ;  /* 0x000000091500780c */ /* 0x040fe40002fa1670 */
[----:B------:R-:W-:-:S02]  /*12900*/  ISETP.LT.OR P4, PT, R21, 0xa, P4 ;  /* 0x0000000a1500780c */ /* 0x000fc40002781670 */
[----:B------:R-:W-:Y:S01]  /*12910*/  FSEL R28, R28, -INF , !P5 ;  /* 0xff8000001c1c7808 */ /* 0x000fe20006800000 */
[--C-:B0-----:R-:W-:Y:S01]  /*12920*/  IMAD.IADD R15, R15, 0x1, R20.reuse ;  /* 0x000000010f0f7824 */ /* 0x101fe200078e0214 */
[----:B------:R-:W-:Y:S01]  /*12930*/  FSEL R29, R29, -INF , !P4 ;  /* 0xff8000001d1d7808 */ /* 0x000fe20006000000 */
[----:B------:R-:W-:Y:S01]  /*12940*/  IMAD.IADD R11, R11, 0x1, R20 ;  /* 0x000000010b0b7824 */ /* 0x000fe200078e0214 */
[C---:B------:R-:W-:Y:S02]  /*12950*/  ISETP.GT.AND P5, PT, R152.reuse, 0x10, P3 ;  /* 0x000000109800780c */ /* 0x040fe40001fa4270 */
        /* <DEDUP_REMOVED lines=82> */
[----:B------:R-:W-:Y:S01]  /*12e80*/  FSEL R85, R85, -INF , !P4 ;  /* 0xff80000055557808 */ /* 0x000fe20006000000 */
[----:B------:R-:W-:Y:S08]  /*12e90*/  @!P2 BRA `(.L_x_1877) ;  /* 0x000000000058a947 */ /* 0x000ff00003800000 */
        /* <DEDUP_REMOVED lines=12> */
.L_x_1879:
[----:B------:R-:W-:-:S05]  /*12f60*/  IMAD.U32 R20, RZ, RZ, UR46 ;  /* 0x0000002eff147e24 */ /* 0x000fca000f8e00ff */
[----:B------:R-:W-:-:S13]  /*12f70*/  ISETP.NE.AND P4, PT, R20, 0x1, PT ;  /* 0x000000011400780c */ /* 0x000fda0003f85270 */
[----:B------:R-:W0:Y:S02]  /*12f80*/  @P4 LDC.64 R8, c[0x0][0x9e8] ;  /* 0x00027a00ff084b82 */ /* 0x000e240000000a00 */
[----:B0-----:R-:W-:-:S05]  /*12f90*/  @P4 IMAD.HI.U32 R8, R21, R8, RZ ;  /* 0x0000000815084227 */ /* 0x001fca00078e00ff */
[----:B------:R-:W-:-:S07]  /*12fa0*/  @P4 SHF.R.U32.HI R21, RZ, R9, R8 ;  /* 0x00000009ff154219 */ /* 0x000fce0000011608 */
.L_x_1880:
[----:B------:R-:W-:Y:S05]  /*12fb0*/  BSYNC B0 ;  /* 0x0000000000007941 */ /* 0x000fea0003800000 */
.L_x_1878:
[----:B------:R-:W-:-:S04]  /*12fc0*/  IMAD R10, R21, R20, -R10 ;  /* 0x00000014150a7224 */ /* 0x000fc800078e0a0a */
[----:B------:R-:W-:-:S05]  /*12fd0*/  IMAD R10, R191, -0x2, R10 ;  /* 0xfffffffebf0a7824 */ /* 0x000fca00078e020a */
[----:B------:R-:W-:Y:S02]  /*12fe0*/  VIADDMNMX R15, R10, R20, R15, PT ;  /* 0x000000140a0f7246 */ /* 0x000fe4000380010f */
[----:B------:R-:W-:-:S07]  /*12ff0*/  VIMNMX R11, R11, R10, !PT ;  /* 0x0000000a0b0b7248 */ /* 0x000fce0007fe0100 */
.L_x_1877:
[----:B------:R-:W-:Y:S01]  /*13000*/  FMNMX.FTZ R8, R24, R3, !PT ;  /* 0x0000000318087209 */ /* 0x000fe20007810000 */
[----:B------:R-:W-:Y:S01]  /*13010*/  UMOV UR52, UR45 ;  /* 0x0000002d00347c82 */ /* 0x000fe20008000000 */
        /* <DEDUP_REMOVED lines=63> */
[----:B------:R-:W-:Y:S01]  /*13410*/  ISETP.GT.AND P4, PT, R11, 0x21, P3 ;  /* 0x000000210b00780c */ /* 0x000fe20001f84270 */
[----:B------:R-:W0:Y:S01]  /*13420*/  SHFL.BFLY PT, R9, R8, 0x2, 0x1f ;  /* 0x0c401f0008097f89 */ /* 0x000e2200000e0000 */
[----:B------:R-:W-:-:S02]  /*13430*/  FSEL R54, R54, -INF , !P5 ;  /* 0xff80000036367808 */ /* 0x000fc40006800000 */
[----:B------:R-:W-:Y:S02]  /*13440*/  ISETP.GT.AND P5, PT, R11, 0x40, P3 ;  /* 0x000000400b00780c */ /* 0x000fe40001fa4270 */
[C---:B------:R-:W-:Y:S02]  /*13450*/  ISETP.LT.OR P4, PT, R15.reuse, 0x22, P4 ;  /* 0x000000220f00780c */ /* 0x040fe40002781670 */
[----:B------:R-:W-:Y:S02]  /*13460*/  ISETP.LT.OR P5, PT, R15, 0x41, P5 ;  /* 0x000000410f00780c */ /* 0x000fe40002fa1670 */
[----:B------:R-:W-:Y:S02]  /*13470*/  FSEL R43, R43, -INF , !P4 ;  /* 0xff8000002b2b7808 */ /* 0x000fe40006000000 */
[----:B------:R-:W-:Y:S02]  /*13480*/  ISETP.GT.AND P4, PT, R11, 0x29, P3 ;  /* 0x000000290b00780c */ /* 0x000fe40001f84270 */
[----:B------:R-:W-:-:S02]  /*13490*/  FSEL R58, R58, -INF , !P5 ;  /* 0xff8000003a3a7808 */ /* 0x000fc40006800000 */
[----:B------:R-:W-:Y:S02]  /*134a0*/  ISETP.GT.AND P5, PT, R11, 0x41, P3 ;  /* 0x000000410b00780c */ /* 0x000fe40001fa4270 */
[C---:B------:R-:W-:Y:S02]  /*134b0*/  ISETP.LT.OR P4, PT, R15.reuse, 0x2a, P4 ;  /* 0x0000002a0f00780c */ /* 0x040fe40002781670 */
[----:B------:R-:W-:Y:S02]  /*134c0*/  ISETP.LT.OR P5, PT, R15, 0x42, P5 ;  /* 0x000000420f00780c */ /* 0x000fe40002fa1670 */
[----:B------:R-:W-:Y:S02]  /*134d0*/  FSEL R47, R47, -INF , !P4 ;  /* 0xff8000002f2f7808 */ /* 0x000fe40006000000 */
[----:B------:R-:W-:Y:S02]  /*134e0*/  ISETP.GT.AND P4, PT, R11, 0x31, P3 ;  /* 0x000000310b00780c */ /* 0x000fe40001f84270 */
[----:B0-----:R-:W-:-:S02]  /*134f0*/  FMNMX.FTZ R8, R8, R9, !PT ;  /* 0x0000000908087209 */ /* 0x001fc40007810000 */
[----:B------:R-:W-:Y:S02]  /*13500*/  FSEL R59, R59, -INF , !P5 ;  /* 0xff8000003b3b7808 */ /* 0x000fe40006800000 */
[----:B------:R-:W-:Y:S01]  /*13510*/  ISETP.GT.AND P5, PT, R11, 0x48, P3 ;  /* 0x000000480b00780c */ /* 0x000fe20001fa4270 */
[----:B------:R-:W0:Y:S01]  /*13520*/  SHFL.BFLY PT, R9, R8, 0x1, 0x1f ;  /* 0x0c201f0008097f89 */ /* 0x000e2200000e0000 */
[C---:B------:R-:W-:Y:S02]  /*13530*/  ISETP.LT.OR P4, PT, R15.reuse, 0x32, P4 ;  /* 0x000000320f00780c */ /* 0x040fe40002781670 */
[----:B------:R-:W-:Y:S02]  /*13540*/  ISETP.LT.OR P5, PT, R15, 0x49, P5 ;  /* 0x000000490f00780c */ /* 0x000fe40002fa1670 */
[----:B------:R-:W-:Y:S02]  /*13550*/  FSEL R51, R51, -INF , !P4 ;  /* 0xff80000033337808 */ /* 0x000fe40006000000 */
[----:B------:R-:W-:-:S02]  /*13560*/  ISETP.GT.AND P4, PT, R11, 0x39, P3 ;  /* 0x000000390b00780c */ /* 0x000fc40001f84270 */
[----:B------:R-:W-:Y:S02]  /*13570*/  FSEL R62, R62, -INF , !P5 ;  /* 0xff8000003e3e7808 */ /* 0x000fe40006800000 */
[----:B------:R-:W-:Y:S02]  /*13580*/  ISETP.GT.AND P5, PT, R11, RZ, P3 ;  /* 0x000000ff0b00720c */ /* 0x000fe40001fa4270 */
[C---:B------:R-:W-:Y:S02]  /*13590*/  ISETP.LT.OR P4, PT, R15.reuse, 0x3a, P4 ;  /* 0x0000003a0f00780c */ /* 0x040fe40002781670 */
[----:B------:R-:W-:Y:S02]  /*135a0*/  ISETP.LT.OR P5, PT, R15, 0x1, P5 ;  /* 0x000000010f00780c */ /* 0x000fe40002fa1670 */
[----:B------:R-:W-:Y:S02]  /*135b0*/  FSEL R55, R55, -INF , !P4 ;  /* 0xff80000037377808 */ /* 0x000fe40006000000 */
[----:B------:R-:W-:-:S02]  /*135c0*/  FSEL R153, R26, -INF , !P5 ;  /* 0xff8000001a997808 */ /* 0x000fc40006800000 */
[----:B------:R-:W-:Y:S02]  /*135d0*/  ISETP.GT.AND P5, PT, R11, 0x49, P3 ;  /* 0x000000490b00780c */ /* 0x000fe40001fa4270 */
[----:B------:R-:W-:Y:S02]  /*135e0*/  FMNMX.FTZ R20, R153, R0, !PT ;  /* 0x0000000099147209 */ /* 0x000fe40007810000 */
[----:B0-----:R-:W-:Y:S02]  /*135f0*/  FMNMX.FTZ R8, R8, R9, !PT ;  /* 0x0000000908087209 */ /* 0x001fe40007810000 */
[----:B------:R-:W-:Y:S02]  /*13600*/  ISETP.LT.OR P5, PT, R15, 0x4a, P5 ;  /* 0x0000004a0f00780c */ /* 0x000fe40002fa1670 */
[C---:B------:R-:W-:Y:S01]  /*13610*/  FSETP.NEU.FTZ.AND P4, PT, R8.reuse, -INF , PT ;  /* 0xff8000000800780b */ /* 0x040fe20003f9d000 */
[----:B------:R-:W-:Y:S01]  /*13620*/  FMUL.FTZ R10, R8, UR52 ;  /* 0x00000034080a7c20 */ /* 0x000fe20008410000 */
[----:B------:R-:W-:-:S02]  /*13630*/  FSEL R63, R63, -INF , !P5 ;  /* 0xff8000003f3f7808 */ /* 0x000fc40006800000 */
[----:B------:R-:W-:Y:S02]  /*13640*/  ISETP.GT.AND P5, PT, R11, 0x50, P3 ;  /* 0x000000500b00780c */ /* 0x000fe40001fa4270 */
[----:B------:R-:W-:Y:S02]  /*13650*/  FSEL R10, R10, RZ, P4 ;  /* 0x000000ff0a0a7208 */ /* 0x000fe40002000000 */
[----:B------:R-:W-:-:S03]  /*13660*/  ISETP.LT.OR P5, PT, R15, 0x51, P5 ;  /* 0x000000510f00780c */ /* 0x000fc60002fa1670 */
[--C-:B------:R-:W-:Y:S01]  /*13670*/  FFMA.FTZ R21, R29, UR52, -R10.reuse ;  /* 0x000000341d157c23 */ /* 0x100fe2000801080a */
[----:B------:R-:W-:Y:S01]  /*13680*/  FMNMX.FTZ R29, R27, R20, !PT ;  /* 0x000000141b1d7209 */ /* 0x000fe20007810000 */
[--C-:B------:R-:W-:Y:S01]  /*13690*/  FFMA.FTZ R180, R25, UR52, -R10.reuse ;  /* 0x0000003419b47c23 */ /* 0x100fe2000801080a */
[--C-:B------:R-:W-:Y:S01]  /*136a0*/  FFMA.FTZ R25, R33, UR52, -R10.reuse ;  /* 0x0000003421197c23 */ /* 0x100fe2000801080a */
[----:B------:R-:W-:Y:S01]  /*136b0*/  FSEL R66, R66, -INF , !P5 ;  /* 0xff80000042427808 */ /* 0x000fe20006800000 */
[--C-:B------:R-:W-:Y:S01]  /*136c0*/  FFMA.FTZ R9, R24, UR52, -R10.reuse ;  /* 0x0000003418097c23 */ /* 0x100fe2000801080a */
[----:B------:R-:W-:Y:S01]  /*136d0*/  FMNMX.FTZ R20, R30, R29, !PT ;  /* 0x0000001d1e147209 */ /* 0x000fe20007810000 */
[--C-:B------:R-:W-:Y:S01]  /*136e0*/  FFMA.FTZ R57, R57, UR52, -R10.reuse ;  /* 0x0000003439397c23 */ /* 0x100fe2000801080a */
[----:B------:R-:W-:Y:S01]  /*136f0*/  ISETP.GT.AND P5, PT, R11, 0x51, P3 ;  /* 0x000000510b00780c */ /* 0x000fe20001fa4270 */
        /* <DEDUP_REMOVED lines=36> */
[----:B------:R-:W-:Y:S01]  /*13940*/  MUFU.EX2 R9, R9 ;  /* 0x0000000900097308 */ /* 0x000fe20000000800 */
[----:B------:R-:W-:Y:S01]  /*13950*/  FMNMX.FTZ R20, R50, R37, !PT ;  /* 0x0000002532147209 */ /* 0x000fe20007810000 */
[----:B------:R-:W-:Y:S01]  /*13960*/  FFMA.FTZ R37, R45, UR52, -R10 ;  /* 0x000000342d257c23 */ /* 0x000fe2000801080a */
[----:B------:R-:W-:-:S02]  /*13970*/  ISETP.LT.OR P5, PT, R15, 0x61, P5 ;  /* 0x000000610f00780c */ /* 0x000fc40002fa1670 */
[----:B------:R-:W-:Y:S02]  /*13980*/  FMNMX.FTZ R41, R51, R20, !PT ;  /* 0x0000001433297209 */ /* 0x000fe40007810000 */
[----:B------:R-:W-:Y:S01]  /*13990*/  FSEL R74, R74, -INF , !P5 ;  /* 0xff8000004a4a7808 */ /* 0x000fe20006800000 */
[----:B------:R-:W-:Y:S01]  /*139a0*/  MUFU.EX2 R180, R180 ;  /* 0x000000b400b47308 */ /* 0x000fe20000000800 */
[----:B------:R-:W-:Y:S02]  /*139b0*/  FMNMX.FTZ R20, R54, R41, !PT ;  /* 0x0000002936147209 */ /* 0x000fe40007810000 */
[----:B------:R-:W-:Y:S02]  /*139c0*/  ISETP.GT.AND P5, PT, R11, 0x61, P3 ;  /* 0x000000610b00780c */ /* 0x000fe40001fa4270 */
[----:B------:R-:W-:Y:S02]  /*139d0*/  FMNMX.FTZ R41, R55, R20, !PT ;  /* 0x0000001437297209 */ /* 0x000fe40007810000 */
[----:B------:R-:W-:Y:S01]  /*139e0*/  ISETP.LT.OR P5, PT, R15, 0x62, P5 ;  /* 0x000000620f00780c */ /* 0x000fe20002fa1670 */
[----:B------:R-:W-:Y:S01]  /*139f0*/  MUFU.EX2 R182, R182 ;  /* 0x000000b600b67308 */ /* 0x000fe20000000800 */
[----:B------:R-:W-:Y:S01]  /*13a00*/  FMNMX.FTZ R20, R58, R41, !PT ;  /* 0x000000293a147209 */ /* 0x000fe20007810000 */
[--C-:B------:R-:W-:Y:S01]  /*13a10*/  FFMA.FTZ R41, R49, UR52, -R10.reuse ;  /* 0x0000003431297c23 */ /* 0x100fe2000801080a */
[----:B------:R-:W-:Y:S01]  /*13a20*/  FSEL R24, R75, -INF , !P5 ;  /* 0xff8000004b187808 */ /* 0x000fe20006800000 */
[--C-:B------:R-:W-:Y:S01]  /*13a30*/  FFMA.FTZ R75, R61, UR52, -R10.reuse ;  /* 0x000000343d4b7c23 */ /* 0x100fe2000801080a */
[----:B------:R-:W-:Y:S01]  /*13a40*/  FMNMX.FTZ R45, R59, R20, !PT ;  /* 0x000000143b2d7209 */ /* 0x000fe20007810000 */
[----:B------:R-:W-:Y:S01]  /*13a50*/  FFMA.FTZ R61, R65, UR52, -R10 ;  /* 0x00000034413d7c23 */ /* 0x000fe2000801080a */
[----:B------:R-:W-:Y:S01]  /*13a60*/  ISETP.GT.AND P5, PT, R11, 0x68, P3 ;  /* 0x000000680b00780c */ /* 0x000fe20001fa4270 */
[----:B------:R-:W-:Y:S01]  /*13a70*/  MUFU.EX2 R21, R21 ;  /* 0x0000001500157308 */ /* 0x000fe20000000800 */
[----:B------:R-:W-:-:S02]  /*13a80*/  FMNMX.FTZ R20, R62, R45, !PT ;  /* 0x0000002d3e147209 */ /* 0x000fc40007810000 */
[----:B------:R-:W-:Y:S02]  /*13a90*/  ISETP.LT.OR P5, PT, R15, 0x69, P5 ;  /* 0x000000690f00780c */ /* 0x000fe40002fa1670 */
[----:B------:R-:W-:Y:S02]  /*13aa0*/  FMNMX.FTZ R45, R63, R20, !PT ;  /* 0x000000143f2d7209 */ /* 0x000fe40007810000 */
[----:B------:R-:W-:Y:S01]  /*13ab0*/  FSEL R78, R78, -INF , !P5 ;  /* 0xff8000004e4e7808 */ /* 0x000fe20006800000 */
[----:B------:R-:W-:Y:S01]  /*13ac0*/  MUFU.EX2 R176, R176 ;  /* 0x000000b000b07308 */ /* 0x000fe20000000800 */
[----:B------:R-:W-:Y:S01]  /*13ad0*/  FMNMX.FTZ R20, R66, R45, !PT ;  /* 0x0000002d42147209 */ /* 0x000fe20007810000 */
[----:B------:R-:W-:Y:S01]  /*13ae0*/  FFMA.FTZ R45, R53, UR52, -R10 ;  /* 0x00000034352d7c23 */ /* 0x000fe2000801080a */
[----:B------:R-:W-:Y:S02]  /*13af0*/  ISETP.GT.AND P5, PT, R11, 0x69, P3 ;  /* 0x000000690b00780c */ /* 0x000fe40001fa4270 */
[----:B------:R-:W-:-:S02]  /*13b00*/  FMNMX.FTZ R49, R67, R20, !PT ;  /* 0x0000001443317209 */ /* 0x000fc40007810000 */
[----:B------:R-:W-:Y:S01]  /*13b10*/  ISETP.LT.OR P5, PT, R15, 0x6a, P5 ;  /* 0x0000006a0f00780c */ /* 0x000fe20002fa1670 */
[----:B------:R-:W-:Y:S01]  /*13b20*/  MUFU.EX2 R25, R25 ;  /* 0x0000001900197308 */ /* 0x000fe20000000800 */
[----:B------:R-:W-:Y:S02]  /*13b30*/  FMNMX.FTZ R20, R70, R49, !PT ;  /* 0x0000003146147209 */ /* 0x000fe40007810000 */
[----:B------:R-:W-:Y:S02]  /*13b40*/  FSEL R79, R79, -INF , !P5 ;  /* 0xff8000004f4f7808 */ /* 0x000fe40006800000 */
[----:B------:R-:W-:Y:S02]  /*13b50*/  ISETP.GT.AND P5, PT, R11, 0x70, P3 ;  /* 0x000000700b00780c */ /* 0x000fe40001fa4270 */
[----:B------:R-:W-:Y:S01]  /*13b60*/  FMNMX.FTZ R49, R71, R20, !PT ;  /* 0x0000001447317209 */ /* 0x000fe20007810000 */
[----:B------:R-:W-:Y:S01]  /*13b70*/  MUFU.EX2 R178, R178 ;  /* 0x000000b200b27308 */ /* 0x000fe20000000800 */
[----:B------:R-:W-:-:S02]  /*13b80*/  ISETP.LT.OR P5, PT, R15, 0x71, P5 ;  /* 0x000000710f00780c */ /* 0x000fc40002fa1670 */
[----:B------:R-:W-:Y:S02]  /*13b90*/  FMNMX.FTZ R49, R74, R49, !PT ;  /* 0x000000314a317209 */ /* 0x000fe40007810000 */
[----:B------:R-:W-:Y:S02]  /*13ba0*/  FSEL R82, R82, -INF , !P5 ;  /* 0xff80000052527808 */ /* 0x000fe40006800000 */
[----:B------:R-:W-:Y:S01]  /*13bb0*/  ISETP.GT.AND P5, PT, R11, 0x71, P3 ;  /* 0x000000710b00780c */ /* 0x000fe20001fa4270 */
[----:B------:R-:W-:Y:S01]  /*13bc0*/  MUFU.EX2 R29, R29 ;  /* 0x0000001d001d7308 */ /* 0x000fe20000000800 */
[----:B------:R-:W-:Y:S02]  /*13bd0*/  FMNMX.FTZ R53, R24, R49, !PT ;  /* 0x0000003118357209 */ /* 0x000fe40007810000 */
[----:B------:R-:W-:Y:S02]  /*13be0*/  ISETP.LT.OR P5, PT, R15, 0x72, P5 ;  /* 0x000000720f00780c */ /* 0x000fe40002fa1670 */
[----:B------:R-:W-:-:S02]  /*13bf0*/  FMNMX.FTZ R20, R78, R53, !PT ;  /* 0x000000354e147209 */ /* 0x000fc40007810000 */
[----:B------:R-:W-:Y:S01]  /*13c00*/  FSEL R83, R83, -INF , !P5 ;  /* 0xff80000053537808 */ /* 0x000fe20006800000 */
[----:B------:R0:W-:Y:S01]  /*13c10*/  MUFU.EX2 R49, R57 ;  /* 0x0000003900317308 */ /* 0x0001e20000000800 */
[----:B------:R-:W-:Y:S02]  /*13c20*/  ISETP.GT.AND P5, PT, R11, 0x78, P3 ;  /* 0x000000780b00780c */ /* 0x000fe40001fa4270 */
[----:B------:R-:W-:Y:S02]  /*13c30*/  FMNMX.FTZ R53, R79, R20, !PT ;  /* 0x000000144f357209 */ /* 0x000fe40007810000 */
[----:B------:R-:W-:Y:S02]  /*13c40*/  ISETP.GT.AND P3, PT, R11, 0x79, P3 ;  /* 0x000000790b00780c */ /* 0x000fe40001f64270 */
[----:B------:R-:W-:Y:S01]  /*13c50*/  ISETP.LT.OR P5, PT, R15, 0x79, P5 ;  /* 0x000000790f00780c */ /* 0x000fe20002fa1670 */
[----:B------:R-:W-:Y:S01]  /*13c60*/  MUFU.EX2 R172, R172 ;  /* 0x000000ac00ac7308 */ /* 0x000fe20000000800 */
[----:B------:R-:W-:Y:S01]  /*13c70*/  FMNMX.FTZ R20, R82, R53, !PT ;  /* 0x0000003552147209 */ /* 0x000fe20007810000 */
[--C-:B0-----:R-:W-:Y:S01]  /*13c80*/  FFMA.FTZ R57, R69, UR52, -R10.reuse ;  /* 0x0000003445397c23 */ /* 0x101fe2000801080a */
[----:B------:R-:W-:Y:S01]  /*13c90*/  ISETP.LT.OR P3, PT, R15, 0x7a, P3 ;  /* 0x0000007a0f00780c */ /* 0x000fe20001f61670 */
[--C-:B------:R-:W-:Y:S01]  /*13ca0*/  FFMA.FTZ R53, R73, UR52, -R10.reuse ;  /* 0x0000003449357c23 */ /* 0x100fe2000801080a */
[----:B------:R-:W-:Y:S01]  /*13cb0*/  FSEL R86, R86, -INF , !P5 ;  /* 0xff80000056567808 */ /* 0x000fe20006800000 */
[----:B------:R-:W-:Y:S01]  /*13cc0*/  FFMA.FTZ R15, R77, UR52, -R10 ;  /* 0x000000344d0f7c23 */ /* 0x000fe2000801080a */
[----:B------:R-:W-:Y:S01]  /*13cd0*/  FMNMX.FTZ R11, R83, R20, !PT ;  /* 0x00000014530b7209 */ /* 0x000fe20007810000 */
[----:B------:R-:W-:Y:S01]  /*13ce0*/  MUFU.EX2 R33, R33 ;  /* 0x0000002100217308 */ /* 0x000fe20000000800 */
[----:B------:R-:W-:-:S02]  /*13cf0*/  FSEL R87, R87, -INF , !P3 ;  /* 0xff80000057577808 */ /* 0x000fc40005800000 */
[----:B------:R-:W-:-:S04]  /*13d00*/  FMNMX.FTZ R20, R86, R11, !PT ;  /* 0x0000000b56147209 */ /* 0x000fc80007810000 */
[----:B------:R-:W-:Y:S01]  /*13d10*/  FMNMX.FTZ R20, R87, R20, !PT ;  /* 0x0000001457147209 */ /* 0x000fe20007810000 */
[----:B------:R-:W-:Y:S04]  /*13d20*/  MUFU.EX2 R174, R174 ;  /* 0x000000ae00ae7308 */ /* 0x000fe80000000800 */
[----:B------:R-:W0:Y:S04]  /*13d30*/  SHFL.BFLY PT, R11, R20, 0x2, 0x1f ;  /* 0x0c401f00140b7f89 */ /* 0x000e2800000e0000 */
[----:B------:R-:W-:Y:S08]  /*13d40*/  MUFU.EX2 R37, R37 ;  /* 0x0000002500257308 */ /* 0x000ff00000000800 */
[----:B------:R-:W-:Y:S08]  /*13d50*/  MUFU.EX2 R168, R168 ;  /* 0x000000a800a87308 */ /* 0x000ff00000000800 */
[----:B------:R-:W-:Y:S01]  /*13d60*/  MUFU.EX2 R41, R41 ;  /* 0x0000002900297308 */ /* 0x000fe20000000800 */
[----:B0-----:R-:W-:Y:S01]  /*13d70*/  FMNMX.FTZ R26, R20, R11, !PT ;  /* 0x0000000b141a7209 */ /* 0x001fe20007810000 */
[----:B------:R-:W-:Y:S01]  /*13d80*/  FFMA.FTZ R11, R81, UR52, -R10 ;  /* 0x00000034510b7c23 */ /* 0x000fe2000801080a */
[----:B------:R-:W-:-:S05]  /*13d90*/  FSEL R20, R8, RZ, P4 ;  /* 0x000000ff08147208 */ /* 0x000fca0002000000 */
[----:B------:R-:W-:Y:S01]  /*13da0*/  MUFU.EX2 R170, R170 ;  /* 0x000000aa00aa7308 */ /* 0x000fe20000000800 */
[----:B------:R-:W0:Y:S01]  /*13db0*/  SHFL.BFLY PT, R65, R26, 0x1, 0x1f ;  /* 0x0c201f001a417f89 */ /* 0x000e2200000e0000 */
[----:B------:R-:W-:-:S04]  /*13dc0*/  FADD.FTZ R20, -R20, R3 ;  /* 0x0000000314147221 */ /* 0x000fc80000010100 */
[----:B------:R-:W-:Y:S02]  /*13dd0*/  FMUL.FTZ R20, R20, UR52 ;  /* 0x0000003414147c20 */ /* 0x000fe40008410000 */
[----:B------:R-:W-:Y:S08]  /*13de0*/  MUFU.EX2 R45, R45 ;  /* 0x0000002d002d7308 */ /* 0x000ff00000000800 */
[----:B------:R-:W1:Y:S08]  /*13df0*/  MUFU.EX2 R20, R20 ;  /* 0x0000001400147308 */ /* 0x000e700000000800 */
[----:B------:R-:W-:Y:S01]  /*13e00*/  MUFU.EX2 R164, R164 ;  /* 0x000000a400a47308 */ /* 0x000fe20000000800 */
[----:B0-----:R-:W-:-:S04]  /*13e10*/  FMNMX.FTZ R10, R26, R65, !PT ;  /* 0x000000411a0a7209 */ /* 0x001fc80007810000 */
[C---:B------:R-:W-:Y:S01]  /*13e20*/  FSETP.NEU.FTZ.AND P3, PT, R10.reuse, -INF , PT ;  /* 0xff8000000a00780b */ /* 0x040fe20003f7d000 */
[----:B------:R-:W-:Y:S02]  /*13e30*/  FMUL.FTZ R26, R10, UR52 ;  /* 0x000000340a1a7c20 */ /* 0x000fe40008410000 */
[----:B------:R-:W-:Y:S03]  /*13e40*/  MUFU.EX2 R166, R166 ;  /* 0x000000a600a67308 */ /* 0x000fe60000000800 */
[----:B------:R-:W-:-:S05]  /*13e50*/  FSEL R26, R26, RZ, P3 ;  /* 0x000000ff1a1a7208 */ /* 0x000fca0001800000 */
[--C-:B------:R-:W-:Y:S01]  /*13e60*/  FFMA.FTZ R28, R27, UR52, -R26.reuse ;  /* 0x000000341b1c7c23 */ /* 0x100fe2000801081a */
[----:B------:R-:W-:Y:S01]  /*13e70*/  FSEL R27, R10, RZ, P3 ;  /* 0x000000ff0a1b7208 */ /* 0x000fe20001800000 */
[--C-:B------:R-:W-:Y:S01]  /*13e80*/  FFMA.FTZ R181, R153, UR52, -R26.reuse ;  /* 0x0000003499b57c23 */ /* 0x100fe2000801081a */
[--C-:B------:R-:W-:Y:S01]  /*13e90*/  FFMA.FTZ R183, R30, UR52, -R26.reuse ;  /* 0x000000341eb77c23 */ /* 0x100fe2000801081a */
[--C-:B------:R-:W-:Y:S01]  /*13ea0*/  FFMA.FTZ R30, R31, UR52, -R26.reuse ;  /* 0x000000341f1e7c23 */ /* 0x100fe2000801081a */
[----:B------:R-:W-:Y:S01]  /*13eb0*/  FFMA.FTZ R177, R34, UR52, -R26 ;  /* 0x0000003422b17c23 */ /* 0x000fe2000801081a */
[----:B------:R-:W-:Y:S01]  /*13ec0*/  FADD.FTZ R27, -R27, R0 ;  /* 0x000000001b1b7221 */ /* 0x000fe20000010100 */
[----:B------:R-:W-:Y:S01]  /*13ed0*/  MUFU.EX2 R28, R28 ;  /* 0x0000001c001c7308 */ /* 0x000fe20000000800 */
[--C-:B------:R-:W-:Y:S01]  /*13ee0*/  FFMA.FTZ R32, R35, UR52, -R26.reuse ;  /* 0x0000003423207c23 */ /* 0x100fe2000801081a */
[--C-:B------:R-:W-:Y:S01]  /*13ef0*/  FFMA.FTZ R179, R38, UR52, -R26.reuse ;  /* 0x0000003426b37c23 */ /* 0x100fe2000801081a */
[----:B------:R-:W-:Y:S01]  /*13f00*/  FMUL.FTZ R0, R27, UR52 ;  /* 0x000000341b007c20 */ /* 0x000fe20008410000 */
[----:B-1----:R-:W-:Y:S01]  /*13f10*/  FFMA.FTZ R27, R20, R6, R9 ;  /* 0x00000006141b7223 */ /* 0x002fe20000010009 */
[--C-:B------:R-:W-:Y:S01]  /*13f20*/  FFMA.FTZ R34, R39, UR52, -R26.reuse ;  /* 0x0000003427227c23 */ /* 0x100fe2000801081a */
[--C-:B------:R-:W-:Y:S01]  /*13f30*/  FFMA.FTZ R173, R42, UR52, -R26.reuse ;  /* 0x000000342aad7c23 */ /* 0x100fe2000801081a */
[--C-:B------:R-:W-:Y:S01]  /*13f40*/  FFMA.FTZ R36, R43, UR52, -R26.reuse ;  /* 0x000000342b247c23 */ /* 0x100fe2000801081a */
[----:B------:R-:W-:Y:S01]  /*13f50*/  MUFU.EX2 R181, R181 ;  /* 0x000000b500b57308 */ /* 0x000fe20000000800 */
[----:B------:R-:W-:Y:S01]  /*13f60*/  FADD.FTZ R27, R180, R27 ;  /* 0x0000001bb41b7221 */ /* 0x000fe20000010000 */
[--C-:B------:R-:W-:Y:S01]  /*13f70*/  FFMA.FTZ R175, R46, UR52, -R26.reuse ;  /* 0x000000342eaf7c23 */ /* 0x100fe2000801081a */
[--C-:B------:R-:W-:Y:S01]  /*13f80*/  FFMA.FTZ R38, R47, UR52, -R26.reuse ;  /* 0x000000342f267c23 */ /* 0x100fe2000801081a */
[--C-:B------:R-:W-:Y:S01]  /*13f90*/  FFMA.FTZ R169, R50, UR52, -R26.reuse ;  /* 0x0000003432a97c23 */ /* 0x100fe2000801081a */
[----:B------:R-:W-:Y:S01]  /*13fa0*/  FADD.FTZ R48, R182, R27 ;  /* 0x0000001bb6307221 */ /* 0x000fe20000010000 */
[--C-:B------:R-:W-:Y:S01]  /*13fb0*/  FFMA.FTZ R40, R51, UR52, -R26.reuse ;  /* 0x0000003433287c23 */ /* 0x100fe2000801081a */
[----:B------:R-:W-:Y:S01]  /*13fc0*/  FFMA.FTZ R171, R54, UR52, -R26 ;  /* 0x0000003436ab7c23 */ /* 0x000fe2000801081a */
[----:B------:R-:W0:Y:S01]  /*13fd0*/  MUFU.EX2 R0, R0 ;  /* 0x0000000000007308 */ /* 0x000e220000000800 */
[----:B------:R-:W-:Y:S01]  /*13fe0*/  FADD.FTZ R27, R21, R48 ;  /* 0x00000030151b7221 */ /* 0x000fe20000010000 */
[--C-:B------:R-:W-:Y:S01]  /*13ff0*/  FFMA.FTZ R42, R55, UR52, -R26.reuse ;  /* 0x00000034372a7c23 */ /* 0x100fe2000801081a */
[--C-:B------:R-:W-:Y:S01]  /*14000*/  FFMA.FTZ R165, R58, UR52, -R26.reuse ;  /* 0x000000343aa57c23 */ /* 0x100fe2000801081a */
[--C-:B------:R-:W-:Y:S01]  /*14010*/  FFMA.FTZ R44, R59, UR52, -R26.reuse ;  /* 0x000000343b2c7c23 */ /* 0x100fe2000801081a */
[----:B------:R-:W-:Y:S01]  /*14020*/  FADD.FTZ R48, R176, R27 ;  /* 0x0000001bb0307221 */ /* 0x000fe20000010000 */
[--C-:B------:R-:W-:Y:S01]  /*14030*/  FFMA.FTZ R167, R62, UR52, -R26.reuse ;  /* 0x000000343ea77c23 */ /* 0x100fe2000801081a */
[----:B------:R-:W-:Y:S01]  /*14040*/  FFMA.FTZ R46, R63, UR52, -R26 ;  /* 0x000000343f2e7c23 */ /* 0x000fe2000801081a */
[----:B------:R-:W1:Y:S01]  /*14050*/  MUFU.EX2 R183, R183 ;  /* 0x000000b700b77308 */ /* 0x000e620000000800 */
[----:B------:R-:W-:Y:S01]  /*14060*/  FADD.FTZ R27, R25, R48 ;  /* 0x00000030191b7221 */ /* 0x000fe20000010000 */
[--C-:B------:R-:W-:Y:S01]  /*14070*/  FFMA.FTZ R161, R66, UR52, -R26.reuse ;  /* 0x0000003442a17c23 */ /* 0x100fe2000801081a */
[--C-:B------:R-:W-:Y:S01]  /*14080*/  FFMA.FTZ R48, R67, UR52, -R26.reuse ;  /* 0x0000003443307c23 */ /* 0x100fe2000801081a */
[--C-:B------:R-:W-:Y:S01]  /*14090*/  FFMA.FTZ R163, R70, UR52, -R26.reuse ;  /* 0x0000003446a37c23 */ /* 0x100fe2000801081a */
[----:B------:R-:W-:Y:S01]  /*140a0*/  FADD.FTZ R50, R178, R27 ;  /* 0x0000001bb2327221 */ /* 0x000fe20000010000 */
[--C-:B------:R-:W-:Y:S01]  /*140b0*/  FFMA.FTZ R157, R74, UR52, -R26.reuse ;  /* 0x000000344a9d7c23 */ /* 0x100fe2000801081a */
[----:B------:R-:W-:Y:S01]  /*140c0*/  FFMA.FTZ R24, R24, UR52, -R26 ;  /* 0x0000003418187c23 */ /* 0x000fe2000801081a */
[----:B------:R-:W2:Y:S01]  /*140d0*/  MUFU.EX2 R30, R30 ;  /* 0x0000001e001e7308 */ /* 0x000ea20000000800 */
[----:B0-----:R-:W-:Y:S01]  /*140e0*/  FFMA.FTZ R5, R0, R5, R181 ;  /* 0x0000000500057223 */ /* 0x001fe200000100b5 */
[----:B------:R-:W-:Y:S01]  /*140f0*/  FADD.FTZ R27, R29, R50 ;  /* 0x000000321d1b7221 */ /* 0x000fe20000010000 */
[--C-:B------:R-:W-:Y:S01]  /*14100*/  FFMA.FTZ R159, R78, UR52, -R26.reuse ;  /* 0x000000344e9f7c23 */ /* 0x100fe2000801081a */
[--C-:B------:R-:W-:Y:S01]  /*14110*/  FFMA.FTZ R153, R82, UR52, -R26.reuse ;  /* 0x0000003452997c23 */ /* 0x100fe2000801081a */
[----:B------:R-:W-:Y:S01]  /*14120*/  FADD.FTZ R6, R28, R5 ;  /* 0x000000051c067221 */ /* 0x000fe20000010000 */
[----:B------:R-:W-:Y:S01]  /*14130*/  FADD.FTZ R50, R172, R27 ;  /* 0x0000001bac327221 */ /* 0x000fe20000010000 */
[----:B------:R-:W-:Y:S01]  /*14140*/  FFMA.FTZ R155, R86, UR52, -R26 ;  /* 0x00000034569b7c23 */ /* 0x000fe2000801081a */
[----:B------:R-:W0:Y:S01]  /*14150*/  MUFU.EX2 R177, R177 ;  /* 0x000000b100b17308 */ /* 0x000e220000000800 */
[----:B-1----:R-:W-:Y:S01]  /*14160*/  FADD.FTZ R5, R183, R6 ;  /* 0x00000006b7057221 */ /* 0x002fe20000010000 */
[----:B------:R-:W-:Y:S01]  /*14170*/  FADD.FTZ R27, R33, R50 ;  /* 0x00000032211b7221 */ /* 0x000fe20000010000 */
[----:B------:R-:W-:-:S03]  /*14180*/  FFMA.FTZ R50, R71, UR52, -R26 ;  /* 0x0000003447327c23 */ /* 0x000fc6000801081a */
        /* <DEDUP_REMOVED lines=16> */
[----:B------:R-:W-:-:S03]  /*14290*/  FFMA.FTZ R52, R79, UR52, -R26 ;  /* 0x000000344f347c23 */ /* 0x000fc6000801081a */
[----:B------:R-:W-:Y:S02]  /*142a0*/  FADD.FTZ R54, R166, R27 ;  /* 0x0000001ba6367221 */ /* 0x000fe40000010000 */
        /* <DEDUP_REMOVED lines=34> */
[--C-:B------:R-:W-:Y:S01]  /*144d0*/  FFMA.FTZ R54, R83, UR52, -R26.reuse ;  /* 0x0000003453367c23 */ /* 0x100fe2000801081a */
[----:B------:R-:W-:-:S05]  /*144e0*/  FFMA.FTZ R26, R87, UR52, -R26 ;  /* 0x00000034571a7c23 */ /* 0x000fca000801081a */
        /* <DEDUP_REMOVED lines=38> */
[----:B0-----:R-:W-:-:S03]  /*14750*/  FADD.FTZ R6, R3, R56 ;  /* 0x0000003803067221 */ /* 0x001fc60000010000 */
[----:B-1----:R-:W-:Y:S01]  /*14760*/  FADD.FTZ R5, R26, R5 ;  /* 0x000000051a057221 */ /* 0x002fe20000010000 */
[----:B------:R-:W-:Y:S06]  /*14770*/  @!P0 BRA `(.L_x_1881) ;  /* 0x0000000000048947 */ /* 0x000fec0003800000 */
[----:B------:R-:W-:Y:S01]  /*14780*/  BPT.TRAP 0x1 ;  /* 0x000000040000795c */ /* 0x000fe20000300000 */
.L_x_1881:
[----:B------:R-:W-:Y:S01]  /*14790*/  IMAD R27, R184, 0x8, R18 ;  /* 0x00000008b81b7824 */ /* 0x000fe200078e0212 */
[----:B------:R-:W-:Y:S01]  /*147a0*/  ISETP.GT.AND P3, PT, R4, R12, PT ;  /* 0x0000000c0400720c */ /* 0x000fe20003f64270 */
[----:B------:R-:W-:Y:S01]  /*147b0*/  IMAD.U32 R56, RZ, RZ, UR38 ;  /* 0x00000026ff387e24 */ /* 0x000fe2000f8e00ff */
[----:B------:R-:W-:Y:S01]  /*147c0*/  F2FP.BF16.F32.PACK_AB R154, R3, R154 ;  /* 0x0000009a039a723e */ /* 0x000fe200000010ff */
[----:B------:R-:W-:Y:S02]  /*147d0*/  VIADD R27, R27, 0x28860 ;  /* 0x000288601b1b7836 */ /* 0x000fe40000000000 */
[-C--:B------:R-:W-:Y:S01]  /*147e0*/  FMUL.FTZ R90, R90, R0.reuse ;  /* 0x000000005a5a7220 */ /* 0x080fe20000410000 */
[-C--:B------:R-:W-:Y:S01]  /*147f0*/  FMUL.FTZ R91, R91, R0.reuse ;  /* 0x000000005b5b7220 */ /* 0x080fe20000410000 */
[-C--:B------:R-:W-:Y:S01]  /*14800*/  FMUL.FTZ R94, R94, R0.reuse ;  /* 0x000000005e5e7220 */ /* 0x080fe20000410000 */
[-C--:B------:R-:W-:Y:S01]  /*14810*/  FMUL.FTZ R95, R95, R0.reuse ;  /* 0x000000005f5f7220 */ /* 0x080fe20000410000 */
[----:B------:R-:W-:Y:S01]  /*14820*/  PRMT R27, R56, 0x654, R27 ;  /* 0x00000654381b7816 */ /* 0x000fe2000000001b */
[-C--:B------:R-:W-:Y:S01]  /*14830*/  FMUL.FTZ R98, R98, R0.reuse ;  /* 0x0000000062627220 */ /* 0x080fe20000410000 */
[-C--:B------:R-:W-:Y:S01]  /*14840*/  FMUL.FTZ R99, R99, R0.reuse ;  /* 0x0000000063637220 */ /* 0x080fe20000410000 */
        /* <DEDUP_REMOVED lines=87> */
[----:B------:R-:W-:Y:S01]  /*14dc0*/  F2FP.BF16.F32.PACK_AB R155, R26, R155 ;  /* 0x0000009b1a9b723e */ /* 0x000fe200000010ff */
[-C--:B------:R-:W-:Y:S01]  /*14dd0*/  FMUL.FTZ R148, R148, R20.reuse ;  /* 0x0000001494947220 */ /* 0x080fe20000410000 */
[----:B------:R-:W-:Y:S01]  /*14de0*/  FMUL.FTZ R149, R149, R20 ;  /* 0x0000001495957220 */ /* 0x000fe20000410000 */
[----:B------:R-:W-:-:S02]  /*14df0*/  VIADD R4, R4, 0xffffffff ;  /* 0xffffffff04047836 */ /* 0x000fc40000000000 */
[----:B------:R-:W-:Y:S02]  /*14e00*/  IMAD.MOV.U32 R0, RZ, RZ, R10 ;  /* 0x000000ffff007224 */ /* 0x000fe400078e000a */
[----:B------:R-:W-:Y:S02]  /*14e10*/  IMAD.MOV.U32 R3, RZ, RZ, R8 ;  /* 0x000000ffff037224 */ /* 0x000fe400078e0008 */
[----:B------:R-:W-:Y:S02]  /*14e20*/  IMAD.MOV.U32 R187, RZ, RZ, R14 ;  /* 0x000000ffffbb7224 */ /* 0x000fe400078e000e */
[----:B------:R-:W-:Y:S01]  /*14e30*/  IMAD.MOV.U32 R184, RZ, RZ, R13 ;  /* 0x000000ffffb87224 */ /* 0x000fe200078e000d */
[----:B0-----:R-:W-:Y:S06]  /*14e40*/  @P3 BRA `(.L_x_1882) ;  /* 0xffffffcc00543947 */ /* 0x001fec000383ffff */
[----:B------:R-:W-:Y:S02]  /*14e50*/  IMAD.MOV.U32 R0, RZ, RZ, R10 ;  /* 0x000000ffff007224 */ /* 0x000fe400078e000a */
[----:B------:R-:W-:Y:S02]  /*14e60*/  IMAD.MOV.U32 R3, RZ, RZ, R8 ;  /* 0x000000ffff037224 */ /* 0x000fe400078e0008 */
[----:B------:R-:W-:Y:S02]  /*14e70*/  IMAD.MOV.U32 R184, RZ, RZ, R13 ;  /* 0x000000ffffb87224 */ /* 0x000fe400078e000d */
[----:B------:R-:W-:-:S07]  /*14e80*/  IMAD.MOV.U32 R187, RZ, RZ, R14 ;  /* 0x000000ffffbb7224 */ /* 0x000fce00078e000e */
.L_x_1862:
[----:B------:R-:W0:Y:S01]  /*14e90*/  LDC R8, c[0x0][0x448] ;  /* 0x00011200ff087b82 */ /* 0x000e220000000800 */
[----:B------:R-:W-:-:S07]  /*14ea0*/  IADD3 R11, R190, 0x1, -R189 ;  /* 0x00000001be0b7810 */ /* 0x000fce0007ffe8bd */
[----:B------:R-:W1:Y:S01]  /*14eb0*/  LDC R13, c[0x0][0x9e4] ;  /* 0x00027900ff0d7b82 */ /* 0x000e620000000800 */
[----:B0-----:R-:W-:Y:S01]  /*14ec0*/  ISETP.NE.AND P4, PT, R8, 0x1, PT ;  /* 0x000000010800780c */ /* 0x001fe20003f85270 */
[----:B------:R-:W-:Y:S01]  /*14ed0*/  VIADD R8, R193, 0x7f ;  /* 0x0000007fc1087836 */ /* 0x000fe20000000000 */
[----:B-1----:R-:W-:-:S11]  /*14ee0*/  ISETP.GE.AND P5, PT, R13, 0x1, PT ;  /* 0x000000010d00780c */ /* 0x002fd60003fa6270 */
[----:B------:R-:W0:Y:S08]  /*14ef0*/  @P4 LDC R9, c[0x0][0x44c] ;  /* 0x00011300ff094b82 */ /* 0x000e300000000800 */
[----:B------:R-:W1:Y:S01]  /*14f00*/  @P4 LDC R10, c[0x0][0x450] ;  /* 0x00011400ff0a4b82 */ /* 0x000e620000000800 */
[----:B0-----:R-:W-:-:S05]  /*14f10*/  @P4 IMAD.HI.U32 R9, R8, R9, RZ ;  /* 0x0000000908094227 */ /* 0x001fca00078e00ff */
        /* <DEDUP_REMOVED lines=14> */
.L_x_1885:
[----:B------:R-:W-:-:S13]  /*15000*/  ISETP.NE.AND P1, PT, R13, 0x1, PT ;  /* 0x000000010d00780c */ /* 0x000fda0003f25270 */
[----:B------:R-:W0:Y:S02]  /*15010*/  @P1 LDC.64 R10, c[0x0][0x9e8] ;  /* 0x00027a00ff0a1b82 */ /* 0x000e240000000a00 */
[----:B0-----:R-:W-:-:S05]  /*15020*/  @P1 IMAD.HI.U32 R10, R8, R10, RZ ;  /* 0x0000000a080a1227 */ /* 0x001fca00078e00ff */
[----:B------:R-:W-:-:S07]  /*15030*/  @P1 SHF.R.U32.HI R8, RZ, R11, R10 ;  /* 0x0000000bff081219 */ /* 0x000fce000001160a */
.L_x_1886:
[----:B------:R-:W-:Y:S05]  /*15040*/  BSYNC B0 ;  /* 0x0000000000007941 */ /* 0x000fea0003800000 */
.L_x_1884:
[----:B------:R-:W-:-:S05]  /*15050*/  IMAD R8, R8, R13, RZ ;  /* 0x0000000d08087224 */ /* 0x000fca00078e02ff */
[----:B------:R-:W-:-:S07]  /*15060*/  VIMNMX R9, R9, R8, !PT ;  /* 0x0000000809097248 */ /* 0x000fce0007fe0100 */
.L_x_1883:
[----:B------:R-:W-:-:S05]  /*15070*/  VIADD R9, R9, 0x7f ;  /* 0x0000007f09097836 */ /* 0x000fca0000000000 */
[----:B------:R-:W-:-:S04]  /*15080*/  SHF.R.S32.HI R8, RZ, 0x1f, R9 ;  /* 0x0000001fff087819 */ /* 0x000fc80000011409 */
[----:B------:R-:W-:-:S04]  /*15090*/  LEA.HI R8, R8, R9, RZ, 0x7 ;  /* 0x0000000908087211 */ /* 0x000fc800078f38ff */
[----:B------:R-:W-:-:S04]  /*150a0*/  SHF.R.S32.HI R9, RZ, 0x7, R8 ;  /* 0x00000007ff097819 */ /* 0x000fc80000011408 */
[----:B------:R-:W-:-:S04]  /*150b0*/  VIMNMX R12, R198, R9, !PT ;  /* 0x00000009c60c7248 */ /* 0x000fc80007fe0100 */
[----:B------:R-:W-:-:S13]  /*150c0*/  ISETP.GE.AND P1, PT, R4, R12, PT ;  /* 0x0000000c0400720c */ /* 0x000fda0003f26270 */
[----:B------:R-:W-:Y:S05]  /*150d0*/  @!P1 BRA `(.L_x_1887) ;  /* 0x0000002000ac9947 */ /* 0x000fea0003800000 */
[----:B------:R-:W-:Y:S02]  /*150e0*/  IMAD.MOV.U32 R13, RZ, RZ, R0 ;  /* 0x000000ffff0d7224 */ /* 0x000fe400078e0000 */
[----:B------:R-:W-:Y:S02]  /*150f0*/  IMAD.MOV.U32 R14, RZ, RZ, R3 ;  /* 0x000000ffff0e7224 */ /* 0x000fe400078e0003 */
[----:B------:R-:W-:Y:S02]  /*15100*/  IMAD.MOV.U32 R20, RZ, RZ, R187 ;  /* 0x000000ffff147224 */ /* 0x000fe400078e00bb */
[----:B------:R-:W-:-:S07]  /*15110*/  IMAD.MOV.U32 R15, RZ, RZ, R184 ;  /* 0x000000ffff0f7224 */ /* 0x000fce00078e00b8 */
.L_x_1899:
        /* <DEDUP_REMOVED lines=8> */
.L_x_1889:
        /* <DEDUP_REMOVED lines=8> */
.L_x_1890:
[----:B------:R-:W-:Y:S04]  /*15220*/  BSSY B0, `(.L_x_1888) ;  /* 0x0000004000007945 */ /* 0x000fe80003800000 */
[----:B-1----:R-:W-:Y:S05]  /*15230*/  @P2 BRA `(.L_x_1891) ;  /* 0x0000000000082947 */ /* 0x002fea0003800000 */
[----:B------:R-:W1:Y:S02]  /*15240*/  SYNCS.PHASECHK.TRANS64.TRYWAIT P2, [R3+URZ+0x28830], R0 ;  /* 0x02883000030075a7 */ /* 0x000e64000804017f */
[----:B-1----:R-:W-:Y:S05]  /*15250*/  @!P2 BRA `(.L_x_1892) ;  /* 0x0000011400b4a947 */ /* 0x002fea0003800000 */
.L_x_1891:
[----:B------:R-:W-:Y:S05]  /*15260*/  BSYNC B0 ;  /* 0x0000000000007941 */ /* 0x000fea0003800000 */
.L_x_1888:
[----:B01----:R-:W0:Y:S01]  /*15270*/  S2R R0, SR_TID.X ;  /* 0x0000000000007919 */ /* 0x003e220000002100 */
[----:B------:R-:W-:Y:S01]  /*15280*/  VIADD R184, R15, 0x1 ;  /* 0x000000010fb87836 */ /* 0x000fe20000000000 */
[----:B------:R-:W-:Y:S05]  /*15290*/  WARPSYNC.ALL ;  /* 0x0000000000007948 */ /* 0x000fea0003800000 */
[C---:B------:R-:W-:Y:S01]  /*152a0*/  ISETP.NE.AND P2, PT, R184.reuse, 0x2, PT ;  /* 0x00000002b800780c */ /* 0x040fe20003f45270 */
[----:B------:R-:W-:Y:S02]  /*152b0*/  IMAD.MOV.U32 R9, RZ, RZ, 0x40000040 ;  /* 0x40000040ff097424 */ /* 0x000fe400078e00ff */
[----:B------:R-:W-:Y:S01]  /*152c0*/  IMAD.MOV.U32 R11, RZ, RZ, 0x40000040 ;  /* 0x40000040ff0b7424 */ /* 0x000fe200078e00ff */
[----:B------:R-:W-:-:S02]  /*152d0*/  SEL R184, R184, RZ, P2 ;  /* 0x000000ffb8b87207 */ /* 0x000fc40001000000 */
[----:B------:R-:W-:Y:S01]  /*152e0*/  R2UR UR35, R9 ;  /* 0x00000000092372ca */ /* 0x000fe200000e0000 */
[----:B------:R-:W-:Y:S01]  /*152f0*/  IMAD.MOV.U32 R9, RZ, RZ, 0x40000040 ;  /* 0x40000040ff097424 */ /* 0x000fe200078e00ff */
[----:B------:R-:W-:Y:S01]  /*15300*/  R2UR UR7, R11 ;  /* 0x000000000b0772ca */ /* 0x000fe200000e0000 */
[----:B------:R-:W-:Y:S02]  /*15310*/  IMAD R8, R184, 0x800, R7 ;  /* 0x00000800b8087824 */ /* 0x000fe400078e0207 */
[----:B------:R-:W-:Y:S01]  /*15320*/  IMAD.MOV.U32 R11, RZ, RZ, 0x40000040 ;  /* 0x40000040ff0b7424 */ /* 0x000fe200078e00ff */
[----:B------:R-:W-:Y:S01]  /*15330*/  R2UR UR31, R9 ;  /* 0x00000000091f72ca */ /* 0x000fe200000e0000 */
[C---:B------:R-:W-:Y:S01]  /*15340*/  VIADD R10, R8.reuse, 0x2 ;  /* 0x00000002080a7836 */ /* 0x040fe20000000000 */
[----:B------:R-:W-:Y:S02]  /*15350*/  R2UR UR34, R8 ;  /* 0x00000000082272ca */ /* 0x000fe400000e0000 */
[----:B------:R-:W-:Y:S01]  /*15360*/  R2UR UR11, R11 ;  /* 0x000000000b0b72ca */ /* 0x000fe200000e0000 */
[----:B------:R-:W-:Y:S01]  /*15370*/  IMAD.MOV.U32 R11, RZ, RZ, 0x40000040 ;  /* 0x40000040ff0b7424 */ /* 0x000fe200078e00ff */
[----:B------:R-:W-:Y:S01]  /*15380*/  R2UR UR6, R10 ;  /* 0x000000000a0672ca */ /* 0x000fe200000e0000 */
[----:B------:R-:W-:-:S03]  /*15390*/  VIADD R10, R8, 0x4 ;  /* 0x00000004080a7836 */ /* 0x000fc60000000000 */
[----:B------:R-:W-:Y:S01]  /*153a0*/  R2UR UR15, R11 ;  /* 0x000000000b0f72ca */ /* 0x000fe200000e0000 */
[----:B------:R-:W-:Y:S01]  /*153b0*/  IMAD.MOV.U32 R11, RZ, RZ, 0x40000040 ;  /* 0x40000040ff0b7424 */ /* 0x000fe200078e00ff */
[----:B------:R-:W-:Y:S01]  /*153c0*/  R2UR UR10, R10 ;  /* 0x000000000a0a72ca */ /* 0x000fe200000e0000 */
[----:B------:R-:W-:Y:S01]  /*153d0*/  VIADD R10, R8, 0x6 ;  /* 0x00000006080a7836 */ /* 0x000fe20000000000 */
[----:B0-----:R-:W-:Y:S02]  /*153e0*/  SHF.R.U32.HI R0, RZ, 0x7, R0 ;  /* 0x00000007ff007819 */ /* 0x001fe40000011600 */
[----:B------:R-:W-:Y:S01]  /*153f0*/  R2UR UR19, R11 ;  /* 0x000000000b1372ca */ /* 0x000fe200000e0000 */
[----:B------:R-:W-:Y:S01]  /*15400*/  IMAD.MOV.U32 R11, RZ, RZ, 0x40000040 ;  /* 0x40000040ff0b7424 */ /* 0x000fe200078e00ff */
[----:B------:R-:W-:Y:S01]  /*15410*/  R2UR UR14, R10 ;  /* 0x000000000a0e72ca */ /* 0x000fe200000e0000 */
        /* <DEDUP_REMOVED lines=9> */
[C---:B------:R-:W-:Y:S02]  /*154b0*/  VIADD R10, R8.reuse, 0x404 ;  /* 0x00000404080a7836 */ /* 0x040fe40000000000 */
[----:B------:R-:W-:-:S03]  /*154c0*/  VIADD R8, R8, 0x406 ;  /* 0x0000040608087836 */ /* 0x000fc60000000000 */
        /* <DEDUP_REMOVED lines=29> */
.L_x_1894:
[----:B------:R-:W-:Y:S01]  /*156a0*/  SHF.L.U32 R0, R20, 0x1f, RZ ;  /* 0x0000001f14007819 */ /* 0x000fe200000006ff */
[----:B------:R-:W-:-:S04]  /*156b0*/  IMAD R3, R15, 0x8, R18 ;  /* 0x000000080f037824 */ /* 0x000fc800078e0212 */
[----:B------:R0:W1:Y:S01]  /*156c0*/  SYNCS.PHASECHK.TRANS64.TRYWAIT P1, [R3+URZ+0x28850], R0 ;  /* 0x02885000030075a7 */ /* 0x000062000802017f */
[----:B------:R-:W-:Y:S05]  /*156d0*/  @!P0 BRA `(.L_x_1895) ;  /* 0x0000000000048947 */ /* 0x000fea0003800000 */
[----:B------:R-:W-:Y:S01]  /*156e0*/  BPT.TRAP 0x1 ;  /* 0x000000040000795c */ /* 0x000fe20000300000 */
.L_x_1895:
[----:B-1----:R-:W-:Y:S05]  /*156f0*/  @P1 BRA `(.L_x_1893) ;  /* 0x0000000000081947 */ /* 0x002fea0003800000 */
[----:B------:R-:W1:Y:S02]  /*15700*/  SYNCS.PHASECHK.TRANS64.TRYWAIT P1, [R3+URZ+0x28850], R0 ;  /* 0x02885000030075a7 */ /* 0x000e64000802017f */
[----:B-1----:R-:W-:Y:S05]  /*15710*/  @!P1 BRA `(.L_x_1896) ;  /* 0x0000011000989947 */ /* 0x002fea0003800000 */
.L_x_1893:
        /* <DEDUP_REMOVED lines=15> */
[----:B------:R-:W-:Y:S01]  /*15810*/  R2UR UR6, R10 ;  /* 0x000000000a0672ca */ /* 0x000fe200000e0000 */
[----:B------:R-:W-:Y:S01]  /*15820*/  VIADD R10, R8, 0x100 ;  /* 0x00000100080a7836 */ /* 0x000fe20000000000 */
[----:B------:R-:W-:Y:S01]  /*15830*/  R2UR UR7, R11 ;  /* 0x000000000b0772ca */ /* 0x000fe200000e0000 */
[----:B------:R-:W-:Y:S01]  /*15840*/  IMAD.MOV.U32 R11, RZ, RZ, 0x40000040 ;  /* 0x40000040ff0b7424 */ /* 0x000fe200078e00ff */
[----:B0-----:R-:W-:-:S04]  /*15850*/  SHF.R.U32.HI R20, RZ, 0x7, R20 ;  /* 0x00000007ff147819 */ /* 0x001fc80000011614 */
[----:B------:R-:W-:Y:S01]  /*15860*/  IADD3 R0, -R20, 0xb, RZ ;  /* 0x0000000b14007810 */ /* 0x000fe20007ffe1ff */
        /* <DEDUP_REMOVED lines=39> */
[----:B------:R-:W-:Y:S02]  /*15ae0*/  WARPGROUP.DEPBAR.LE gsb0, 0x0 ;  /* 0x00008000000079c5 */ /* 0x000fe40000010000 */
[----:B------:R-:W-:-:S10]  /*15af0*/  WARPGROUP.ARRIVE ;  /* 0x00000000000079c5 */ /* 0x000fd40000000000 */
[----:B------:R-:W-:Y:S03]  /*15b00*/  HGMMA.64x128x16.F32.BF16 R88, R152, gdesc[UR4].tnspB, R88, gsb0 ;  /* 0x41e0000498587df0 */ /* 0x000fe60008001858 */
[----:B------:R-:W-:Y:S02]  /*15b10*/  WARPGROUP.DEPBAR.LE gsb0, 0x0 ;  /* 0x00008000000079c5 */ /* 0x000fe40000010000 */
[----:B------:R0:W-:Y:S06]  /*15b20*/  BAR.ARV R0, 0x100 ;  /* 0x000400000000751d */ /* 0x0001ec0000002000 */
[----:B------:R-:W-:Y:S05]  /*15b30*/  @!P0 BRA `(.L_x_1897) ;  /* 0x0000000000048947 */ /* 0x000fea0003800000 */
[----:B------:R-:W-:Y:S01]  /*15b40*/  BPT.TRAP 0x1 ;  /* 0x000000040000795c */ /* 0x000fe20000300000 */
.L_x_1897:
[----:B0-----:R-:W-:Y:S01]  /*15b50*/  FMNMX.FTZ R0, R24, R14, !PT ;  /* 0x0000000e18007209 */ /* 0x001fe20007810000 */
[----:B------:R-:W-:Y:S01]  /*15b60*/  UMOV UR52, UR44 ;  /* 0x0000002c00347c82 */ /* 0x000fe20008000000 */
        /* <DEDUP_REMOVED lines=67> */
[----:B------:R-:W0:Y:S04]  /*15fa0*/  SHFL.BFLY PT, R0, R11, 0x1, 0x1f ;  /* 0x0c201f000b007f89 */ /* 0x000e2800000e0000 */
[----:B------:R-:W1:Y:S01]  /*15fb0*/  SHFL.BFLY PT, R21, R20, 0x1, 0x1f ;  /* 0x0c201f0014157f89 */ /* 0x000e6200000e0000 */
[----:B0-----:R-:W-:Y:S02]  /*15fc0*/  FMNMX.FTZ R3, R11, R0, !PT ;  /* 0x000000000b037209 */ /* 0x001fe40007810000 */
[----:B-1----:R-:W-:-:S03]  /*15fd0*/  FMNMX.FTZ R0, R20, R21, !PT ;  /* 0x0000001514007209 */ /* 0x002fc60007810000 */
[----:B------:R-:W-:-:S04]  /*15fe0*/  FADD.FTZ R10, -R3, R14 ;  /* 0x0000000e030a7221 */ /* 0x000fc80000010100 */
[----:B------:R-:W-:Y:S01]  /*15ff0*/  FMUL.FTZ R14, R10, UR52 ;  /* 0x000000340a0e7c20 */ /* 0x000fe20008410000 */
[----:B------:R-:W-:-:S03]  /*16000*/  FADD.FTZ R10, -R0, R13 ;  /* 0x0000000d000a7221 */ /* 0x000fc60000010100 */
[----:B------:R0:W-:Y:S01]  /*16010*/  MUFU.EX2 R9, R14 ;  /* 0x0000000e00097308 */ /* 0x0001e20000000800 */
[----:B------:R-:W-:Y:S01]  /*16020*/  FMUL.FTZ R8, R10, UR52 ;  /* 0x000000340a087c20 */ /* 0x000fe20008410000 */
[----:B------:R-:W-:-:S04]  /*16030*/  FMUL.FTZ R10, R3, UR52 ;  /* 0x00000034030a7c20 */ /* 0x000fc80008410000 */
[--C-:B------:R-:W-:Y:S01]  /*16040*/  FFMA.FTZ R153, R45, UR52, -R10.reuse ;  /* 0x000000342d997c23 */ /* 0x100fe2000801080a */
        /* <DEDUP_REMOVED lines=30> */
[----:B------:R-:W-:Y:S01]  /*16230*/  FFMA.FTZ R49, R85, UR52, -R10 ;  /* 0x0000003455317c23 */ /* 0x000fe2000801080a */
[----:B------:R-:W-:Y:S01]  /*16240*/  FMUL.FTZ R10, R0, UR52 ;  /* 0x00000034000a7c20 */ /* 0x000fe20008410000 */
[----:B------:R-:W1:Y:S01]  /*16250*/  MUFU.EX2 R180, R180 ;  /* 0x000000b400b47308 */ /* 0x000e620000000800 */
[----:B------:R-:W-:-:S02]  /*16260*/  IMAD R52, R184, 0x8, R18 ;  /* 0x00000008b8347824 */ /* 0x000fc400078e0212 */
[--C-:B------:R-:W-:Y:S01]  /*16270*/  FFMA.FTZ R181, R26, UR52, -R10.reuse ;  /* 0x000000341ab57c23 */ /* 0x100fe2000801080a */
[--C-:B0-----:R-:W-:Y:S01]  /*16280*/  FFMA.FTZ R14, R27, UR52, -R10.reuse ;  /* 0x000000341b0e7c23 */ /* 0x101fe2000801080a */
[--C-:B------:R-:W-:Y:S01]  /*16290*/  FFMA.FTZ R183, R30, UR52, -R10.reuse ;  /* 0x000000341eb77c23 */ /* 0x100fe2000801080a */
[--C-:B------:R-:W-:Y:S01]  /*162a0*/  FFMA.FTZ R20, R31, UR52, -R10.reuse ;  /* 0x000000341f147c23 */ /* 0x100fe2000801080a */
[--C-:B------:R-:W-:Y:S01]  /*162b0*/  FFMA.FTZ R177, R34, UR52, -R10.reuse ;  /* 0x0000003422b17c23 */ /* 0x100fe2000801080a */
[----:B------:R-:W-:Y:S01]  /*162c0*/  MUFU.EX2 R8, R8 ;  /* 0x0000000800087308 */ /* 0x000fe20000000800 */
[--C-:B------:R-:W-:Y:S01]  /*162d0*/  FFMA.FTZ R24, R35, UR52, -R10.reuse ;  /* 0x0000003423187c23 */ /* 0x100fe2000801080a */
[--C-:B------:R-:W-:Y:S01]  /*162e0*/  FFMA.FTZ R179, R38, UR52, -R10.reuse ;  /* 0x0000003426b37c23 */ /* 0x100fe2000801080a */
[--C-:B------:R-:W-:Y:S01]  /*162f0*/  FFMA.FTZ R26, R39, UR52, -R10.reuse ;  /* 0x00000034271a7c23 */ /* 0x100fe2000801080a */
[--C-:B------:R-:W-:Y:S01]  /*16300*/  FFMA.FTZ R173, R42, UR52, -R10.reuse ;  /* 0x000000342aad7c23 */ /* 0x100fe2000801080a */
[--C-:B------:R-:W-:Y:S01]  /*16310*/  FFMA.FTZ R28, R43, UR52, -R10.reuse ;  /* 0x000000342b1c7c23 */ /* 0x100fe2000801080a */
[--C-:B------:R-:W-:Y:S01]  /*16320*/  FFMA.FTZ R175, R46, UR52, -R10.reuse ;  /* 0x000000342eaf7c23 */ /* 0x100fe2000801080a */
[----:B------:R-:W-:Y:S01]  /*16330*/  FFMA.FTZ R30, R47, UR52, -R10 ;  /* 0x000000342f1e7c23 */ /* 0x000fe2000801080a */
[----:B------:R-:W0:Y:S01]  /*16340*/  MUFU.EX2 R181, R181 ;  /* 0x000000b500b57308 */ /* 0x000e220000000800 */
[----:B-1----:R-:W-:Y:S01]  /*16350*/  FFMA.FTZ R6, R9, R6, R180 ;  /* 0x0000000609067223 */ /* 0x002fe200000100b4 */
[--C-:B------:R-:W-:Y:S01]  /*16360*/  FFMA.FTZ R169, R50, UR52, -R10.reuse ;  /* 0x0000003432a97c23 */ /* 0x100fe2000801080a */
[--C-:B------:R-:W-:Y:S01]  /*16370*/  FFMA.FTZ R32, R51, UR52, -R10.reuse ;  /* 0x0000003433207c23 */ /* 0x100fe2000801080a */
[--C-:B------:R-:W-:Y:S01]  /*16380*/  FFMA.FTZ R171, R54, UR52, -R10.reuse ;  /* 0x0000003436ab7c23 */ /* 0x100fe2000801080a */
[--C-:B------:R-:W-:Y:S01]  /*16390*/  FFMA.FTZ R34, R55, UR52, -R10.reuse ;  /* 0x0000003437227c23 */ /* 0x100fe2000801080a */
[--C-:B------:R-:W-:Y:S01]  /*163a0*/  FFMA.FTZ R165, R58, UR52, -R10.reuse ;  /* 0x000000343aa57c23 */ /* 0x100fe2000801080a */
[--C-:B------:R-:W-:Y:S01]  /*163b0*/  FFMA.FTZ R36, R59, UR52, -R10.reuse ;  /* 0x000000343b247c23 */ /* 0x100fe2000801080a */
[----:B------:R-:W1:Y:S01]  /*163c0*/  MUFU.EX2 R163, R163 ;  /* 0x000000a300a37308 */ /* 0x000e620000000800 */
[--C-:B------:R-:W-:Y:S01]  /*163d0*/  FFMA.FTZ R167, R62, UR52, -R10.reuse ;  /* 0x000000343ea77c23 */ /* 0x100fe2000801080a */
[----:B------:R-:W-:Y:S01]  /*163e0*/  FFMA.FTZ R38, R63, UR52, -R10 ;  /* 0x000000343f267c23 */ /* 0x000fe2000801080a */
[----:B------:R-:W-:-:S05]  /*163f0*/  IMAD.U32 R54, RZ, RZ, UR38 ;  /* 0x00000026ff367e24 */ /* 0x000fca000f8e00ff */
[----:B------:R-:W2:Y:S01]  /*16400*/  MUFU.EX2 R14, R14 ;  /* 0x0000000e000e7308 */ /* 0x000ea20000000800 */
[----:B0-----:R-:W-:-:S07]  /*16410*/  FFMA.FTZ R5, R8, R5, R181 ;  /* 0x0000000508057223 */ /* 0x001fce00000100b5 */
[----:B------:R-:W0:Y:S01]  /*16420*/  MUFU.EX2 R182, R182 ;  /* 0x000000b600b67308 */ /* 0x000e220000000800 */
[----:B-1----:R-:W-:-:S07]  /*16430*/  FADD.FTZ R27, R163, R6 ;  /* 0x00000006a31b7221 */ /* 0x002fce0000010000 */
[----:B------:R-:W1:Y:S01]  /*16440*/  MUFU.EX2 R183, R183 ;  /* 0x000000b700b77308 */ /* 0x000e620000000800 */
[----:B--2---:R-:W-:-:S07]  /*16450*/  FADD.FTZ R6, R14, R5 ;  /* 0x000000050e067221 */ /* 0x004fce0000010000 */
[----:B------:R-:W2:Y:S01]  /*16460*/  MUFU.EX2 R161, R161 ;  /* 0x000000a100a17308 */ /* 0x000ea20000000800 */
[----:B0-----:R-:W-:Y:S01]  /*16470*/  FADD.FTZ R40, R182, R27 ;  /* 0x0000001bb6287221 */ /* 0x001fe20000010000 */
[----:B------:R-:W-:-:S06]  /*16480*/  FFMA.FTZ R27, R66, UR52, -R10 ;  /* 0x00000034421b7c23 */ /* 0x000fcc000801080a */
        /* <DEDUP_REMOVED lines=16> */
[----:B--2---:R-:W-:Y:S01]  /*16590*/  FADD.FTZ R42, R178, R31 ;  /* 0x0000001fb22a7221 */ /* 0x004fe20000010000 */
[----:B------:R-:W-:-:S06]  /*165a0*/  FFMA.FTZ R31, R70, UR52, -R10 ;  /* 0x00000034461f7c23 */ /* 0x000fcc000801080a */
        /* <DEDUP_REMOVED lines=16> */
[----:B-1----:R-:W-:Y:S01]  /*166b0*/  FADD.FTZ R44, R174, R35 ;  /* 0x00000023ae2c7221 */ /* 0x002fe20000010000 */
[----:B------:R-:W-:-:S06]  /*166c0*/  FFMA.FTZ R35, R74, UR52, -R10 ;  /* 0x000000344a237c23 */ /* 0x000fcc000801080a */
        /* <DEDUP_REMOVED lines=60> */
[----:B-1----:R-:W-:Y:S01]  /*16a90*/  FADD.FTZ R6, R42, R5 ;  /* 0x000000052a067221 */ /* 0x002fe20000010000 */
[----:B------:R-:W-:-:S05]  /*16aa0*/  VIADD R5, R52, 0x28840 ;  /* 0x0002884034057836 */ /* 0x000fca0000000000 */
[----:B------:R-:W-:Y:S01]  /*16ab0*/  PRMT R5, R54, 0x654, R5 ;  /* 0x0000065436057816 */ /* 0x000fe20000000005 */
[----:B------:R-:W1:Y:S01]  /*16ac0*/  MUFU.EX2 R21, R21 ;  /* 0x0000001500157308 */ /* 0x000e620000000800 */
[----:B--2---:R-:W-:Y:S02]  /*16ad0*/  FADD.FTZ R50, R156, R51 ;  /* 0x000000339c327221 */ /* 0x004fe40000010000 */
[----:B------:R2:W-:Y:S05]  /*16ae0*/  SYNCS.ARRIVE.TRANS64.RED.A1T0 RZ, [R5+URZ], RZ ;  /* 0x000000ff05ff79a7 */ /* 0x0005ea000810043f */
[----:B------:R-:W3:Y:S01]  /*16af0*/  MUFU.EX2 R44, R44 ;  /* 0x0000002c002c7308 */ /* 0x000ee20000000800 */
[----:B0-----:R-:W-:-:S07]  /*16b00*/  FADD.FTZ R51, R35, R6 ;  /* 0x0000000623337221 */ /* 0x001fce0000010000 */
[----:B------:R-:W0:Y:S01]  /*16b10*/  MUFU.EX2 R158, R158 ;  /* 0x0000009e009e7308 */ /* 0x000e220000000800 */
[----:B-1----:R-:W-:-:S07]  /*16b20*/  FADD.FTZ R53, R21, R50 ;  /* 0x0000003215357221 */ /* 0x002fce0000010000 */
[----:B------:R-:W1:Y:S01]  /*16b30*/  MUFU.EX2 R39, R39 ;  /* 0x0000002700277308 */ /* 0x000e620000000800 */
[----:B---3--:R-:W-:-:S07]  /*16b40*/  FADD.FTZ R6, R44, R51 ;  /* 0x000000332c067221 */ /* 0x008fce0000010000 */
        /* <DEDUP_REMOVED lines=24> */
.L_x_1898:
[----:B------:R-:W-:Y:S01]  /*16cd0*/  IMAD R15, R15, 0x8, R18 ;  /* 0x000000080f0f7824 */ /* 0x000fe200078e0212 */
[----:B------:R-:W-:Y:S01]  /*16ce0*/  ISETP.GT.AND P1, PT, R4, R12, PT ;  /* 0x0000000c0400720c */ /* 0x000fe20003f24270 */
[----:B------:R-:W-:Y:S01]  /*16cf0*/  IMAD.U32 R50, RZ, RZ, UR38 ;  /* 0x00000026ff327e24 */ /* 0x000fe2000f8e00ff */
[----:B------:R-:W-:Y:S01]  /*16d00*/  F2FP.BF16.F32.PACK_AB R180, R163, R180 ;  /* 0x000000b4a3b4723e */ /* 0x000fe200000010ff */
[----:B------:R-:W-:Y:S01]  /*16d10*/  VIADD R15, R15, 0x28860 ;  /* 0x000288600f0f7836 */ /* 0x000fe20000000000 */
[----:B------:R-:W-:Y:S01]  /*16d20*/  F2FP.BF16.F32.PACK_AB R181, R14, R181 ;  /* 0x000000b50eb5723e */ /* 0x000fe200000010ff */
[-C--:B------:R-:W-:Y:S01]  /*16d30*/  FMUL.FTZ R88, R88, R9.reuse ;  /* 0x0000000958587220 */ /* 0x080fe20000410000 */
[----:B------:R-:W-:Y:S01]  /*16d40*/  F2FP.BF16.F32.PACK_AB R182, R161, R182 ;  /* 0x000000b6a1b6723e */ /* 0x000fe200000010ff */
[-C--:B------:R-:W-:Y:S01]  /*16d50*/  FMUL.FTZ R89, R89, R9.reuse ;  /* 0x0000000959597220 */ /* 0x080fe20000410000 */
[----:B------:R-:W-:Y:S01]  /*16d60*/  PRMT R15, R50, 0x654, R15 ;  /* 0x00000654320f7816 */ /* 0x000fe2000000000f */
[----:B------:R-:W-:Y:S01]  /*16d70*/  FMUL.FTZ R92, R92, R9 ;  /* 0x000000095c5c7220 */ /* 0x000fe20000410000 */
        /* <DEDUP_REMOVED lines=91> */
[----:B------:R-:W-:-:S02]  /*17330*/  VIADD R4, R4, 0xffffffff ;  /* 0xffffffff04047836 */ /* 0x000fc40000000000 */
[----:B------:R-:W-:Y:S02]  /*17340*/  IMAD.MOV.U32 R13, RZ, RZ, R0 ;  /* 0x000000ffff0d7224 */ /* 0x000fe400078e0000 */
[----:B------:R-:W-:Y:S02]  /*17350*/  IMAD.MOV.U32 R14, RZ, RZ, R3 ;  /* 0x000000ffff0e7224 */ /* 0x000fe400078e0003 */
[----:B------:R-:W-:Y:S02]  /*17360*/  IMAD.MOV.U32 R20, RZ, RZ, R187 ;  /* 0x000000ffff147224 */ /* 0x000fe400078e00bb */
[----:B0-----:R-:W-:Y:S01]  /*17370*/  IMAD.MOV.U32 R15, RZ, RZ, R184 ;  /* 0x000000ffff0f7224 */ /* 0x001fe200078e00b8 */
[----:B------:R-:W-:Y:S06]  /*17380*/  @P1 BRA `(.L_x_1899) ;  /* 0xffffffdc00641947 */ /* 0x000fec000383ffff */
.L_x_1887:
[----:B------:R-:W-:-:S13]  /*17390*/  ISETP.GE.AND P1, PT, R4, R198, PT ;  /* 0x000000c60400720c */ /* 0x000fda0003f26270 */
[----:B------:R-:W-:Y:S05]  /*173a0*/  @!P1 BRA `(.L_x_1900) ;  /* 0x0000003000c89947 */ /* 0x000fea0003800000 */
[----:B------:R-:W-:Y:S02]  /*173b0*/  IMAD.MOV.U32 R12, RZ, RZ, R0 ;  /* 0x000000ffff0c7224 */ /* 0x000fe400078e0000 */
[----:B------:R-:W-:Y:S02]  /*173c0*/  IMAD.MOV.U32 R13, RZ, RZ, R3 ;  /* 0x000000ffff0d7224 */ /* 0x000fe400078e0003 */
[----:B------:R-:W-:Y:S02]  /*173d0*/  IMAD.MOV.U32 R15, RZ, RZ, R187 ;  /* 0x000000ffff0f7224 */ /* 0x000fe400078e00bb */
[----:B------:R-:W-:-:S07]  /*173e0*/  IMAD.MOV.U32 R14, RZ, RZ, R184 ;  /* 0x000000ffff0e7224 */ /* 0x000fce00078e00b8 */
.L_x_1920:
        /* <DEDUP_REMOVED lines=8> */
.L_x_1902:
        /* <DEDUP_REMOVED lines=8> */
.L_x_1903:
[----:B------:R-:W-:Y:S04]  /*174f0*/  BSSY B0, `(.L_x_1901) ;  /* 0x0000004000007945 */ /* 0x000fe80003800000 */
[----:B-1----:R-:W-:Y:S05]  /*17500*/  @P2 BRA `(.L_x_1904) ;  /* 0x0000000000082947 */ /* 0x002fea0003800000 */
[----:B------:R-:W1:Y:S02]  /*17510*/  SYNCS.PHASECHK.TRANS64.TRYWAIT P2, [R3+URZ+0x28830], R0 ;  /* 0x02883000030075a7 */ /* 0x000e64000804017f */
[----:B-1----:R-:W-:Y:S05]  /*17520*/  @!P2 BRA `(.L_x_1905) ;  /* 0x000000f40028a947 */ /* 0x002fea0003800000 */
.L_x_1904:
[----:B------:R-:W-:Y:S05]  /*17530*/  BSYNC B0 ;  /* 0x0000000000007941 */ /* 0x000fea0003800000 */
.L_x_1901:
        /* <DEDUP_REMOVED lines=67> */
.L_x_1907:
[----:B------:R-:W-:Y:S01]  /*17970*/  SHF.L.U32 R0, R15, 0x1f, RZ ;  /* 0x0000001f0f007819 */ /* 0x000fe200000006ff */
[----:B------:R-:W-:-:S04]  /*17980*/  IMAD R3, R14, 0x8, R18 ;  /* 0x000000080e037824 */ /* 0x000fc800078e0212 */
[----:B------:R0:W1:Y:S01]  /*17990*/  SYNCS.PHASECHK.TRANS64.TRYWAIT P1, [R3+URZ+0x28850], R0 ;  /* 0x02885000030075a7 */ /* 0x000062000802017f */
[----:B------:R-:W-:Y:S05]  /*179a0*/  @!P0 BRA `(.L_x_1908) ;  /* 0x0000000000048947 */ /* 0x000fea0003800000 */
[----:B------:R-:W-:Y:S01]  /*179b0*/  BPT.TRAP 0x1 ;  /* 0x000000040000795c */ /* 0x000fe20000300000 */
.L_x_1908:
[----:B-1----:R-:W-:Y:S05]  /*179c0*/  @P1 BRA `(.L_x_1906) ;  /* 0x0000000000081947 */ /* 0x002fea0003800000 */
[----:B------:R-:W1:Y:S02]  /*179d0*/  SYNCS.PHASECHK.TRANS64.TRYWAIT P1, [R3+URZ+0x28850], R0 ;  /* 0x02885000030075a7 */ /* 0x000e64000802017f */
[----:B-1----:R-:W-:Y:S05]  /*179e0*/  @!P1 BRA `(.L_x_1909) ;  /* 0x000000f0000c9947 */ /* 0x002fea0003800000 */
.L_x_1906:
        /* <DEDUP_REMOVED lines=67> */
.L_x_1910:
[----:B------:R-:W1:Y:S01]  /*17e20*/  @P4 LDC R3, c[0x0][0x44c] ;  /* 0x00011300ff034b82 */ /* 0x000e620000000800 */
[----:B------:R-:W-:Y:S01]  /*17e30*/  IMAD.IADD R20, R195, 0x1, R193 ;  /* 0x00000001c3147824 */ /* 0x000fe200078e02c1 */
[----:B------:R-:W-:Y:S01]  /*17e40*/  ULOP3.LUT UR6, URZ, UR49, URZ, 0x33, !UPT ;  /* 0x000000313f067292 */ /* 0x000fe2000f8e333f */
[----:B0-----:R-:W-:-:S05]  /*17e50*/  IMAD R0, R184, 0x8, R18 ;  /* 0x00000008b8007824 */ /* 0x001fca00078e0212 */
[----:B------:R-:W0:Y:S01]  /*17e60*/  @P4 LDC R8, c[0x0][0x450] ;  /* 0x00011400ff084b82 */ /* 0x000e220000000800 */
[----:B-1----:R-:W-:-:S05]  /*17e70*/  @P4 IMAD.HI.U32 R3, R20, R3, RZ ;  /* 0x0000000314034227 */ /* 0x002fca00078e00ff */
[----:B0-----:R-:W-:Y:S01]  /*17e80*/  @P4 SHF.R.U32.HI R20, RZ, R8, R3 ;  /* 0x00000008ff144219 */ /* 0x001fe20000011603 */
[----:B------:R-:W-:Y:S02]  /*17e90*/  IMAD.U32 R8, RZ, RZ, UR38 ;  /* 0x00000026ff087e24 */ /* 0x000fe4000f8e00ff */
[----:B------:R-:W-:Y:S02]  /*17ea0*/  VIADD R3, R0, 0x28840 ;  /* 0x0002884000037836 */ /* 0x000fe40000000000 */
[----:B------:R-:W0:Y:S01]  /*17eb0*/  SHFL.IDX PT, R21, R20, RZ, 0x1c1f ;  /* 0x001c1fff14157589 */ /* 0x000e2200000e0000 */
[----:B------:R-:W-:Y:S02]  /*17ec0*/  IMAD.SHL.U32 R0, R4, 0x80, RZ ;  /* 0x0000008004007824 */ /* 0x000fe400078e00ff */
[----:B------:R-:W-:-:S03]  /*17ed0*/  PRMT R3, R8, 0x654, R3 ;  /* 0x0000065408037816 */ /* 0x000fc60000000003 */
[----:B------:R-:W-:Y:S01]  /*17ee0*/  IADD3 R8, -R0, 0x1, RZ ;  /* 0x0000000100087810 */ /* 0x000fe20007ffe1ff */
[----:B------:R0:W-:Y:S04]  /*17ef0*/  SYNCS.ARRIVE.TRANS64.RED.A1T0 RZ, [R3+URZ], RZ ;  /* 0x000000ff03ff79a7 */ /* 0x0001e8000810043f */
[----:B------:R-:W-:-:S05]  /*17f00*/  IMAD R8, R191, -0x2, R8 ;  /* 0xfffffffebf087824 */ /* 0x000fca00078e0208 */
[----:B------:R-:W-:-:S05]  /*17f10*/  IADD3 R8, -R189, R8, R190 ;  /* 0x00000008bd087210 */ /* 0x000fca0007ffe1be */
[C---:B------:R-:W-:Y:S02]  /*17f20*/  VIADD R11, R8.reuse, UR48 ;  /* 0x00000030080b7c36 */ /* 0x040fe40008000000 */
[----:B------:R-:W-:Y:S02]  /*17f30*/  VIADD R10, R8, UR6 ;  /* 0x00000006080a7c36 */ /* 0x000fe40008000000 */
[--C-:B0-----:R-:W-:Y:S02]  /*17f40*/  IMAD.IADD R3, R11, 0x1, R21.reuse ;  /* 0x000000010b037824 */ /* 0x101fe400078e0215 */
[----:B------:R-:W-:Y:S01]  /*17f50*/  IMAD.IADD R15, R10, 0x1, R21 ;  /* 0x000000010a0f7824 */ /* 0x000fe200078e0215 */
[----:B------:R-:W-:Y:S06]  /*17f60*/  @!P5 BRA `(.L_x_1911) ;  /* 0x000000000058d947 */ /* 0x000fec0003800000 */
        /* <DEDUP_REMOVED lines=12> */
.L_x_1913:
[----:B------:R-:W-:-:S05]  /*18030*/  IMAD.U32 R152, RZ, RZ, UR43 ;  /* 0x0000002bff987e24 */ /* 0x000fca000f8e00ff */
[----:B------:R-:W-:-:S13]  /*18040*/  ISETP.NE.AND P1, PT, R152, 0x1, PT ;  /* 0x000000019800780c */ /* 0x000fda0003f25270 */
[----:B------:R-:W0:Y:S02]  /*18050*/  @P1 LDC.64 R8, c[0x0][0x9e8] ;  /* 0x00027a00ff081b82 */ /* 0x000e240000000a00 */
[----:B0-----:R-:W-:-:S05]  /*18060*/  @P1 IMAD.HI.U32 R8, R21, R8, RZ ;  /* 0x0000000815081227 */ /* 0x001fca00078e00ff */
[----:B------:R-:W-:-:S07]  /*18070*/  @P1 SHF.R.U32.HI R21, RZ, R9, R8 ;  /* 0x00000009ff151219 */ /* 0x000fce0000011608 */
.L_x_1914:
[----:B------:R-:W-:Y:S05]  /*18080*/  BSYNC B0 ;  /* 0x0000000000007941 */ /* 0x000fea0003800000 */
.L_x_1912:
[----:B------:R-:W-:-:S04]  /*18090*/  IMAD R8, R21, R152, -R0 ;  /* 0x0000009815087224 */ /* 0x000fc800078e0a00 */
[----:B------:R-:W-:-:S05]  /*180a0*/  IMAD R8, R191, -0x2, R8 ;  /* 0xfffffffebf087824 */ /* 0x000fca00078e0208 */
[----:B------:R-:W-:Y:S02]  /*180b0*/  VIADDMNMX R3, R8, R152, R3, PT ;  /* 0x0000009808037246 */ /* 0x000fe40003800103 */
[----:B------:R-:W-:-:S07]  /*180c0*/  VIMNMX R15, R15, R8, !PT ;  /* 0x000000080f0f7248 */ /* 0x000fce0007fe0100 */
.L_x_1911:
        /* <DEDUP_REMOVED lines=113> */
.L_x_1917:
[----:B------:R-:W-:-:S05]  /*187e0*/  IMAD.U32 R15, RZ, RZ, UR43 ;  /* 0x0000002bff0f7e24 */ /* 0x000fca000f8e00ff */
[----:B------:R-:W-:-:S13]  /*187f0*/  ISETP.NE.AND P2, PT, R15, 0x1, PT ;  /* 0x000000010f00780c */ /* 0x000fda0003f45270 */
[----:B------:R-:W0:Y:S02]  /*18800*/  @P2 LDC.64 R8, c[0x0][0x9e8] ;  /* 0x00027a00ff082b82 */ /* 0x000e240000000a00 */
[----:B0-----:R-:W-:-:S05]  /*18810*/  @P2 IMAD.HI.U32 R8, R3, R8, RZ ;  /* 0x0000000803082227 */ /* 0x001fca00078e00ff */
[----:B------:R-:W-:-:S07]  /*18820*/  @P2 SHF.R.U32.HI R3, RZ, R9, R8 ;  /* 0x00000009ff032219 */ /* 0x000fce0000011608 */
.L_x_1918:
[----:B------:R-:W-:Y:S05]  /*18830*/  BSYNC B0 ;  /* 0x0000000000007941 */ /* 0x000fea0003800000 */
.L_x_1916:
[----:B------:R-:W-:-:S04]  /*18840*/  IMAD R0, R3, R15, -R0 ;  /* 0x0000000f03007224 */ /* 0x000fc800078e0a00 */
[----:B------:R-:W-:-:S05]  /*18850*/  IMAD R0, R191, -0x2, R0 ;  /* 0xfffffffebf007824 */ /* 0x000fca00078e0200 */
[----:B------:R-:W-:Y:S02]  /*18860*/  VIADDMNMX R11, R0, R15, R11, PT ;  /* 0x0000000f000b7246 */ /* 0x000fe4000380010b */
[----:B------:R-:W-:-:S07]  /*18870*/  VIMNMX R10, R10, R0, !PT ;  /* 0x000000000a0a7248 */ /* 0x000fce0007fe0100 */
.L_x_1915:
        /* <DEDUP_REMOVED lines=65> */
[C---:B------:R-:W-:Y:S01]  /*18c90*/  ISETP.LT.OR P2, PT, R11.reuse, 0x22, P2 ;  /* 0x000000220b00780c */ /* 0x040fe20001741670 */
[----:B------:R-:W0:Y:S01]  /*18ca0*/  SHFL.BFLY PT, R3, R0, 0x2, 0x1f ;  /* 0x0c401f0000037f89 */ /* 0x000e2200000e0000 */
[----:B------:R-:W-:-:S02]  /*18cb0*/  ISETP.LT.OR P3, PT, R11, 0x39, P3 ;  /* 0x000000390b00780c */ /* 0x000fc40001f61670 */
[----:B------:R-:W-:Y:S02]  /*18cc0*/  FSEL R43, R43, -INF , !P2 ;  /* 0xff8000002b2b7808 */ /* 0x000fe40005000000 */
[----:B------:R-:W-:Y:S02]  /*18cd0*/  ISETP.GT.AND P2, PT, R10, 0x29, P1 ;  /* 0x000000290a00780c */ /* 0x000fe40000f44270 */
[----:B------:R-:W-:Y:S02]  /*18ce0*/  FSEL R54, R54, -INF , !P3 ;  /* 0xff80000036367808 */ /* 0x000fe40005800000 */
[----:B------:R-:W-:Y:S02]  /*18cf0*/  ISETP.GT.AND P3, PT, R10, 0x40, P1 ;  /* 0x000000400a00780c */ /* 0x000fe40000f64270 */
[C---:B------:R-:W-:Y:S02]  /*18d00*/  ISETP.LT.OR P2, PT, R11.reuse, 0x2a, P2 ;  /* 0x0000002a0b00780c */ /* 0x040fe40001741670 */
[----:B------:R-:W-:-:S02]  /*18d10*/  ISETP.LT.OR P3, PT, R11, 0x41, P3 ;  /* 0x000000410b00780c */ /* 0x000fc40001f61670 */
[----:B------:R-:W-:Y:S02]  /*18d20*/  FSEL R47, R47, -INF , !P2 ;  /* 0xff8000002f2f7808 */ /* 0x000fe40005000000 */
[----:B------:R-:W-:Y:S02]  /*18d30*/  ISETP.GT.AND P2, PT, R10, 0x31, P1 ;  /* 0x000000310a00780c */ /* 0x000fe40000f44270 */
[----:B------:R-:W-:Y:S02]  /*18d40*/  FSEL R58, R58, -INF , !P3 ;  /* 0xff8000003a3a7808 */ /* 0x000fe40005800000 */
[----:B------:R-:W-:Y:S02]  /*18d50*/  ISETP.GT.AND P3, PT, R10, 0x41, P1 ;  /* 0x000000410a00780c */ /* 0x000fe40000f64270 */
[----:B------:R-:W-:Y:S02]  /*18d60*/  ISETP.LT.OR P2, PT, R11, 0x32, P2 ;  /* 0x000000320b00780c */ /* 0x000fe40001741670 */
[----:B0-----:R-:W-:-:S02]  /*18d70*/  FMNMX.FTZ R3, R0, R3, !PT ;  /* 0x0000000300037209 */ /* 0x001fc40007810000 */
[----:B------:R-:W-:Y:S02]  /*18d80*/  ISETP.LT.OR P3, PT, R11, 0x42, P3 ;  /* 0x000000420b00780c */ /* 0x000fe40001f61670 */
[----:B------:R-:W-:Y:S01]  /*18d90*/  FSEL R51, R51, -INF , !P2 ;  /* 0xff80000033337808 */ /* 0x000fe20005000000 */
[----:B------:R-:W0:Y:S01]  /*18da0*/  SHFL.BFLY PT, R0, R3, 0x1, 0x1f ;  /* 0x0c201f0003007f89 */ /* 0x000e2200000e0000 */
[C---:B------:R-:W-:Y:S02]  /*18db0*/  ISETP.GT.AND P2, PT, R10.reuse, 0x39, P1 ;  /* 0x000000390a00780c */ /* 0x040fe40000f44270 */
[----:B------:R-:W-:Y:S02]  /*18dc0*/  FSEL R59, R59, -INF , !P3 ;  /* 0xff8000003b3b7808 */ /* 0x000fe40005800000 */
[----:B------:R-:W-:Y:S02]  /*18dd0*/  ISETP.GT.AND P3, PT, R10, 0x48, P1 ;  /* 0x000000480a00780c */ /* 0x000fe40000f64270 */
[----:B------:R-:W-:-:S02]  /*18de0*/  ISETP.LT.OR P2, PT, R11, 0x3a, P2 ;  /* 0x0000003a0b00780c */ /* 0x000fc40001741670 */
[----:B------:R-:W-:Y:S02]  /*18df0*/  ISETP.LT.OR P3, PT, R11, 0x49, P3 ;  /* 0x000000490b00780c */ /* 0x000fe40001f61670 */
[----:B------:R-:W-:Y:S02]  /*18e00*/  FSEL R55, R55, -INF , !P2 ;  /* 0xff80000037377808 */ /* 0x000fe40005000000 */
[----:B------:R-:W-:Y:S02]  /*18e10*/  FSEL R62, R62, -INF , !P3 ;  /* 0xff8000003e3e7808 */ /* 0x000fe40005800000 */
[----:B------:R-:W-:-:S04]  /*18e20*/  ISETP.GT.AND P3, PT, R10, RZ, P1 ;  /* 0x000000ff0a00720c */ /* 0x000fc80000f64270 */
[----:B------:R-:W-:Y:S02]  /*18e30*/  ISETP.LT.OR P3, PT, R11, 0x1, P3 ;  /* 0x000000010b00780c */ /* 0x000fe40001f61670 */
[----:B0-----:R-:W-:-:S04]  /*18e40*/  FMNMX.FTZ R3, R3, R0, !PT ;  /* 0x0000000003037209 */ /* 0x001fc80007810000 */
[C---:B------:R-:W-:Y:S01]  /*18e50*/  FSETP.NEU.FTZ.AND P2, PT, R3.reuse, -INF , PT ;  /* 0xff8000000300780b */ /* 0x040fe20003f5d000 */
[----:B------:R-:W-:-:S05]  /*18e60*/  FMUL.FTZ R0, R3, UR52 ;  /* 0x0000003403007c20 */ /* 0x000fca0008410000 */
[----:B------:R-:W-:-:S05]  /*18e70*/  FSEL R0, R0, RZ, P2 ;  /* 0x000000ff00007208 */ /* 0x000fca0001000000 */
[--C-:B------:R-:W-:Y:S01]  /*18e80*/  FFMA.FTZ R15, R29, UR52, -R0.reuse ;  /* 0x000000341d0f7c23 */ /* 0x100fe20008010800 */
[----:B------:R-:W-:Y:S01]  /*18e90*/  FSEL R29, R26, -INF , !P3 ;  /* 0xff8000001a1d7808 */ /* 0x000fe20005800000 */
        /* <DEDUP_REMOVED lines=44> */
[----:B------:R-:W-:Y:S01]  /*19160*/  FFMA.FTZ R85, R85, UR52, -R0 ;  /* 0x0000003455557c23 */ /* 0x000fe20008010800 */
[----:B------:R-:W-:Y:S01]  /*19170*/  FSEL R70, R70, -INF , !P3 ;  /* 0xff80000046467808 */ /* 0x000fe20005800000 */
[----:B------:R-:W-:Y:S01]  /*19180*/  MUFU.EX2 R9, R9 ;  /* 0x0000000900097308 */ /* 0x000fe20000000800 */
[----:B------:R-:W-:-:S02]  /*19190*/  FMNMX.FTZ R37, R47, R8, !PT ;  /* 0x000000082f257209 */ /* 0x000fc40007810000 */
[----:B------:R-:W-:Y:S02]  /*191a0*/  ISETP.GT.AND P3, PT, R10, 0x59, P1 ;  /* 0x000000590a00780c */ /* 0x000fe40000f64270 */
[----:B------:R-:W-:Y:S01]  /*191b0*/  FMNMX.FTZ R8, R50, R37, !PT ;  /* 0x0000002532087209 */ /* 0x000fe20007810000 */
[----:B------:R-:W-:Y:S01]  /*191c0*/  FFMA.FTZ R37, R45, UR52, -R0 ;  /* 0x000000342d257c23 */ /* 0x000fe20008010800 */
[----:B------:R-:W-:Y:S01]  /*191d0*/  ISETP.LT.OR P3, PT, R11, 0x5a, P3 ;  /* 0x0000005a0b00780c */ /* 0x000fe20001f61670 */
[----:B------:R-:W-:Y:S01]  /*191e0*/  MUFU.EX2 R180, R180 ;  /* 0x000000b400b47308 */ /* 0x000fe20000000800 */
[----:B------:R-:W-:Y:S02]  /*191f0*/  FMNMX.FTZ R41, R51, R8, !PT ;  /* 0x0000000833297209 */ /* 0x000fe40007810000 */
[----:B------:R-:W-:Y:S02]  /*19200*/  FSEL R71, R71, -INF , !P3 ;  /* 0xff80000047477808 */ /* 0x000fe40005800000 */
[----:B------:R-:W-:-:S02]  /*19210*/  ISETP.GT.AND P3, PT, R10, 0x60, P1 ;  /* 0x000000600a00780c */ /* 0x000fc40000f64270 */
[----:B------:R-:W-:Y:S01]  /*19220*/  FMNMX.FTZ R8, R54, R41, !PT ;  /* 0x0000002936087209 */ /* 0x000fe20007810000 */
[----:B------:R-:W-:Y:S01]  /*19230*/  MUFU.EX2 R182, R182 ;  /* 0x000000b600b67308 */ /* 0x000fe20000000800 */
[----:B------:R-:W-:Y:S02]  /*19240*/  ISETP.LT.OR P3, PT, R11, 0x61, P3 ;  /* 0x000000610b00780c */ /* 0x000fe40001f61670 */
[----:B------:R-:W-:Y:S02]  /*19250*/  FMNMX.FTZ R41, R55, R8, !PT ;  /* 0x0000000837297209 */ /* 0x000fe40007810000 */
[----:B------:R-:W-:Y:S02]  /*19260*/  FSEL R74, R74, -INF , !P3 ;  /* 0xff8000004a4a7808 */ /* 0x000fe40005800000 */
[----:B------:R-:W-:Y:S01]  /*19270*/  ISETP.GT.AND P3, PT, R10, 0x61, P1 ;  /* 0x000000610a00780c */ /* 0x000fe20000f64270 */
[----:B------:R-:W-:Y:S01]  /*19280*/  MUFU.EX2 R15, R15 ;  /* 0x0000000f000f7308 */ /* 0x000fe20000000800 */
[----:B------:R-:W-:Y:S01]  /*19290*/  FMNMX.FTZ R8, R58, R41, !PT ;  /* 0x000000293a087209 */ /* 0x000fe20007810000 */
[----:B------:R-:W-:Y:S01]  /*192a0*/  FFMA.FTZ R41, R49, UR52, -R0 ;  /* 0x0000003431297c23 */ /* 0x000fe20008010800 */
[----:B------:R-:W-:-:S02]  /*192b0*/  ISETP.LT.OR P3, PT, R11, 0x62, P3 ;  /* 0x000000620b00780c */ /* 0x000fc40001f61670 */
[----:B------:R-:W-:Y:S02]  /*192c0*/  FMNMX.FTZ R45, R59, R8, !PT ;  /* 0x000000083b2d7209 */ /* 0x000fe40007810000 */
[----:B------:R-:W-:Y:S01]  /*192d0*/  FSEL R20, R75, -INF , !P3 ;  /* 0xff8000004b147808 */ /* 0x000fe20005800000 */
[--C-:B------:R-:W-:Y:S01]  /*192e0*/  FFMA.FTZ R75, R61, UR52, -R0.reuse ;  /* 0x000000343d4b7c23 */ /* 0x100fe20008010800 */
[----:B------:R-:W-:Y:S01]  /*192f0*/  ISETP.GT.AND P3, PT, R10, 0x68, P1 ;  /* 0x000000680a00780c */ /* 0x000fe20000f64270 */
[----:B------:R-:W-:Y:S01]  /*19300*/  FFMA.FTZ R61, R69, UR52, -R0 ;  /* 0x00000034453d7c23 */ /* 0x000fe20008010800 */
[----:B------:R-:W-:Y:S01]  /*19310*/  FMNMX.FTZ R8, R62, R45, !PT ;  /* 0x0000002d3e087209 */ /* 0x000fe20007810000 */
[----:B------:R-:W-:Y:S01]  /*19320*/  MUFU.EX2 R176, R176 ;  /* 0x000000b000b07308 */ /* 0x000fe20000000800 */
[----:B------:R-:W-:Y:S02]  /*19330*/  ISETP.LT.OR P3, PT, R11, 0x69, P3 ;  /* 0x000000690b00780c */ /* 0x000fe40001f61670 */
[----:B------:R-:W-:-:S02]  /*19340*/  FMNMX.FTZ R45, R63, R8, !PT ;  /* 0x000000083f2d7209 */ /* 0x000fc40007810000 */
[----:B------:R-:W-:Y:S02]  /*19350*/  FSEL R78, R78, -INF , !P3 ;  /* 0xff8000004e4e7808 */ /* 0x000fe40005800000 */
[----:B------:R-:W-:Y:S01]  /*19360*/  FMNMX.FTZ R8, R66, R45, !PT ;  /* 0x0000002d42087209 */ /* 0x000fe20007810000 */
[----:B------:R-:W-:Y:S01]  /*19370*/  FFMA.FTZ R45, R53, UR52, -R0 ;  /* 0x00000034352d7c23 */ /* 0x000fe20008010800 */
[----:B------:R-:W-:Y:S01]  /*19380*/  ISETP.GT.AND P3, PT, R10, 0x69, P1 ;  /* 0x000000690a00780c */ /* 0x000fe20000f64270 */
[----:B------:R-:W-:Y:S01]  /*19390*/  MUFU.EX2 R21, R21 ;  /* 0x0000001500157308 */ /* 0x000fe20000000800 */
[----:B------:R-:W-:Y:S02]  /*193a0*/  FMNMX.FTZ R49, R67, R8, !PT ;  /* 0x0000000843317209 */ /* 0x000fe40007810000 */
[----:B------:R-:W-:Y:S02]  /*193b0*/  ISETP.LT.OR P3, PT, R11, 0x6a, P3 ;  /* 0x0000006a0b00780c */ /* 0x000fe40001f61670 */
[----:B------:R-:W-:-:S02]  /*193c0*/  FMNMX.FTZ R8, R70, R49, !PT ;  /* 0x0000003146087209 */ /* 0x000fc40007810000 */
[----:B------:R-:W-:Y:S01]  /*193d0*/  FSEL R79, R79, -INF , !P3 ;  /* 0xff8000004f4f7808 */ /* 0x000fe20005800000 */
[----:B------:R-:W-:Y:S01]  /*193e0*/  MUFU.EX2 R178, R178 ;  /* 0x000000b200b27308 */ /* 0x000fe20000000800 */
[----:B------:R-:W-:Y:S02]  /*193f0*/  ISETP.GT.AND P3, PT, R10, 0x70, P1 ;  /* 0x000000700a00780c */ /* 0x000fe40000f64270 */
[----:B------:R-:W-:Y:S02]  /*19400*/  FMNMX.FTZ R49, R71, R8, !PT ;  /* 0x0000000847317209 */ /* 0x000fe40007810000 */
[----:B------:R-:W-:Y:S02]  /*19410*/  ISETP.LT.OR P3, PT, R11, 0x71, P3 ;  /* 0x000000710b00780c */ /* 0x000fe40001f61670 */
[----:B------:R-:W-:Y:S01]  /*19420*/  FMNMX.FTZ R49, R74, R49, !PT ;  /* 0x000000314a317209 */ /* 0x000fe20007810000 */
[----:B------:R-:W-:Y:S01]  /*19430*/  MUFU.EX2 R25, R25 ;  /* 0x0000001900197308 */ /* 0x000fe20000000800 */
[----:B------:R-:W-:-:S02]  /*19440*/  FSEL R82, R82, -INF , !P3 ;  /* 0xff80000052527808 */ /* 0x000fc40005800000 */
[----:B------:R-:W-:Y:S02]  /*19450*/  ISETP.GT.AND P3, PT, R10, 0x71, P1 ;  /* 0x000000710a00780c */ /* 0x000fe40000f64270 */
[----:B------:R-:W-:Y:S02]  /*19460*/  FMNMX.FTZ R53, R20, R49, !PT ;  /* 0x0000003114357209 */ /* 0x000fe40007810000 */
[----:B------:R-:W-:Y:S01]  /*19470*/  ISETP.LT.OR P3, PT, R11, 0x72, P3 ;  /* 0x000000720b00780c */ /* 0x000fe20001f61670 */
[----:B------:R0:W-:Y:S01]  /*19480*/  MUFU.EX2 R49, R57 ;  /* 0x0000003900317308 */ /* 0x0001e20000000800 */
[----:B------:R-:W-:Y:S02]  /*19490*/  FMNMX.FTZ R8, R78, R53, !PT ;  /* 0x000000354e087209 */ /* 0x000fe40007810000 */
[----:B------:R-:W-:Y:S02]  /*194a0*/  FSEL R83, R83, -INF , !P3 ;  /* 0xff80000053537808 */ /* 0x000fe40005800000 */
[----:B------:R-:W-:-:S02]  /*194b0*/  ISETP.GT.AND P3, PT, R10, 0x78, P1 ;  /* 0x000000780a00780c */ /* 0x000fc40000f64270 */
[----:B------:R-:W-:Y:S01]  /*194c0*/  FMNMX.FTZ R53, R79, R8, !PT ;  /* 0x000000084f357209 */ /* 0x000fe20007810000 */
[----:B------:R-:W-:Y:S01]  /*194d0*/  MUFU.EX2 R172, R172 ;  /* 0x000000ac00ac7308 */ /* 0x000fe20000000800 */
[----:B------:R-:W-:Y:S01]  /*194e0*/  ISETP.GT.AND P1, PT, R10, 0x79, P1 ;  /* 0x000000790a00780c */ /* 0x000fe20000f24270 */
[--C-:B0-----:R-:W-:Y:S01]  /*194f0*/  FFMA.FTZ R57, R73, UR52, -R0.reuse ;  /* 0x0000003449397c23 */ /* 0x101fe20008010800 */
[----:B------:R-:W-:Y:S02]  /*19500*/  ISETP.LT.OR P3, PT, R11, 0x79, P3 ;  /* 0x000000790b00780c */ /* 0x000fe40001f61670 */
[----:B------:R-:W-:Y:S01]  /*19510*/  FMNMX.FTZ R8, R82, R53, !PT ;  /* 0x0000003552087209 */ /* 0x000fe20007810000 */
[----:B------:R-:W-:Y:S01]  /*19520*/  FFMA.FTZ R53, R77, UR52, -R0 ;  /* 0x000000344d357c23 */ /* 0x000fe20008010800 */
[----:B------:R-:W-:Y:S01]  /*19530*/  ISETP.LT.OR P1, PT, R11, 0x7a, P1 ;  /* 0x0000007a0b00780c */ /* 0x000fe20000f21670 */
[----:B------:R-:W-:Y:S01]  /*19540*/  MUFU.EX2 R33, R33 ;  /* 0x0000002100217308 */ /* 0x000fe20000000800 */
[----:B------:R-:W-:-:S02]  /*19550*/  FSEL R86, R86, -INF , !P3 ;  /* 0xff80000056567808 */ /* 0x000fc40005800000 */
[----:B------:R-:W-:Y:S02]  /*19560*/  FMNMX.FTZ R11, R83, R8, !PT ;  /* 0x00000008530b7209 */ /* 0x000fe40007810000 */
[----:B------:R-:W-:Y:S02]  /*19570*/  FSEL R87, R87, -INF , !P1 ;  /* 0xff80000057577808 */ /* 0x000fe40004800000 */
[----:B------:R-:W-:Y:S01]  /*19580*/  FMNMX.FTZ R8, R86, R11, !PT ;  /* 0x0000000b56087209 */ /* 0x000fe20007810000 */
[----:B------:R-:W-:Y:S03]  /*19590*/  MUFU.EX2 R174, R174 ;  /* 0x000000ae00ae7308 */ /* 0x000fe60000000800 */
[----:B------:R-:W-:-:S05]  /*195a0*/  FMNMX.FTZ R8, R87, R8, !PT ;  /* 0x0000000857087209 */ /* 0x000fca0007810000 */
[----:B------:R-:W0:Y:S01]  /*195b0*/  SHFL.BFLY PT, R11, R8, 0x2, 0x1f ;  /* 0x0c401f00080b7f89 */ /* 0x000e2200000e0000 */
        /* <DEDUP_REMOVED lines=165> */
.L_x_1919:
[----:B------:R-:W-:Y:S01]  /*1a010*/  IMAD R14, R14, 0x8, R18 ;  /* 0x000000080e0e7824 */ /* 0x000fe200078e0212 */
[----:B------:R-:W-:Y:S01]  /*1a020*/  ISETP.GT.AND P1, PT, R4, R198, PT ;  /* 0x000000c60400720c */ /* 0x000fe20003f24270 */
[----:B------:R-:W-:Y:S01]  /*1a030*/  IMAD.U32 R27, RZ, RZ, UR38 ;  /* 0x00000026ff1b7e24 */ /* 0x000fe2000f8e00ff */
[----:B------:R-:W-:Y:S01]  /*1a040*/  F2FP.BF16.F32.PACK_AB R182, R15, R182 ;  /* 0x000000b60fb6723e */ /* 0x000fe200000010ff */
[----:B------:R-:W-:Y:S01]  /*1a050*/  VIADD R14, R14, 0x28860 ;  /* 0x000288600e0e7836 */ /* 0x000fe20000000000 */
[----:B------:R-:W-:Y:S01]  /*1a060*/  F2FP.BF16.F32.PACK_AB R171, R12, R171 ;  /* 0x000000ab0cab723e */ /* 0x000fe200000010ff */
[----:B------:R-:W-:Y:S01]  /*1a070*/  FMUL.FTZ R88, R88, R8 ;  /* 0x0000000858587220 */ /* 0x000fe20000410000 */
        /* <DEDUP_REMOVED lines=101> */
.L_x_1900:
[----:B------:R-:W-:Y:S05]  /*1a6d0*/  WARPSYNC.ALL ;  /* 0x0000000000007948 */ /* 0x000fea0003800000 */
[----:B------:R-:W-:Y:S06]  /*1a6e0*/  BAR.ARV 0x8, 0x180 ;  /* 0x0206000000007b1d */ /* 0x000fec0000002000 */
[----:B------:R-:W-:Y:S05]  /*1a6f0*/  @!P0 BRA `(.L_x_1921) ;  /* 0x0000000000048947 */ /* 0x000fea0003800000 */
[----:B------:R-:W-:Y:S01]  /*1a700*/  BPT.TRAP 0x1 ;  /* 0x000000040000795c */ /* 0x000fe20000300000 */
.L_x_1921:
[----:B------:R-:W-:Y:S01]  /*1a710*/  IMAD R11, R184, 0x8, R18 ;  /* 0x00000008b80b7824 */ /* 0x000fe200078e0212 */
[----:B------:R-:W-:-:S04]  /*1a720*/  SHF.L.U32 R4, R187, 0x1f, RZ ;  /* 0x0000001fbb047819 */ /* 0x000fc800000006ff */
[----:B------:R0:W1:Y:S01]  /*1a730*/  SYNCS.PHASECHK.TRANS64.TRYWAIT P1, [R11+URZ+0x28850], R4 ;  /* 0x028850040b0075a7 */ /* 0x000062000802017f */
[----:B------:R-:W-:Y:S05]  /*1a740*/  @!P0 BRA `(.L_x_1922) ;  /* 0x0000000000048947 */ /* 0x000fea0003800000 */
[----:B------:R-:W-:Y:S01]  /*1a750*/  BPT.TRAP 0x1 ;  /* 0x000000040000795c */ /* 0x000fe20000300000 */
.L_x_1922:
[----:B------:R-:W-:-:S05]  /*1a760*/  VIADD R18, R18, 0x400 ;  /* 0x0000040012127836 */ /* 0x000fca0000000000 */
[----:B------:R-:W-:-:S04]  /*1a770*/  SHF.R.U32.HI R18, RZ, 0x4, R18 ;  /* 0x00000004ff127819 */ /* 0x000fc80000011612 */
[----:B------:R-:W-:-:S04]  /*1a780*/  LOP3.LUT R18, R18, 0x3fff, RZ, 0xc0, !PT ;  /* 0x00003fff12127812 */ /* 0x000fc800078ec0ff */
[----:B------:R-:W-:Y:S01]  /*1a790*/  LOP3.LUT R9, R18, 0x4000000, RZ, 0xfc, !PT ;  /* 0x0400000012097812 */ /* 0x000fe200078efcff */
[----:B-1----:R-:W-:Y:S06]  /*1a7a0*/  @P1 BRA `(.L_x_1923) ;  /* 0x0000000000081947 */ /* 0x002fec0003800000 */
[----:B------:R-:W1:Y:S02]  /*1a7b0*/  SYNCS.PHASECHK.TRANS64.TRYWAIT P1, [R11+URZ+0x28850], R4 ;  /* 0x028850040b0075a7 */ /* 0x000e64000802017f */
[----:B-1----:R-:W-:Y:S05]  /*1a7c0*/  @!P1 BRA `(.L_x_1924) ;  /* 0x000000c000a89947 */ /* 0x002fea0003800000 */
.L_x_1923:
[----:B------:R-:W-:Y:S01]  /*1a7d0*/  IMAD R8, R184, 0x800, R9 ;  /* 0x00000800b8087824 */ /* 0x000fe200078e0209 */
[----:B------:R-:W-:Y:S05]  /*1a7e0*/  WARPSYNC.ALL ;  /* 0x0000000000007948 */ /* 0x000fea0003800000 */
[----:B------:R-:W-:Y:S01]  /*1a7f0*/  IMAD.MOV.U32 R9, RZ, RZ, 0x40000040 ;  /* 0x40000040ff097424 */ /* 0x000fe200078e00ff */
[C---:B------:R-:W-:Y:S01]  /*1a800*/  R2UR UR6, R8.reuse ;  /* 0x00000000080672ca */ /* 0x040fe200000e0000 */
[----:B------:R-:W-:Y:S01]  /*1a810*/  WARPGROUP.ARRIVE ;  /* 0x00000000000079c5 */ /* 0x000fe20000000000 */
[----:B------:R-:W-:Y:S01]  /*1a820*/  VIADD R12, R8, 0x80 ;  /* 0x00000080080c7836 */ /* 0x000fe20000000000 */
[----:B------:R-:W2:Y:S01]  /*1a830*/  SHFL.BFLY PT, R7, R6, 0x2, 0x1f ;  /* 0x0c401f0006077f89 */ /* 0x000ea200000e0000 */
[----:B------:R-:W-:Y:S01]  /*1a840*/  R2UR UR7, R9 ;  /* 0x00000000090772ca */ /* 0x000fe200000e0000 */
[----:B------:R-:W-:-:S02]  /*1a850*/  IMAD.MOV.U32 R13, RZ, RZ, 0x40000040 ;  /* 0x40000040ff0d7424 */ /* 0x000fc400078e00ff */
[----:B------:R-:W-:Y:S01]  /*1a860*/  IMAD.MOV.U32 R9, RZ, RZ, 0x40000040 ;  /* 0x40000040ff097424 */ /* 0x000fe200078e00ff */
[----:B01----:R-:W0:Y:S01]  /*1a870*/  SHFL.BFLY PT, R4, R5, 0x2, 0x1f ;  /* 0x0c401f0005047f89 */ /* 0x003e2200000e0000 */
[----:B------:R-:W-:Y:S02]  /*1a880*/  IMAD.MOV.U32 R20, RZ, RZ, -0x800000 ;  /* 0xff800000ff147424 */ /* 0x000fe400078e00ff */
[----:B------:R-:W-:-:S06]  /*1a890*/  IMAD.MOV.U32 R21, RZ, RZ, -0x800000 ;  /* 0xff800000ff157424 */ /* 0x000fcc00078e00ff */
[----:B------:R-:W-:Y:S01]  /*1a8a0*/  HGMMA.64x128x16.F32.BF16 R88, R180, gdesc[UR4].tnspB, R88, gsb0 ;  /* 0x41e00004b4587df0 */ /* 0x000fe20008001858 */
[----:B------:R-:W-:Y:S01]  /*1a8b0*/  R2UR UR6, R12 ;  /* 0x000000000c0672ca */ /* 0x000fe200000e0000 */
[----:B------:R-:W-:Y:S01]  /*1a8c0*/  VIADD R12, R8, 0x100 ;  /* 0x00000100080c7836 */ /* 0x000fe20000000000 */
[----:B------:R-:W-:Y:S01]  /*1a8d0*/  R2UR UR7, R13 ;  /* 0x000000000d0772ca */ /* 0x000fe200000e0000 */
[----:B------:R-:W-:Y:S02]  /*1a8e0*/  IMAD.MOV.U32 R13, RZ, RZ, 0x40000040 ;  /* 0x40000040ff0d7424 */ /* 0x000fe400078e00ff */
[----:B--2---:R-:W-:Y:S01]  /*1a8f0*/  FADD.FTZ R7, R7, R6 ;  /* 0x0000000607077221 */ /* 0x004fe20000010000 */
[----:B------:R-:W-:Y:S01]  /*1a900*/  IMAD.U32 R6, RZ, RZ, UR52 ;  /* 0x00000034ff067e24 */ /* 0x000fe2000f8e00ff */
        /* <DEDUP_REMOVED lines=37> */
[----:B------:R-:W-:Y:S01]  /*1ab60*/  R2UR UR6, R8 ;  /* 0x00000000080672ca */ /* 0x000fe200000e0000 */
[----:B0-----:R-:W-:Y:S01]  /*1ab70*/  FADD.FTZ R8, R4, R5 ;  /* 0x0000000504087221 */ /* 0x001fe20000010000 */
[----:B------:R-:W-:Y:S01]  /*1ab80*/  R2UR UR7, R9 ;  /* 0x00000000090772ca */ /* 0x000fe200000e0000 */
[----:B------:R-:W0:Y:S04]  /*1ab90*/  SHFL.BFLY PT, R4, R7, 0x1, 0x1f ;  /* 0x0c201f0007047f89 */ /* 0x000e2800000e0000 */
[----:B------:R-:W1:Y:S01]  /*1aba0*/  SHFL.BFLY PT, R9, R8, 0x1, 0x1f ;  /* 0x0c201f0008097f89 */ /* 0x000e6200000e0000 */
[----:B0-----:R-:W-:Y:S01]  /*1abb0*/  FADD.FTZ R12, R7, R4 ;  /* 0x00000004070c7221 */ /* 0x001fe20000010000 */
[----:B------:R-:W-:Y:S01]  /*1abc0*/  CS2R R4, SRZ ;  /* 0x0000000000047805 */ /* 0x000fe2000001ff00 */
[----:B-1----:R-:W-:-:S03]  /*1abd0*/  FADD.FTZ R13, R8, R9 ;  /* 0x00000009080d7221 */ /* 0x002fc60000010000 */
[----:B------:R-:W-:Y:S01]  /*1abe0*/  FSETP.NE.FTZ.AND P1, PT, R12, RZ, PT ;  /* 0x000000ff0c00720b */ /* 0x000fe20003f35000 */
[----:B------:R-:W-:Y:S01]  /*1abf0*/  IMAD.U32 R8, RZ, RZ, UR52 ;  /* 0x00000034ff087e24 */ /* 0x000fe2000f8e00ff */
[----:B------:R-:W-:-:S11]  /*1ac00*/  FSETP.NE.FTZ.AND P2, PT, R13, RZ, PT ;  /* 0x000000ff0d00720b */ /* 0x000fd60003f55000 */
[----:B------:R-:W0:Y:S01]  /*1ac10*/  @P1 MUFU.LG2 R9, R12 ;  /* 0x0000000c00091308 */ /* 0x000e220000000c00 */
[----:B------:R-:W-:Y:S01]  /*1ac20*/  @P1 FMUL.FTZ R6, R6, 0.69314718246459960938 ;  /* 0x3f31721806061820 */ /* 0x000fe20000410000 */
        /* <DEDUP_REMOVED lines=10> */
[----:B------:R-:W-:Y:S03]  /*1acd0*/  HGMMA.64x128x16.F32.BF16 R88, R152, gdesc[UR4].tnspB, R88, gsb0 ;  /* 0x41e0000498587df0 */ /* 0x000fe60008001858 */
[----:B------:R-:W-:Y:S02]  /*1ace0*/  WARPGROUP.DEPBAR.LE gsb0, 0x0 ;  /* 0x00008000000079c5 */ /* 0x000fe40000010000 */
[----:B--23--:R-:W-:Y:S05]  /*1acf0*/  @!P0 BRA `(.L_x_1925) ;  /* 0x0000000000048947 */ /* 0x00cfea0003800000 */
[----:B------:R-:W-:Y:S01]  /*1ad00*/  BPT.TRAP 0x1 ;  /* 0x000000040000795c */ /* 0x000fe20000300000 */
.L_x_1925:
[----:B------:R-:W-:Y:S02]  /*1ad10*/  VIADD R0, R11, 0x28860 ;  /* 0x000288600b007836 */ /* 0x000fe40000000000 */
[-C--:B------:R-:W-:Y:S01]  /*1ad20*/  FMUL.FTZ R88, R88, R4.reuse ;  /* 0x0000000458587220 */ /* 0x080fe20000410000 */
[----:B------:R-:W-:Y:S02]  /*1ad30*/  IMAD.U32 R7, RZ, RZ, UR38 ;  /* 0x00000026ff077e24 */ /* 0x000fe4000f8e00ff */
        /* <DEDUP_REMOVED lines=16> */
[----:B-1----:R-:W-:Y:S01]  /*1ae40*/  SEL R0, RZ, 0x1, P1 ;  /* 0x00000001ff007807 */ /* 0x002fe20000800000 */
        /* <DEDUP_REMOVED lines=19> */
[-C--:B0-----:R-:W-:Y:S01]  /*1af80*/  FMUL.FTZ R90, R90, R5.reuse ;  /* 0x000000055a5a7220 */ /* 0x081fe20000410000 */
        /* <DEDUP_REMOVED lines=33> */
[----:B------:R-:W-:Y:S01]  /*1b1a0*/  UIADD3 UR37, UR37, 0x1, URZ ;  /* 0x0000000125257890 */ /* 0x000fe2000fffe03f */
[----:B------:R-:W-:-:S11]  /*1b1b0*/  SEL R184, R184, RZ, P1 ;  /* 0x000000ffb8b87207 */ /* 0x000fd60000800000 */
.L_x_1791:
[----:B------:R-:W-:Y:S05]  /*1b1c0*/  WARPSYNC.ALL ;  /* 0x0000000000007948 */ /* 0x000fea0003800000 */
[----:B------:R-:W0:Y:S08]  /*1b1d0*/  S2UR UR38, SR_CgaCtaId ;  /* 0x00000000002679c3 */ /* 0x000e300000008800 */
[----:B------:R-:W-:Y:S06]  /*1b1e0*/  BAR.SYNC.DEFER_BLOCKING 0x5, 0x180 ;  /* 0x0146000000007b1d */ /* 0x000fec0000010000 */
[----:B------:R-:W-:Y:S01]  /*1b1f0*/  UMOV UR4, 0x400 ;  /* 0x0000040000047882 */ /* 0x000fe20000000000 */
[----:B------:R-:W-:Y:S01]  /*1b200*/  BSSY B0, `(.L_x_1926) ;  /* 0x00001fc000007945 */ /* 0x000fe20003800000 */
[----:B0-----:R-:W-:-:S06]  /*1b210*/  ULEA UR4, UR38, UR4, 0x18 ;  /* 0x0000000426047291 */ /* 0x001fcc000f8ec03f */
[----:B------:R-:W-:-:S05]  /*1b220*/  IMAD.U32 R18, RZ, RZ, UR4 ;  /* 0x00000004ff127e24 */ /* 0x000fca000f8e00ff */
[----:B------:R0:W3:Y:S01]  /*1b230*/  LDS.128 R40, [R18+0x288d0] ;  /* 0x0288d00012287984 */ /* 0x0000e20000000c00 */
[----:B------:R-:W-:Y:S06]  /*1b240*/  BAR.ARV 0x4, 0x180 ;  /* 0x0106000000007b1d */ /* 0x000fec0000002000 */
[----:B------:R-:W-:Y:S05]  /*1b250*/  @P0 BRA `(.L_x_1927) ;  /* 0x0000001400080947 */ /* 0x000fea0003800000 */
[----:B------:R-:W4:Y:S01]  /*1b260*/  S2R R5, SR_SWINHI ;  /* 0x0000000000057919 */ /* 0x000f220000002f00 */
[----:B------:R-:W-:Y:S05]  /*1b270*/  WARPSYNC.ALL ;  /* 0x0000000000007948 */ /* 0x000fea0003800000 */
[----:B------:R-:W-:Y:S01]  /*1b280*/  BAR.SYNC.DEFER_BLOCKING 0x1, 0x100 ;  /* 0x0044000000007b1d */ /* 0x000fe20000010000 */
[----:B------:R-:W-:Y:S01]  /*1b290*/  F2FP.BF16.F32.PACK_AB R6, R93, R6 ;  /* 0x000000065d06723e */ /* 0x000fe200000010ff */
[----:B------:R-:W-:Y:S01]  /*1b2a0*/  IMAD.MOV.U32 R48, RZ, RZ, RZ ;  /* 0x000000ffff307224 */ /* 0x000fe200078e00ff */
[----:B------:R-:W-:Y:S02]  /*1b2b0*/  F2FP.BF16.F32.PACK_AB R7, R7, R94 ;  /* 0x0000005e0707723e */ /* 0x000fe400000010ff */
[----:B------:R-:W-:Y:S01]  /*1b2c0*/  F2FP.BF16.F32.PACK_AB R30, R133, R30 ;  /* 0x0000001e851e723e */ /* 0x000fe200000010ff */
[----:B------:R-:W-:Y:S01]  /*1b2d0*/  ULDC.64 UR4, c[0x0][0xc00] ;  /* 0x0003000000047ab9 */ /* 0x000fe20000000a00 */
[----:B------:R-:W-:-:S02]  /*1b2e0*/  F2FP.BF16.F32.PACK_AB R31, R31, R134 ;  /* 0x000000861f1f723e */ /* 0x000fc400000010ff */
[----:B------:R-:W-:Y:S02]  /*1b2f0*/  F2FP.BF16.F32.PACK_AB R32, R137, R32 ;  /* 0x000000208920723e */ /* 0x000fe400000010ff */
[----:B------:R-:W-:Y:S02]  /*1b300*/  F2FP.BF16.F32.PACK_AB R33, R33, R138 ;  /* 0x0000008a2121723e */ /* 0x000fe400000010ff */
[----:B------:R-:W-:Y:S02]  /*1b310*/  F2FP.BF16.F32.PACK_AB R34, R141, R34 ;  /* 0x000000228d22723e */ /* 0x000fe400000010ff */
[----:B------:R-:W-:Y:S02]  /*1b320*/  F2FP.BF16.F32.PACK_AB R35, R35, R142 ;  /* 0x0000008e2323723e */ /* 0x000fe400000010ff */
[----:B------:R-:W-:Y:S02]  /*1b330*/  MOV R36, R18 ;  /* 0x0000001200247202 */ /* 0x000fe40000000f00 */
[----:B----4-:R-:W-:-:S03]  /*1b340*/  MOV R37, R5 ;  /* 0x0000000500257202 */ /* 0x010fc60000000f00 */
[----:B------:R-:W-:-:S03]  /*1b350*/  IMAD.WIDE R4, R220, 0x2, R36 ;  /* 0x00000002dc047825 */ /* 0x000fc600078e0224 */
[C---:B------:R-:W-:Y:S02]  /*1b360*/  IADD3 R39, P5, R4.reuse, 0x20, RZ ;  /* 0x0000002004277810 */ /* 0x040fe40007fbe0ff */
[C---:B------:R-:W-:Y:S02]  /*1b370*/  IADD3 R45, P0, R4.reuse, 0x40, RZ ;  /* 0x00000040042d7810 */ /* 0x040fe40007f1e0ff */
[----:B------:R-:W-:Y:S01]  /*1b380*/  LOP3.LUT R0, R39, 0x380, RZ, 0xc0, !PT ;  /* 0x0000038027007812 */ /* 0x000fe200078ec0ff */
[--C-:B------:R-:W-:Y:S01]  /*1b390*/  IMAD.X R9, RZ, RZ, R5.reuse, P5 ;  /* 0x000000ffff097224 */ /* 0x100fe200028e0605 */
[C---:B------:R-:W-:Y:S01]  /*1b3a0*/  LOP3.LUT R29, R4.reuse, 0x380, RZ, 0xc0, !PT ;  /* 0x00000380041d7812 */ /* 0x040fe200078ec0ff */
[----:B------:R-:W-:Y:S01]  /*1b3b0*/  IMAD.X R11, RZ, RZ, R5, P0 ;  /* 0x000000ffff0b7224 */ /* 0x000fe200000e0605 */
[----:B------:R-:W-:Y:S02]  /*1b3c0*/  ISETP.NE.U32.AND P0, PT, RZ, UR4, PT ;  /* 0x00000004ff007c0c */ /* 0x000fe4000bf05070 */
[----:B------:R-:W-:-:S02]  /*1b3d0*/  IADD3 R49, P2, R4, 0x4000, RZ ;  /* 0x0000400004317810 */ /* 0x000fc40007f5e0ff */
[----:B------:R-:W-:Y:S02]  /*1b3e0*/  SHF.R.U64 R0, R0, 0x3, RZ ;  /* 0x0000000300007819 */ /* 0x000fe400000012ff */
[C---:B-1----:R-:W-:Y:S01]  /*1b3f0*/  IADD3 R47, P1, R4.reuse, 0x60, RZ ;  /* 0x00000060042f7810 */ /* 0x042fe20007f3e0ff */
[--C-:B------:R-:W-:Y:S01]  /*1b400*/  IMAD.X R15, RZ, RZ, R5.reuse, P2 ;  /* 0x000000ffff0f7224 */ /* 0x100fe200010e0605 */
[----:B------:R-:W-:Y:S02]  /*1b410*/  SHF.R.U64 R29, R29, 0x3, RZ ;  /* 0x000000031d1d7819 */ /* 0x000fe400000012ff */
[C---:B------:R-:W-:Y:S01]  /*1b420*/  IADD3 R51, P3, R4.reuse, 0x4020, RZ ;  /* 0x0000402004337810 */ /* 0x040fe20007f7e0ff */
[--C-:B--2---:R-:W-:Y:S01]  /*1b430*/  IMAD.X R13, RZ, RZ, R5.reuse, P1 ;  /* 0x000000ffff0d7224 */ /* 0x104fe200008e0605 */
[C---:B------:R-:W-:Y:S02]  /*1b440*/  IADD3 R53, P4, R4.reuse, 0x4040, RZ ;  /* 0x0000404004357810 */ /* 0x040fe40007f9e0ff */
[----:B------:R-:W-:Y:S01]  /*1b450*/  LOP3.LUT R10, R45, 0x380, RZ, 0xc0, !PT ;  /* 0x000003802d0a7812 */ /* 0x000fe200078ec0ff */
[--C-:B------:R-:W-:Y:S01]  /*1b460*/  IMAD.X R25, RZ, RZ, R5.reuse, P3 ;  /* 0x000000ffff197224 */ /* 0x100fe200018e0605 */
[----:B------:R-:W-:Y:S01]  /*1b470*/  IADD3 R55, P5, R4, 0x4060, RZ ;  /* 0x0000406004377810 */ /* 0x000fe20007fbe0ff */
[----:B------:R-:W-:Y:S01]  /*1b480*/  IMAD.X R27, RZ, RZ, R5, P4 ;  /* 0x000000ffff1b7224 */ /* 0x000fe200020e0605 */
[----:B------:R-:W-:Y:S01]  /*1b490*/  ISETP.NE.AND.EX P0, PT, RZ, UR5, PT, P0 ;  /* 0x00000005ff007c0c */ /* 0x000fe2000bf05300 */
[----:B------:R-:W-:Y:S01]  /*1b4a0*/  ULDC.64 UR4, c[0x0][0xc08] ;  /* 0x0003020000047ab9 */ /* 0x000fe20000000a00 */
[----:B------:R-:W-:-:S02]  /*1b4b0*/  LOP3.LUT R8, R0, R39, RZ, 0x3c, !PT ;  /* 0x0000002700087212 */ /* 0x000fc400078e3cff */
[----:B------:R-:W-:Y:S02]  /*1b4c0*/  LOP3.LUT R12, R47, 0x380, RZ, 0xc0, !PT ;  /* 0x000003802f0c7812 */ /* 0x000fe400078ec0ff */
[----:B------:R-:W-:Y:S01]  /*1b4d0*/  LOP3.LUT R4, R29, R4, RZ, 0x3c, !PT ;  /* 0x000000041d047212 */ /* 0x000fe200078e3cff */
[----:B------:R-:W-:Y:S01]  /*1b4e0*/  IMAD.X R29, RZ, RZ, R5, P5 ;  /* 0x000000ffff1d7224 */ /* 0x000fe200028e0605 */
[----:B------:R-:W-:Y:S02]  /*1b4f0*/  LOP3.LUT R0, R49, 0x380, RZ, 0xc0, !PT ;  /* 0x0000038031007812 */ /* 0x000fe400078ec0ff */
[----:B------:R-:W-:Y:S02]  /*1b500*/  SHF.R.U64 R10, R10, 0x3, RZ ;  /* 0x000000030a0a7819 */ /* 0x000fe400000012ff */
[----:B-----5:R-:W-:Y:S02]  /*1b510*/  LOP3.LUT R24, R51, 0x380, RZ, 0xc0, !PT ;  /* 0x0000038033187812 */ /* 0x020fe400078ec0ff */
[----:B------:R-:W-:-:S02]  /*1b520*/  LOP3.LUT R26, R53, 0x380, RZ, 0xc0, !PT ;  /* 0x00000380351a7812 */ /* 0x000fc400078ec0ff */
[----:B------:R-:W-:Y:S02]  /*1b530*/  ISETP.NE.U32.AND P2, PT, RZ, UR4, PT ;  /* 0x00000004ff007c0c */ /* 0x000fe4000bf45070 */
[----:B------:R-:W-:Y:S02]  /*1b540*/  LOP3.LUT R28, R55, 0x380, RZ, 0xc0, !PT ;  /* 0x00000380371c7812 */ /* 0x000fe400078ec0ff */
[----:B------:R-:W-:Y:S02]  /*1b550*/  SHF.R.U64 R12, R12, 0x3, RZ ;  /* 0x000000030c0c7819 */ /* 0x000fe400000012ff */
[----:B------:R-:W-:Y:S02]  /*1b560*/  SHF.R.U64 R0, R0, 0x3, RZ ;  /* 0x0000000300007819 */ /* 0x000fe400000012ff */
[----:B------:R-:W-:Y:S02]  /*1b570*/  MOV R38, R4 ;  /* 0x0000000400267202 */ /* 0x000fe40000000f00 */
[----:B------:R-:W-:-:S02]  /*1b580*/  LOP3.LUT R10, R10, R45, RZ, 0x3c, !PT ;  /* 0x0000002d0a0a7212 */ /* 0x000fc400078e3cff */
[----:B------:R-:W-:Y:S02]  /*1b590*/  SHF.R.U64 R24, R24, 0x3, RZ ;  /* 0x0000000318187819 */ /* 0x000fe400000012ff */
[----:B------:R-:W-:Y:S02]  /*1b5a0*/  SHF.R.U64 R26, R26, 0x3, RZ ;  /* 0x000000031a1a7819 */ /* 0x000fe400000012ff */
[----:B------:R-:W-:Y:S02]  /*1b5b0*/  F2FP.BF16.F32.PACK_AB R4, R3, R88 ;  /* 0x000000580304723e */ /* 0x000fe400000010ff */
[----:B------:R-:W-:Y:S02]  /*1b5c0*/  F2FP.BF16.F32.PACK_AB R5, R91, R90 ;  /* 0x0000005a5b05723e */ /* 0x000fe400000010ff */
[----:B------:R-:W-:Y:S02]  /*1b5d0*/  ISETP.NE.AND.EX P2, PT, RZ, UR5, PT, P2 ;  /* 0x00000005ff007c0c */ /* 0x000fe4000bf45320 */
[----:B------:R-:W-:Y:S01]  /*1b5e0*/  SHF.R.U64 R28, R28, 0x3, RZ ;  /* 0x000000031c1c7819 */ /* 0x000fe200000012ff */
[----:B------:R1:W-:Y:S01]  /*1b5f0*/  STSM.16.M88.4 [R38], R4 ;  /* 0x0000000426007844 */ /* 0x0003e20000000200 */
[----:B------:R-:W-:-:S02]  /*1b600*/  LOP3.LUT R12, R12, R47, RZ, 0x3c, !PT ;  /* 0x0000002f0c0c7212 */ /* 0x000fc400078e3cff */
[----:B------:R-:W-:Y:S02]  /*1b610*/  LOP3.LUT R14, R0, R49, RZ, 0x3c, !PT ;  /* 0x00000031000e7212 */ /* 0x000fe400078e3cff */
[----:B------:R-:W-:Y:S02]  /*1b620*/  LOP3.LUT R24, R24, R51, RZ, 0x3c, !PT ;  /* 0x0000003318187212 */ /* 0x000fe400078e3cff */
[----:B------:R-:W-:Y:S02]  /*1b630*/  LOP3.LUT R26, R26, R53, RZ, 0x3c, !PT ;  /* 0x000000351a1a7212 */ /* 0x000fe400078e3cff */
[----:B------:R-:W-:Y:S02]  /*1b640*/  MOV R47, R8 ;  /* 0x00000008002f7202 */ /* 0x000fe40000000f00 */
[----:B------:R-:W-:Y:S02]  /*1b650*/  MOV R46, R10 ;  /* 0x0000000a002e7202 */ /* 0x000fe40000000f00 */
[----:B------:R-:W-:-:S02]  /*1b660*/  LOP3.LUT R28, R28, R55, RZ, 0x3c, !PT ;  /* 0x000000371c1c7212 */ /* 0x000fc400078e3cff */
[----:B------:R-:W-:Y:S01]  /*1b670*/  F2FP.BF16.F32.PACK_AB R8, R97, R96 ;  /* 0x000000606108723e */ /* 0x000fe200000010ff */
[----:B-1----:R-:W1:Y:S01]  /*1b680*/  LDC.64 R38, c[0x0][0xc00] ;  /* 0x00030000ff267b82 */ /* 0x002e620000000a00 */
[----:B------:R-:W-:Y:S02]  /*1b690*/  F2FP.BF16.F32.PACK_AB R9, R99, R98 ;  /* 0x000000626309723e */ /* 0x000fe400000010ff */
[----:B------:R-:W-:Y:S02]  /*1b6a0*/  F2FP.BF16.F32.PACK_AB R10, R101, R100 ;  /* 0x00000064650a723e */ /* 0x000fe400000010ff */
[----:B------:R-:W-:Y:S02]  /*1b6b0*/  F2FP.BF16.F32.PACK_AB R11, R103, R102 ;  /* 0x00000066670b723e */ /* 0x000fe400000010ff */
[----:B------:R-:W-:Y:S01]  /*1b6c0*/  F2FP.BF16.F32.PACK_AB R4, R105, R104 ;  /* 0x000000686904723e */ /* 0x000fe200000010ff */
[----:B------:R-:W-:Y:S01]  /*1b6d0*/  ULDC UR4, c[0x0][0xa88] ;  /* 0x0002a20000047ab9 */ /* 0x000fe20000000800 */
[----:B------:R-:W-:Y:S01]  /*1b6e0*/  F2FP.BF16.F32.PACK_AB R5, R107, R106 ;  /* 0x0000006a6b05723e */ /* 0x000fe200000010ff */
[----:B------:R2:W-:Y:S01]  /*1b6f0*/  STSM.16.M88.4 [R47], R8 ;  /* 0x000000082f007844 */ /* 0x0005e20000000200 */
[----:B------:R-:W-:Y:S01]  /*1b700*/  F2FP.BF16.F32.PACK_AB R6, R109, R108 ;  /* 0x0000006c6d06723e */ /* 0x000fe200000010ff */
[----:B------:R-:W4:Y:S01]  /*1b710*/  LDC R55, c[0x0][0xbe8] ;  /* 0x0002fa00ff377b82 */ /* 0x000f220000000800 */
[----:B------:R-:W-:-:S02]  /*1b720*/  F2FP.BF16.F32.PACK_AB R7, R111, R110 ;  /* 0x0000006e6f07723e */ /* 0x000fc400000010ff */
[----:B------:R-:W-:Y:S02]  /*1b730*/  MOV R45, R12 ;  /* 0x0000000c002d7202 */ /* 0x000fe40000000f00 */
[----:B------:R-:W-:Y:S01]  /*1b740*/  MOV R44, R14 ;  /* 0x0000000e002c7202 */ /* 0x000fe20000000f00 */
[----:B------:R0:W-:Y:S01]  /*1b750*/  STSM.16.M88.4 [R46], R4 ;  /* 0x000000042e007844 */ /* 0x0001e20000000200 */
[----:B---3--:R-:W-:Y:S02]  /*1b760*/  MOV R40, R24 ;  /* 0x0000001800287202 */ /* 0x008fe40000000f00 */
[----:B------:R-:W-:Y:S02]  /*1b770*/  MOV R3, R26 ;  /* 0x0000001a00037202 */ /* 0x000fe40000000f00 */
[----:B------:R-:W-:Y:S01]  /*1b780*/  F2FP.BF16.F32.PACK_AB R12, R113, R112 ;  /* 0x00000070710c723e */ /* 0x000fe200000010ff */
[----:B-1----:R-:W-:Y:S01]  /*1b790*/  IMAD.WIDE R38, R209, 0x4, R38 ;  /* 0x00000004d1267825 */ /* 0x002fe200078e0226 */
[----:B------:R-:W-:Y:S01]  /*1b7a0*/  F2FP.BF16.F32.PACK_AB R13, R115, R114 ;  /* 0x00000072730d723e */ /* 0x000fe200000010ff */
[----:B--2---:R-:W1:Y:S01]  /*1b7b0*/  @P2 LDC.64 R8, c[0x0][0xc08] ;  /* 0x00030200ff082b82 */ /* 0x004e620000000a00 */
[----:B------:R-:W-:-:S02]  /*1b7c0*/  F2FP.BF16.F32.PACK_AB R14, R117, R116 ;  /* 0x00000074750e723e */ /* 0x000fc400000010ff */
[----:B------:R-:W-:Y:S02]  /*1b7d0*/  F2FP.BF16.F32.PACK_AB R15, R119, R118 ;  /* 0x00000076770f723e */ /* 0x000fe400000010ff */
[----:B------:R-:W-:Y:S02]  /*1b7e0*/  MOV R0, R28 ;  /* 0x0000001c00007202 */ /* 0x000fe40000000f00 */
[----:B------:R-:W-:Y:S01]  /*1b7f0*/  F2FP.BF16.F32.PACK_AB R24, R121, R120 ;  /* 0x000000787918723e */ /* 0x000fe200000010ff */
[----:B------:R-:W-:Y:S01]  /*1b800*/  STSM.16.M88.4 [R45], R12 ;  /* 0x0000000c2d007844 */ /* 0x000fe20000000200 */
[----:B------:R-:W-:Y:S02]  /*1b810*/  F2FP.BF16.F32.PACK_AB R25, R123, R122 ;  /* 0x0000007a7b19723e */ /* 0x000fe400000010ff */
[----:B------:R-:W-:Y:S02]  /*1b820*/  F2FP.BF16.F32.PACK_AB R26, R125, R124 ;  /* 0x0000007c7d1a723e */ /* 0x000fe400000010ff */
[----:B------:R-:W-:-:S02]  /*1b830*/  F2FP.BF16.F32.PACK_AB R27, R127, R126 ;  /* 0x0000007e7f1b723e */ /* 0x000fc400000010ff */
[----:B------:R-:W-:Y:S02]  /*1b840*/  F2FP.BF16.F32.PACK_AB R28, R129, R128 ;  /* 0x00000080811c723e */ /* 0x000fe400000010ff */
[----:B------:R-:W-:Y:S01]  /*1b850*/  F2FP.BF16.F32.PACK_AB R29, R131, R130 ;  /* 0x00000082831d723e */ /* 0x000fe200000010ff */
[----:B------:R-:W-:Y:S01]  /*1b860*/  STSM.16.M88.4 [R44], R24 ;  /* 0x000000182c007844 */ /* 0x000fe20000000200 */
[----:B0-----:R-:W-:Y:S02]  /*1b870*/  F2FP.BF16.F32.PACK_AB R4, R145, R144 ;  /* 0x000000909104723e */ /* 0x001fe400000010ff */
[----:B------:R-:W-:Y:S01]  /*1b880*/  F2FP.BF16.F32.PACK_AB R5, R147, R146 ;  /* 0x000000929305723e */ /* 0x000fe200000010ff */
[----:B------:R-:W-:Y:S01]  /*1b890*/  STSM.16.M88.4 [R40], R28 ;  /* 0x0000001c28007844 */ /* 0x000fe20000000200 */
[----:B------:R-:W-:Y:S02]  /*1b8a0*/  F2FP.BF16.F32.PACK_AB R6, R149, R148 ;  /* 0x000000949506723e */ /* 0x000fe400000010ff */
[----:B------:R-:W-:Y:S01]  /*1b8b0*/  F2FP.BF16.F32.PACK_AB R7, R151, R150 ;  /* 0x000000969707723e */ /* 0x000fe200000010ff */
[----:B------:R-:W-:Y:S04]  /*1b8c0*/  STSM.16.M88.4 [R3], R32 ;  /* 0x0000002003007844 */ /* 0x000fe80000000200 */
[----:B------:R0:W-:Y:S01]  /*1b8d0*/  STSM.16.M88.4 [R0], R4 ;  /* 0x0000000400007844 */ /* 0x0001e20000000200 */
[----:B------:R-:W-:Y:S01]  /*1b8e0*/  BAR.SYNC.DEFER_BLOCKING 0x1, 0x100 ;  /* 0x0044000000007b1d */ /* 0x000fe20000010000 */
[----:B0-----:R-:W-:-:S02]  /*1b8f0*/  IMAD.U32 R0, RZ, RZ, UR4 ;  /* 0x00000004ff007e24 */ /* 0x001fc4000f8e00ff */
[----:B-1----:R-:W-:-:S03]  /*1b900*/  @P2 IMAD.WIDE R4, R209, 0x4, R8 ;  /* 0x00000004d1042825 */ /* 0x002fc600078e0208 */
[----:B------:R0:W5:Y:S01]  /*1b910*/  @P0 LDG.E R48, desc[UR54][R38.64] ;  /* 0x0000003626300981 */ /* 0x000162000c1e1900 */
[----:B----4-:R-:W-:Y:S01]  /*1b920*/  ISETP.NE.AND P1, PT, R55, 0x1, PT ;  /* 0x000000013700780c */ /* 0x010fe20003f25270 */
[----:B------:R-:W-:Y:S02]  /*1b930*/  IMAD.IADD R13, R195, 0x1, R193 ;  /* 0x00000001c30d7824 */ /* 0x000fe400078e02c1 */
[----:B------:R0:W5:Y:S10]  /*1b940*/  @P2 LDG.E R0, desc[UR54][R4.64] ;  /* 0x0000003604002981 */ /* 0x000174000c1e1900 */
[----:B------:R-:W1:Y:S08]  /*1b950*/  @P1 LDC R10, c[0x0][0xbec] ;  /* 0x0002fb00ff0a1b82 */ /* 0x000e700000000800 */
[----:B------:R-:W2:Y:S01]  /*1b960*/  @P1 LDC R11, c[0x0][0xbf0] ;  /* 0x0002fc00ff0b1b82 */ /* 0x000ea20000000800 */
[----:B0-----:R-:W-:Y:S05]  /*1b970*/  @P2 BRA `(.L_x_1928) ;  /* 0x0000000000102947 */ /* 0x001fea0003800000 */
[----:B------:R-:W-:Y:S05]  /*1b980*/  @!P0 BRA `(.L_x_1928) ;  /* 0x00000000000c8947 */ /* 0x000fea0003800000 */
[----:B------:R-:W3:Y:S04]  /*1b990*/  LDG.E R3, desc[UR54][R38.64] ;  /* 0x0000003626037981 */ /* 0x000ee8000c1e1900 */
[----:B-----5:R-:W3:Y:S02]  /*1b9a0*/  LDG.E R0, desc[UR54][R38.64+0x4] ;  /* 0x0000043626007981 */ /* 0x020ee4000c1e1900 */
[----:B---3--:R-:W-:-:S07]  /*1b9b0*/  IMAD.IADD R0, R0, 0x1, -R3 ;  /* 0x0000000100007824 */ /* 0x008fce00078e0a03 */
.L_x_1928:
[----:B------:R-:W-:Y:S01]  /*1b9c0*/  SHF.R.S32.HI R54, RZ, 0x1f, R208 ;  /* 0x0000001fff367819 */ /* 0x000fe200000114d0 */
[----:B-1----:R-:W-:Y:S01]  /*1b9d0*/  @P1 IMAD.HI.U32 R4, R13, R10, RZ ;  /* 0x0000000a0d041227 */ /* 0x002fe200078e00ff */
[----:B------:R-:W-:Y:S01]  /*1b9e0*/  ULDC.64 UR4, c[0x0][0xb90] ;  /* 0x0002e40000047ab9 */ /* 0x000fe20000000a00 */
[----:B-----5:R-:W-:Y:S02]  /*1b9f0*/  SHF.R.S32.HI R49, RZ, 0x1f, R48 ;  /* 0x0000001fff317819 */ /* 0x020fe40000011430 */
[----:B------:R-:W-:Y:S01]  /*1ba00*/  IMAD R7, R54, UR4, RZ ;  /* 0x0000000436077c24 */ /* 0x000fe2000f8e02ff */
[----:B------:R-:W-:Y:S01]  /*1ba10*/  SHF.R.S32.HI R6, RZ, 0x1f, R209 ;  /* 0x0000001fff067819 */ /* 0x000fe200000114d1 */
[----:B------:R-:W-:Y:S01]  /*1ba20*/  IMAD.MOV.U32 R3, RZ, RZ, R13 ;  /* 0x000000ffff037224 */ /* 0x000fe200078e000d */
[----:B--2---:R-:W-:Y:S01]  /*1ba30*/  @P1 SHF.R.U32.HI R3, RZ, R11, R4 ;  /* 0x0000000bff031219 */ /* 0x004fe20000011604 */
[----:B------:R-:W-:Y:S01]  /*1ba40*/  IMAD.WIDE.U32 R4, R208, UR4, R48 ;  /* 0x00000004d0047c25 */ /* 0x000fe2000f8e0030 */
[----:B------:R-:W-:-:S02]  /*1ba50*/  SEL R40, R6, RZ, !P0 ;  /* 0x000000ff06287207 */ /* 0x000fc40004000000 */
[----:B------:R-:W-:Y:S01]  /*1ba60*/  SEL R57, R209, RZ, !P0 ;  /* 0x000000ffd1397207 */ /* 0x000fe20004000000 */
[----:B------:R-:W-:Y:S01]  /*1ba70*/  IMAD R7, R208, UR5, R7 ;  /* 0x00000005d0077c24 */ /* 0x000fe2000f8e0207 */
[----:B------:R-:W-:Y:S01]  /*1ba80*/  ULDC.64 UR4, c[0x0][0xb98] ;  /* 0x0002e60000047ab9 */ /* 0x000fe20000000a00 */
[----:B------:R-:W-:Y:S02]  /*1ba90*/  IMAD.MOV R8, RZ, RZ, -R3 ;  /* 0x000000ffff087224 */ /* 0x000fe400078e0a03 */
[----:B------:R-:W-:Y:S02]  /*1baa0*/  IMAD.IADD R5, R5, 0x1, R7 ;  /* 0x0000000105057824 */ /* 0x000fe400078e0207 */
[----:B------:R-:W-:Y:S02]  /*1bab0*/  IMAD.IADD R9, R16, 0x1, R222 ;  /* 0x0000000110097824 */ /* 0x000fe400078e02de */
[----:B------:R-:W-:Y:S02]  /*1bac0*/  IMAD R7, R55, R8, R13 ;  /* 0x0000000837077224 */ /* 0x000fe400078e020d */
[----:B------:R-:W-:-:S02]  /*1bad0*/  IMAD R6, R40, UR4, RZ ;  /* 0x0000000428067c24 */ /* 0x000fc4000f8e02ff */
        /* <DEDUP_REMOVED lines=8> */
[----:B------:R-:W-:Y:S01]  /*1bb60*/  IMAD.IADD R10, R219, 0x1, R193 ;  /* 0x00000001db0a7824 */ /* 0x000fe200078e02c1 */
[----:B------:R-:W-:Y:S01]  /*1bb70*/  IADD3.X R5, R9, R5, R8, P2, !PT ;  /* 0x0000000509057210 */ /* 0x000fe200017fe408 */
[----:B------:R-:W-:Y:S01]  /*1bb80*/  IMAD R6, R6, UR4, RZ ;  /* 0x0000000406067c24 */ /* 0x000fe2000f8e02ff */
[----:B------:R-:W-:Y:S01]  /*1bb90*/  IADD3 R29, P3, R36, 0x4000, RZ ;  /* 0x00004000241d7810 */ /* 0x000fe20007f7e0ff */
[----:B------:R-:W-:Y:S01]  /*1bba0*/  IMAD R59, R0, R55, RZ ;  /* 0x00000037003b7224 */ /* 0x000fe200078e02ff */
[----:B------:R-:W-:Y:S01]  /*1bbb0*/  LOP3.LUT R8, R3, 0x380, RZ, 0xc0, !PT ;  /* 0x0000038003087812 */ /* 0x000fe200078ec0ff */
[----:B------:R-:W-:Y:S01]  /*1bbc0*/  IMAD R9, R7, UR5, R6 ;  /* 0x0000000507097c24 */ /* 0x000fe2000f8e0206 */
[----:B------:R-:W-:Y:S01]  /*1bbd0*/  LOP3.LUT R28, R29, 0x380, RZ, 0xc0, !PT ;  /* 0x000003801d1c7812 */ /* 0x000fe200078ec0ff */
[----:B------:R-:W-:Y:S01]  /*1bbe0*/  IMAD.WIDE.U32 R4, R7, UR4, R4 ;  /* 0x0000000407047c25 */ /* 0x000fe2000f8e0004 */
[----:B------:R-:W-:Y:S01]  /*1bbf0*/  ULDC.64 UR4, c[0x0][0xb50] ;  /* 0x0002d40000047ab9 */ /* 0x000fe20000000a00 */
[----:B------:R-:W-:-:S02]  /*1bc00*/  SHF.R.U64 R8, R8, 0x3, RZ ;  /* 0x0000000308087819 */ /* 0x000fc400000012ff */
[----:B------:R-:W-:Y:S01]  /*1bc10*/  IMAD.IADD R5, R5, 0x1, R9 ;  /* 0x0000000105057824 */ /* 0x000fe200078e0209 */
[----:B------:R-:W-:Y:S01]  /*1bc20*/  LEA R6, P2, R4, UR4, 0x2 ;  /* 0x0000000404067c11 */ /* 0x000fe2000f8410ff */
[----:B------:R-:W-:Y:S01]  /*1bc30*/  IMAD.X R9, RZ, RZ, R37, P0 ;  /* 0x000000ffff097224 */ /* 0x000fe200000e0625 */
[----:B------:R-:W-:Y:S01]  /*1bc40*/  LOP3.LUT P0, RZ, R211, 0x3, RZ, 0xc0, !PT ;  /* 0x00000003d3ff7812 */ /* 0x000fe2000780c0ff */
[----:B------:R-:W-:Y:S01]  /*1bc50*/  VIADD R0, R10, 0x8 ;  /* 0x000000080a007836 */ /* 0x000fe20000000000 */
[----:B------:R-:W-:Y:S01]  /*1bc60*/  LEA.HI.X R4, R4, UR5, R5, 0x2, P2 ;  /* 0x0000000504047c11 */ /* 0x000fe200090f1405 */
[----:B------:R-:W-:Y:S01]  /*1bc70*/  SHFL.IDX PT, R50, R6, RZ, 0x1c1f ;  /* 0x001c1fff06327589 */ /* 0x000fe200000e0000 */
[----:B------:R-:W-:Y:S01]  /*1bc80*/  IADD3 R25, P2, R36, 0x3000, RZ ;  /* 0x0000300024197810 */ /* 0x000fe20007f5e0ff */
[----:B------:R-:W-:Y:S01]  /*1bc90*/  ULDC.64 UR4, c[0x0][0xaa0] ;  /* 0x0002a80000047ab9 */ /* 0x000fe20000000a00 */
[----:B------:R-:W-:Y:S01]  /*1bca0*/  SHF.R.U64 R28, R28, 0x3, RZ ;  /* 0x000000031c1c7819 */ /* 0x000fe200000012ff */
[----:B------:R-:W0:Y:S01]  /*1bcb0*/  SHFL.IDX PT, R51, R4, RZ, 0x1c1f ;  /* 0x001c1fff04337589 */ /* 0x000e2200000e0000 */
[----:B------:R-:W-:-:S02]  /*1bcc0*/  LOP3.LUT R24, R25, 0x380, RZ, 0xc0, !PT ;  /* 0x0000038019187812 */ /* 0x000fc400078ec0ff */
[----:B------:R-:W-:Y:S01]  /*1bcd0*/  LOP3.LUT R28, R28, R29, RZ, 0x3c, !PT ;  /* 0x0000001d1c1c7212 */ /* 0x000fe200078e3cff */
[----:B------:R-:W-:Y:S01]  /*1bce0*/  SHFL.IDX PT, R52, R6, 0x1, 0x1c1f ;  /* 0x003c1f0006347f89 */ /* 0x000fe200000e0000 */
[----:B------:R-:W-:Y:S01]  /*1bcf0*/  SHF.R.U64 R24, R24, 0x3, RZ ;  /* 0x0000000318187819 */ /* 0x000fe200000012ff */
[--C-:B------:R-:W-:Y:S01]  /*1bd00*/  IMAD.X R29, RZ, RZ, R37.reuse, P3 ;  /* 0x000000ffff1d7224 */ /* 0x100fe200018e0625 */
[----:B------:R-:W-:Y:S01]  /*1bd10*/  LOP3.LUT R8, R8, R3, RZ, 0x3c, !PT ;  /* 0x0000000308087212 */ /* 0x000fe200078e3cff */
[----:B------:R-:W1:Y:S01]  /*1bd20*/  SHFL.IDX PT, R53, R4, 0x1, 0x1c1f ;  /* 0x003c1f0004357f89 */ /* 0x000e6200000e0000 */
[----:B------:R-:W-:Y:S01]  /*1bd30*/  LOP3.LUT R24, R24, R25, RZ, 0x3c, !PT ;  /* 0x0000001918187212 */ /* 0x000fe200078e3cff */
[----:B------:R-:W-:Y:S01]  /*1bd40*/  IMAD.X R25, RZ, RZ, R37, P2 ;  /* 0x000000ffff197224 */ /* 0x000fe200010e0625 */
[----:B------:R-:W-:Y:S02]  /*1bd50*/  ISETP.GE.OR P2, PT, R10, R59, P0 ;  /* 0x0000003b0a00720c */ /* 0x000fe40000746670 */
[----:B------:R-:W-:-:S02]  /*1bd60*/  IADD3 R3, P3, R36, 0x7000, RZ ;  /* 0x0000700024037810 */ /* 0x000fc40007f7e0ff */
[----:B------:R-:W-:Y:S02]  /*1bd70*/  ISETP.GE.OR P0, PT, R0, R59, P0 ;  /* 0x0000003b0000720c */ /* 0x000fe40000706670 */
[----:B------:R-:W-:Y:S01]  /*1bd80*/  LOP3.LUT R0, R3, 0x380, RZ, 0xc0, !PT ;  /* 0x0000038003007812 */ /* 0x000fe200078ec0ff */
[----:B------:R-:W-:Y:S01]  /*1bd90*/  IMAD.X R45, RZ, RZ, R37, P3 ;  /* 0x000000ffff2d7224 */ /* 0x000fe200018e0625 */
[----:B------:R-:W-:Y:S02]  /*1bda0*/  IADD3 R13, P4, R36, 0x2000, RZ ;  /* 0x00002000240d7810 */ /* 0x000fe40007f9e0ff */
[----:B------:R-:W-:Y:S02]  /*1bdb0*/  SHF.R.U64 R0, R0, 0x3, RZ ;  /* 0x0000000300007819 */ /* 0x000fe400000012ff */
[----:B------:R-:W-:Y:S01]  /*1bdc0*/  LOP3.LUT R12, R13, 0x380, RZ, 0xc0, !PT ;  /* 0x000003800d0c7812 */ /* 0x000fe200078ec0ff */
[----:B0-----:R0:W-:Y:S01]  /*1bdd0*/  @!P2 ST.E desc[UR54][R50.64], R20 ;  /* 0x000000143200a985 */ /* 0x0011e2000c101936 */
[----:B------:R-:W-:Y:S01]  /*1bde0*/  LOP3.LUT R44, R0, R3, RZ, 0x3c, !PT ;  /* 0x00000003002c7212 */ /* 0x000fe200078e3cff */
[----:B------:R-:W-:Y:S01]  /*1bdf0*/  IMAD R3, R49, UR4, RZ ;  /* 0x0000000431037c24 */ /* 0x000fe2000f8e02ff */
[----:B------:R-:W-:Y:S01]  /*1be00*/  SHF.R.U64 R12, R12, 0x3, RZ ;  /* 0x000000030c0c7819 */ /* 0x000fe200000012ff */
[----:B------:R-:W2:Y:S01]  /*1be10*/  @P1 LDC R49, c[0x0][0xbf0] ;  /* 0x0002fc00ff311b82 */ /* 0x000ea20000000800 */
[----:B------:R-:W-:-:S02]  /*1be20*/  IADD3 R33, P5, R36, 0x5000, RZ ;  /* 0x0000500024217810 */ /* 0x000fc40007fbe0ff */
[----:B------:R-:W-:Y:S01]  /*1be30*/  LOP3.LUT R5, R36, 0x380, RZ, 0xc0, !PT ;  /* 0x0000038024057812 */ /* 0x000fe200078ec0ff */
[----:B-1----:R1:W-:Y:S04]  /*1be40*/  @!P0 ST.E desc[UR54][R52.64], R21 ;  /* 0x0000001534008985 */ /* 0x0023e8000c101936 */
[----:B0-----:R-:W0:Y:S01]  /*1be50*/  @P1 LDC R51, c[0x0][0xbec] ;  /* 0x0002fb00ff331b82 */ /* 0x001e220000000800 */
[----:B------:R-:W-:Y:S01]  /*1be60*/  IMAD R3, R48, UR5, R3 ;  /* 0x0000000530037c24 */ /* 0x000fe2000f8e0203 */
[----:B------:R-:W-:Y:S01]  /*1be70*/  LOP3.LUT R12, R12, R13, RZ, 0x3c, !PT ;  /* 0x0000000d0c0c7212 */ /* 0x000fe200078e3cff */
[----:B------:R-:W-:Y:S01]  /*1be80*/  IMAD.X R13, RZ, RZ, R37, P4 ;  /* 0x000000ffff0d7224 */ /* 0x000fe200020e0625 */
[----:B------:R-:W-:Y:S01]  /*1be90*/  IADD3 R39, P4, R36, 0x6000, RZ ;  /* 0x0000600024277810 */ /* 0x000fe20007f9e0ff */
[----:B------:R-:W5:Y:S01]  /*1bea0*/  LD.E.128 R8, desc[UR54][R8.64] ;  /* 0x0000003608087980 */ /* 0x000f62000c101d00 */
[----:B------:R-:W-:Y:S01]  /*1beb0*/  LOP3.LUT R32, R33, 0x380, RZ, 0xc0, !PT ;  /* 0x0000038021207812 */ /* 0x000fe200078ec0ff */
[----:B-1----:R-:W-:Y:S01]  /*1bec0*/  IMAD.WIDE.U32 R20, R48, UR4, RZ ;  /* 0x0000000430147c25 */ /* 0x002fe2000f8e00ff */
[----:B------:R-:W-:Y:S01]  /*1bed0*/  ULDC.64 UR4, c[0x0][0xae8] ;  /* 0x0002ba0000047ab9 */ /* 0x000fe20000000a00 */
[----:B------:R-:W-:Y:S01]  /*1bee0*/  LOP3.LUT R38, R39, 0x380, RZ, 0xc0, !PT ;  /* 0x0000038027267812 */ /* 0x000fe200078ec0ff */
[----:B------:R-:W5:Y:S01]  /*1bef0*/  LD.E.128 R12, desc[UR54][R12.64] ;  /* 0x000000360c0c7980 */ /* 0x000f62000c101d00 */
[----:B------:R-:W-:Y:S01]  /*1bf00*/  IMAD R48, R207, 0x20, R188 ;  /* 0x00000020cf307824 */ /* 0x000fe200078e02bc */
[----:B------:R-:W-:Y:S01]  /*1bf10*/  SHF.R.U64 R32, R32, 0x3, RZ ;  /* 0x0000000320207819 */ /* 0x000fe200000012ff */
[----:B------:R-:W-:Y:S01]  /*1bf20*/  IMAD.IADD R21, R21, 0x1, R3 ;  /* 0x0000000115157824 */ /* 0x000fe200078e0203 */
[----:B------:R-:W-:Y:S01]  /*1bf30*/  SHF.R.U64 R38, R38, 0x3, RZ ;  /* 0x0000000326267819 */ /* 0x000fe200000012ff */
[----:B------:R-:W-:Y:S01]  /*1bf40*/  IMAD R3, R54, UR4, RZ ;  /* 0x0000000436037c24 */ /* 0x000fe2000f8e02ff */
[----:B------:R-:W-:Y:S01]  /*1bf50*/  SHF.R.U64 R5, R5, 0x3, RZ ;  /* 0x0000000305057819 */ /* 0x000fe200000012ff */
[----:B------:R-:W-:Y:S01]  /*1bf60*/  IMAD.IADD R48, R193, 0x1, R48 ;  /* 0x00000001c1307824 */ /* 0x000fe200078e0230 */
[----:B------:R-:W-:Y:S01]  /*1bf70*/  LOP3.LUT R32, R32, R33, RZ, 0x3c, !PT ;  /* 0x0000002120207212 */ /* 0x000fe200078e3cff */
[----:B------:R-:W-:Y:S01]  /*1bf80*/  IMAD R3, R208, UR5, R3 ;  /* 0x00000005d0037c24 */ /* 0x000fe2000f8e0203 */
[----:B------:R-:W-:Y:S01]  /*1bf90*/  LOP3.LUT R38, R38, R39, RZ, 0x3c, !PT ;  /* 0x0000002726267212 */ /* 0x000fe200078e3cff */
[----:B------:R-:W-:Y:S01]  /*1bfa0*/  IMAD.WIDE.U32 R20, R208, UR4, R20 ;  /* 0x00000004d0147c25 */ /* 0x000fe2000f8e0014 */
[----:B------:R-:W-:Y:S01]  /*1bfb0*/  ULDC.64 UR4, c[0x0][0xaf0] ;  /* 0x0002bc0000047ab9 */ /* 0x000fe20000000a00 */
[----:B------:R-:W-:Y:S01]  /*1bfc0*/  LOP3.LUT R4, R5, R36, RZ, 0x3c, !PT ;  /* 0x0000002405047212 */ /* 0x000fe200078e3cff */
[----:B------:R-:W5:Y:S01]  /*1bfd0*/  LD.E.128 R24, desc[UR54][R24.64] ;  /* 0x0000003618187980 */ /* 0x000f62000c101d00 */
[----:B0-----:R-:W-:-:S03]  /*1bfe0*/  @P1 IMAD.HI.U32 R0, R48, R51, RZ ;  /* 0x0000003330001227 */ /* 0x001fc600078e00ff */
[----:B------:R-:W5:Y:S01]  /*1bff0*/  LD.E.128 R28, desc[UR54][R28.64] ;  /* 0x000000361c1c7980 */ /* 0x000f62000c101d00 */
[----:B------:R-:W-:Y:S02]  /*1c000*/  IMAD.IADD R21, R21, 0x1, R3 ;  /* 0x0000000115157824 */ /* 0x000fe400078e0203 */
[----:B------:R-:W-:Y:S01]  /*1c010*/  IMAD.MOV.U32 R3, RZ, RZ, R48 ;  /* 0x000000ffff037224 */ /* 0x000fe200078e0030 */
[----:B--2---:R-:W-:Y:S01]  /*1c020*/  @P1 SHF.R.U32.HI R3, RZ, R49, R0 ;  /* 0x00000031ff031219 */ /* 0x004fe20000011600 */
[----:B------:R-:W-:Y:S01]  /*1c030*/  IMAD R40, R40, UR4, RZ ;  /* 0x0000000428287c24 */ /* 0x000fe2000f8e02ff */
[----:B------:R-:W5:Y:S01]  /*1c040*/  LD.E.128 R44, desc[UR54][R44.64] ;  /* 0x000000362c2c7980 */ /* 0x000f62000c101d00 */
[----:B------:R-:W-:Y:S01]  /*1c050*/  IMAD.WIDE.U32 R20, R57, UR4, R20 ;  /* 0x0000000439147c25 */ /* 0x000fe2000f8e0014 */
[----:B------:R-:W-:-:S03]  /*1c060*/  SHF.R.S32.HI R0, RZ, 0x1f, R3 ;  /* 0x0000001fff007819 */ /* 0x000fc60000011403 */
[----:B------:R-:W-:Y:S01]  /*1c070*/  IMAD R49, R57, UR5, R40 ;  /* 0x0000000539317c24 */ /* 0x000fe2000f8e0228 */
[----:B------:R-:W-:Y:S01]  /*1c080*/  ULDC.64 UR4, c[0x0][0xae0] ;  /* 0x0002b80000047ab9 */ /* 0x000fe20000000a00 */
[----:B------:R-:W-:Y:S02]  /*1c090*/  IMAD.MOV R40, RZ, RZ, -R3 ;  /* 0x000000ffff287224 */ /* 0x000fe400078e0a03 */
[--C-:B------:R-:W-:Y:S02]  /*1c0a0*/  IMAD.X R33, RZ, RZ, R37.reuse, P5 ;  /* 0x000000ffff217224 */ /* 0x100fe400028e0625 */
[--C-:B------:R-:W-:Y:S02]  /*1c0b0*/  IMAD.X R39, RZ, RZ, R37.reuse, P4 ;  /* 0x000000ffff277224 */ /* 0x100fe400020e0625 */
[----:B------:R-:W-:Y:S02]  /*1c0c0*/  IMAD.MOV.U32 R5, RZ, RZ, R37 ;  /* 0x000000ffff057224 */ /* 0x000fe400078e0025 */
[----:B------:R-:W-:Y:S01]  /*1c0d0*/  IMAD.IADD R21, R21, 0x1, R49 ;  /* 0x0000000115157824 */ /* 0x000fe200078e0231 */
[----:B------:R-:W5:Y:S01]  /*1c0e0*/  LD.E.128 R32, desc[UR54][R32.64] ;  /* 0x0000003620207980 */ /* 0x000f62000c101d00 */
[----:B------:R-:W-:-:S02]  /*1c0f0*/  IMAD R0, R0, UR4, RZ ;  /* 0x0000000400007c24 */ /* 0x000fc4000f8e02ff */
[----:B------:R-:W-:Y:S01]  /*1c100*/  IMAD R49, R55, R40, R48 ;  /* 0x0000002837317224 */ /* 0x000fe200078e0230 */
[----:B------:R-:W5:Y:S01]  /*1c110*/  LD.E.128 R4, desc[UR54][R4.64] ;  /* 0x0000003604047980 */ /* 0x000f62000c101d00 */
[----:B------:R-:W-:-:S03]  /*1c120*/  IMAD R51, R3, UR5, R0 ;  /* 0x0000000503337c24 */ /* 0x000fc6000f8e0200 */
[----:B------:R-:W5:Y:S01]  /*1c130*/  LD.E.128 R36, desc[UR54][R38.64] ;  /* 0x0000003626247980 */ /* 0x000f62000c101d00 */
[----:B------:R-:W-:Y:S01]  /*1c140*/  SHF.R.S32.HI R0, RZ, 0x1f, R49 ;  /* 0x0000001fff007819 */ /* 0x000fe20000011431 */
[----:B------:R-:W-:Y:S01]  /*1c150*/  IMAD.WIDE.U32 R20, R3, UR4, R20 ;  /* 0x0000000403147c25 */ /* 0x000fe2000f8e0014 */
[----:B------:R-:W-:Y:S01]  /*1c160*/  ULDC.64 UR4, c[0x0][0xad8] ;  /* 0x0002b60000047ab9 */ /* 0x000fe20000000a00 */
[----:B------:R-:W-:Y:S01]  /*1c170*/  @!PT LDS RZ, [RZ] ;  /* 0x00000000fffff984 */ /* 0x000fe20000000800 */
[----:B------:R-:W-:Y:S01]  /*1c180*/  @!PT LDS RZ, [RZ] ;  /* 0x00000000fffff984 */ /* 0x000fe20000000800 */
[----:B------:R-:W-:Y:S01]  /*1c190*/  @!PT LDS RZ, [RZ] ;  /* 0x00000000fffff984 */ /* 0x000fe20000000800 */
[----:B------:R-:W-:Y:S01]  /*1c1a0*/  @!PT LDS RZ, [RZ] ;  /* 0x00000000fffff984 */ /* 0x000fe20000000800 */
[----:B------:R0:W-:Y:S06]  /*1c1b0*/  MEMBAR.ALL.CTA ;  /* 0x0000000000007992 */ /* 0x0001ec0000008000 */
[----:B0-----:R-:W0:Y:S01]  /*1c1c0*/  FENCE.VIEW.ASYNC.S ;  /* 0x00000000000073c6 */ /* 0x001e220000000000 */
[----:B------:R-:W-:-:S02]  /*1c1d0*/  IMAD.IADD R50, R188, 0x1, R193 ;  /* 0x00000001bc327824 */ /* 0x000fc400078e02c1 */
[----:B------:R-:W-:Y:S02]  /*1c1e0*/  IMAD.IADD R21, R21, 0x1, R51 ;  /* 0x0000000115157824 */ /* 0x000fe400078e0233 */
[----:B------:R-:W-:Y:S02]  /*1c1f0*/  IMAD R40, R0, UR4, RZ ;  /* 0x0000000400287c24 */ /* 0x000fe4000f8e02ff */
[C---:B------:R-:W-:Y:S02]  /*1c200*/  VIADD R0, R50.reuse, 0x20 ;  /* 0x0000002032007836 */ /* 0x040fe40000000000 */
[C---:B------:R-:W-:Y:S02]  /*1c210*/  IMAD R51, R49.reuse, UR5, R40 ;  /* 0x0000000531337c24 */ /* 0x040fe4000f8e0228 */
[----:B------:R-:W-:Y:S01]  /*1c220*/  IMAD.WIDE.U32 R20, R49, UR4, R20 ;  /* 0x0000000431147c25 */ /* 0x000fe2000f8e0014 */
[-C--:B------:R-:W-:Y:S01]  /*1c230*/  ISETP.GE.AND P2, PT, R50, R59.reuse, PT ;  /* 0x0000003b3200720c */ /* 0x080fe20003f46270 */
[----:B------:R-:W-:Y:S01]  /*1c240*/  ULDC.64 UR4, c[0x0][0xa80] ;  /* 0x0002a00000047ab9 */ /* 0x000fe20000000a00 */
[----:B------:R-:W-:Y:S01]  /*1c250*/  ISETP.GE.AND P0, PT, R0, R59, PT ;  /* 0x0000003b0000720c */ /* 0x000fe20003f06270 */
[----:B------:R-:W-:Y:S01]  /*1c260*/  VIADD R3, R50, 0x40 ;  /* 0x0000004032037836 */ /* 0x000fe20000000000 */
[----:B------:R-:W-:Y:S01]  /*1c270*/  LEA R40, P3, R20, UR4, 0x1 ;  /* 0x0000000414287c11 */ /* 0x000fe2000f8608ff */
[----:B------:R-:W-:-:S02]  /*1c280*/  IMAD.IADD R21, R21, 0x1, R51 ;  /* 0x0000000115157824 */ /* 0x000fc400078e0233 */
[----:B------:R-:W-:Y:S01]  /*1c290*/  VIADD R0, R18, 0x28820 ;  /* 0x0002882012007836 */ /* 0x000fe20000000000 */
        /* <DEDUP_REMOVED lines=17> */
.L_x_1930:
[----:B------:R-:W-:Y:S05]  /*1c3b0*/  BSYNC B1 ;  /* 0x0000000000017941 */ /* 0x000fea0003800000 */
.L_x_1929:
[----:B---3-5:R3:W4:Y:S01]  /*1c3c0*/  SHFL.IDX PT, R7, R3, 0x1, 0x181f ;  /* 0x00381f0003077f89 */ /* 0x02872200000e0000 */
        /* <DEDUP_REMOVED lines=8> */
[-C--:B----4-:R-:W-:Y:S02]  /*1c450*/  @!P3 LEA.HI.X R5, R16, R7.reuse, R17, 0x1, P0 ;  /* 0x000000071005b211 */ /* 0x090fe400000f0c11 */
[----:B------:R-:W-:-:S03]  /*1c460*/  @!P4 LEA.HI.X R7, R2, R7, R185, 0x1, P2 ;  /* 0x000000070207c211 */ /* 0x000fc600010f0cb9 */
[----:B------:R0:W-:Y:S04]  /*1c470*/  @!P3 ST.E.128 desc[UR54][R4.64], R8 ;  /* 0x000000080400b985 */ /* 0x0001e8000c101d36 */
[----:B------:R0:W-:Y:S02]  /*1c480*/  @!P4 ST.E.128 desc[UR54][R6.64], R32 ;  /* 0x000000200600c985 */ /* 0x0001e4000c101d36 */
.L_x_1932:
[----:B------:R-:W-:Y:S05]  /*1c490*/  BSYNC B1 ;  /* 0x0000000000017941 */ /* 0x000fea0003800000 */
.L_x_1931:
[----:B0---4-:R0:W4:Y:S01]  /*1c4a0*/  SHFL.IDX PT, R7, R3, 0x2, 0x181f ;  /* 0x00581f0003077f89 */ /* 0x01112200000e0000 */
        /* <DEDUP_REMOVED lines=12> */
.L_x_1934:
[----:B------:R-:W-:Y:S05]  /*1c570*/  BSYNC B1 ;  /* 0x0000000000017941 */ /* 0x000fea0003800000 */
.L_x_1933:
[----:B------:R-:W-:Y:S01]  /*1c580*/  VIADD R0, R50, 0x60 ;  /* 0x0000006032007836 */ /* 0x000fe20000000000 */
[----:B0--3--:R-:W0:Y:S04]  /*1c590*/  SHFL.IDX PT, R3, R3, 0x3, 0x181f ;  /* 0x00781f0003037f89 */ /* 0x009e2800000e0000 */
[----:B------:R-:W-:Y:S01]  /*1c5a0*/  ISETP.GE.AND P0, PT, R0, R59, PT ;  /* 0x0000003b0000720c */ /* 0x000fe20003f06270 */
[----:B----4-:R3:W4:-:S12]  /*1c5b0*/  SHFL.IDX PT, R7, R40, 0x3, 0x181f ;  /* 0x00781f0028077f89 */ /* 0x01071800000e0000 */
[----:B---3--:R-:W-:Y:S05]  /*1c5c0*/  @P0 BRA `(.L_x_1935) ;  /* 0x0000000800fc0947 */ /* 0x008fea0003800000 */
[----:B------:R-:W-:Y:S02]  /*1c5d0*/  ULDC UR4, c[0x0][0xac8] ;  /* 0x0002b20000047ab9 */ /* 0x000fe40000000800 */
[----:B------:R-:W-:-:S13]  /*1c5e0*/  ISETP.GE.AND P1, PT, R16, UR4, PT ;  /* 0x0000000410007c0c */ /* 0x000fda000bf26270 */
[----:B----4-:R-:W-:-:S04]  /*1c5f0*/  @!P1 LEA R4, P0, R16, R7, 0x1 ;  /* 0x0000000710049211 */ /* 0x010fc800078008ff */
[----:B0-----:R-:W-:Y:S02]  /*1c600*/  @!P1 LEA.HI.X R5, R16, R3, R17, 0x1, P0 ;  /* 0x0000000310059211 */ /* 0x001fe400000f0c11 */
[----:B------:R-:W-:-:S03]  /*1c610*/  ISETP.GE.AND P0, PT, R2, UR4, PT ;  /* 0x0000000402007c0c */ /* 0x000fc6000bf06270 */
[----:B------:R3:W-:Y:S10]  /*1c620*/  @!P1 ST.E.128 desc[UR54][R4.64], R24 ;  /* 0x0000001804009985 */ /* 0x0007f4000c101d36 */
[----:B------:R-:W-:Y:S05]  /*1c630*/  @P0 BRA `(.L_x_1935) ;  /* 0x0000000800e00947 */ /* 0x000fea0003800000 */
[----:B---3--:R-:W-:-:S04]  /*1c640*/  LEA R4, P0, R2, R7, 0x1 ;  /* 0x0000000702047211 */ /* 0x008fc800078008ff */
[----:B------:R-:W-:-:S05]  /*1c650*/  LEA.HI.X R5, R2, R3, R185, 0x1, P0 ;  /* 0x0000000302057211 */ /* 0x000fca00000f0cb9 */
[----:B------:R0:W-:Y:S01]  /*1c660*/  ST.E.128 desc[UR54][R4.64], R44 ;  /* 0x0000002c04007985 */ /* 0x0001e2000c101d36 */
[----:B------:R-:W-:Y:S05]  /*1c670*/  BRA `(.L_x_1935) ;  /* 0x0000000800d07947 */ /* 0x000fea0003800000 */
.L_x_1927:
[----:B------:R-:W-:Y:S01]  /*1c680*/  ULDC.64 UR4, c[0x0][0xc00] ;  /* 0x0003000000047ab9 */ /* 0x000fe20000000a00 */
[----:B------:R-:W4:Y:S01]  /*1c690*/  LDC.64 R4, c[0x0][0xc00] ;  /* 0x00030000ff047b82 */ /* 0x000f220000000a00 */
[----:B------:R-:W-:Y:S01]  /*1c6a0*/  ISETP.NE.U32.AND P0, PT, RZ, UR4, PT ;  /* 0x00000004ff007c0c */ /* 0x000fe2000bf05070 */
[----:B------:R-:W-:-:S03]  /*1c6b0*/  IMAD.MOV.U32 R0, RZ, RZ, RZ ;  /* 0x000000ffff007224 */ /* 0x000fc600078e00ff */
[----:B------:R-:W-:Y:S01]  /*1c6c0*/  ISETP.NE.AND.EX P0, PT, RZ, UR5, PT, P0 ;  /* 0x00000005ff007c0c */ /* 0x000fe2000bf05300 */
[----:B------:R-:W-:Y:S02]  /*1c6d0*/  ULDC.64 UR4, c[0x0][0xc08] ;  /* 0x0003020000047ab9 */ /* 0x000fe40000000a00 */
[----:B------:R-:W-:Y:S01]  /*1c6e0*/  ISETP.NE.U32.AND P1, PT, RZ, UR4, PT ;  /* 0x00000004ff007c0c */ /* 0x000fe2000bf25070 */
[----:B------:R-:W1:Y:S03]  /*1c6f0*/  LDC R25, c[0x0][0xbe8] ;  /* 0x0002fa00ff197b82 */ /* 0x000e660000000800 */
[----:B------:R-:W-:Y:S01]  /*1c700*/  ISETP.NE.AND.EX P1, PT, RZ, UR5, PT, P1 ;  /* 0x00000005ff007c0c */ /* 0x000fe2000bf25310 */
[----:B----4-:R-:W-:-:S12]  /*1c710*/  IMAD.WIDE R4, R209, 0x4, R4 ;  /* 0x00000004d1047825 */ /* 0x010fd800078e0204 */
[----:B------:R-:W4:Y:S01]  /*1c720*/  @P1 LDC.64 R6, c[0x0][0xc08] ;  /* 0x00030200ff061b82 */ /* 0x000f220000000a00 */
[----:B------:R-:W-:Y:S02]  /*1c730*/  ULDC UR4, c[0x0][0xa88] ;  /* 0x0002a20000047ab9 */ /* 0x000fe40000000800 */
[----:B------:R-:W-:Y:S01]  /*1c740*/  IMAD.U32 R8, RZ, RZ, UR4 ;  /* 0x00000004ff087e24 */ /* 0x000fe2000f8e00ff */
[----:B------:R0:W5:Y:S01]  /*1c750*/  @P0 LDG.E R0, desc[UR54][R4.64] ;  /* 0x0000003604000981 */ /* 0x000162000c1e1900 */
[----:B----4-:R-:W-:-:S05]  /*1c760*/  @P1 IMAD.WIDE R6, R209, 0x4, R6 ;  /* 0x00000004d1061825 */ /* 0x010fca00078e0206 */
[----:B------:R0:W5:Y:S01]  /*1c770*/  @P1 LDG.E R8, desc[UR54][R6.64] ;  /* 0x0000003606081981 */ /* 0x000162000c1e1900 */
[----:B-1----:R-:W-:Y:S02]  /*1c780*/  ISETP.NE.AND P2, PT, R25, 0x1, PT ;  /* 0x000000011900780c */ /* 0x002fe40003f45270 */
[----:B------:R-:W-:Y:S02]  /*1c790*/  ISETP.GE.AND P3, PT, R226, 0x80, PT ;  /* 0x00000080e200780c */ /* 0x000fe40003f66270 */
[----:B------:R-:W-:-:S09]  /*1c7a0*/  SHF.R.S32.HI R9, RZ, 0x1f, R209 ;  /* 0x0000001fff097819 */ /* 0x000fd200000114d1 */
[----:B------:R-:W1:Y:S08]  /*1c7b0*/  @P2 LDC R20, c[0x0][0xbec] ;  /* 0x0002fb00ff142b82 */ /* 0x000e700000000800 */
[----:B------:R-:W4:Y:S01]  /*1c7c0*/  @P2 LDC R27, c[0x0][0xbf0] ;  /* 0x0002fc00ff1b2b82 */ /* 0x000f220000000800 */
[----:B0-----:R-:W-:Y:S05]  /*1c7d0*/  @P1 BRA `(.L_x_1936) ;  /* 0x0000000000101947 */ /* 0x001fea0003800000 */
[----:B------:R-:W-:Y:S05]  /*1c7e0*/  @!P0 BRA `(.L_x_1936) ;  /* 0x00000000000c8947 */ /* 0x000fea0003800000 */
[----:B------:R-:W2:Y:S04]  /*1c7f0*/  LDG.E R3, desc[UR54][R4.64] ;  /* 0x0000003604037981 */ /* 0x000ea8000c1e1900 */
[----:B-----5:R-:W2:Y:S02]  /*1c800*/  LDG.E R8, desc[UR54][R4.64+0x4] ;  /* 0x0000043604087981 */ /* 0x020ea4000c1e1900 */
[----:B--2---:R-:W-:-:S07]  /*1c810*/  IMAD.IADD R8, R8, 0x1, -R3 ;  /* 0x0000000108087824 */ /* 0x004fce00078e0a03 */
.L_x_1936:
[----:B------:R-:W-:Y:S01]  /*1c820*/  BSSY B1, `(.L_x_1937) ;  /* 0x000002d000017945 */ /* 0x000fe20003800000 */
[----:B------:R-:W-:Y:S02]  /*1c830*/  SHF.R.S32.HI R12, RZ, 0x1f, R208 ;  /* 0x0000001fff0c7819 */ /* 0x000fe400000114d0 */
[----:B--2---:R-:W-:Y:S02]  /*1c840*/  SEL R13, R209, RZ, !P0 ;  /* 0x000000ffd10d7207 */ /* 0x004fe40004000000 */
[----:B------:R-:W-:Y:S02]  /*1c850*/  SEL R14, R9, RZ, !P0 ;  /* 0x000000ff090e7207 */ /* 0x000fe40004000000 */
[----:B-----5:R-:W-:Y:S01]  /*1c860*/  SHF.R.S32.HI R11, RZ, 0x1f, R0 ;  /* 0x0000001fff0b7819 */ /* 0x020fe20000011400 */
[----:B------:R-:W-:Y:S06]  /*1c870*/  @P3 BRA `(.L_x_1938) ;  /* 0x00000000009c3947 */ /* 0x000fec0003800000 */
[----:B------:R-:W0:Y:S01]  /*1c880*/  S2R R10, SR_TID.X ;  /* 0x00000000000a7919 */ /* 0x000e220000002100 */
[----:B------:R-:W2:Y:S02]  /*1c890*/  LDC R9, c[0x0][0xbe8] ;  /* 0x0002fa00ff097b82 */ /* 0x000ea40000000800 */
[----:B--2---:R-:W-:Y:S01]  /*1c8a0*/  IMAD R3, R8, R9, RZ ;  /* 0x0000000908037224 */ /* 0x004fe200078e02ff */
[----:B0-----:R-:W-:-:S04]  /*1c8b0*/  IADD3 R10, R193, -0x80, R10 ;  /* 0xffffff80c10a7810 */ /* 0x001fc80007ffe00a */
        /* <DEDUP_REMOVED lines=9> */
[----:B------:R-:W0:Y:S01]  /*1c950*/  @P0 LDC R15, c[0x0][0xbec] ;  /* 0x0002fb00ff0f0b82 */ /* 0x000e220000000800 */
[----:B------:R-:W-:Y:S01]  /*1c960*/  IMAD R7, R208, UR5, R7 ;  /* 0x00000005d0077c24 */ /* 0x000fe2000f8e0207 */
[----:B------:R-:W-:-:S03]  /*1c970*/  ULDC.64 UR4, c[0x0][0xb98] ;  /* 0x0002e60000047ab9 */ /* 0x000fc60000000a00 */
[----:B------:R-:W-:-:S03]  /*1c980*/  IMAD.IADD R5, R5, 0x1, R7 ;  /* 0x0000000105057824 */ /* 0x000fc600078e0207 */
[----:B------:R-:W2:Y:S01]  /*1c990*/  @P0 LDC R21, c[0x0][0xbf0] ;  /* 0x0002fc00ff150b82 */ /* 0x000ea20000000800 */
[----:B------:R-:W-:-:S04]  /*1c9a0*/  IMAD.WIDE.U32 R4, R13, UR4, R4 ;  /* 0x000000040d047c25 */ /* 0x000fc8000f8e0004 */
[----:B0-----:R-:W-:-:S05]  /*1c9b0*/  @P0 IMAD.HI.U32 R6, R10, R15, RZ ;  /* 0x0000000f0a060227 */ /* 0x001fca00078e00ff */
[----:B--2---:R-:W-:Y:S01]  /*1c9c0*/  @P0 SHF.R.U32.HI R3, RZ, R21, R6 ;  /* 0x00000015ff030219 */ /* 0x004fe20000011606 */
[----:B------:R-:W-:-:S03]  /*1c9d0*/  IMAD R6, R14, UR4, RZ ;  /* 0x000000040e067c24 */ /* 0x000fc6000f8e02ff */
[----:B------:R-:W-:Y:S01]  /*1c9e0*/  IADD3 R4, P0, R3, R4, RZ ;  /* 0x0000000403047210 */ /* 0x000fe20007f1e0ff */
[--C-:B------:R-:W-:Y:S02]  /*1c9f0*/  IMAD.MOV R7, RZ, RZ, -R3.reuse ;  /* 0x000000ffff077224 */ /* 0x100fe400078e0a03 */
        /* <DEDUP_REMOVED lines=10> */
[----:B------:R-:W-:Y:S01]  /*1caa0*/  LEA R6, P0, R4, UR4, 0x2 ;  /* 0x0000000404067c11 */ /* 0x000fe2000f8010ff */
[----:B------:R-:W-:-:S05]  /*1cab0*/  IMAD.IADD R3, R5, 0x1, R3 ;  /* 0x0000000105037824 */ /* 0x000fca00078e0203 */
[----:B------:R-:W-:Y:S01]  /*1cac0*/  LEA.HI.X R7, R4, UR5, R3, 0x2, P0 ;  /* 0x0000000504077c11 */ /* 0x000fe200080f1403 */
[----:B------:R-:W-:-:S05]  /*1cad0*/  IMAD.MOV.U32 R3, RZ, RZ, -0x800000 ;  /* 0xff800000ff037424 */ /* 0x000fca00078e00ff */
[----:B------:R0:W-:Y:S02]  /*1cae0*/  STG.E desc[UR54][R6.64], R3 ;  /* 0x0000000306007986 */ /* 0x0001e4000c101936 */
.L_x_1938:
[----:B------:R-:W-:Y:S05]  /*1caf0*/  BSYNC B1 ;  /* 0x0000000000017941 */ /* 0x000fea0003800000 */
.L_x_1937:
[----:B------:R-:W-:Y:S02]  /*1cb00*/  ULDC.64 UR4, c[0x0][0xaa0] ;  /* 0x0002a80000047ab9 */ /* 0x000fe40000000a00 */
[----:B0-----:R-:W-:Y:S02]  /*1cb10*/  IMAD R3, R11, UR4, RZ ;  /* 0x000000040b037c24 */ /* 0x001fe4000f8e02ff */
[----:B------:R-:W-:-:S04]  /*1cb20*/  IMAD.WIDE.U32 R4, R0, UR4, RZ ;  /* 0x0000000400047c25 */ /* 0x000fc8000f8e00ff */
[----:B------:R-:W-:Y:S01]  /*1cb30*/  IMAD R3, R0, UR5, R3 ;  /* 0x0000000500037c24 */ /* 0x000fe2000f8e0203 */
[----:B------:R-:W-:Y:S01]  /*1cb40*/  ULDC.64 UR4, c[0x0][0xae8] ;  /* 0x0002ba0000047ab9 */ /* 0x000fe20000000a00 */
[----:B------:R-:W-:Y:S02]  /*1cb50*/  IMAD R0, R207, 0x20, R188 ;  /* 0x00000020cf007824 */ /* 0x000fe400078e02bc */
[----:B------:R-:W-:Y:S02]  /*1cb60*/  IMAD.IADD R5, R5, 0x1, R3 ;  /* 0x0000000105057824 */ /* 0x000fe400078e0203 */
[----:B------:R-:W-:Y:S02]  /*1cb70*/  IMAD.IADD R9, R193, 0x1, R0 ;  /* 0x00000001c1097824 */ /* 0x000fe400078e0200 */
[----:B------:R-:W-:Y:S02]  /*1cb80*/  IMAD R7, R12, UR4, RZ ;  /* 0x000000040c077c24 */ /* 0x000fe4000f8e02ff */
[----:B-1----:R-:W-:-:S04]  /*1cb90*/  @P2 IMAD.HI.U32 R0, R9, R20, RZ ;  /* 0x0000001409002227 */ /* 0x002fc800078e00ff */
[C---:B------:R-:W-:Y:S02]  /*1cba0*/  IMAD R7, R208.reuse, UR5, R7 ;  /* 0x00000005d0077c24 */ /* 0x040fe4000f8e0207 */
[----:B------:R-:W-:Y:S01]  /*1cbb0*/  IMAD.WIDE.U32 R4, R208, UR4, R4 ;  /* 0x00000004d0047c25 */ /* 0x000fe2000f8e0004 */
[----:B------:R-:W-:-:S03]  /*1cbc0*/  ULDC.64 UR4, c[0x0][0xaf0] ;  /* 0x0002bc0000047ab9 */ /* 0x000fc60000000a00 */
[----:B------:R-:W-:Y:S01]  /*1cbd0*/  IMAD.MOV.U32 R3, RZ, RZ, R9 ;  /* 0x000000ffff037224 */ /* 0x000fe200078e0009 */
[----:B----4-:R-:W-:Y:S01]  /*1cbe0*/  @P2 SHF.R.U32.HI R3, RZ, R27, R0 ;  /* 0x0000001bff032219 */ /* 0x010fe20000011600 */
        /* <DEDUP_REMOVED lines=19> */
[----:B------:R-:W-:Y:S01]  /*1cd20*/  IMAD.IADD R193, R188, 0x1, R193 ;  /* 0x00000001bcc17824 */ /* 0x000fe200078e02c1 */
[----:B------:R-:W-:Y:S01]  /*1cd30*/  LEA R0, P0, R4, UR4, 0x1 ;  /* 0x0000000404007c11 */ /* 0x000fe2000f8008ff */
[----:B------:R-:W-:Y:S01]  /*1cd40*/  IMAD.IADD R3, R5, 0x1, R3 ;  /* 0x0000000105037824 */ /* 0x000fe200078e0203 */
[----:B------:R-:W-:-:S04]  /*1cd50*/  UMOV UR4, 0xffffffff ;  /* 0xffffffff00047882 */ /* 0x000fc80000000000 */
[----:B------:R-:W-:Y:S01]  /*1cd60*/  LEA.HI.X R4, R4, UR5, R3, 0x1, P0 ;  /* 0x0000000504047c11 */ /* 0x000fe200080f0c03 */
[----:B------:R-:W-:Y:S06]  /*1cd70*/  BRA.DIV UR4, `(.L_x_1939) ;  /* 0x0000009e04507947 */ /* 0x000fec000b800000 */
[----:B------:R0:W1:Y:S04]  /*1cd80*/  SHFL.IDX PT, R3, R4, RZ, 0x181f ;  /* 0x00181fff04037589 */ /* 0x00006800000e0000 */
[----:B------:R0:W2:Y:S02]  /*1cd90*/  SHFL.IDX PT, R14, R0, RZ, 0x181f ;  /* 0x00181fff000e7589 */ /* 0x0000a400000e0000 */
.L_x_2189:
[----:B------:R-:W-:Y:S01]  /*1cda0*/  IMAD R8, R8, R25, RZ ;  /* 0x0000001908087224 */ /* 0x000fe200078e02ff */
[----:B------:R-:W-:Y:S04]  /*1cdb0*/  BSSY B1, `(.L_x_1940) ;  /* 0x000000c000017945 */ /* 0x000fe80003800000 */
[----:B------:R-:W-:-:S13]  /*1cdc0*/  ISETP.GE.AND P0, PT, R193, R8, PT ;  /* 0x00000008c100720c */ /* 0x000fda0003f06270 */
[----:B------:R-:W-:Y:S05]  /*1cdd0*/  @P0 BRA `(.L_x_1941) ;  /* 0x0000000000240947 */ /* 0x000fea0003800000 */
[----:B------:R-:W-:Y:S02]  /*1cde0*/  ULDC UR4, c[0x0][0xac8] ;  /* 0x0002b20000047ab9 */ /* 0x000fe40000000800 */
[----:B------:R-:W-:Y:S02]  /*1cdf0*/  ISETP.GE.AND P2, PT, R16, UR4, PT ;  /* 0x0000000410007c0c */ /* 0x000fe4000bf46270 */
[----:B------:R-:W-:-:S11]  /*1ce00*/  ISETP.GE.AND P3, PT, R2, UR4, PT ;  /* 0x0000000402007c0c */ /* 0x000fd6000bf66270 */
[-C--:B--2---:R-:W-:Y:S02]  /*1ce10*/  @!P2 LEA R6, P0, R16, R14.reuse, 0x1 ;  /* 0x0000000e1006a211 */ /* 0x084fe400078008ff */
[----:B------:R-:W-:Y:S02]  /*1ce20*/  @!P3 LEA R14, P1, R2, R14, 0x1 ;  /* 0x0000000e020eb211 */ /* 0x000fe400078208ff */
[-C--:B-1----:R-:W-:Y:S02]  /*1ce30*/  @!P2 LEA.HI.X R7, R16, R3.reuse, R17, 0x1, P0 ;  /* 0x000000031007a211 */ /* 0x082fe400000f0c11 */
[----:B------:R-:W-:-:S03]  /*1ce40*/  @!P3 LEA.HI.X R15, R2, R3, R185, 0x1, P1 ;  /* 0x00000003020fb211 */ /* 0x000fc600008f0cb9 */
[----:B------:R4:W-:Y:S04]  /*1ce50*/  @!P2 ST.E.128 desc[UR54][R6.64], RZ ;  /* 0x000000ff0600a985 */ /* 0x0009e8000c101d36 */
[----:B------:R4:W-:Y:S02]  /*1ce60*/  @!P3 ST.E.128 desc[UR54][R14.64], RZ ;  /* 0x000000ff0e00b985 */ /* 0x0009e4000c101d36 */
.L_x_1941:
[----:B------:R-:W-:Y:S05]  /*1ce70*/  BSYNC B1 ;  /* 0x0000000000017941 */ /* 0x000fea0003800000 */
.L_x_1940:
[----:B------:R-:W-:-:S03]  /*1ce80*/  UMOV UR4, 0xffffffff ;  /* 0xffffffff00047882 */ /* 0x000fc60000000000 */
[----:B------:R-:W-:Y:S05]  /*1ce90*/  BRA.DIV UR4, `(.L_x_1942) ;  /* 0x0000009e043c7947 */ /* 0x000fea000b800000 */
[----:B-1----:R1:W0:Y:S04]  /*1cea0*/  SHFL.IDX PT, R3, R4, 0x1, 0x181f ;  /* 0x00381f0004037f89 */ /* 0x00222800000e0000 */
[----:B--2-4-:R1:W2:Y:S02]  /*1ceb0*/  SHFL.IDX PT, R14, R0, 0x1, 0x181f ;  /* 0x00381f00000e7f89 */ /* 0x0142a400000e0000 */
.L_x_2193:
[----:B------:R-:W-:Y:S01]  /*1cec0*/  VIADD R5, R193, 0x20 ;  /* 0x00000020c1057836 */ /* 0x000fe20000000000 */
        /* <DEDUP_REMOVED lines=12> */
.L_x_1944:
[----:B------:R-:W-:Y:S05]  /*1cf90*/  BSYNC B1 ;  /* 0x0000000000017941 */ /* 0x000fea0003800000 */
.L_x_1943:
[----:B------:R-:W-:-:S03]  /*1cfa0*/  UMOV UR4, 0xffffffff ;  /* 0xffffffff00047882 */ /* 0x000fc60000000000 */
[----:B------:R-:W-:Y:S05]  /*1cfb0*/  BRA.DIV UR4, `(.L_x_1945) ;  /* 0x0000009e043c7947 */ /* 0x000fea000b800000 */
[----:B0-----:R0:W0:Y:S04]  /*1cfc0*/  SHFL.IDX PT, R3, R4, 0x2, 0x181f ;  /* 0x00581f0004037f89 */ /* 0x00102800000e0000 */
[----:B--2-4-:R2:W4:Y:S02]  /*1cfd0*/  SHFL.IDX PT, R14, R0, 0x2, 0x181f ;  /* 0x00581f00000e7f89 */ /* 0x01452400000e0000 */
.L_x_2197:
        /* <DEDUP_REMOVED lines=13> */
.L_x_1947:
[----:B------:R-:W-:Y:S05]  /*1d0b0*/  BSYNC B1 ;  /* 0x0000000000017941 */ /* 0x000fea0003800000 */
.L_x_1946:
[----:B------:R-:W-:-:S03]  /*1d0c0*/  UMOV UR4, 0xffffffff ;  /* 0xffffffff00047882 */ /* 0x000fc60000000000 */
[----:B------:R-:W-:Y:S05]  /*1d0d0*/  BRA.DIV UR4, `(.L_x_1948) ;  /* 0x0000009e043c7947 */ /* 0x000fea000b800000 */
[----:B0-----:R0:W0:Y:S04]  /*1d0e0*/  SHFL.IDX PT, R3, R4, 0x3, 0x181f ;  /* 0x00781f0004037f89 */ /* 0x00102800000e0000 */
[----:B----4-:R4:W0:Y:S02]  /*1d0f0*/  SHFL.IDX PT, R14, R0, 0x3, 0x181f ;  /* 0x00781f00000e7f89 */ /* 0x01082400000e0000 */
.L_x_2201:
[----:B-12-4-:R-:W-:-:S05]  /*1d100*/  VIADD R0, R193, 0x60 ;  /* 0x00000060c1007836 */ /* 0x016fca0000000000 */
        /* <DEDUP_REMOVED lines=11> */
.L_x_1935:
[----:B------:R-:W-:Y:S05]  /*1d1c0*/  BSYNC B0 ;  /* 0x0000000000007941 */ /* 0x000fea0003800000 */
.L_x_1926:
[----:B------:R-:W-:Y:S02]  /*1d1d0*/  ULDC UR4, c[0x0][0xc3c] ;  /* 0x00030f0000047ab9 */ /* 0x000fe40000000800 */
[----:B---3--:R-:W-:-:S13]  /*1d1e0*/  ISETP.GE.AND P0, PT, R43, UR4, PT ;  /* 0x000000042b007c0c */ /* 0x008fda000bf06270 */
[----:B------:R-:W-:Y:S05]  /*1d1f0*/  @!P0 BRA `(.L_x_1949) ;  /* 0xfffffe3c00c88947 */ /* 0x000fea000383ffff */
[----:B------:R-:W-:Y:S05]  /*1d200*/  BRA `(.L_x_1667) ;  /* 0x0000007000c47947 */ /* 0x000fea0003800000 */
.L_x_1665:
[----:B------:R-:W-:-:S08]  /*1d210*/  NOP ;  /* 0x0000000000007918 */ /* 0x000fd00000000000 */
[----:B------:R-:W0:-:S00]  /*1d220*/  USETMAXREG.DEALLOC.CTAPOOL 0x28 ;  /* 0x00000028000079c8 */ /* 0x000e0000080e0500 */
        /* <DEDUP_REMOVED lines=11> */
[----:B------:R-:W1:Y:S01]  /*1d2e0*/  LDS.128 R16, [UR4+0x288d0] ;  /* 0x0288d004ff107984 */ /* 0x000e620008000c00 */
[----:B------:R-:W-:Y:S06]  /*1d2f0*/  BAR.ARV 0x4, 0x180 ;  /* 0x0106000000007b1d */ /* 0x000fec0000002000 */
[----:B------:R-:W-:Y:S05]  /*1d300*/  BRA `(.L_x_1951) ;  /* 0x0000000800887947 */ /* 0x000fea0003800000 */
.L_x_1950:
        /* <DEDUP_REMOVED lines=41> */
.L_x_1956:
[----:B------:R-:W-:Y:S01]  /*1d5a0*/  UIADD3 UR4, UR4, 0x1f, URZ ;  /* 0x0000001f04047890 */ /* 0x000fe2000fffe03f */
[----:B------:R-:W-:-:S05]  /*1d5b0*/  IMAD.U32 R19, RZ, RZ, UR7 ;  /* 0x00000007ff137e24 */ /* 0x000fca000f8e00ff */
        /* <DEDUP_REMOVED lines=10> */
.L_x_1955:
[----:B------:R-:W-:Y:S05]  /*1d660*/  BSYNC B0 ;  /* 0x0000000000007941 */ /* 0x000fea0003800000 */
.L_x_1954:
        /* <DEDUP_REMOVED lines=20> */
.L_x_1952:
        /* <DEDUP_REMOVED lines=20> */
.L_x_1957:
[----:B---3--:R-:W-:Y:S01]  /*1d8f0*/  IMAD R16, R16, UR5, R13 ;  /* 0x0000000510107c24 */ /* 0x008fe2000f8e020d */
[----:B------:R-:W-:Y:S01]  /*1d900*/  IABS R2, R6 ;  /* 0x0000000600027213 */ /* 0x000fe20000000000 */
[----:B01----:R-:W-:-:S03]  /*1d910*/  IMAD.MOV R11, RZ, RZ, -R3 ;  /* 0x000000ffff0b7224 */ /* 0x003fc600078e0a03 */
[----:B--2---:R-:W-:Y:S01]  /*1d920*/  IADD3 R9, -R16, UR6, RZ ;  /* 0x0000000610097c10 */ /* 0x004fe2000fffe1ff */
        /* <DEDUP_REMOVED lines=24> */
[----:B------:R-:W-:Y:S02]  /*1dab0*/  VIADDMNMX R15, R8, UR5, R7, PT ;  /* 0x00000005080f7c46 */ /* 0x000fe4000b800107 */
[----:B------:R-:W-:-:S02]  /*1dac0*/  IABS R11, R6 ;  /* 0x00000006000b7213 */ /* 0x000fc40000000000 */
[----:B------:R-:W-:Y:S01]  /*1dad0*/  IABS R8, R15 ;  /* 0x0000000f00087213 */ /* 0x000fe20000000000 */
[----:B------:R-:W-:-:S03]  /*1dae0*/  IMAD.MOV R18, RZ, RZ, -R15 ;  /* 0x000000ffff127224 */ /* 0x000fc600078e0a0f */
[----:B------:R-:W0:Y:S08]  /*1daf0*/  I2F.RP R7, R8 ;  /* 0x0000000800077306 */ /* 0x000e300000209400 */
[----:B0-----:R-:W0:Y:S02]  /*1db00*/  MUFU.RCP R7, R7 ;  /* 0x0000000700077308 */ /* 0x001e240000001000 */
[----:B0-----:R-:W-:-:S06]  /*1db10*/  VIADD R3, R7, 0xffffffe ;  /* 0x0ffffffe07037836 */ /* 0x001fcc0000000000 */
[----:B------:R-:W0:Y:S02]  /*1db20*/  F2I.FTZ.U32.TRUNC.NTZ R3, R3 ;  /* 0x0000000300037305 */ /* 0x000e24000021f000 */
[----:B0-----:R-:W-:-:S04]  /*1db30*/  IMAD.MOV R10, RZ, RZ, -R3 ;  /* 0x000000ffff0a7224 */ /* 0x001fc800078e0a03 */
[----:B------:R-:W-:Y:S01]  /*1db40*/  IMAD.MOV.U32 R9, RZ, RZ, R10 ;  /* 0x000000ffff097224 */ /* 0x000fe200078e000a */
[----:B------:R-:W-:-:S03]  /*1db50*/  IABS R10, R15 ;  /* 0x0000000f000a7213 */ /* 0x000fc60000000000 */
        /* <DEDUP_REMOVED lines=20> */
.L_x_1953:
[----:B------:R-:W-:Y:S02]  /*1dca0*/  IMAD.MOV.U32 R17, RZ, RZ, RZ ;  /* 0x000000ffff117224 */ /* 0x000fe400078e00ff */
[----:B------:R-:W-:Y:S02]  /*1dcb0*/  IMAD.U32 R16, RZ, RZ, UR6 ;  /* 0x00000006ff107e24 */ /* 0x000fe4000f8e00ff */
[----:B------:R-:W-:-:S07]  /*1dcc0*/  IMAD.MOV.U32 R18, RZ, RZ, RZ ;  /* 0x000000ffff127224 */ /* 0x000fce00078e00ff */
.L_x_1958:
[----:B------:R-:W-:-:S13]  /*1dcd0*/  ISETP.NE.AND P0, PT, R5, RZ, PT ;  /* 0x000000ff0500720c */ /* 0x000fda0003f05270 */
[----:B------:R-:W0:Y:S01]  /*1dce0*/  @!P0 S2R R3, SR_CgaCtaId ;  /* 0x0000000000038919 */ /* 0x000e220000008800 */
[----:B------:R-:W-:-:S04]  /*1dcf0*/  @!P0 MOV R2, 0x400 ;  /* 0x0000040000028802 */ /* 0x000fc80000000f00 */
[----:B0-----:R-:W-:-:S05]  /*1dd00*/  @!P0 LEA R2, R3, R2, 0x18 ;  /* 0x0000000203028211 */ /* 0x001fca00078ec0ff */
[----:B------:R0:W-:Y:S01]  /*1dd10*/  @!P0 STS.128 [R2+0x288d0], R16 ;  /* 0x0288d01002008388 */ /* 0x0001e20000000c00 */
[----:B------:R-:W-:Y:S06]  /*1dd20*/  BAR.ARV 0x5, 0x180 ;  /* 0x0146000000007b1d */ /* 0x000fec0000002000 */
.L_x_1951:
[----:B------:R2:W-:Y:S01]  /*1dd30*/  STL [R1+0x20], RZ ;  /* 0x000020ff01007387 */ /* 0x0005e20000100800 */
[----:B------:R-:W-:Y:S01]  /*1dd40*/  ULDC UR4, c[0x0][0xc3c] ;  /* 0x00030f0000047ab9 */ /* 0x000fe20000000800 */
[----:B------:R-:W-:Y:S01]  /*1dd50*/  IMAD.MOV.U32 R28, RZ, RZ, 0x1 ;  /* 0x00000001ff1c7424 */ /* 0x000fe200078e00ff */
[----:B-1----:R-:W-:Y:S01]  /*1dd60*/  ISETP.GE.AND P0, PT, R19, UR4, PT ;  /* 0x0000000413007c0c */ /* 0x002fe2000bf06270 */
[----:B------:R-:W-:-:S12]  /*1dd70*/  IMAD.MOV.U32 R24, RZ, RZ, RZ ;  /* 0x000000ffff187224 */ /* 0x000fd800078e00ff */
[----:B--2---:R-:W-:Y:S05]  /*1dd80*/  @P0 BRA `(.L_x_1959) ;  /* 0x0000006400080947 */ /* 0x004fea0003800000 */
[----:B------:R-:W1:Y:S01]  /*1dd90*/  S2UR UR5, SR_CgaCtaId ;  /* 0x00000000000579c3 */ /* 0x000e620000008800 */
[C---:B------:R-:W-:Y:S01]  /*1dda0*/  IMAD.SHL.U32 R31, R0.reuse, 0x8, RZ ;  /* 0x00000008001f7824 */ /* 0x040fe200078e00ff */
[----:B0-----:R-:W-:Y:S01]  /*1ddb0*/  LOP3.LUT R2, R0, 0x7f, RZ, 0xc0, !PT ;  /* 0x0000007f00027812 */ /* 0x001fe200078ec0ff */
[----:B------:R-:W-:Y:S01]  /*1ddc0*/  UMOV UR4, 0x400 ;  /* 0x0000040000047882 */ /* 0x000fe20000000000 */
[----:B------:R0:W-:Y:S01]  /*1ddd0*/  STL [R1+0x20], RZ ;  /* 0x000020ff01007387 */ /* 0x0001e20000100800 */
[----:B------:R-:W-:Y:S01]  /*1dde0*/  BSSY B8, `(.L_x_1959) ;  /* 0x000063c000087945 */ /* 0x000fe20003800000 */
[----:B------:R-:W-:Y:S01]  /*1ddf0*/  LOP3.LUT R3, R31, 0x1f8, RZ, 0xc0, !PT ;  /* 0x000001f81f037812 */ /* 0x000fe200078ec0ff */
[----:B------:R-:W-:Y:S01]  /*1de00*/  IMAD.SHL.U32 R36, R2, 0x8, RZ ;  /* 0x0000000802247824 */ /* 0x000fe200078e00ff */
[----:B------:R-:W-:Y:S01]  /*1de10*/  SHF.R.U32.HI R2, RZ, 0x3, R2 ;  /* 0x00000003ff027819 */ /* 0x000fe20000011602 */
[----:B------:R-:W-:Y:S01]  /*1de20*/  IMAD.MOV.U32 R29, RZ, RZ, 0x1 ;  /* 0x00000001ff1d7424 */ /* 0x000fe200078e00ff */
[----:B------:R-:W-:Y:S01]  /*1de30*/  LOP3.LUT R3, R3, 0x38, R0, 0x78, !PT ;  /* 0x0000003803037812 */ /* 0x000fe200078e7800 */
[----:B------:R-:W-:Y:S01]  /*1de40*/  IMAD.SHL.U32 R0, R0, 0x10, RZ ;  /* 0x0000001000007824 */ /* 0x000fe200078e00ff */
[----:B------:R-:W-:Y:S01]  /*1de50*/  LOP3.LUT R31, R31, 0x38, RZ, 0xc0, !PT ;  /* 0x000000381f1f7812 */ /* 0x000fe200078ec0ff */
[----:B------:R-:W-:Y:S01]  /*1de60*/  IMAD.MOV.U32 R26, RZ, RZ, RZ ;  /* 0x000000ffff1a7224 */ /* 0x000fe200078e00ff */
[----:B------:R-:W-:Y:S01]  /*1de70*/  LOP3.LUT R36, R3, 0x200, R36, 0xf8, !PT ;  /* 0x0000020003247812 */ /* 0x000fe200078ef824 */
[----:B------:R-:W-:Y:S01]  /*1de80*/  IMAD.MOV.U32 R24, RZ, RZ, RZ ;  /* 0x000000ffff187224 */ /* 0x000fe200078e00ff */
[----:B------:R-:W-:Y:S01]  /*1de90*/  LOP3.LUT R0, R0, 0x70, RZ, 0xc0, !PT ;  /* 0x0000007000007812 */ /* 0x000fe200078ec0ff */
[----:B------:R-:W-:Y:S01]  /*1dea0*/  IMAD.MOV.U32 R28, RZ, RZ, 0x1 ;  /* 0x00000001ff1c7424 */ /* 0x000fe200078e00ff */
[----:B------:R-:W-:Y:S01]  /*1deb0*/  LOP3.LUT R30, R31, 0x40, RZ, 0xfc, !PT ;  /* 0x000000401f1e7812 */ /* 0x000fe200078efcff */
[----:B------:R-:W-:Y:S01]  /*1dec0*/  ULOP3.LUT UR38, UR36, 0x2, URZ, 0xfc, !UPT ;  /* 0x0000000224267892 */ /* 0x000fe2000f8efc3f */
[----:B------:R-:W-:Y:S01]  /*1ded0*/  LOP3.LUT R2, R2, R0, RZ, 0xfc, !PT ;  /* 0x0000000002027212 */ /* 0x000fe200078efcff */
[----:B------:R-:W-:Y:S01]  /*1dee0*/  ULDC.64 UR40, c[0x0][0x198] ;  /* 0x0000660000287ab9 */ /* 0x000fe20000000a00 */
[----:B------:R-:W-:Y:S01]  /*1def0*/  ULDC UR37, c[0x0][0xc] ;  /* 0x0000030000257ab9 */ /* 0x000fe20000000800 */
[----:B-1----:R-:W-:-:S06]  /*1df00*/  ULEA UR4, UR5, UR4, 0x18 ;  /* 0x0000000405047291 */ /* 0x002fcc000f8ec03f */
[----:B------:R-:W-:-:S04]  /*1df10*/  IMAD.U32 R22, RZ, RZ, UR4 ;  /* 0x00000004ff167e24 */ /* 0x000fc8000f8e00ff */
[----:B------:R-:W-:-:S05]  /*1df20*/  IMAD R0, R36, 0x2, R22 ;  /* 0x0000000224007824 */ /* 0x000fca00078e0216 */
[----:B------:R0:W-:Y:S02]  /*1df30*/  STL [R1+0xc], R0 ;  /* 0x00000c0001007387 */ /* 0x0001e40000100800 */
.L_x_2074:
[----:B------:R-:W-:Y:S05]  /*1df40*/  YIELD ;  /* 0x0000000000007946 */ /* 0x000fea0003800000 */
[----:B------:R-:W-:Y:S01]  /*1df50*/  ULDC.64 UR4, c[0x0][0xa28] ;  /* 0x00028a0000047ab9 */ /* 0x000fe20000000a00 */
[----:B------:R-:W-:Y:S01]  /*1df60*/  IMAD.MOV.U32 R11, RZ, RZ, RZ ;  /* 0x000000ffff0b7224 */ /* 0x000fe200078e00ff */
[----:B------:R-:W-:Y:S01]  /*1df70*/  ISETP.NE.U32.AND P0, PT, RZ, UR4, PT ;  /* 0x00000004ff007c0c */ /* 0x000fe2000bf05070 */
[----:B-1----:R-:W1:Y:S01]  /*1df80*/  LDC.64 R4, c[0x0][0xa00] ;  /* 0x00028000ff047b82 */ /* 0x002e620000000a00 */
[----:B------:R-:W-:Y:S01]  /*1df90*/  IMAD.MOV.U32 R8, RZ, RZ, RZ ;  /* 0x000000ffff087224 */ /* 0x000fe200078e00ff */
[----:B------:R-:W-:Y:S01]  /*1dfa0*/  ULDC.64 UR6, c[0x0][0xa10] ;  /* 0x0002840000067ab9 */ /* 0x000fe20000000a00 */
[----:B------:R-:W-:Y:S01]  /*1dfb0*/  ISETP.NE.AND.EX P0, PT, RZ, UR5, PT, P0 ;  /* 0x00000005ff007c0c */ /* 0x000fe2000bf05300 */
[----:B------:R-:W-:-:S12]  /*1dfc0*/  ULDC.64 UR4, c[0x0][0xa18] ;  /* 0x0002860000047ab9 */ /* 0x000fd80000000a00 */
[----:B------:R-:W2:Y:S02]  /*1dfd0*/  @P0 LDC.64 R2, c[0x0][0xa28] ;  /* 0x00028a00ff020b82 */ /* 0x000ea40000000a00 */
[----:B--2---:R-:W-:-:S05]  /*1dfe0*/  @P0 IMAD.WIDE R2, R19, 0x4, R2 ;  /* 0x0000000413020825 */ /* 0x004fca00078e0202 */
[----:B---3--:R2:W3:Y:S01]  /*1dff0*/  @P0 LDG.E R11, desc[UR54][R2.64] ;  /* 0x00000036020b0981 */ /* 0x0084e2000c1e1900 */
[----:B------:R-:W-:Y:S01]  /*1e000*/  ISETP.NE.U32.AND P0, PT, RZ, UR4, PT ;  /* 0x00000004ff007c0c */ /* 0x000fe2000bf05070 */
[----:B-1----:R-:W-:Y:S01]  /*1e010*/  IMAD.WIDE R4, R19, 0x4, R4 ;  /* 0x0000000413047825 */ /* 0x002fe200078e0204 */
[----:B------:R-:W-:Y:S02]  /*1e020*/  ISETP.NE.U32.AND P1, PT, RZ, UR6, PT ;  /* 0x00000006ff007c0c */ /* 0x000fe4000bf25070 */
[----:B------:R-:W-:Y:S01]  /*1e030*/  ISETP.NE.AND.EX P2, PT, RZ, UR5, PT, P0 ;  /* 0x00000005ff007c0c */ /* 0x000fe2000bf45300 */
[----:B------:R-:W-:Y:S01]  /*1e040*/  ULDC.64 UR4, c[0x0][0xa00] ;  /* 0x0002800000047ab9 */ /* 0x000fe20000000a00 */
[----:B------:R-:W-:Y:S01]  /*1e050*/  ISETP.NE.AND.EX P1, PT, RZ, UR7, PT, P1 ;  /* 0x00000007ff007c0c */ /* 0x000fe2000bf25310 */
[----:B0-----:R-:W-:Y:S01]  /*1e060*/  IMAD.MOV.U32 R0, RZ, RZ, RZ ;  /* 0x000000ffff007224 */ /* 0x001fe200078e00ff */
[----:B------:R-:W-:Y:S01]  /*1e070*/  ISETP.NE.U32.AND P0, PT, RZ, UR4, PT ;  /* 0x00000004ff007c0c */ /* 0x000fe2000bf05070 */
[----:B--2---:R-:W0:Y:S03]  /*1e080*/  LDC.64 R2, c[0x0][0xa10] ;  /* 0x00028400ff027b82 */ /* 0x004e260000000a00 */
[----:B------:R-:W-:-:S05]  /*1e090*/  ISETP.NE.AND.EX P0, PT, RZ, UR5, PT, P0 ;  /* 0x00000005ff007c0c */ /* 0x000fca000bf05300 */
[----:B------:R-:W1:Y:S08]  /*1e0a0*/  @P2 LDC.64 R6, c[0x0][0xa18] ;  /* 0x00028600ff062b82 */ /* 0x000e700000000a00 */
[----:B------:R-:W2:Y:S01]  /*1e0b0*/  @P0 LDG.E R8, desc[UR54][R4.64] ;  /* 0x0000003604080981 */ /* 0x000ea2000c1e1900 */
[----:B0-----:R-:W-:-:S05]  /*1e0c0*/  IMAD.WIDE R2, R19, 0x4, R2 ;  /* 0x0000000413027825 */ /* 0x001fca00078e0202 */
[----:B------:R-:W5:Y:S01]  /*1e0d0*/  @P1 LDG.E R0, desc[UR54][R2.64] ;  /* 0x0000003602001981 */ /* 0x000f62000c1e1900 */
[----:B------:R-:W-:Y:S02]  /*1e0e0*/  ULDC UR4, c[0x0][0x288] ;  /* 0x0000a20000047ab9 */ /* 0x000fe40000000800 */
[----:B------:R-:W-:Y:S01]  /*1e0f0*/  IMAD.U32 R33, RZ, RZ, UR4 ;  /* 0x00000004ff217e24 */ /* 0x000fe2000f8e00ff */
[----:B------:R-:W-:Y:S02]  /*1e100*/  ULDC.64 UR4, c[0x0][0x418] ;  /* 0x0001060000047ab9 */ /* 0x000fe40000000a00 */
[----:B------:R-:W-:-:S03]  /*1e110*/  UISETP.NE.U32.AND UP0, UPT, UR4, URZ, UPT ;  /* 0x0000003f0400728c */ /* 0x000fc6000bf05070 */
[----:B------:R-:W-:Y:S01]  /*1e120*/  ULDC UR4, c[0x0][0x424] ;  /* 0x0001090000047ab9 */ /* 0x000fe20000000800 */
[----:B------:R-:W-:Y:S01]  /*1e130*/  UISETP.NE.AND.EX UP0, UPT, UR5, URZ, UPT, UP0 ;  /* 0x0000003f0500728c */ /* 0x000fe2000bf05300 */
[----:B-1----:R-:W-:Y:S02]  /*1e140*/  @P2 IMAD.WIDE R6, R19, 0x4, R6 ;  /* 0x0000000413062825 */ /* 0x002fe400078e0206 */
[----:B------:R-:W-:Y:S01]  /*1e150*/  ULDC UR5, c[0x0][0x2f0] ;  /* 0x0000bc0000057ab9 */ /* 0x000fe20000000800 */
[----:B------:R-:W-:Y:S02]  /*1e160*/  USEL UR4, UR4, 0x1, UP0 ;  /* 0x0000000104047887 */ /* 0x000fe40008000000 */
[----:B------:R0:W5:Y:S02]  /*1e170*/  @P2 LDG.E R33, desc[UR54][R6.64] ;  /* 0x0000003606212981 */ /* 0x000164000c1e1900 */
[----:B------:R-:W-:-:S03]  /*1e180*/  UIMAD UR4, UR4, UR5, URZ ;  /* 0x00000005040472a4 */ /* 0x000fc6000f8e023f */
[----:B------:R-:W-:-:S03]  /*1e190*/  ULDC UR5, c[0x0][0x348] ;  /* 0x0000d20000057ab9 */ /* 0x000fc60000000800 */
[----:B------:R-:W-:Y:S02]  /*1e1a0*/  IMAD.U32 R10, RZ, RZ, UR4 ;  /* 0x00000004ff0a7e24 */ /* 0x000fe4000f8e00ff */
[----:B0-----:R-:W-:Y:S01]  /*1e1b0*/  IMAD.U32 R6, RZ, RZ, UR5 ;  /* 0x00000005ff067e24 */ /* 0x001fe2000f8e00ff */
[----:B---3--:R0:W-:Y:S04]  /*1e1c0*/  STL [R1+0x4], R11 ;  /* 0x0000040b01007387 */ /* 0x0081e80000100800 */
[----:B--2---:R0:W-:Y:S01]  /*1e1d0*/  STL [R1+0x10], R8 ;  /* 0x0000100801007387 */ /* 0x0041e20000100800 */
[----:B------:R-:W-:Y:S05]  /*1e1e0*/  @P2 BRA `(.L_x_1960) ;  /* 0x0000000000102947 */ /* 0x000fea0003800000 */
[----:B------:R-:W-:Y:S05]  /*1e1f0*/  @!P0 BRA `(.L_x_1960) ;  /* 0x00000000000c8947 */ /* 0x000fea0003800000 */
[----:B0-----:R-:W2:Y:S04]  /*1e200*/  LDG.E R8, desc[UR54][R4.64] ;  /* 0x0000003604087981 */ /* 0x001ea8000c1e1900 */
[----:B-----5:R-:W2:Y:S02]  /*1e210*/  LDG.E R33, desc[UR54][R4.64+0x4] ;  /* 0x0000043604217981 */ /* 0x020ea4000c1e1900 */
[----:B--2---:R-:W-:-:S07]  /*1e220*/  IMAD.IADD R33, R33, 0x1, -R8 ;  /* 0x0000000121217824 */ /* 0x004fce00078e0a08 */
.L_x_1960:
[----:B------:R-:W-:Y:S02]  /*1e230*/  ULDC.64 UR4, c[0x0][0xa20] ;  /* 0x0002880000047ab9 */ /* 0x000fe40000000a00 */
[----:B------:R-:W-:-:S04]  /*1e240*/  ISETP.NE.U32.AND P0, PT, RZ, UR4, PT ;  /* 0x00000004ff007c0c */ /* 0x000fc8000bf05070 */
[----:B------:R-:W-:-:S13]  /*1e250*/  ISETP.NE.AND.EX P0, PT, RZ, UR5, PT, P0 ;  /* 0x00000005ff007c0c */ /* 0x000fda000bf05300 */
[----:B------:R-:W-:Y:S05]  /*1e260*/  @!P0 BRA `(.L_x_1961) ;  /* 0x0000000000108947 */ /* 0x000fea0003800000 */
[----:B------:R-:W1:Y:S02]  /*1e270*/  LDC.64 R4, c[0x0][0xa20] ;  /* 0x00028800ff047b82 */ /* 0x000e640000000a00 */
[----:B-1----:R-:W-:-:S05]  /*1e280*/  IMAD.WIDE R4, R19, 0x4, R4 ;  /* 0x0000000413047825 */ /* 0x002fca00078e0204 */
[----:B------:R1:W5:Y:S01]  /*1e290*/  LDG.E R10, desc[UR54][R4.64] ;  /* 0x00000036040a7981 */ /* 0x000362000c1e1900 */
[----:B------:R-:W-:Y:S05]  /*1e2a0*/  BRA `(.L_x_1962) ;  /* 0x0000000000247947 */ /* 0x000fea0003800000 */
.L_x_1961:
[----:B------:R-:W-:Y:S02]  /*1e2b0*/  ULDC.64 UR4, c[0x0][0xa08] ;  /* 0x0002820000047ab9 */ /* 0x000fe40000000a00 */
[----:B------:R-:W-:-:S04]  /*1e2c0*/  ISETP.NE.U32.AND P0, PT, RZ, UR4, PT ;  /* 0x00000004ff007c0c */ /* 0x000fc8000bf05070 */
[----:B------:R-:W-:-:S13]  /*1e2d0*/  ISETP.NE.AND.EX P0, PT, RZ, UR5, PT, P0 ;  /* 0x00000005ff007c0c */ /* 0x000fda000bf05300 */
[----:B------:R-:W-:Y:S05]  /*1e2e0*/  @!P0 BRA `(.L_x_1962) ;  /* 0x0000000000148947 */ /* 0x000fea0003800000 */
[----:B------:R-:W1:Y:S02]  /*1e2f0*/  LDC.64 R4, c[0x0][0xa08] ;  /* 0x00028200ff047b82 */ /* 0x000e640000000a00 */
[----:B-1----:R-:W-:-:S05]  /*1e300*/  IMAD.WIDE R4, R19, 0x4, R4 ;  /* 0x0000000413047825 */ /* 0x002fca00078e0204 */
[----:B------:R-:W2:Y:S04]  /*1e310*/  LDG.E R10, desc[UR54][R4.64] ;  /* 0x00000036040a7981 */ /* 0x000ea8000c1e1900 */
[----:B------:R-:W2:Y:S02]  /*1e320*/  LDG.E R7, desc[UR54][R4.64+0x4] ;  /* 0x0000043604077981 */ /* 0x000ea4000c1e1900 */
[----:B--2---:R-:W-:-:S07]  /*1e330*/  IMAD.IADD R10, R7, 0x1, -R10 ;  /* 0x00000001070a7824 */ /* 0x004fce00078e0a0a */
.L_x_1962:
[----:B-1----:R-:W2:Y:S01]  /*1e340*/  @P1 LDG.E R5, desc[UR54][R2.64] ;  /* 0x0000003602051981 */ /* 0x002ea2000c1e1900 */
[----:B------:R-:W1:Y:S03]  /*1e350*/  LDC R7, c[0x0][0x448] ;  /* 0x00011200ff077b82 */ /* 0x000e660000000800 */
[----:B------:R3:W2:Y:S01]  /*1e360*/  @P1 LDG.E R4, desc[UR54][R2.64+0x4] ;  /* 0x0000043602041981 */ /* 0x0006a2000c1e1900 */
[----:B------:R-:W-:Y:S02]  /*1e370*/  IMAD.SHL.U32 R27, R17, 0x80, RZ ;  /* 0x00000080111b7824 */ /* 0x000fe400078e00ff */
[----:B-----5:R-:W-:Y:S02]  /*1e380*/  IMAD.IADD R10, R10, 0x1, -R11 ;  /* 0x000000010a0a7824 */ /* 0x020fe400078e0a0b */
[----:B---3--:R-:W3:Y:S01]  /*1e390*/  LDC.64 R2, c[0x0][0x9e0] ;  /* 0x00027800ff027b82 */ /* 0x008ee20000000a00 */
[----:B-1----:R-:W-:Y:S01]  /*1e3a0*/  ISETP.NE.AND P2, PT, R7, 0x1, PT ;  /* 0x000000010700780c */ /* 0x002fe20003f45270 */
[----:B------:R-:W-:-:S12]  /*1e3b0*/  VIADD R7, R27, 0x7f ;  /* 0x0000007f1b077836 */ /* 0x000fd80000000000 */
[----:B0-----:R-:W0:Y:S01]  /*1e3c0*/  @P2 LDC R8, c[0x0][0x44c] ;  /* 0x00011300ff082b82 */ /* 0x001e220000000800 */
[----:B---3--:R-:W-:-:S07]  /*1e3d0*/  ISETP.GE.AND P3, PT, R3, 0x1, PT ;  /* 0x000000010300780c */ /* 0x008fce0003f66270 */
[----:B------:R-:W1:Y:S01]  /*1e3e0*/  @P2 LDC R9, c[0x0][0x450] ;  /* 0x00011400ff092b82 */ /* 0x000e620000000800 */
[----:B--2---:R-:W-:Y:S02]  /*1e3f0*/  @P1 IMAD.IADD R6, R4, 0x1, -R5 ;  /* 0x0000000104061824 */ /* 0x004fe400078e0a05 */
[----:B0-----:R-:W-:-:S04]  /*1e400*/  @P2 IMAD.HI.U32 R4, R7, R8, RZ ;  /* 0x0000000807042227 */ /* 0x001fc800078e00ff */
[----:B------:R-:W-:Y:S01]  /*1e410*/  IMAD.IADD R37, R10, 0x1, R6 ;  /* 0x000000010a257824 */ /* 0x000fe200078e0206 */
[----:B-1----:R-:W-:-:S03]  /*1e420*/  @P2 SHF.R.U32.HI R7, RZ, R9, R4 ;  /* 0x00000009ff072219 */ /* 0x002fc60000011604 */
[C---:B------:R-:W-:Y:S01]  /*1e430*/  VIADD R4, R37.reuse, 0x7f ;  /* 0x0000007f25047836 */ /* 0x040fe20000000000 */
[----:B------:R-:W-:-:S04]  /*1e440*/  IADD3 R8, R37, 0x1, -R33 ;  /* 0x0000000125087810 */ /* 0x000fc80007ffe821 */
[----:B------:R-:W-:Y:S01]  /*1e450*/  SHF.R.S32.HI R5, RZ, 0x1f, R4 ;  /* 0x0000001fff057819 */ /* 0x000fe20000011404 */
[----:B------:R-:W-:-:S03]  /*1e460*/  IMAD.IADD R7, R8, 0x1, R7 ;  /* 0x0000000108077824 */ /* 0x000fc600078e0207 */
        /* <DEDUP_REMOVED lines=15> */
.L_x_1965:
[----:B------:R-:W-:-:S13]  /*1e560*/  ISETP.NE.AND P0, PT, R3, 0x1, PT ;  /* 0x000000010300780c */ /* 0x000fda0003f05270 */
[----:B------:R-:W0:Y:S02]  /*1e570*/  @P0 LDC.64 R4, c[0x0][0x9e8] ;  /* 0x00027a00ff040b82 */ /* 0x000e240000000a00 */
[----:B0-----:R-:W-:-:S05]  /*1e580*/  @P0 IMAD.HI.U32 R4, R11, R4, RZ ;  /* 0x000000040b040227 */ /* 0x001fca00078e00ff */
[----:B------:R-:W-:-:S07]  /*1e590*/  @P0 SHF.R.U32.HI R11, RZ, R5, R4 ;  /* 0x00000005ff0b0219 */ /* 0x000fce0000011604 */
.L_x_1966:
[----:B------:R-:W-:Y:S05]  /*1e5a0*/  BSYNC B0 ;  /* 0x0000000000007941 */ /* 0x000fea0003800000 */
.L_x_1964:
[----:B------:R-:W-:-:S05]  /*1e5b0*/  IMAD R11, R11, R3, R3 ;  /* 0x000000030b0b7224 */ /* 0x000fca00078e0203 */
[----:B------:R-:W-:-:S07]  /*1e5c0*/  VIMNMX R2, R2, R11, PT ;  /* 0x0000000b02027248 */ /* 0x000fce0003fe0100 */
.L_x_1963:
        /* <DEDUP_REMOVED lines=20> */
.L_x_1969:
[----:B------:R-:W-:-:S13]  /*1e710*/  ISETP.NE.AND P0, PT, R3, 0x1, PT ;  /* 0x000000010300780c */ /* 0x000fda0003f05270 */
[----:B------:R-:W0:Y:S02]  /*1e720*/  @P0 LDC.64 R4, c[0x0][0x9e8] ;  /* 0x00027a00ff040b82 */ /* 0x000e240000000a00 */
[----:B0-----:R-:W-:-:S05]  /*1e730*/  @P0 IMAD.HI.U32 R4, R12, R4, RZ ;  /* 0x000000040c040227 */ /* 0x001fca00078e00ff */
[----:B------:R-:W-:-:S07]  /*1e740*/  @P0 SHF.R.U32.HI R12, RZ, R5, R4 ;  /* 0x00000005ff0c0219 */ /* 0x000fce0000011604 */
.L_x_1970:
[----:B------:R-:W-:Y:S05]  /*1e750*/  BSYNC B0 ;  /* 0x0000000000007941 */ /* 0x000fea0003800000 */
.L_x_1968:
[----:B------:R-:W-:-:S05]  /*1e760*/  IMAD R12, R12, R3, RZ ;  /* 0x000000030c0c7224 */ /* 0x000fca00078e02ff */
[----:B------:R-:W-:-:S07]  /*1e770*/  VIMNMX R11, R11, R12, !PT ;  /* 0x0000000c0b0b7248 */ /* 0x000fce0007fe0100 */
.L_x_1967:
[----:B------:R-:W-:Y:S01]  /*1e780*/  VIADD R2, R2, 0x7f ;  /* 0x0000007f02027836 */ /* 0x000fe20000000000 */
[----:B------:R-:W-:Y:S04]  /*1e790*/  BSSY B0, `(.L_x_1971) ;  /* 0x000011b000007945 */ /* 0x000fe80003800000 */
[----:B------:R-:W-:-:S04]  /*1e7a0*/  SHF.R.S32.HI R3, RZ, 0x1f, R2 ;  /* 0x0000001fff037819 */ /* 0x000fc80000011402 */
[----:B------:R-:W-:Y:S02]  /*1e7b0*/  LEA.HI R3, R3, R2, RZ, 0x7 ;  /* 0x0000000203037211 */ /* 0x000fe400078f38ff */
[----:B------:R-:W-:-:S04]  /*1e7c0*/  SHF.R.S32.HI R2, RZ, 0x1f, R11 ;  /* 0x0000001fff027819 */ /* 0x000fc8000001140b */
[----:B------:R-:W-:Y:S02]  /*1e7d0*/  LEA.HI R11, R2, R11, RZ, 0x7 ;  /* 0x0000000b020b7211 */ /* 0x000fe400078f38ff */
[----:B------:R-:W-:Y:S02]  /*1e7e0*/  SHF.R.S32.HI R2, RZ, 0x7, R3 ;  /* 0x00000007ff027819 */ /* 0x000fe40000011403 */
[----:B------:R-:W-:Y:S02]  /*1e7f0*/  SHF.R.S32.HI R11, RZ, 0x7, R11 ;  /* 0x00000007ff0b7819 */ /* 0x000fe4000001140b */
[----:B------:R-:W-:Y:S02]  /*1e800*/  VIMNMX R3, R9, R2, PT ;  /* 0x0000000209037248 */ /* 0x000fe40003fe0100 */
[----:B------:R-:W-:-:S03]  /*1e810*/  VIMNMX R11, RZ, R11, !PT ;  /* 0x0000000bff0b7248 */ /* 0x000fc60007fe0100 */
[--C-:B------:R-:W-:Y:S02]  /*1e820*/  IMAD R3, R3, 0x80, -R10.reuse ;  /* 0x0000008003037824 */ /* 0x100fe400078e0a0a */
[----:B------:R-:W-:-:S03]  /*1e830*/  IMAD R11, R11, 0x80, -R10 ;  /* 0x000000800b0b7824 */ /* 0x000fc600078e0a0a */
[----:B------:R-:W-:Y:S02]  /*1e840*/  VIMNMX R2, R3, R6, PT ;  /* 0x0000000603027248 */ /* 0x000fe40003fe0100 */
[----:B------:R-:W-:-:S04]  /*1e850*/  VIMNMX R11, RZ, R11, !PT ;  /* 0x0000000bff0b7248 */ /* 0x000fc80007fe0100 */
        /* <DEDUP_REMOVED lines=17> */
.L_x_2204:
[----:B-1----:R-:W-:Y:S02]  /*1e970*/  ISETP.NE.AND P0, PT, R14, RZ, PT ;  /* 0x000000ff0e00720c */ /* 0x002fe40003f05270 */
[----:B------:R-:W-:-:S11]  /*1e980*/  PLOP3.LUT P6, PT, PT, PT, PT, 0x8, 0x0 ;  /* 0x000000000000781c */ /* 0x000fd60003fce170 */
[----:B------:R-:W-:Y:S05]  /*1e990*/  @P0 BRA `(.L_x_1974) ;  /* 0x00000000000c0947 */ /* 0x000fea0003800000 */
[----:B------:R-:W-:-:S03]  /*1e9a0*/  UMOV UR4, 0xffffffff ;  /* 0xffffffff00047882 */ /* 0x000fc60000000000 */
[----:B------:R-:W-:Y:S05]  /*1e9b0*/  BRA.DIV UR4, `(.L_x_1975) ;  /* 0x0000008604807947 */ /* 0x000fea000b800000 */
[----:B------:R-:W-:-:S13]  /*1e9c0*/  ELECT P6, URZ, PT ;  /* 0x00000000003f782f */ /* 0x000fda00038c0000 */
.L_x_1974:
        /* <DEDUP_REMOVED lines=9> */
.L_x_2207:
[----:B------:R-:W-:Y:S05]  /*1ea60*/  BSYNC B1 ;  /* 0x0000000000017941 */ /* 0x000fea0003800000 */
.L_x_1976:
        /* <DEDUP_REMOVED lines=10> */
.L_x_2208:
[----:B------:R-:W-:Y:S05]  /*1eb10*/  BSYNC B2 ;  /* 0x0000000000027941 */ /* 0x000fea0003800000 */
.L_x_1980:
        /* <DEDUP_REMOVED lines=9> */
.L_x_1983:
[----:B------:R-:W-:Y:S05]  /*1ebb0*/  BSYNC B2 ;  /* 0x0000000000027941 */ /* 0x000fea0003800000 */
.L_x_1982:
        /* <DEDUP_REMOVED lines=8> */
[----:B------:R-:W-:Y:S01]  /*1ec40*/  IMAD.SHL.U32 R12, R26, 0x4000, RZ ;  /* 0x000040001a0c7824 */ /* 0x000fe200078e00ff */
[----:B------:R-:W-:Y:S01]  /*1ec50*/  UMOV UR6, 0x0 ;  /* 0x0000000000067882 */ /* 0x000fe20000000000 */
[----:B------:R-:W-:Y:S01]  /*1ec60*/  VIADD R2, R11, 0x28890 ;  /* 0x000288900b027836 */ /* 0x000fe20000000000 */
[----:B------:R-:W-:Y:S01]  /*1ec70*/  UMOV UR7, 0x12f00000 ;  /* 0x12f0000000077882 */ /* 0x000fe20000000000 */
[----:B------:R-:W-:-:S08]  /*1ec80*/  VIADD R13, R3, 0x18400 ;  /* 0x00018400030d7836 */ /* 0x000fd00000000000 */
.L_x_1984:
        /* <DEDUP_REMOVED lines=10> */
[----:B------:R-:W-:Y:S01]  /*1ed30*/  IMAD.MOV.U32 R13, RZ, RZ, 0x40 ;  /* 0x00000040ff0d7424 */ /* 0x000fe200078e00ff */
[----:B------:R-:W-:Y:S01]  /*1ed40*/  PLOP3.LUT P0, PT, PT, PT, PT, 0x80, 0x0 ;  /* 0x000000000000781c */ /* 0x000fe20003f0f070 */
[----:B------:R-:W-:Y:S01]  /*1ed50*/  VIADD R3, R3, 0x1c400 ;  /* 0x0001c40003037836 */ /* 0x000fe20000000000 */
[----:B------:R-:W-:Y:S01]  /*1ed60*/  UMOV UR6, 0x0 ;  /* 0x0000000000067882 */ /* 0x000fe20000000000 */
[----:B------:R-:W-:Y:S01]  /*1ed70*/  UMOV UR7, 0x12f00000 ;  /* 0x12f0000000077882 */ /* 0x000fe20000000000 */
[----:B------:R-:W-:-:S15]  /*1ed80*/  R2UR UR10, R13 ;  /* 0x000000000d0a72ca */ /* 0x000fde00000e0000 */
.L_x_1985:
        /* <DEDUP_REMOVED lines=13> */
.L_x_2209:
[----:B------:R-:W-:Y:S05]  /*1ee60*/  BSYNC B2 ;  /* 0x0000000000027941 */ /* 0x000fea0003800000 */
.L_x_1986:
        /* <DEDUP_REMOVED lines=11> */
.L_x_1989:
[----:B------:R-:W-:Y:S05]  /*1ef20*/  BSYNC B2 ;  /* 0x0000000000027941 */ /* 0x000fea0003800000 */
.L_x_1988:
[----:B------:R-:W-:Y:S01]  /*1ef30*/  R2UR UR10, R15 ;  /* 0x000000000f0a72ca */ /* 0x000fe200000e0000 */
[----:B------:R-:W-:Y:S01]  /*1ef40*/  IMAD R12, R12, 0x2, R22 ;  /* 0x000000020c0c7824 */ /* 0x000fe200078e0216 */
[----:B------:R-:W-:Y:S01]  /*1ef50*/  R2UR UR6, R2 ;  /* 0x00000000020672ca */ /* 0x000fe200000e0000 */
[----:B------:R-:W-:Y:S01]  /*1ef60*/  UIADD3 UR4, UP0, UR40, 0x670, URZ ;  /* 0x0000067028047890 */ /* 0x000fe2000ff1e03f */
[----:B------:R-:W-:Y:S01]  /*1ef70*/  R2UR UR7, R3 ;  /* 0x00000000030772ca */ /* 0x000fe200000e0000 */
[----:B01----:R-:W-:Y:S01]  /*1ef80*/  VIADD R11, R11, 0x288b0 ;  /* 0x000288b00b0b7836 */ /* 0x003fe20000000000 */
[----:B------:R-:W-:Y:S01]  /*1ef90*/  PLOP3.LUT P0, PT, PT, PT, PT, 0x80, 0x0 ;  /* 0x000000000000781c */ /* 0x000fe20003f0f070 */
[----:B------:R-:W-:Y:S01]  /*1efa0*/  VIADD R14, R12, 0x400 ;  /* 0x000004000c0e7836 */ /* 0x000fe20000000000 */
[----:B------:R-:W-:-:S12]  /*1efb0*/  UIADD3.X UR5, URZ, UR41, URZ, UP0, !UPT ;  /* 0x000000293f057290 */ /* 0x000fd800087fe43f */
.L_x_1990:
        /* <DEDUP_REMOVED lines=15> */
.L_x_1991:
        /* <DEDUP_REMOVED lines=10> */
.L_x_1979:
[----:B------:R-:W-:Y:S05]  /*1f150*/  BSYNC B1 ;  /* 0x0000000000017941 */ /* 0x000fea0003800000 */
.L_x_1978:
        /* <DEDUP_REMOVED lines=9> */
.L_x_2006:
[----:B------:R-:W-:Y:S05]  /*1f1f0*/  YIELD ;  /* 0x0000000000007946 */ /* 0x000fea0003800000 */
[----:B------:R-:W-:Y:S04]  /*1f200*/  BSSY B1, `(.L_x_1992) ;  /* 0x000006b000017945 */ /* 0x000fe80003800000 */
[----:B------:R-:W-:Y:S05]  /*1f210*/  @!P6 BRA `(.L_x_1993) ;  /* 0x0000000400a4e947 */ /* 0x000fea0003800000 */
[----:B------:R-:W-:Y:S01]  /*1f220*/  IMAD R12, R26, 0x8, R22 ;  /* 0x000000081a0c7824 */ /* 0x000fe200078e0216 */
[----:B------:R-:W-:Y:S01]  /*1f230*/  SHF.L.U32 R2, R29, 0x1f, RZ ;  /* 0x0000001f1d027819 */ /* 0x000fe200000006ff */
[----:B0-----:R-:W0:Y:S01]  /*1f240*/  S2R R3, SR_TID.X ;  /* 0x0000000000037919 */ /* 0x001e220000002100 */
[----:B------:R-:W-:Y:S02]  /*1f250*/  BSSY B2, `(.L_x_1994) ;  /* 0x0000005000027945 */ /* 0x000fe40003800000 */
[----:B------:R-:W1:Y:S01]  /*1f260*/  SYNCS.PHASECHK.TRANS64.TRYWAIT P1, [R12+URZ+0x288a0], R2 ;  /* 0x0288a0020c0075a7 */ /* 0x000e62000802017f */
[----:B0-----:R-:W-:-:S04]  /*1f270*/  LOP3.LUT R3, R3, 0x7f, RZ, 0xc0, !PT ;  /* 0x0000007f03037812 */ /* 0x001fc800078ec0ff */
[----:B------:R-:W-:Y:S01]  /*1f280*/  ISETP.NE.AND P2, PT, R3, RZ, PT ;  /* 0x000000ff0300720c */ /* 0x000fe20003f45270 */
[----:B-1----:R-:W-:-:S12]  /*1f290*/  @!P1 BRA `(.L_x_1995) ;  /* 0x0000007c00a49947 */ /* 0x002fd80003800000 */
.L_x_2210:
[----:B------:R-:W-:Y:S05]  /*1f2a0*/  BSYNC B2 ;  /* 0x0000000000027941 */ /* 0x000fea0003800000 */
.L_x_1994:
        /* <DEDUP_REMOVED lines=9> */
.L_x_1997:
[----:B------:R-:W-:Y:S05]  /*1f340*/  BSYNC B2 ;  /* 0x0000000000027941 */ /* 0x000fea0003800000 */
.L_x_1996:
[----:B------:R-:W-:Y:S01]  /*1f350*/  IMAD.MOV.U32 R11, RZ, RZ, RZ ;  /* 0x000000ffff0b7224 */ /* 0x000fe200078e00ff */
[----:B------:R-:W-:Y:S01]  /*1f360*/  UIADD3 UR4, UP0, UR40, 0x570, URZ ;  /* 0x0000057028047890 */ /* 0x000fe2000ff1e03f */
[----:B------:R-:W-:Y:S01]  /*1f370*/  IMAD R10, R26, 0x8000, R22 ;  /* 0x000080001a0a7824 */ /* 0x000fe200078e0216 */
[----:B------:R-:W-:Y:S01]  /*1f380*/  PLOP3.LUT P1, PT, PT, PT, PT, 0x80, 0x0 ;  /* 0x000000000000781c */ /* 0x000fe20003f2f070 */
[----:B------:R-:W-:Y:S01]  /*1f390*/  IMAD R6, R13, 0x80, R0 ;  /* 0x000000800d067824 */ /* 0x000fe200078e0200 */
[----:B------:R-:W-:Y:S01]  /*1f3a0*/  R2UR UR10, R11 ;  /* 0x000000000b0a72ca */ /* 0x000fe200000e0000 */
[----:B------:R-:W-:Y:S01]  /*1f3b0*/  VIADD R3, R12, 0x28890 ;  /* 0x000288900c037836 */ /* 0x000fe20000000000 */
[----:B------:R-:W-:Y:S01]  /*1f3c0*/  UIADD3.X UR5, URZ, UR41, URZ, UP0, !UPT ;  /* 0x000000293f057290 */ /* 0x000fe200087fe43f */
[----:B------:R-:W-:Y:S01]  /*1f3d0*/  VIADD R14, R10, 0x18400 ;  /* 0x000184000a0e7836 */ /* 0x000fe20000000000 */
[----:B------:R-:W-:Y:S01]  /*1f3e0*/  UMOV UR6, 0x0 ;  /* 0x0000000000067882 */ /* 0x000fe20000000000 */
[----:B------:R-:W-:-:S10]  /*1f3f0*/  UMOV UR7, 0x12f00000 ;  /* 0x12f0000000077882 */ /* 0x000fd40000000000 */
.L_x_1998:
        /* <DEDUP_REMOVED lines=16> */
.L_x_1999:
        /* <DEDUP_REMOVED lines=13> */
.L_x_2211:
[----:B------:R-:W-:Y:S05]  /*1f5d0*/  BSYNC B2 ;  /* 0x0000000000027941 */ /* 0x000fea0003800000 */
.L_x_2000:
[----:B------:R-:W-:Y:S01]  /*1f5e0*/  BSSY B2, `(.L_x_2002) ;  /* 0x000000b000027945 */ /* 0x000fe20003800000 */
[----:B01----:R-:W-:Y:S02]  /*1f5f0*/  IMAD.MOV.U32 R2, RZ, RZ, 0x0 ;  /* 0x00000000ff027424 */ /* 0x003fe400078e00ff */
[----:B------:R-:W-:Y:S01]  /*1f600*/  IMAD.MOV.U32 R3, RZ, RZ, 0x12f00000 ;  /* 0x12f00000ff037424 */ /* 0x000fe200078e00ff */
[----:B------:R-:W-:Y:S06]  /*1f610*/  @P2 BRA `(.L_x_2003) ;  /* 0x00000000001c2947 */ /* 0x000fec0003800000 */
[----:B------:R-:W0:Y:S01]  /*1f620*/  S2R R17, SR_TID.X ;  /* 0x0000000000117919 */ /* 0x000e220000002100 */
[----:B------:R-:W-:-:S04]  /*1f630*/  IMAD.MOV.U32 R15, RZ, RZ, 0x8000 ;  /* 0x00008000ff0f7424 */ /* 0x000fc800078e00ff */
[----:B------:R1:W-:Y:S01]  /*1f640*/  SYNCS.ARRIVE.TRANS64 RZ, [R12+URZ+0x288b0], R15 ;  /* 0x0288b00f0cff79a7 */ /* 0x0003e2000800003f */
[----:B0-----:R-:W-:-:S04]  /*1f650*/  LOP3.LUT R17, R17, 0x1f, RZ, 0xc0, !PT ;  /* 0x0000001f11117812 */ /* 0x001fc800078ec0ff */
[----:B------:R-:W-:-:S13]  /*1f660*/  ISETP.NE.AND P1, PT, R17, RZ, PT ;  /* 0x000000ff1100720c */ /* 0x000fda0003f25270 */
[----:B-1----:R-:W-:Y:S05]  /*1f670*/  @!P1 BRA `(.L_x_2003) ;  /* 0x0000000000049947 */ /* 0x002fea0003800000 */
[----:B------:R-:W-:Y:S01]  /*1f680*/  BPT.TRAP 0x1 ;  /* 0x000000040000795c */ /* 0x000fe20000300000 */
.L_x_2003:
[----:B------:R-:W-:Y:S05]  /*1f690*/  BSYNC B2 ;  /* 0x0000000000027941 */ /* 0x000fea0003800000 */
.L_x_2002:
[----:B------:R-:W-:Y:S01]  /*1f6a0*/  R2UR UR6, R2 ;  /* 0x00000000020672ca */ /* 0x000fe200000e0000 */
[----:B------:R-:W-:Y:S01]  /*1f6b0*/  UIADD3 UR4, UP0, UR40, 0x670, URZ ;  /* 0x0000067028047890 */ /* 0x000fe2000ff1e03f */
[----:B------:R-:W-:Y:S01]  /*1f6c0*/  R2UR UR7, R3 ;  /* 0x00000000030772ca */ /* 0x000fe200000e0000 */
[----:B------:R-:W-:Y:S01]  /*1f6d0*/  VIADD R12, R12, 0x288b0 ;  /* 0x000288b00c0c7836 */ /* 0x000fe20000000000 */
[----:B------:R-:W-:Y:S01]  /*1f6e0*/  R2UR UR10, R11 ;  /* 0x000000000b0a72ca */ /* 0x000fe200000e0000 */
[----:B------:R-:W-:Y:S01]  /*1f6f0*/  VIADD R11, R10, 0x400 ;  /* 0x000004000a0b7836 */ /* 0x000fe20000000000 */
[----:B------:R-:W-:Y:S01]  /*1f700*/  PLOP3.LUT P1, PT, PT, PT, PT, 0x80, 0x0 ;  /* 0x000000000000781c */ /* 0x000fe20003f2f070 */
[----:B------:R-:W-:-:S12]  /*1f710*/  UIADD3.X UR5, URZ, UR41, URZ, UP0, !UPT ;  /* 0x000000293f057290 */ /* 0x000fd800087fe43f */
.L_x_2004:
        /* <DEDUP_REMOVED lines=15> */
.L_x_2005:
        /* <DEDUP_REMOVED lines=10> */
.L_x_1993:
[----:B------:R-:W-:Y:S05]  /*1f8b0*/  BSYNC B1 ;  /* 0x0000000000017941 */ /* 0x000fea0003800000 */
.L_x_1992:
[C---:B------:R-:W-:Y:S01]  /*1f8c0*/  ISETP.GT.AND P2, PT, R13.reuse, R5, PT ;  /* 0x000000050d00720c */ /* 0x040fe20003f44270 */
[----:B------:R-:W-:Y:S02]  /*1f8d0*/  VIADD R26, R26, 0x1 ;  /* 0x000000011a1a7836 */ /* 0x000fe40000000000 */
[----:B------:R-:W-:-:S03]  /*1f8e0*/  VIADD R13, R13, 0xffffffff ;  /* 0xffffffff0d0d7836 */ /* 0x000fc60000000000 */
[----:B------:R-:W-:-:S04]  /*1f8f0*/  ISETP.NE.AND P1, PT, R26, 0x2, PT ;  /* 0x000000021a00780c */ /* 0x000fc80003f25270 */
[----:B------:R-:W-:Y:S02]  /*1f900*/  SEL R2, RZ, 0x1, P1 ;  /* 0x00000001ff027807 */ /* 0x000fe40000800000 */
[----:B------:R-:W-:Y:S02]  /*1f910*/  SEL R26, R26, RZ, P1 ;  /* 0x000000ff1a1a7207 */ /* 0x000fe40000800000 */
[----:B------:R-:W-:Y:S01]  /*1f920*/  LOP3.LUT R29, R29, R2, RZ, 0x3c, !PT ;  /* 0x000000021d1d7212 */ /* 0x000fe200078e3cff */
[----:B------:R-:W-:Y:S06]  /*1f930*/  @P2 BRA `(.L_x_2006) ;  /* 0xfffffff8002c2947 */ /* 0x000fec000383ffff */
.L_x_1972:
[----:B------:R-:W-:Y:S05]  /*1f940*/  BSYNC B0 ;  /* 0x0000000000007941 */ /* 0x000fea0003800000 */
.L_x_1971:
[----:B------:R-:W1:Y:S01]  /*1f950*/  LDC R0, c[0x0][0x448] ;  /* 0x00011200ff007b82 */ /* 0x000e620000000800 */
[----:B------:R-:W-:Y:S01]  /*1f960*/  VIADD R5, R27, 0x7f ;  /* 0x0000007f1b057836 */ /* 0x000fe20000000000 */
[----:B------:R-:W-:Y:S06]  /*1f970*/  @!P0 WARPSYNC.ALL ;  /* 0x0000000000008948 */ /* 0x000fec0003800000 */
[----:B0-----:R-:W0:Y:S08]  /*1f980*/  LDC.64 R2, c[0x0][0x9e0] ;  /* 0x00027800ff027b82 */ /* 0x001e300000000a00 */
[----:B------:R-:W-:Y:S01]  /*1f990*/  @!P0 BAR.SYNC.DEFER_BLOCKING 0xc, 0x180 ;  /* 0x0306000000008b1d */ /* 0x000fe20000010000 */
[----:B-1----:R-:W-:-:S02]  /*1f9a0*/  ISETP.NE.AND P1, PT, R0, 0x1, PT ;  /* 0x000000010000780c */ /* 0x002fc40003f25270 */
[----:B0-----:R-:W-:-:S11]  /*1f9b0*/  ISETP.GE.AND P2, PT, R3, 0x1, PT ;  /* 0x000000010300780c */ /* 0x001fd60003f46270 */
[----:B------:R-:W0:Y:S08]  /*1f9c0*/  @P1 LDC R0, c[0x0][0x44c] ;  /* 0x00011300ff001b82 */ /* 0x000e300000000800 */
[----:B------:R-:W1:Y:S01]  /*1f9d0*/  @P1 LDC R11, c[0x0][0x450] ;  /* 0x00011400ff0b1b82 */ /* 0x000e620000000800 */
[----:B0-----:R-:W-:-:S05]  /*1f9e0*/  @P1 IMAD.HI.U32 R0, R5, R0, RZ ;  /* 0x0000000005001227 */ /* 0x001fca00078e00ff */
[----:B-1----:R-:W-:-:S05]  /*1f9f0*/  @P1 SHF.R.U32.HI R5, RZ, R11, R0 ;  /* 0x0000000bff051219 */ /* 0x002fca0000011600 */
        /* <DEDUP_REMOVED lines=14> */
.L_x_2009:
[----:B------:R-:W-:-:S13]  /*1fae0*/  ISETP.NE.AND P0, PT, R3, 0x1, PT ;  /* 0x000000010300780c */ /* 0x000fda0003f05270 */
[----:B------:R-:W0:Y:S02]  /*1faf0*/  @P0 LDC.64 R4, c[0x0][0x9e8] ;  /* 0x00027a00ff040b82 */ /* 0x000e240000000a00 */
[----:B0-----:R-:W-:-:S05]  /*1fb00*/  @P0 IMAD.HI.U32 R4, R0, R4, RZ ;  /* 0x0000000400040227 */ /* 0x001fca00078e00ff */
[----:B------:R-:W-:-:S07]  /*1fb10*/  @P0 SHF.R.U32.HI R0, RZ, R5, R4 ;  /* 0x00000005ff000219 */ /* 0x000fce0000011604 */
.L_x_2010:
[----:B------:R-:W-:Y:S05]  /*1fb20*/  BSYNC B0 ;  /* 0x0000000000007941 */ /* 0x000fea0003800000 */
.L_x_2008:
[----:B------:R-:W-:-:S05]  /*1fb30*/  IMAD R5, R0, R3, R3 ;  /* 0x0000000300057224 */ /* 0x000fca00078e0203 */
[----:B------:R-:W-:-:S07]  /*1fb40*/  VIMNMX R2, R2, R5, PT ;  /* 0x0000000502027248 */ /* 0x000fce0003fe0100 */
.L_x_2007:
[----:B------:R-:W0:Y:S01]  /*1fb50*/  @P1 LDC R0, c[0x0][0x44c] ;  /* 0x00011300ff001b82 */ /* 0x000e220000000800 */
[----:B------:R-:W-:Y:S01]  /*1fb60*/  VIADD R2, R2, 0x7f ;  /* 0x0000007f02027836 */ /* 0x000fe20000000000 */
[----:B------:R-:W-:-:S04]  /*1fb70*/  ULDC UR4, c[0x0][0x9dc] ;  /* 0x0002770000047ab9 */ /* 0x000fc80000000800 */
[----:B------:R-:W-:Y:S02]  /*1fb80*/  SHF.R.S32.HI R5, RZ, 0x1f, R2 ;  /* 0x0000001fff057819 */ /* 0x000fe40000011402 */
[----:B------:R-:W1:Y:S02]  /*1fb90*/  @P1 LDC R11, c[0x0][0x450] ;  /* 0x00011400ff0b1b82 */ /* 0x000e640000000800 */
[----:B------:R-:W-:Y:S01]  /*1fba0*/  LEA.HI R5, R5, R2, RZ, 0x7 ;  /* 0x0000000205057211 */ /* 0x000fe200078f38ff */
[----:B------:R-:W-:Y:S02]  /*1fbb0*/  IMAD.MOV.U32 R2, RZ, RZ, R27 ;  /* 0x000000ffff027224 */ /* 0x000fe400078e001b */
[----:B0-----:R-:W-:-:S05]  /*1fbc0*/  @P1 IMAD.HI.U32 R0, R27, R0, RZ ;  /* 0x000000001b001227 */ /* 0x001fca00078e00ff */
[----:B-1----:R-:W-:Y:S02]  /*1fbd0*/  @P1 SHF.R.U32.HI R2, RZ, R11, R0 ;  /* 0x0000000bff021219 */ /* 0x002fe40000011600 */
[----:B------:R-:W-:-:S03]  /*1fbe0*/  SHF.R.S32.HI R0, RZ, 0x7, R5 ;  /* 0x00000007ff007819 */ /* 0x000fc60000011405 */
[----:B------:R-:W-:Y:S01]  /*1fbf0*/  IMAD.IADD R7, R7, 0x1, R2 ;  /* 0x0000000107077824 */ /* 0x000fe200078e0202 */
[----:B------:R-:W-:-:S03]  /*1fc00*/  VIMNMX R23, R9, R0, PT ;  /* 0x0000000009177248 */ /* 0x000fc60003fe0100 */
[----:B------:R-:W-:Y:S02]  /*1fc10*/  VIADD R0, R7, -UR4 ;  /* 0x8000000407007c36 */ /* 0x000fe40008000000 */
        /* <DEDUP_REMOVED lines=12> */
.L_x_2013:
[----:B------:R-:W-:-:S13]  /*1fce0*/  ISETP.NE.AND P0, PT, R3, 0x1, PT ;  /* 0x000000010300780c */ /* 0x000fda0003f05270 */
[----:B------:R-:W1:Y:S02]  /*1fcf0*/  @P0 LDC.64 R4, c[0x0][0x9e8] ;  /* 0x00027a00ff040b82 */ /* 0x000e640000000a00 */
[----:B-1----:R-:W-:-:S05]  /*1fd00*/  @P0 IMAD.HI.U32 R4, R7, R4, RZ ;  /* 0x0000000407040227 */ /* 0x002fca00078e00ff */
[----:B------:R-:W-:-:S07]  /*1fd10*/  @P0 SHF.R.U32.HI R7, RZ, R5, R4 ;  /* 0x00000005ff070219 */ /* 0x000fce0000011604 */
.L_x_2014:
[----:B------:R-:W-:Y:S05]  /*1fd20*/  BSYNC B0 ;  /* 0x0000000000007941 */ /* 0x000fea0003800000 */
.L_x_2012:
[----:B------:R-:W-:-:S05]  /*1fd30*/  IMAD R3, R7, R3, RZ ;  /* 0x0000000307037224 */ /* 0x000fca00078e02ff */
[----:B------:R-:W-:-:S07]  /*1fd40*/  VIMNMX R0, R0, R3, !PT ;  /* 0x0000000300007248 */ /* 0x000fce0007fe0100 */
.L_x_2011:
[----:B------:R-:W-:Y:S01]  /*1fd50*/  SHF.R.S32.HI R3, RZ, 0x1f, R0 ;  /* 0x0000001fff037819 */ /* 0x000fe20000011400 */
[----:B------:R-:W-:Y:S03]  /*1fd60*/  BSSY B7, `(.L_x_2015) ;  /* 0x0000382000077945 */ /* 0x000fe60003800000 */
[----:B------:R-:W-:-:S04]  /*1fd70*/  LEA.HI R3, R3, R0, RZ, 0x7 ;  /* 0x0000000003037211 */ /* 0x000fc800078f38ff */
[----:B------:R-:W-:-:S04]  /*1fd80*/  SHF.R.S32.HI R3, RZ, 0x7, R3 ;  /* 0x00000007ff037819 */ /* 0x000fc80000011403 */
[----:B------:R-:W-:-:S04]  /*1fd90*/  VIMNMX R2, RZ, R3, !PT ;  /* 0x00000003ff027248 */ /* 0x000fc80007fe0100 */
[----:B------:R-:W-:Y:S01]  /*1fda0*/  ISETP.GT.AND P0, PT, R23, R2, PT ;  /* 0x000000021700720c */ /* 0x000fe20003f04270 */
[----:B------:R1:W-:-:S12]  /*1fdb0*/  STL [R1], R2 ;  /* 0x0000000201007387 */ /* 0x0003d80000100800 */
[----:B-1----:R-:W-:Y:S05]  /*1fdc0*/  @P0 BRA `(.L_x_2016) ;  /* 0x0000000000440947 */ /* 0x002fea0003800000 */
[----:B------:R-:W1:Y:S02]  /*1fdd0*/  S2R R2, SR_TID.X ;  /* 0x0000000000027919 */ /* 0x000e640000002100 */
[----:B-1----:R-:W-:-:S04]  /*1fde0*/  LOP3.LUT R2, R2, 0x7f, RZ, 0xc0, !PT ;  /* 0x0000007f02027812 */ /* 0x002fc800078ec0ff */
[----:B------:R-:W-:-:S13]  /*1fdf0*/  ISETP.NE.AND P0, PT, R2, RZ, PT ;  /* 0x000000ff0200720c */ /* 0x000fda0003f05270 */
[----:B------:R-:W-:Y:S05]  /*1fe00*/  @P0 BRA `(.L_x_2017) ;  /* 0x0000003400dc0947 */ /* 0x000fea0003800000 */
[----:B------:R-:W1:Y:S01]  /*1fe10*/  S2R R5, SR_LANEID ;  /* 0x0000000000057919 */ /* 0x000e620000000000 */
[----:B------:R-:W-:Y:S01]  /*1fe20*/  VOTEU.ANY UR4, UPT, PT ;  /* 0x0000000000047886 */ /* 0x000fe200038e0100 */
[----:B------:R-:W2:Y:S01]  /*1fe30*/  LDC.64 R2, c[0x0][0xc60] ;  /* 0x00031800ff027b82 */ /* 0x000ea20000000a00 */
[----:B------:R-:W1:Y:S02]  /*1fe40*/  FLO.U32 R0, UR4 ;  /* 0x0000000400007d00 */ /* 0x000e6400080e0000 */
[----:B-1----:R-:W-:-:S06]  /*1fe50*/  ISETP.EQ.U32.AND P0, PT, R0, R5, PT ;  /* 0x000000050000720c */ /* 0x002fcc0003f02070 */
[----:B------:R-:W2:Y:S07]  /*1fe60*/  POPC R5, UR4 ;  /* 0x0000000400057d09 */ /* 0x000eae0008000000 */
[----:B--2---:R-:W2:Y:S01]  /*1fe70*/  @P0 ATOMG.E.ADD.STRONG.GPU PT, R3, desc[UR54][R2.64], R5 ;  /* 0x00000005020309a8 */ /* 0x004ea200081ee1f6 */
[----:B------:R-:W1:Y:S02]  /*1fe80*/  S2R R4, SR_LTMASK ;  /* 0x0000000000047919 */ /* 0x000e640000003900 */
[----:B-1----:R-:W-:-:S04]  /*1fe90*/  LOP3.LUT R4, R4, UR4, RZ, 0xc0, !PT ;  /* 0x0000000404047c12 */ /* 0x002fc8000f8ec0ff */
[----:B------:R-:W1:Y:S01]  /*1fea0*/  POPC R7, R4 ;  /* 0x0000000400077309 */ /* 0x000e620000000000 */
[----:B--2---:R-:W1:Y:S02]  /*1feb0*/  SHFL.IDX PT, R0, R3, R0, 0x1f ;  /* 0x00001f0003007589 */ /* 0x004e6400000e0000 */
[----:B-1----:R-:W-:Y:S01]  /*1fec0*/  IADD3 R16, R0, UR37, R7 ;  /* 0x0000002500107c10 */ /* 0x002fe2000fffe007 */
[----:B------:R-:W-:Y:S06]  /*1fed0*/  BRA `(.L_x_2017) ;  /* 0x0000003400a87947 */ /* 0x000fec0003800000 */
.L_x_2016:
        /* <DEDUP_REMOVED lines=20> */
.L_x_2019:
[----:B------:R-:W-:Y:S05]  /*20020*/  BSYNC B6 ;  /* 0x0000000000067941 */ /* 0x000fea0003800000 */
.L_x_2018:
        /* <DEDUP_REMOVED lines=20> */
.L_x_2022:
        /* <DEDUP_REMOVED lines=15> */
.L_x_2021:
[----:B------:R-:W-:Y:S05]  /*20260*/  BSYNC B6 ;  /* 0x0000000000067941 */ /* 0x000fea0003800000 */
.L_x_2020:
[----:B------:R-:W-:Y:S01]  /*20270*/  ULDC.64 UR4, c[0x0][0x9f8] ;  /* 0x00027e0000047ab9 */ /* 0x000fe20000000a00 */
[----:B------:R-:W2:Y:S01]  /*20280*/  LDL R17, [R1+0x4] ;  /* 0x0000040001117983 */ /* 0x000ea20000100800 */
[----:B------:R-:W-:Y:S01]  /*20290*/  ISETP.NE.U32.AND P0, PT, RZ, UR4, PT ;  /* 0x00000004ff007c0c */ /* 0x000fe2000bf05070 */
[----:B------:R-:W-:Y:S01]  /*202a0*/  IMAD.MOV.U32 R35, RZ, RZ, R19 ;  /* 0x000000ffff237224 */ /* 0x000fe200078e0013 */
[----:B------:R-:W1:Y:S01]  /*202b0*/  LDC R0, c[0x0][0x430] ;  /* 0x00010c00ff007b82 */ /* 0x000e620000000800 */
[----:B------:R-:W3:Y:S01]  /*202c0*/  S2R R21, SR_TID.X ;  /* 0x0000000000157919 */ /* 0x000ee20000002100 */
[----:B------:R-:W-:Y:S01]  /*202d0*/  ISETP.NE.AND.EX P0, PT, RZ, UR5, PT, P0 ;  /* 0x00000005ff007c0c */ /* 0x000fe2000bf05300 */
[----:B------:R-:W4:Y:S01]  /*202e0*/  S2R R20, SR_TID.X ;  /* 0x0000000000147919 */ /* 0x000f220000002100 */
[----:B------:R-:W-:Y:S01]  /*202f0*/  VIADD R25, R23, 0xffffffff ;  /* 0xffffffff17197836 */ /* 0x000fe20000000000 */
[----:B------:R-:W-:-:S10]  /*20300*/  ULDC UR4, c[0x0][0x2f4] ;  /* 0x0000bd0000047ab9 */ /* 0x000fd40000000800 */
[----:B------:R-:W0:Y:S01]  /*20310*/  @P0 LDC.64 R2, c[0x0][0x9f8] ;  /* 0x00027e00ff020b82 */ /* 0x000e220000000a00 */
[----:B-1----:R-:W-:Y:S01]  /*20320*/  ISETP.NE.AND P1, PT, R0, 0x1, PT ;  /* 0x000000010000780c */ /* 0x002fe20003f25270 */
[----:B------:R-:W-:Y:S02]  /*20330*/  IMAD.SHL.U32 R8, R25, 0x80, RZ ;  /* 0x0000008019087824 */ /* 0x000fe400078e00ff */
[----:B---3--:R-:W-:Y:S01]  /*20340*/  IMAD.SHL.U32 R21, R21, 0x10, RZ ;  /* 0x0000001015157824 */ /* 0x008fe200078e00ff */
[----:B----4-:R-:W-:-:S09]  /*20350*/  LOP3.LUT R20, R20, 0x7f, RZ, 0xc0, !PT ;  /* 0x0000007f14147812 */ /* 0x010fd200078ec0ff */
[----:B------:R-:W1:Y:S01]  /*20360*/  @P1 LDC R10, c[0x0][0x434] ;  /* 0x00010d00ff0a1b82 */ /* 0x000e620000000800 */
[----:B0-----:R-:W-:-:S05]  /*20370*/  @P0 IMAD.WIDE R2, R19, 0x4, R2 ;  /* 0x0000000413020825 */ /* 0x001fca00078e0202 */
[----:B------:R0:W3:Y:S01]  /*20380*/  @P0 LDG.E R35, desc[UR54][R2.64] ;  /* 0x0000003602230981 */ /* 0x0000e2000c1e1900 */
[----:B------:R-:W-:Y:S01]  /*20390*/  SHF.R.U32.HI R20, RZ, 0x3, R20 ;  /* 0x00000003ff147819 */ /* 0x000fe20000011614 */
[----:B------:R-:W4:Y:S01]  /*203a0*/  @P1 LDC R6, c[0x0][0x438] ;  /* 0x00010e00ff061b82 */ /* 0x000f220000000800 */
[----:B------:R-:W-:-:S04]  /*203b0*/  LOP3.LUT R21, R21, 0x70, RZ, 0xc0, !PT ;  /* 0x0000007015157812 */ /* 0x000fc800078ec0ff */
[----:B------:R-:W-:-:S04]  /*203c0*/  LOP3.LUT R4, R8, R20, R21, 0xfe, !PT ;  /* 0x0000001408047212 */ /* 0x000fc800078efe15 */
[----:B------:R-:W-:-:S13]  /*203d0*/  ISETP.GE.AND P0, PT, R4, R37, PT ;  /* 0x000000250400720c */ /* 0x000fda0003f06270 */
[----:B0-----:R-:W0:Y:S01]  /*203e0*/  @!P0 LDC.64 R2, c[0x0][0x428] ;  /* 0x00010a00ff028b82 */ /* 0x001e220000000a00 */
[----:B------:R-:W-:Y:S01]  /*203f0*/  LOP3.LUT R32, R32, 0xfffffffb, RZ, 0xc0, !PT ;  /* 0xfffffffb20207812 */ /* 0x000fe200078ec0ff */
[----:B------:R-:W-:Y:S01]  /*20400*/  UMOV UR5, 0xffffffff ;  /* 0xffffffff00057882 */ /* 0x000fe20000000000 */
[----:B--2---:R-:W-:-:S04]  /*20410*/  IMAD.IADD R5, R4, 0x1, R17 ;  /* 0x0000000104057824 */ /* 0x004fc800078e0211 */
[----:B-1----:R-:W-:-:S04]  /*20420*/  @P1 IMAD.HI.U32 R7, R5, R10, RZ ;  /* 0x0000000a05071227 */ /* 0x002fc800078e00ff */
[----:B------:R-:W-:Y:S01]  /*20430*/  IMAD.MOV.U32 R4, RZ, RZ, R5 ;  /* 0x000000ffff047224 */ /* 0x000fe200078e0005 */
[----:B----4-:R-:W-:-:S05]  /*20440*/  @P1 SHF.R.U32.HI R4, RZ, R6, R7 ;  /* 0x00000006ff041219 */ /* 0x010fca0000011607 */
[----:B------:R-:W-:-:S04]  /*20450*/  IMAD.MOV R6, RZ, RZ, -R4 ;  /* 0x000000ffff067224 */ /* 0x000fc800078e0a04 */
[----:B------:R-:W-:Y:S01]  /*20460*/  IMAD R0, R0, R6, R5 ;  /* 0x0000000600007224 */ /* 0x000fe200078e0205 */
[--C-:B------:R-:W-:Y:S02]  /*20470*/  @!P0 SHF.R.S32.HI R5, RZ, 0x1f, R4.reuse ;  /* 0x0000001fff058819 */ /* 0x100fe40000011404 */
[----:B---3--:R-:W-:Y:S01]  /*20480*/  SHF.R.S32.HI R9, RZ, 0x1f, R35 ;  /* 0x0000001fff097819 */ /* 0x008fe20000011423 */
[----:B0-----:R-:W-:-:S04]  /*20490*/  @!P0 IMAD.WIDE.U32 R4, R35, R2, R4 ;  /* 0x0000000223048225 */ /* 0x001fc800078e0004 */
[----:B------:R-:W-:Y:S01]  /*204a0*/  @!P0 IMAD R6, R9, R2, RZ ;  /* 0x0000000209068224 */ /* 0x000fe200078e02ff */
[----:B------:R0:W-:Y:S03]  /*204b0*/  STL [R1+0x8], R9 ;  /* 0x0000080901007387 */ /* 0x0001e60000100800 */
[----:B------:R-:W-:Y:S02]  /*204c0*/  @!P0 IMAD R7, R35, R3, R6 ;  /* 0x0000000323078224 */ /* 0x000fe400078e0206 */
[----:B------:R-:W1:Y:S02]  /*204d0*/  @!P0 LDC.64 R2, c[0x0][0x418] ;  /* 0x00010600ff028b82 */ /* 0x000e640000000a00 */
[----:B------:R-:W-:Y:S02]  /*204e0*/  @!P0 IMAD.IADD R5, R5, 0x1, R7 ;  /* 0x0000000105058824 */ /* 0x000fe400078e0207 */
[----:B0-----:R-:W-:-:S05]  /*204f0*/  IMAD.U32 R9, RZ, RZ, UR38 ;  /* 0x00000026ff097e24 */ /* 0x001fca000f8e00ff */
[----:B------:R-:W-:Y:S02]  /*20500*/  ISETP.NE.AND P2, PT, R9, 0x3, PT ;  /* 0x000000030900780c */ /* 0x000fe40003f45270 */
[----:B-1----:R-:W-:-:S04]  /*20510*/  @!P0 LEA R2, P1, R4, R2, 0x2 ;  /* 0x0000000204028211 */ /* 0x002fc800078210ff */
        /* <DEDUP_REMOVED lines=10> */
[----:B0-----:R-:W-:Y:S06]  /*205c0*/  BRA.DIV UR5, `(.L_x_2023) ;  /* 0x0000006e05007947 */ /* 0x001fec000b800000 */
.L_x_2214:
[----:B------:R-:W-:Y:S01]  /*205d0*/  SHF.R.S32.HI R34, RZ, 0x1f, R18 ;  /* 0x0000001fff227819 */ /* 0x000fe20000011412 */
[----:B------:R-:W-:Y:S06]  /*205e0*/  @!P2 BRA `(.L_x_2024) ;  /* 0x000000000004a947 */ /* 0x000fec0003800000 */
[----:B------:R-:W-:Y:S01]  /*205f0*/  BPT.TRAP 0x1 ;  /* 0x000000040000795c */ /* 0x000fe20000300000 */
.L_x_2024:
        /* <DEDUP_REMOVED lines=25> */
.L_x_2215:
[----:B------:R-:W-:Y:S05]  /*20790*/  BSYNC B0 ;  /* 0x0000000000007941 */ /* 0x000fea0003800000 */
.L_x_2025:
        /* <DEDUP_REMOVED lines=107> */
.L_x_2233:
        /* <DEDUP_REMOVED lines=11> */
.L_x_2028:
        /* <DEDUP_REMOVED lines=11> */
.L_x_2029:
[----:B-1----:R1:W5:Y:S01]  /*20fb0*/  LDL.LU R3, [R1+0x10] ;  /* 0x0000100001037983 */ /* 0x0023620000300800 */
[----:B------:R1:W-:Y:S02]  /*20fc0*/  SYNCS.ARRIVE.TRANS64.A1T0 RZ, [R7+URZ+0x28830], RZ ;  /* 0x028830ff07ff79a7 */ /* 0x0003e4000810003f */
        /* <DEDUP_REMOVED lines=8> */
[----:B------:R-:W-:Y:S01]  /*21050*/  BSSY B6, `(.L_x_2030) ;  /* 0x000001e000067945 */ /* 0x000fe20003800000 */
[----:B------:R-:W-:-:S04]  /*21060*/  SHF.R.S32.HI R2, RZ, 0x1f, R19 ;  /* 0x0000001fff027819 */ /* 0x000fc80000011413 */
[----:B------:R-:W-:Y:S02]  /*21070*/  SEL R2, R2, RZ, !P0 ;  /* 0x000000ff02027207 */ /* 0x000fe40004000000 */
[----:B-----5:R-:W-:Y:S01]  /*21080*/  SHF.R.S32.HI R0, RZ, 0x1f, R3 ;  /* 0x0000001fff007819 */ /* 0x020fe20000011403 */
[----:B0-----:R-:W-:-:S04]  /*21090*/  IMAD.WIDE.U32 R4, R3, UR4, RZ ;  /* 0x0000000403047c25 */ /* 0x001fc8000f8e00ff */
[----:B------:R-:W-:Y:S01]  /*210a0*/  IMAD R0, R0, UR4, RZ ;  /* 0x0000000400007c24 */ /* 0x000fe2000f8e02ff */
[----:B------:R0:W-:Y:S03]  /*210b0*/  STL.64 [R1+0x10], R4 ;  /* 0x0000100401007387 */ /* 0x0001e60000100a00 */
[----:B------:R-:W-:-:S04]  /*210c0*/  IMAD R0, R3, UR5, R0 ;  /* 0x0000000503007c24 */ /* 0x000fc8000f8e0200 */
[----:B------:R-:W-:Y:S01]  /*210d0*/  IMAD.IADD R3, R5, 0x1, R0 ;  /* 0x0000000105037824 */ /* 0x000fe200078e0200 */
[----:B------:R-:W-:-:S04]  /*210e0*/  SEL R0, R19, RZ, !P0 ;  /* 0x000000ff13007207 */ /* 0x000fc80004000000 */
[----:B------:R0:W-:Y:S04]  /*210f0*/  STL [R1+0x24], R3 ;  /* 0x0000240301007387 */ /* 0x0001e80000100800 */
[----:B------:R0:W-:Y:S04]  /*21100*/  STL [R1+0x18], R0 ;  /* 0x0000180001007387 */ /* 0x0001e80000100800 */
[----:B------:R0:W-:Y:S01]  /*21110*/  STL [R1+0x28], R2 ;  /* 0x0000280201007387 */ /* 0x0001e20000100800 */
        /* <DEDUP_REMOVED lines=17> */
.L_x_2031:
[----:B------:R-:W-:Y:S05]  /*21230*/  BSYNC B6 ;  /* 0x0000000000067941 */ /* 0x000fea0003800000 */
.L_x_2030:
[----:B------:R-:W2:Y:S01]  /*21240*/  LDL.LU R20, [R1+0x24] ;  /* 0x0000240001147983 */ /* 0x000ea20000300800 */
[----:B------:R-:W-:Y:S01]  /*21250*/  ULDC.64 UR4, c[0x0][0x2d8] ;  /* 0x0000b60000047ab9 */ /* 0x000fe20000000a00 */
[----:B-1----:R-:W1:Y:S01]  /*21260*/  LDC R7, c[0x0][0x448] ;  /* 0x00011200ff077b82 */ /* 0x002e620000000800 */
[----:B------:R-:W-:Y:S01]  /*21270*/  ULDC.64 UR6, c[0x0][0x280] ;  /* 0x0000a00000067ab9 */ /* 0x000fe20000000a00 */
[----:B0-----:R-:W2:Y:S04]  /*21280*/  LDL.LU.64 R2, [R1+0x10] ;  /* 0x0000100001027983 */ /* 0x001ea80000300a00 */
[----:B------:R-:W3:Y:S04]  /*21290*/  LDL.LU R4, [R1+0x28] ;  /* 0x0000280001047983 */ /* 0x000ee80000300800 */
[----:B------:R-:W4:Y:S01]  /*212a0*/  LDL.LU R21, [R1+0x18] ;  /* 0x0000180001157983 */ /* 0x000f220000300800 */
[----:B------:R-:W-:-:S03]  /*212b0*/  IMAD R0, R34, UR4, RZ ;  /* 0x0000000422007c24 */ /* 0x000fc6000f8e02ff */
[----:B------:R0:W5:Y:S01]  /*212c0*/  LDL R8, [R1+0xc] ;  /* 0x00000c0001087983 */ /* 0x0001620000100800 */
[----:B------:R-:W-:Y:S01]  /*212d0*/  IMAD R0, R18, UR5, R0 ;  /* 0x0000000512007c24 */ /* 0x000fe2000f8e0200 */
[----:B-1----:R-:W-:-:S13]  /*212e0*/  ISETP.NE.AND P0, PT, R7, 0x1, PT ;  /* 0x000000010700780c */ /* 0x002fda0003f05270 */
[----:B------:R-:W1:Y:S01]  /*212f0*/  @P0 LDC R6, c[0x0][0x44c] ;  /* 0x00011300ff060b82 */ /* 0x000e620000000800 */
[----:B--2---:R-:W-:Y:S02]  /*21300*/  IMAD.MOV.U32 R3, RZ, RZ, R20 ;  /* 0x000000ffff037224 */ /* 0x004fe400078e0014 */
[----:B------:R-:W2:Y:S01]  /*21310*/  S2R R20, SR_TID.X ;  /* 0x0000000000147919 */ /* 0x000ea20000002100 */
[----:B------:R-:W-:Y:S01]  /*21320*/  IMAD.WIDE.U32 R2, R18, UR4, R2 ;  /* 0x0000000412027c25 */ /* 0x000fe2000f8e0002 */
[----:B------:R-:W-:-:S03]  /*21330*/  ULDC.64 UR4, c[0x0][0x2e0] ;  /* 0x0000b80000047ab9 */ /* 0x000fc60000000a00 */
[----:B------:R-:W-:Y:S02]  /*21340*/  IMAD.IADD R3, R3, 0x1, R0 ;  /* 0x0000000103037824 */ /* 0x000fe400078e0200 */
[----:B---3--:R-:W-:Y:S02]  /*21350*/  IMAD R0, R4, UR4, RZ ;  /* 0x0000000404007c24 */ /* 0x008fe4000f8e02ff */
[----:B----4-:R-:W-:-:S04]  /*21360*/  IMAD.WIDE.U32 R2, R21, UR4, R2 ;  /* 0x0000000415027c25 */ /* 0x010fc8000f8e0002 */
[----:B------:R-:W-:Y:S01]  /*21370*/  IMAD R0, R21, UR5, R0 ;  /* 0x0000000515007c24 */ /* 0x000fe2000f8e0200 */
[----:B------:R-:W-:Y:S01]  /*21380*/  ULDC.64 UR4, c[0x0][0x2d0] ;  /* 0x0000b40000047ab9 */ /* 0x000fe20000000a00 */
[----:B------:R-:W3:Y:S02]  /*21390*/  S2R R21, SR_TID.X ;  /* 0x0000000000157919 */ /* 0x000ee40000002100 */
[----:B------:R-:W-:Y:S02]  /*213a0*/  IMAD.IADD R3, R3, 0x1, R0 ;  /* 0x0000000103037824 */ /* 0x000fe400078e0200 */
[----:B------:R-:W4:Y:S01]  /*213b0*/  @P0 LDC R0, c[0x0][0x450] ;  /* 0x00011400ff000b82 */ /* 0x000f220000000800 */
[----:B--2---:R-:W-:-:S04]  /*213c0*/  LOP3.LUT R20, R20, 0x7f, RZ, 0xc0, !PT ;  /* 0x0000007f14147812 */ /* 0x004fc800078ec0ff */
[----:B------:R-:W-:Y:S01]  /*213d0*/  SHF.R.U32.HI R20, RZ, 0x3, R20 ;  /* 0x00000003ff147819 */ /* 0x000fe20000011614 */
[----:B---3--:R-:W-:-:S05]  /*213e0*/  IMAD.SHL.U32 R21, R21, 0x10, RZ ;  /* 0x0000001015157824 */ /* 0x008fca00078e00ff */
[----:B------:R-:W-:-:S04]  /*213f0*/  LOP3.LUT R21, R21, 0x70, RZ, 0xc0, !PT ;  /* 0x0000007015157812 */ /* 0x000fc800078ec0ff */
[----:B------:R-:W-:-:S05]  /*21400*/  LOP3.LUT R20, R20, R21, RZ, 0xfc, !PT ;  /* 0x0000001514147212 */ /* 0x000fca00078efcff */
[----:B------:R-:W-:-:S04]  /*21410*/  IMAD.IADD R5, R20, 0x1, R27 ;  /* 0x0000000114057824 */ /* 0x000fc800078e021b */
[----:B-1----:R-:W-:-:S04]  /*21420*/  @P0 IMAD.HI.U32 R6, R5, R6, RZ ;  /* 0x0000000605060227 */ /* 0x002fc800078e00ff */
[----:B------:R-:W-:Y:S01]  /*21430*/  IMAD.MOV.U32 R4, RZ, RZ, R5 ;  /* 0x000000ffff047224 */ /* 0x000fe200078e0005 */
[----:B----4-:R-:W-:Y:S01]  /*21440*/  @P0 SHF.R.U32.HI R4, RZ, R0, R6 ;  /* 0x00000000ff040219 */ /* 0x010fe20000011606 */
[----:B------:R-:W1:Y:S04]  /*21450*/  S2R R20, SR_TID.X ;  /* 0x0000000000147919 */ /* 0x000e680000002100 */
[----:B------:R-:W-:-:S04]  /*21460*/  IMAD.MOV R0, RZ, RZ, -R4 ;  /* 0x000000ffff007224 */ /* 0x000fc800078e0a04 */
[----:B------:R-:W-:Y:S01]  /*21470*/  IMAD R0, R7, R0, R5 ;  /* 0x0000000007007224 */ /* 0x000fe200078e0205 */
[----:B------:R-:W-:Y:S01]  /*21480*/  SHF.R.S32.HI R5, RZ, 0x1f, R4 ;  /* 0x0000001fff057819 */ /* 0x000fe20000011404 */
[----:B------:R-:W-:-:S04]  /*21490*/  IMAD.WIDE.U32 R2, R4, UR4, R2 ;  /* 0x0000000404027c25 */ /* 0x000fc8000f8e0002 */
[----:B------:R-:W-:-:S04]  /*214a0*/  IMAD R5, R5, UR4, RZ ;  /* 0x0000000405057c24 */ /* 0x000fc8000f8e02ff */
[----:B------:R-:W-:Y:S01]  /*214b0*/  IMAD R5, R4, UR5, R5 ;  /* 0x0000000504057c24 */ /* 0x000fe2000f8e0205 */
[----:B------:R-:W-:Y:S01]  /*214c0*/  SHF.R.S32.HI R4, RZ, 0x1f, R0 ;  /* 0x0000001fff047819 */ /* 0x000fe20000011400 */
[----:B------:R-:W-:Y:S02]  /*214d0*/  ULDC.64 UR4, c[0x0][0x2c8] ;  /* 0x0000b20000047ab9 */ /* 0x000fe40000000a00 */
[----:B------:R-:W-:Y:S02]  /*214e0*/  IMAD.IADD R3, R3, 0x1, R5 ;  /* 0x0000000103037824 */ /* 0x000fe400078e0205 */
        /* <DEDUP_REMOVED lines=9> */
[----:B-1----:R-:W-:Y:S02]  /*21580*/  LOP3.LUT R20, R20, 0x7f, RZ, 0xc0, !PT ;  /* 0x0000007f14147812 */ /* 0x002fe400078ec0ff */
[----:B------:R-:W-:Y:S02]  /*21590*/  LEA.HI.X R4, R2, UR7, R4, 0x1, P2 ;  /* 0x0000000702047c11 */ /* 0x000fe400090f0c04 */
[----:B------:R-:W-:Y:S01]  /*215a0*/  SHF.R.U32.HI R9, RZ, 0x3, R20 ;  /* 0x00000003ff097819 */ /* 0x000fe20000011614 */
[----:B0-----:R-:W-:Y:S06]  /*215b0*/  BRA.DIV UR4, `(.L_x_2032) ;  /* 0x0000006a04187947 */ /* 0x001fec000b800000 */
[----:B------:R-:W0:Y:S01]  /*215c0*/  SHFL.IDX PT, R3, R0, RZ, 0x181f ;  /* 0x00181fff00037589 */ /* 0x000e2200000e0000 */
[----:B------:R-:W-:Y:S02]  /*215d0*/  IMAD R33, R33, R7, RZ ;  /* 0x0000000721217224 */ /* 0x000fe400078e02ff */
[----:B------:R-:W-:Y:S01]  /*215e0*/  IMAD.IADD R27, R9, 0x1, R27 ;  /* 0x00000001091b7824 */ /* 0x000fe200078e021b */
[----:B------:R-:W1:Y:S03]  /*215f0*/  SHFL.IDX PT, R2, R4, RZ, 0x181f ;  /* 0x00181fff04027589 */ /* 0x000e6600000e0000 */
[C---:B------:R-:W-:Y:S01]  /*21600*/  VIADD R6, R27.reuse, 0x10 ;  /* 0x000000101b067836 */ /* 0x040fe20000000000 */
[----:B------:R-:W-:Y:S01]  /*21610*/  ISETP.GE.AND P3, PT, R27, R33, PT ;  /* 0x000000211b00720c */ /* 0x000fe20003f66270 */
[----:B------:R-:W2:-:S12]  /*21620*/  SHFL.IDX PT, R14, R0, 0x1, 0x181f ;  /* 0x00381f00000e7f89 */ /* 0x000e9800000e0000 */
[----:B0-----:R-:W-:-:S05]  /*21630*/  @!P3 LEA R5, P2, R31, R3, 0x1 ;  /* 0x000000031f05b211 */ /* 0x001fca00078408ff */
[----:B-1----:R-:W-:Y:S02]  /*21640*/  @!P3 IMAD.X R3, RZ, RZ, R2, P2 ;  /* 0x000000ffff03b224 */ /* 0x002fe400010e0602 */
[----:B------:R-:W-:-:S05]  /*21650*/  @!P3 IMAD.MOV.U32 R2, RZ, RZ, R5 ;  /* 0x000000ffff02b224 */ /* 0x000fca00078e0005 */
[----:B-----5:R-:W-:Y:S04]  /*21660*/  @!P3 LDGSTS.E.BYPASS.LTC128B.128 [R8+0x10400], desc[UR54][R2.64], !P0 ;  /* 0x104000000208bfae */ /* 0x020fe8000c101d76 */
[----:B------:R0:W-:Y:S01]  /*21670*/  @!P3 LDGSTS.E.BYPASS.LTC128B.128 [R8+0x14400], desc[UR54][R2.64+0x80], !P1 ;  /* 0x144000800208bfae */ /* 0x0001e2000c901d76 */
[----:B------:R-:W-:-:S03]  /*21680*/  ISETP.GE.AND P3, PT, R6, R33, PT ;  /* 0x000000210600720c */ /* 0x000fc60003f66270 */
[----:B0-----:R-:W0:Y:S10]  /*21690*/  SHFL.IDX PT, R2, R4, 0x1, 0x181f ;  /* 0x00381f0004027f89 */ /* 0x001e3400000e0000 */
[----:B--2---:R-:W-:-:S02]  /*216a0*/  @!P3 LEA R5, P2, R31, R14, 0x1 ;  /* 0x0000000e1f05b211 */ /* 0x004fc400078408ff */
[----:B------:R-:W1:Y:S03]  /*216b0*/  SHFL.IDX PT, R14, R0, 0x2, 0x181f ;  /* 0x00581f00000e7f89 */ /* 0x000e6600000e0000 */
[----:B0-----:R-:W-:Y:S02]  /*216c0*/  @!P3 IMAD.X R6, RZ, RZ, R2, P2 ;  /* 0x000000ffff06b224 */ /* 0x001fe400010e0602 */
[----:B------:R-:W-:Y:S02]  /*216d0*/  @!P3 IMAD.MOV.U32 R2, RZ, RZ, R5 ;  /* 0x000000ffff02b224 */ /* 0x000fe400078e0005 */
[----:B------:R-:W-:Y:S02]  /*216e0*/  @!P3 IMAD.MOV.U32 R3, RZ, RZ, R6 ;  /* 0x000000ffff03b224 */ /* 0x000fe400078e0006 */
[----:B------:R-:W-:-:S03]  /*216f0*/  VIADD R6, R27, 0x20 ;  /* 0x000000201b067836 */ /* 0x000fc60000000000 */
[----:B------:R-:W-:Y:S04]  /*21700*/  @!P3 LDGSTS.E.BYPASS.LTC128B.128 [R8+0x10c00], desc[UR54][R2.64], !P0 ;  /* 0x10c000000208bfae */ /* 0x000fe8000c101d76 */
[----:B------:R0:W-:Y:S01]  /*21710*/  @!P3 LDGSTS.E.BYPASS.LTC128B.128 [R8+0x14c00], desc[UR54][R2.64+0x80], !P1 ;  /* 0x14c000800208bfae */ /* 0x0001e2000c901d76 */
[----:B------:R-:W-:-:S03]  /*21720*/  ISETP.GE.AND P3, PT, R6, R33, PT ;  /* 0x000000210600720c */ /* 0x000fc60003f66270 */
[----:B0-----:R-:W0:Y:S10]  /*21730*/  SHFL.IDX PT, R2, R4, 0x2, 0x181f ;  /* 0x00581f0004027f89 */ /* 0x001e3400000e0000 */
[----:B-1----:R-:W-:-:S02]  /*21740*/  @!P3 LEA R5, P2, R31, R14, 0x1 ;  /* 0x0000000e1f05b211 */ /* 0x002fc400078408ff */
        /* <DEDUP_REMOVED lines=30> */
[----:B------:R-:W-:Y:S03]  /*21930*/  SHFL.IDX PT, R14, R0, 0x7, 0x181f ;  /* 0x00f81f00000e7f89 */ /* 0x000fe600000e0000 */
[----:B0-----:R-:W-:Y:S02]  /*21940*/  @!P3 IMAD.X R6, RZ, RZ, R2, P2 ;  /* 0x000000ffff06b224 */ /* 0x001fe400010e0602 */
[----:B------:R-:W-:Y:S02]  /*21950*/  @!P3 IMAD.MOV.U32 R2, RZ, RZ, R5 ;  /* 0x000000ffff02b224 */ /* 0x000fe400078e0005 */
[----:B------:R-:W-:Y:S02]  /*21960*/  @!P3 IMAD.MOV.U32 R3, RZ, RZ, R6 ;  /* 0x000000ffff03b224 */ /* 0x000fe400078e0006 */
[----:B------:R-:W-:-:S03]  /*21970*/  VIADD R6, R27, 0x60 ;  /* 0x000000601b067836 */ /* 0x000fc60000000000 */
[----:B------:R-:W-:Y:S04]  /*21980*/  @!P3 LDGSTS.E.BYPASS.LTC128B.128 [R8+0x12c00], desc[UR54][R2.64], !P0 ;  /* 0x12c000000208bfae */ /* 0x000fe8000c101d76 */
[----:B------:R0:W-:Y:S01]  /*21990*/  @!P3 LDGSTS.E.BYPASS.LTC128B.128 [R8+0x16c00], desc[UR54][R2.64+0x80], !P1 ;  /* 0x16c000800208bfae */ /* 0x0001e2000c901d76 */
[----:B------:R-:W-:-:S03]  /*219a0*/  ISETP.GE.AND P3, PT, R6, R33, PT ;  /* 0x000000210600720c */ /* 0x000fc60003f66270 */
[----:B0-----:R-:W0:Y:S04]  /*219b0*/  SHFL.IDX PT, R3, R0, 0x6, 0x181f ;  /* 0x00d81f0000037f89 */ /* 0x001e2800000e0000 */
[----:B------:R-:W1:Y:S04]  /*219c0*/  SHFL.IDX PT, R2, R4, 0x6, 0x181f ;  /* 0x00d81f0004027f89 */ /* 0x000e6800000e0000 */
[----:B------:R-:W2:Y:S02]  /*219d0*/  SHFL.IDX PT, R4, R4, 0x7, 0x181f ;  /* 0x00f81f0004047f89 */ /* 0x000ea400000e0000 */
[----:B0-----:R-:W-:-:S05]  /*219e0*/  @!P3 LEA R5, P2, R31, R3, 0x1 ;  /* 0x000000031f05b211 */ /* 0x001fca00078408ff */
[----:B-1----:R-:W-:Y:S02]  /*219f0*/  @!P3 IMAD.X R6, RZ, RZ, R2, P2 ;  /* 0x000000ffff06b224 */ /* 0x002fe400010e0602 */
[----:B------:R-:W-:Y:S02]  /*21a00*/  @!P3 IMAD.MOV.U32 R2, RZ, RZ, R5 ;  /* 0x000000ffff02b224 */ /* 0x000fe400078e0005 */
[----:B------:R-:W-:-:S05]  /*21a10*/  @!P3 IMAD.MOV.U32 R3, RZ, RZ, R6 ;  /* 0x000000ffff03b224 */ /* 0x000fca00078e0006 */
[----:B------:R0:W-:Y:S04]  /*21a20*/  @!P3 LDGSTS.E.BYPASS.LTC128B.128 [R8+0x13400], desc[UR54][R2.64], !P0 ;  /* 0x134000000208bfae */ /* 0x0001e8000c101d76 */
[----:B--2---:R0:W-:Y:S02]  /*21a30*/  @!P3 LDGSTS.E.BYPASS.LTC128B.128 [R8+0x17400], desc[UR54][R2.64+0x80], !P1 ;  /* 0x174000800208bfae */ /* 0x0041e4000c901d76 */
.L_x_2250:
[----:B------:R-:W-:Y:S01]  /*21a40*/  VIADD R0, R27, 0x70 ;  /* 0x000000701b007836 */ /* 0x000fe20000000000 */
[----:B------:R-:W-:Y:S04]  /*21a50*/  BSSY B0, `(.L_x_2033) ;  /* 0x000000a000007945 */ /* 0x000fe80003800000 */
[----:B------:R-:W-:-:S13]  /*21a60*/  ISETP.GE.AND P2, PT, R0, R33, PT ;  /* 0x000000210000720c */ /* 0x000fda0003f46270 */
[----:B------:R-:W-:Y:S05]  /*21a70*/  @P2 BRA `(.L_x_2034) ;  /* 0x00000000001c2947 */ /* 0x000fea0003800000 */
[----:B0-----:R-:W-:-:S05]  /*21a80*/  LEA R2, P2, R31, R14, 0x1 ;  /* 0x0000000e1f027211 */ /* 0x001fca00078408ff */
[----:B------:R-:W-:-:S05]  /*21a90*/  IMAD.X R3, RZ, RZ, R4, P2 ;  /* 0x000000ffff037224 */ /* 0x000fca00010e0604 */
[----:B------:R-:W-:Y:S01]  /*21aa0*/  @!PT LDS RZ, [RZ] ;  /* 0x00000000fffff984 */ /* 0x000fe20000000800 */
[----:B------:R-:W-:Y:S01]  /*21ab0*/  @!PT LDS RZ, [RZ] ;  /* 0x00000000fffff984 */ /* 0x000fe20000000800 */
[----:B------:R-:W-:Y:S01]  /*21ac0*/  @!PT LDS RZ, [RZ] ;  /* 0x00000000fffff984 */ /* 0x000fe20000000800 */
[----:B------:R1:W-:Y:S04]  /*21ad0*/  LDGSTS.E.BYPASS.LTC128B.128 [R8+0x13c00], desc[UR54][R2.64], !P0 ;  /* 0x13c0000002087fae */ /* 0x0003e8000c101d76 */
[----:B------:R1:W-:Y:S02]  /*21ae0*/  LDGSTS.E.BYPASS.LTC128B.128 [R8+0x17c00], desc[UR54][R2.64+0x80], !P1 ;  /* 0x17c0008002087fae */ /* 0x0003e4000c901d76 */
.L_x_2034:
[----:B------:R-:W-:Y:S05]  /*21af0*/  BSYNC B0 ;  /* 0x0000000000007941 */ /* 0x000fea0003800000 */
.L_x_2033:
[----:B------:R-:W-:Y:S01]  /*21b00*/  NOP ;  /* 0x0000000000007918 */ /* 0x000fe20000000000 */
[----:B------:R-:W-:-:S13]  /*21b10*/  PLOP3.LUT P0, PT, PT, PT, PT, 0x80, 0x0 ;  /* 0x000000000000781c */ /* 0x000fda0003f0f070 */
.L_x_2035:
[----:B------:R-:W-:Y:S02]  /*21b20*/  PLOP3.LUT P1, PT, P1, P0, PT, 0xa2, 0x0 ;  /* 0x000000000000781c */ /* 0x000fe40000f21472 */
[----:B------:R-:W-:-:S08]  /*21b30*/  @P0 R2UR P1, UR4, R22 ;  /* 0x00000000160402ca */ /* 0x000fd00000020000 */
[----:B------:R-:W-:-:S05]  /*21b40*/  @P0 PLOP3.LUT P0, PT, P1, PT, PT, 0x80, 0x0 ;  /* 0x000000000000081c */ /* 0x000fca0000f0f070 */
[----:B------:R-:W-:Y:S01]  /*21b50*/  @!P1 SYNCS.ARRIVE.TRANS64.RED.A0T1 RZ, [UR4+0x28800], RZ ;  /* 0x028800ffffff99a7 */ /* 0x000fe20008200404 */
[----:B------:R-:W-:Y:S07]  /*21b60*/  @!P1 ARRIVES.LDGSTSBAR.64.TRANSCNT [UR4+0x28800] ;  /* 0x02880000ff0099b0 */ /* 0x000fee0008000a84 */
[----:B------:R-:W-:Y:S05]  /*21b70*/  @P0 BRA.U.ANY `(.L_x_2035) ;  /* 0xfffffffd00e80947 */ /* 0x000fea000393ffff */
[----:B01----:R-:W2:Y:S02]  /*21b80*/  LDL.LU R2, [R1+0x20] ;  /* 0x0000200001027983 */ /* 0x003ea40000300800 */
[----:B--2---:R-:W-:-:S05]  /*21b90*/  VIADD R2, R2, 0x1 ;  /* 0x0000000102027836 */ /* 0x004fca0000000000 */
[----:B------:R0:W-:Y:S01]  /*21ba0*/  STL [R1+0x20], R2 ;  /* 0x0000200201007387 */ /* 0x0001e20000100800 */
[----:B------:R-:W-:-:S04]  /*21bb0*/  LEA.HI R0, R2, R2, RZ, 0x1 ;  /* 0x0000000202007211 */ /* 0x000fc800078f08ff */
[----:B------:R-:W-:-:S05]  /*21bc0*/  LOP3.LUT R0, R0, 0xfffffffe, RZ, 0xc0, !PT ;  /* 0xfffffffe00007812 */ /* 0x000fca00078ec0ff */
[----:B------:R-:W-:-:S05]  /*21bd0*/  IMAD.IADD R0, R2, 0x1, -R0 ;  /* 0x0000000102007824 */ /* 0x000fca00078e0a00 */
[----:B------:R-:W-:Y:S01]  /*21be0*/  SHF.L.U32 R3, R0, 0x1f, RZ ;  /* 0x0000001f00037819 */ /* 0x000fe200000006ff */
[----:B------:R-:W-:Y:S01]  /*21bf0*/  NOP ;  /* 0x0000000000007918 */ /* 0x000fe20000000000 */
[----:B------:R-:W2:Y:S01]  /*21c00*/  LDL.LU R4, [R1+0x1c] ;  /* 0x00001c0001047983 */ /* 0x000ea20000300800 */
[----:B------:R1:W-:Y:S03]  /*21c10*/  SYNCS.ARRIVE.TRANS64.A1T0 RZ, [R22+URZ+0x28800], RZ ;  /* 0x028800ff16ff79a7 */ /* 0x0003e6000810003f */
[----:B0-----:R-:W3:Y:S01]  /*21c20*/  LDL R2, [R1] ;  /* 0x0000000001027983 */ /* 0x001ee20000100800 */
[----:B------:R-:W-:Y:S01]  /*21c30*/  BSSY B0, `(.L_x_2036) ;  /* 0x0000005000007945 */ /* 0x000fe20003800000 */
[----:B------:R-:W0:Y:S01]  /*21c40*/  SYNCS.PHASECHK.TRANS64.TRYWAIT P0, [R22+URZ+0x28820], R3 ;  /* 0x02882003160075a7 */ /* 0x000e22000800017f */
[----:B--2---:R-:W-:-:S05]  /*21c50*/  VIADD R6, R4, 0xfffffffe ;  /* 0xfffffffe04067836 */ /* 0x004fca0000000000 */
[----:B---3--:R-:W-:Y:S01]  /*21c60*/  ISETP.GE.AND P1, PT, R6, R2, PT ;  /* 0x000000020600720c */ /* 0x008fe20003f26270 */
[----:B01----:R-:W-:-:S12]  /*21c70*/  @!P0 BRA `(.L_x_2037) ;  /* 0x0000006800f08947 */ /* 0x003fd80003800000 */
.L_x_2251:
[----:B------:R-:W-:Y:S05]  /*21c80*/  BSYNC B0 ;  /* 0x0000000000007941 */ /* 0x000fea0003800000 */
.L_x_2036:
        /* <DEDUP_REMOVED lines=8> */
.L_x_2052:
[----:B------:R-:W2:Y:S01]  /*21d10*/  LDL R8, [R1+0x4] ;  /* 0x0000040001087983 */ /* 0x000ea20000100800 */
[----:B------:R-:W1:Y:S03]  /*21d20*/  LDC R0, c[0x0][0x430] ;  /* 0x00010c00ff007b82 */ /* 0x000e660000000800 */
[----:B------:R-:W3:Y:S01]  /*21d30*/  LDL R7, [R1+0x8] ;  /* 0x0000080001077983 */ /* 0x000ee20000100800 */
[----:B------:R-:W-:Y:S05]  /*21d40*/  YIELD ;  /* 0x0000000000007946 */ /* 0x000fea0003800000 */
[----:B0-----:R-:W0:Y:S01]  /*21d50*/  S2R R3, SR_TID.X ;  /* 0x0000000000037919 */ /* 0x001e220000002100 */
[----:B------:R-:W-:Y:S01]  /*21d60*/  ULDC.64 UR4, c[0x0][0x428] ;  /* 0x00010a0000047ab9 */ /* 0x000fe20000000a00 */
[----:B------:R-:W4:Y:S01]  /*21d70*/  S2R R2, SR_TID.X ;  /* 0x0000000000027919 */ /* 0x000f220000002100 */
[----:B-1----:R-:W-:-:S13]  /*21d80*/  ISETP.NE.AND P0, PT, R0, 0x1, PT ;  /* 0x000000010000780c */ /* 0x002fda0003f05270 */
[----:B------:R-:W1:Y:S01]  /*21d90*/  @P0 LDC R4, c[0x0][0x434] ;  /* 0x00010d00ff040b82 */ /* 0x000e620000000800 */
[----:B0-----:R-:W-:-:S04]  /*21da0*/  LOP3.LUT R3, R3, 0x7f, RZ, 0xc0, !PT ;  /* 0x0000007f03037812 */ /* 0x001fc800078ec0ff */
[----:B------:R-:W-:Y:S01]  /*21db0*/  SHF.R.U32.HI R5, RZ, 0x3, R3 ;  /* 0x00000003ff057819 */ /* 0x000fe20000011603 */
[----:B----4-:R-:W-:Y:S02]  /*21dc0*/  IMAD.SHL.U32 R2, R2, 0x10, RZ ;  /* 0x0000001002027824 */ /* 0x010fe400078e00ff */
[----:B------:R-:W0:Y:S02]  /*21dd0*/  @P0 LDC R3, c[0x0][0x438] ;  /* 0x00010e00ff030b82 */ /* 0x000e240000000800 */
[----:B------:R-:W-:Y:S01]  /*21de0*/  IMAD R5, R6, 0x80, R5 ;  /* 0x0000008006057824 */ /* 0x000fe200078e0205 */
[----:B------:R-:W-:-:S04]  /*21df0*/  LOP3.LUT R2, R2, 0x70, RZ, 0xc0, !PT ;  /* 0x0000007002027812 */ /* 0x000fc800078ec0ff */
[----:B--2---:R-:W-:-:S05]  /*21e00*/  IADD3 R5, R2, R5, R8 ;  /* 0x0000000502057210 */ /* 0x004fca0007ffe008 */
[----:B-1----:R-:W-:-:S04]  /*21e10*/  @P0 IMAD.HI.U32 R4, R5, R4, RZ ;  /* 0x0000000405040227 */ /* 0x002fc800078e00ff */
[----:B------:R-:W-:Y:S01]  /*21e20*/  IMAD.MOV.U32 R2, RZ, RZ, R5 ;  /* 0x000000ffff027224 */ /* 0x000fe200078e0005 */
[----:B0-----:R-:W-:Y:S01]  /*21e30*/  @P0 SHF.R.U32.HI R2, RZ, R3, R4 ;  /* 0x00000003ff020219 */ /* 0x001fe20000011604 */
[----:B---3--:R-:W-:-:S04]  /*21e40*/  IMAD R4, R7, UR4, RZ ;  /* 0x0000000407047c24 */ /* 0x008fc8000f8e02ff */
[----:B------:R-:W-:-:S04]  /*21e50*/  IMAD.MOV R3, RZ, RZ, -R2 ;  /* 0x000000ffff037224 */ /* 0x000fc800078e0a02 */
[----:B------:R-:W-:Y:S01]  /*21e60*/  IMAD R0, R0, R3, R5 ;  /* 0x0000000300007224 */ /* 0x000fe200078e0205 */
[----:B------:R-:W-:Y:S01]  /*21e70*/  SHF.R.S32.HI R3, RZ, 0x1f, R2 ;  /* 0x0000001fff037819 */ /* 0x000fe20000011402 */
[C---:B------:R-:W-:Y:S02]  /*21e80*/  IMAD R5, R35.reuse, UR5, R4 ;  /* 0x0000000523057c24 */ /* 0x040fe4000f8e0204 */
[----:B------:R-:W-:Y:S01]  /*21e90*/  IMAD.WIDE.U32 R2, R35, UR4, R2 ;  /* 0x0000000423027c25 */ /* 0x000fe2000f8e0002 */
[----:B------:R-:W-:-:S03]  /*21ea0*/  ULDC.64 UR4, c[0x0][0x418] ;  /* 0x0001060000047ab9 */ /* 0x000fc60000000a00 */
[----:B------:R-:W-:Y:S01]  /*21eb0*/  IMAD.IADD R5, R5, 0x1, R3 ;  /* 0x0000000105057824 */ /* 0x000fe200078e0203 */
[----:B------:R-:W-:-:S04]  /*21ec0*/  LEA R4, P0, R2, UR4, 0x2 ;  /* 0x0000000402047c11 */ /* 0x000fc8000f8010ff */
[----:B------:R-:W-:-:S05]  /*21ed0*/  LEA.HI.X R5, R2, UR5, R5, 0x2, P0 ;  /* 0x0000000502057c11 */ /* 0x000fca00080f1405 */
[----:B------:R-:W2:Y:S01]  /*21ee0*/  LDG.E R4, desc[UR54][R4.64] ;  /* 0x0000003604047981 */ /* 0x000ea2000c1e1900 */
[----:B------:R-:W-:Y:S02]  /*21ef0*/  IMAD.U32 R7, RZ, RZ, UR38 ;  /* 0x00000026ff077e24 */ /* 0x000fe4000f8e00ff */
[----:B------:R-:W-:Y:S02]  /*21f00*/  VIADD R24, R10, 0x1 ;  /* 0x000000010a187836 */ /* 0x000fe40000000000 */
[----:B------:R-:W-:Y:S01]  /*21f10*/  IMAD.MOV.U32 R25, RZ, RZ, R6 ;  /* 0x000000ffff197224 */ /* 0x000fe200078e0006 */
[----:B------:R-:W-:Y:S02]  /*21f20*/  ISETP.NE.AND P3, PT, R7, 0x3, PT ;  /* 0x000000030700780c */ /* 0x000fe40003f65270 */
[----:B------:R-:W-:-:S04]  /*21f30*/  ISETP.NE.AND P0, PT, R24, 0x2, PT ;  /* 0x000000021800780c */ /* 0x000fc80003f05270 */
[----:B------:R-:W-:Y:S02]  /*21f40*/  SEL R3, RZ, 0x1, P0 ;  /* 0x00000001ff037807 */ /* 0x000fe40000000000 */
[----:B------:R-:W-:Y:S02]  /*21f50*/  SEL R24, R24, RZ, P0 ;  /* 0x000000ff18187207 */ /* 0x000fe40000000000 */
[----:B------:R-:W-:Y:S02]  /*21f60*/  LOP3.LUT R28, R20, R3, RZ, 0x3c, !PT ;  /* 0x00000003141c7212 */ /* 0x000fe400078e3cff */
[----:B--2---:R-:W-:Y:S01]  /*21f70*/  SHF.R.S32.HI R27, RZ, 0x1f, R4 ;  /* 0x0000001fff1b7819 */ /* 0x004fe20000011404 */
[----:B------:R-:W-:Y:S06]  /*21f80*/  @!P3 BRA `(.L_x_2040) ;  /* 0x000000000004b947 */ /* 0x000fec0003800000 */
[----:B------:R-:W-:Y:S01]  /*21f90*/  BPT.TRAP 0x1 ;  /* 0x000000040000795c */ /* 0x000fe20000300000 */
.L_x_2040:
[----:B------:R-:W-:Y:S01]  /*21fa0*/  IMAD R6, R24, 0x8, R22 ;  /* 0x0000000818067824 */ /* 0x000fe200078e0216 */
[----:B------:R-:W-:Y:S01]  /*21fb0*/  SHF.L.U32 R2, R28, 0x1f, RZ ;  /* 0x0000001f1c027819 */ /* 0x000fe200000006ff */
[----:B------:R-:W-:Y:S03]  /*21fc0*/  BSSY B1, `(.L_x_2041) ;  /* 0x0000003000017945 */ /* 0x000fe60003800000 */
[----:B------:R-:W0:Y:S02]  /*21fd0*/  SYNCS.PHASECHK.TRANS64.TRYWAIT P0, [R6+URZ+0x28840], R2 ;  /* 0x02884002060075a7 */ /* 0x000e24000800017f */
[----:B0-----:R-:W-:Y:S05]  /*21fe0*/  @!P0 BRA `(.L_x_2042) ;  /* 0x0000006800288947 */ /* 0x001fea0003800000 */
.L_x_2252:
[----:B------:R-:W-:Y:S05]  /*21ff0*/  BSYNC B1 ;  /* 0x0000000000017941 */ /* 0x000fea0003800000 */
.L_x_2041:
        /* <DEDUP_REMOVED lines=68> */
[----:B------:R-:W-:Y:S04]  /*22440*/  LDGSTS.E.BYPASS.LTC128B.128 [R8+0x1b400], desc[UR54][R2.64], !P4 ;  /* 0x1b40000002087fae */ /* 0x000fe8000e101d76 */
[----:B------:R0:W-:Y:S04]  /*22450*/  LDGSTS.E.BYPASS.LTC128B.128 [R8+0x1f400], desc[UR54][R2.64+0x80], !P3 ;  /* 0x1f40008002087fae */ /* 0x0001e8000d901d76 */
[----:B0-2---:R0:W1:Y:S02]  /*22460*/  SHFL.IDX PT, R2, R7, 0x7, 0x181f ;  /* 0x00f81f0007027f89 */ /* 0x00506400000e0000 */
.L_x_2270:
        /* <DEDUP_REMOVED lines=9> */
.L_x_2044:
        /* <DEDUP_REMOVED lines=11> */
.L_x_2045:
[----:B------:R1:W-:Y:S01]  /*225b0*/  SYNCS.ARRIVE.TRANS64.A1T0 RZ, [R6+URZ+0x28830], RZ ;  /* 0x028830ff06ff79a7 */ /* 0x0003e2000810003f */
[----:B------:R-:W-:Y:S05]  /*225c0*/  @!P4 BRA `(.L_x_2046) ;  /* 0x000000000004c947 */ /* 0x000fea0003800000 */
[----:B------:R-:W-:Y:S01]  /*225d0*/  BPT.TRAP 0x1 ;  /* 0x000000040000795c */ /* 0x000fe20000300000 */
.L_x_2046:
[----:B------:R-:W-:Y:S01]  /*225e0*/  SHF.L.U32 R2, R20, 0x1f, RZ ;  /* 0x0000001f14027819 */ /* 0x000fe200000006ff */
[----:B-1----:R-:W-:Y:S01]  /*225f0*/  IMAD R6, R10, 0x8, R22 ;  /* 0x000000080a067824 */ /* 0x002fe200078e0216 */
[----:B------:R-:W-:Y:S03]  /*22600*/  BSSY B1, `(.L_x_2047) ;  /* 0x0000003000017945 */ /* 0x000fe60003800000 */
[----:B------:R-:W1:Y:S02]  /*22610*/  SYNCS.PHASECHK.TRANS64.TRYWAIT P0, [R6+URZ+0x28860], R2 ;  /* 0x02886002060075a7 */ /* 0x000e64000800017f */
[----:B-1----:R-:W-:Y:S05]  /*22620*/  @!P0 BRA `(.L_x_2048) ;  /* 0x0000006800f88947 */ /* 0x002fea0003800000 */
.L_x_2271:
[----:B------:R-:W-:Y:S05]  /*22630*/  BSYNC B1 ;  /* 0x0000000000017941 */ /* 0x000fea0003800000 */
.L_x_2047:
        /* <DEDUP_REMOVED lines=10> */
[----:B------:R-:W1:Y:S01]  /*226e0*/  SHFL.IDX PT, R3, R23, RZ, 0x181f ;  /* 0x00181fff17037589 */ /* 0x000e6200000e0000 */
[----:B0-----:R-:W-:-:S05]  /*226f0*/  IADD3 R2, P0, R2, R5, RZ ;  /* 0x0000000502027210 */ /* 0x001fca0007f1e0ff */
[----:B-1----:R-:W-:Y:S01]  /*22700*/  IMAD.X R3, RZ, RZ, R3, P0 ;  /* 0x000000ffff037224 */ /* 0x002fe200000e0603 */
[----:B------:R-:W-:-:S13]  /*22710*/  ISETP.LT.OR P0, PT, R8, 0x1, P2 ;  /* 0x000000010800780c */ /* 0x000fda0001701670 */
[----:B------:R-:W-:Y:S01]  /*22720*/  @!PT LDS RZ, [RZ] ;  /* 0x00000000fffff984 */ /* 0x000fe20000000800 */
        /* <DEDUP_REMOVED lines=49> */
[----:B------:R-:W-:Y:S01]  /*22a40*/  LDGSTS.E.BYPASS.LTC128B.128 [R7+0x3400], desc[UR54][R2.64], !P0 ;  /* 0x0340000002077fae */ /* 0x000fe2000c101d76 */
[----:B------:R-:W-:-:S13]  /*22a50*/  ISETP.LT.OR P0, PT, R8, 0x61, P1 ;  /* 0x000000610800780c */ /* 0x000fda0000f01670 */
[----:B------:R0:W-:Y:S04]  /*22a60*/  LDGSTS.E.BYPASS.LTC128B.128 [R7+0x7400], desc[UR54][R2.64+0x80], !P0 ;  /* 0x0740008002077fae */ /* 0x0001e8000c101d76 */
[----:B0-2---:R0:W1:Y:S02]  /*22a70*/  SHFL.IDX PT, R2, R17, 0x7, 0x181f ;  /* 0x00f81f0011027f89 */ /* 0x00506400000e0000 */
.L_x_2289:
[----:B-1----:R-:W-:Y:S01]  /*22a80*/  IADD3 R2, P0, R2, R5, RZ ;  /* 0x0000000502027210 */ /* 0x002fe20007f1e0ff */
        /* <DEDUP_REMOVED lines=11> */
[----:B-1----:R-:W-:Y:S01]  /*22b40*/  IMAD.WIDE.U32 R2, R0, UR4, RZ ;  /* 0x0000000400027c25 */ /* 0x002fe2000f8e00ff */
        /* <DEDUP_REMOVED lines=13> */
[----:B0-----:R-:W-:-:S04]  /*22c20*/  LEA R17, P0, R2, UR4, 0x1 ;  /* 0x0000000402117c11 */ /* 0x001fc8000f8008ff */
[----:B------:R-:W-:Y:S02]  /*22c30*/  LEA.HI.X R23, R2, UR5, R3, 0x1, P0 ;  /* 0x0000000502177c11 */ /* 0x000fe400080f0c03 */
[----:B------:R-:W-:-:S13]  /*22c40*/  PLOP3.LUT P0, PT, PT, PT, PT, 0x80, 0x0 ;  /* 0x000000000000781c */ /* 0x000fda0003f0f070 */
.L_x_2050:
        /* <DEDUP_REMOVED lines=11> */
.L_x_2051:
[----:B------:R-:W2:Y:S01]  /*22d00*/  LDL R0, [R1] ;  /* 0x0000000001007983 */ /* 0x000ea20000100800 */
[----:B------:R0:W-:Y:S01]  /*22d10*/  SYNCS.ARRIVE.TRANS64.A1T0 RZ, [R6+URZ+0x28850], RZ ;  /* 0x028850ff06ff79a7 */ /* 0x0001e2000810003f */
[----:B------:R-:W-:Y:S02]  /*22d20*/  IMAD.MOV.U32 R10, RZ, RZ, R24 ;  /* 0x000000ffff0a7224 */ /* 0x000fe400078e0018 */
[----:B------:R-:W-:Y:S02]  /*22d30*/  IMAD.MOV.U32 R20, RZ, RZ, R28 ;  /* 0x000000ffff147224 */ /* 0x000fe400078e001c */
[----:B------:R-:W-:Y:S02]  /*22d40*/  IMAD.MOV.U32 R33, RZ, RZ, R25 ;  /* 0x000000ffff217224 */ /* 0x000fe400078e0019 */
[C---:B0-----:R-:W-:Y:S01]  /*22d50*/  VIADD R6, R25.reuse, 0xffffffff ;  /* 0xffffffff19067836 */ /* 0x041fe20000000000 */
[----:B--2---:R-:W-:-:S13]  /*22d60*/  ISETP.GT.AND P0, PT, R25, R0, PT ;  /* 0x000000001900720c */ /* 0x004fda0003f04270 */
[----:B------:R-:W-:Y:S05]  /*22d70*/  @P0 BRA `(.L_x_2052) ;  /* 0xffffffec00e40947 */ /* 0x000fea000383ffff */
.L_x_2039:
[----:B------:R-:W-:Y:S05]  /*22d80*/  BSYNC B0 ;  /* 0x0000000000007941 */ /* 0x000fea0003800000 */
.L_x_2038:
        /* <DEDUP_REMOVED lines=11> */
[----:B0-----:R-:W2:Y:S01]  /*22e40*/  @P0 ATOMG.E.ADD.STRONG.GPU PT, R3, desc[UR54][R2.64], R5 ;  /* 0x00000005020309a8 */ /* 0x001ea200081ee1f6 */
[----:B------:R-:W0:Y:S02]  /*22e50*/  S2R R4, SR_LTMASK ;  /* 0x0000000000047919 */ /* 0x000e240000003900 */
[----:B0-----:R-:W-:-:S04]  /*22e60*/  LOP3.LUT R4, R4, UR4, RZ, 0xc0, !PT ;  /* 0x0000000404047c12 */ /* 0x001fc8000f8ec0ff */
[----:B------:R-:W0:Y:S01]  /*22e70*/  POPC R7, R4 ;  /* 0x0000000400077309 */ /* 0x000e220000000000 */
[----:B--2---:R-:W0:Y:S02]  /*22e80*/  SHFL.IDX PT, R0, R3, R0, 0x1f ;  /* 0x00001f0003007589 */ /* 0x004e2400000e0000 */
[----:B0-----:R-:W-:-:S07]  /*22e90*/  IADD3 R16, R0, UR37, R7 ;  /* 0x0000002500107c10 */ /* 0x001fce000fffe007 */
.L_x_2054:
[----:B------:R-:W-:Y:S05]  /*22ea0*/  BSYNC B0 ;  /* 0x0000000000007941 */ /* 0x000fea0003800000 */
.L_x_2053:
[----:B------:R-:W-:-:S05]  /*22eb0*/  IMAD.U32 R0, RZ, RZ, UR38 ;  /* 0x00000026ff007e24 */ /* 0x000fca000f8e00ff */
[----:B------:R-:W-:-:S13]  /*22ec0*/  ISETP.NE.AND P0, PT, R0, 0x3, PT ;  /* 0x000000030000780c */ /* 0x000fda0003f05270 */
[----:B------:R-:W-:Y:S05]  /*22ed0*/  @!P0 BRA `(.L_x_2055) ;  /* 0x0000000000048947 */ /* 0x000fea0003800000 */
[----:B------:R-:W-:Y:S01]  /*22ee0*/  BPT.TRAP 0x1 ;  /* 0x000000040000795c */ /* 0x000fe20000300000 */
.L_x_2055:
[----:B------:R-:W-:Y:S01]  /*22ef0*/  IMAD R0, R24, 0x8, R22 ;  /* 0x0000000818007824 */ /* 0x000fe200078e0216 */
[----:B0-----:R-:W-:Y:S01]  /*22f00*/  SHF.L.U32 R3, R28, 0x1f, RZ ;  /* 0x0000001f1c037819 */ /* 0x001fe200000006ff */
[----:B------:R-:W-:Y:S01]  /*22f10*/  BSSY B0, `(.L_x_2056) ;  /* 0x0000004000007945 */ /* 0x000fe20003800000 */
[----:B------:R-:W-:Y:S02]  /*22f20*/  IMAD R6, R25, -0x80, R37 ;  /* 0xffffff8019067824 */ /* 0x000fe400078e0225 */
[----:B------:R-:W0:Y:S02]  /*22f30*/  SYNCS.PHASECHK.TRANS64.TRYWAIT P0, [R0+URZ+0x28860], R3 ;  /* 0x02886003000075a7 */ /* 0x000e24000800017f */
[----:B0-----:R-:W-:Y:S05]  /*22f40*/  @!P0 BRA `(.L_x_2057) ;  /* 0x0000006c00508947 */ /* 0x001fea0003800000 */
.L_x_2290:
[----:B------:R-:W-:Y:S05]  /*22f50*/  BSYNC B0 ;  /* 0x0000000000007941 */ /* 0x000fea0003800000 */
.L_x_2056:
[----:B------:R-:W1:Y:S01]  /*22f60*/  S2R R2, SR_TID.X ;  /* 0x0000000000027919 */ /* 0x000e620000002100 */
[----:B------:R-:W-:Y:S01]  /*22f70*/  UMOV UR4, 0xffffffff ;  /* 0xffffffff00047882 */ /* 0x000fe20000000000 */
[----:B------:R-:W-:Y:S01]  /*22f80*/  IMAD R9, R24, 0x4000, R36 ;  /* 0x0000400018097824 */ /* 0x000fe200078e0224 */
[----:B-1----:R-:W-:-:S04]  /*22f90*/  LOP3.LUT R2, R2, 0x7f, RZ, 0xc0, !PT ;  /* 0x0000007f02027812 */ /* 0x002fc800078ec0ff */
[----:B------:R-:W-:-:S05]  /*22fa0*/  SHF.R.U32.HI R2, RZ, 0x3, R2 ;  /* 0x00000003ff027819 */ /* 0x000fca0000011602 */
[----:B------:R-:W-:Y:S01]  /*22fb0*/  IMAD.IADD R6, R6, 0x1, -R2 ;  /* 0x0000000106067824 */ /* 0x000fe200078e0a02 */
[----:B------:R-:W-:Y:S06]  /*22fc0*/  BRA.DIV UR4, `(.L_x_2058) ;  /* 0x0000006e04447947 */ /* 0x000fec000b800000 */
[----:B------:R-:W1:Y:S01]  /*22fd0*/  SHFL.IDX PT, R14, R17, RZ, 0x181f ;  /* 0x00181fff110e7589 */ /* 0x000e6200000e0000 */
        /* <DEDUP_REMOVED lines=62> */
.L_x_2308:
        /* <DEDUP_REMOVED lines=11> */
.L_x_2059:
        /* <DEDUP_REMOVED lines=11> */
.L_x_2060:
[----:B------:R1:W-:Y:S01]  /*23520*/  SYNCS.ARRIVE.TRANS64.A1T0 RZ, [R0+URZ+0x28850], RZ ;  /* 0x028850ff00ff79a7 */ /* 0x0003e2000810003f */
[----:B------:R-:W-:-:S05]  /*23530*/  VIADD R24, R24, 0x1 ;  /* 0x0000000118187836 */ /* 0x000fca0000000000 */
[----:B------:R-:W-:-:S04]  /*23540*/  ISETP.NE.AND P0, PT, R24, 0x2, PT ;  /* 0x000000021800780c */ /* 0x000fc80003f05270 */
[----:B------:R-:W-:Y:S02]  /*23550*/  SEL R3, RZ, 0x1, P0 ;  /* 0x00000001ff037807 */ /* 0x000fe40000000000 */
[----:B------:R-:W-:Y:S02]  /*23560*/  SEL R24, R24, RZ, P0 ;  /* 0x000000ff18187207 */ /* 0x000fe40000000000 */
[----:B-1----:R-:W-:-:S07]  /*23570*/  LOP3.LUT R28, R28, R3, RZ, 0x3c, !PT ;  /* 0x000000031c1c7212 */ /* 0x002fce00078e3cff */
.L_x_2017:
[----:B------:R-:W-:Y:S05]  /*23580*/  BSYNC B7 ;  /* 0x0000000000077941 */ /* 0x000fea0003800000 */
.L_x_2015:
        /* <DEDUP_REMOVED lines=11> */
.L_x_2061:
        /* <DEDUP_REMOVED lines=14> */
[----:B------:R-:W-:Y:S01]  /*23720*/  SHFL.IDX PT, R0, R16, RZ, 0x1f ;  /* 0x00001fff10007589 */ /* 0x000fe200000e0000 */
[C---:B------:R-:W-:Y:S02]  /*23730*/  ISETP.GE.U32.AND P4, PT, R8.reuse, 0x8, PT ;  /* 0x000000080800780c */ /* 0x040fe40003f86070 */
[C---:B------:R-:W-:Y:S01]  /*23740*/  ISETP.GE.U32.AND P5, PT, R8.reuse, 0x10, PT ;  /* 0x000000100800780c */ /* 0x040fe20003fa6070 */
[----:B------:R-:W-:Y:S01]  /*23750*/  SHFL.IDX PT, R4, R16, 0x1, 0x1f ;  /* 0x00201f0010047f89 */ /* 0x000fe200000e0000 */
[----:B--2---:R-:W-:Y:S01]  /*23760*/  @!P1 IMAD.MOV.U32 R5, RZ, RZ, R2 ;  /* 0x000000ffff059224 */ /* 0x004fe200078e0002 */
[----:B------:R-:W-:-:S04]  /*23770*/  ISETP.NE.AND P1, PT, R8, RZ, PT ;  /* 0x000000ff0800720c */ /* 0x000fc80003f25270 */
        /* <DEDUP_REMOVED lines=16> */
.L_x_2318:
[----:B------:R-:W-:Y:S02]  /*23880*/  ULDC UR4, c[0x0][0xc38] ;  /* 0x00030e0000047ab9 */ /* 0x000fe40000000800 */
[----:B------:R-:W-:-:S04]  /*23890*/  IMAD.U32 R7, RZ, RZ, UR4 ;  /* 0x00000004ff077e24 */ /* 0x000fc8000f8e00ff */
[----:B--2---:R-:W-:-:S04]  /*238a0*/  IMAD R14, R14, R7, RZ ;  /* 0x000000070e0e7224 */ /* 0x004fc800078e02ff */
[----:B------:R-:W-:-:S05]  /*238b0*/  IMAD.IADD R9, R4, 0x1, R14 ;  /* 0x0000000104097824 */ /* 0x000fca00078e020e */
[----:B------:R-:W-:-:S13]  /*238c0*/  ISETP.GT.AND P6, PT, R9, R0, PT ;  /* 0x000000000900720c */ /* 0x000fda0003fc4270 */
[----:B------:R-:W-:Y:S05]  /*238d0*/  @P6 BRA `(.L_x_2064) ;  /* 0x00000000009c6947 */ /* 0x000fea0003800000 */
.L_x_2069:
        /* <DEDUP_REMOVED lines=14> */
.L_x_2067:
[----:B------:R-:W-:Y:S05]  /*239c0*/  BSYNC B0 ;  /* 0x0000000000007941 */ /* 0x000fea0003800000 */
.L_x_2066:
[----:B------:R-:W-:-:S03]  /*239d0*/  UMOV UR4, 0xffffffff ;  /* 0xffffffff00047882 */ /* 0x000fc60000000000 */
[----:B------:R-:W-:Y:S05]  /*239e0*/  BRA.DIV UR4, `(.L_x_2068) ;  /* 0x00000072045c7947 */ /* 0x000fea000b800000 */
[----:B-----5:R-:W3:Y:S02]  /*239f0*/  SHFL.UP PT, R14, R5, 0x1, RZ ;  /* 0x04200000050e7989 */ /* 0x020ee400000e00ff */
        /* <DEDUP_REMOVED lines=13> */
[----:B-1----:R-:W-:-:S05]  /*23ad0*/  IMAD.IADD R6, R4, 0x1, R7 ;  /* 0x0000000104067824 */ /* 0x002fca00078e0207 */
[----:B------:R1:W2:Y:S02]  /*23ae0*/  SHFL.IDX PT, R14, R6, 0x1f, 0x1f ;  /* 0x03e01f00060e7f89 */ /* 0x0002a400000e0000 */
.L_x_2326:
[----:B------:R-:W-:Y:S02]  /*23af0*/  ULDC UR4, c[0x0][0xc38] ;  /* 0x00030e0000047ab9 */ /* 0x000fe40000000800 */
[----:B------:R-:W-:-:S04]  /*23b00*/  IMAD.U32 R7, RZ, RZ, UR4 ;  /* 0x00000004ff077e24 */ /* 0x000fc8000f8e00ff */
[----:B--2---:R-:W-:-:S04]  /*23b10*/  IMAD R14, R14, R7, RZ ;  /* 0x000000070e0e7224 */ /* 0x004fc800078e02ff */
[----:B------:R-:W-:-:S05]  /*23b20*/  IMAD.IADD R9, R14, 0x1, R9 ;  /* 0x000000010e097824 */ /* 0x000fca00078e0209 */
[----:B------:R-:W-:-:S13]  /*23b30*/  ISETP.GT.AND P6, PT, R9, R0, PT ;  /* 0x000000000900720c */ /* 0x000fda0003fc4270 */
[----:B------:R-:W-:Y:S05]  /*23b40*/  @!P6 BRA `(.L_x_2069) ;  /* 0xfffffffc0064e947 */ /* 0x000fea000383ffff */
.L_x_2064:
        /* <DEDUP_REMOVED lines=8> */
.L_x_2330:
[----:B------:R-:W-:Y:S01]  /*23bd0*/  ISETP.NE.AND P0, PT, R2, RZ, PT ;  /* 0x000000ff0200720c */ /* 0x000fe20003f05270 */
[----:B------:R-:W-:-:S12]  /*23be0*/  IMAD.MOV.U32 R14, RZ, RZ, RZ ;  /* 0x000000ffff0e7224 */ /* 0x000fd800078e00ff */
[----:B------:R-:W-:Y:S05]  /*23bf0*/  @!P0 BRA `(.L_x_2071) ;  /* 0x0000000000108947 */ /* 0x000fea0003800000 */
[----:B------:R-:W-:Y:S01]  /*23c00*/  UMOV UR4, 0xffffffff ;  /* 0xffffffff00047882 */ /* 0x000fe20000000000 */
[----:B------:R-:W-:Y:S02]  /*23c10*/  VIADD R12, R4, 0xffffffff ;  /* 0xffffffff040c7836 */ /* 0x000fe40000000000 */
[----:B------:R-:W-:Y:S05]  /*23c20*/  BRA.DIV UR4, `(.L_x_2072) ;  /* 0x0000007204d07947 */ /* 0x000fea000b800000 */
[----:B------:R4:W0:Y:S02]  /*23c30*/  SHFL.IDX PT, R14, R6, R12, 0x1f ;  /* 0x00001f0c060e7589 */ /* 0x00082400000e0000 */
.L_x_2071:
[----:B------:R-:W5:Y:S01]  /*23c40*/  LDC.64 R2, c[0x0][0xc90] ;  /* 0x00032400ff027b82 */ /* 0x000f620000000a00 */
[----:B------:R-:W-:-:S04]  /*23c50*/  IMAD.IADD R19, R4, 0x1, R19 ;  /* 0x0000000104137824 */ /* 0x000fc800078e0213 */
[----:B-----5:R-:W-:-:S05]  /*23c60*/  IMAD.WIDE R2, R19, 0x4, R2 ;  /* 0x0000000413027825 */ /* 0x020fca00078e0202 */
[----:B-1--4-:R1:W2:Y:S01]  /*23c70*/  LDG.E R6, desc[UR54][R2.64] ;  /* 0x0000003602067981 */ /* 0x0122a2000c1e1900 */
[----:B0-----:R-:W-:Y:S02]  /*23c80*/  IMAD R16, R14, R7, R16 ;  /* 0x000000070e107224 */ /* 0x001fe400078e0210 */
[----:B-1----:R-:W-:Y:S02]  /*23c90*/  IMAD.MOV.U32 R2, RZ, RZ, RZ ;  /* 0x000000ffff027224 */ /* 0x002fe400078e00ff */
[----:B--23--:R-:W-:-:S05]  /*23ca0*/  IMAD R4, R5, R6, RZ ;  /* 0x0000000605047224 */ /* 0x00cfca00078e02ff */
[----:B------:R-:W-:-:S04]  /*23cb0*/  IABS R8, R4 ;  /* 0x0000000400087213 */ /* 0x000fc80000000000 */
[----:B------:R-:W0:Y:S08]  /*23cc0*/  I2F.RP R10, R8 ;  /* 0x00000008000a7306 */ /* 0x000e300000209400 */
[----:B0-----:R-:W0:Y:S02]  /*23cd0*/  MUFU.RCP R10, R10 ;  /* 0x0000000a000a7308 */ /* 0x001e240000001000 */
[----:B0-----:R-:W-:-:S06]  /*23ce0*/  VIADD R11, R10, 0xffffffe ;  /* 0x0ffffffe0a0b7836 */ /* 0x001fcc0000000000 */
[----:B------:R-:W0:Y:S02]  /*23cf0*/  F2I.FTZ.U32.TRUNC.NTZ R3, R11 ;  /* 0x0000000b00037305 */ /* 0x000e24000021f000 */
[----:B0-----:R-:W-:-:S04]  /*23d00*/  IMAD.MOV R9, RZ, RZ, -R3 ;  /* 0x000000ffff097224 */ /* 0x001fc800078e0a03 */
        /* <DEDUP_REMOVED lines=18> */
[----:B------:R-:W-:Y:S02]  /*23e30*/  IMAD R0, R6, R2, RZ ;  /* 0x0000000206007224 */ /* 0x000fe400078e02ff */
[----:B------:R-:W-:Y:S02]  /*23e40*/  IMAD.MOV R2, RZ, RZ, -R2 ;  /* 0x000000ffff027224 */ /* 0x000fe400078e0a02 */
[----:B------:R-:W-:Y:S02]  /*23e50*/  IMAD.MOV R3, RZ, RZ, -R0 ;  /* 0x000000ffff037224 */ /* 0x000fe400078e0a00 */
[----:B------:R-:W-:-:S03]  /*23e60*/  IMAD R9, R4, R2, R9 ;  /* 0x0000000204097224 */ /* 0x000fc600078e0209 */
[----:B------:R-:W-:-:S04]  /*23e70*/  VIADDMNMX R6, R3, R7, R6, PT ;  /* 0x0000000703067246 */ /* 0x000fc80003800106 */
[-C--:B------:R-:W-:Y:S02]  /*23e80*/  IABS R7, R6.reuse ;  /* 0x0000000600077213 */ /* 0x080fe40000000000 */
[----:B------:R-:W-:Y:S02]  /*23e90*/  IABS R4, R6 ;  /* 0x0000000600047213 */ /* 0x000fe40000000000 */
[----:B------:R-:W0:Y:S03]  /*23ea0*/  I2F.RP R8, R7 ;  /* 0x0000000700087306 */ /* 0x000e260000209400 */
[----:B------:R-:W-:-:S05]  /*23eb0*/  IMAD.MOV R4, RZ, RZ, -R4 ;  /* 0x000000ffff047224 */ /* 0x000fca00078e0a04 */
[----:B0-----:R-:W0:Y:S02]  /*23ec0*/  MUFU.RCP R8, R8 ;  /* 0x0000000800087308 */ /* 0x001e240000001000 */
[----:B0-----:R-:W-:-:S06]  /*23ed0*/  VIADD R3, R8, 0xffffffe ;  /* 0x0ffffffe08037836 */ /* 0x001fcc0000000000 */
[----:B------:R-:W0:Y:S02]  /*23ee0*/  F2I.FTZ.U32.TRUNC.NTZ R3, R3 ;  /* 0x0000000300037305 */ /* 0x000e24000021f000 */
[----:B0-----:R-:W-:-:S04]  /*23ef0*/  IMAD.MOV R2, RZ, RZ, -R3 ;  /* 0x000000ffff027224 */ /* 0x001fc800078e0a03 */
[----:B------:R-:W-:Y:S02]  /*23f00*/  IMAD R11, R2, R7, RZ ;  /* 0x00000007020b7224 */ /* 0x000fe400078e02ff */
[----:B------:R-:W-:-:S04]  /*23f10*/  IMAD.MOV.U32 R2, RZ, RZ, RZ ;  /* 0x000000ffff027224 */ /* 0x000fc800078e00ff */
[----:B------:R-:W-:Y:S01]  /*23f20*/  IMAD.HI.U32 R2, R3, R11, R2 ;  /* 0x0000000b03027227 */ /* 0x000fe200078e0002 */
[----:B------:R-:W-:Y:S02]  /*23f30*/  IABS R11, R9 ;  /* 0x00000009000b7213 */ /* 0x000fe40000000000 */
[C---:B------:R-:W-:Y:S01]  /*23f40*/  LOP3.LUT R3, R9.reuse, R6, RZ, 0x3c, !PT ;  /* 0x0000000609037212 */ /* 0x040fe200078e3cff */
[----:B------:R-:W-:Y:S02]  /*23f50*/  IMAD.IADD R9, R9, 0x1, R0 ;  /* 0x0000000109097824 */ /* 0x000fe400078e0200 */
[----:B------:R-:W-:Y:S01]  /*23f60*/  IMAD.HI.U32 R2, R2, R11, RZ ;  /* 0x0000000b02027227 */ /* 0x000fe200078e00ff */
[----:B------:R-:W-:-:S03]  /*23f70*/  ISETP.GE.AND P2, PT, R3, RZ, PT ;  /* 0x000000ff0300720c */ /* 0x000fc60003f46270 */
[----:B------:R-:W-:-:S05]  /*23f80*/  IMAD R4, R2, R4, R11 ;  /* 0x0000000402047224 */ /* 0x000fca00078e020b */
[----:B------:R-:W-:-:S13]  /*23f90*/  ISETP.GT.U32.AND P1, PT, R7, R4, PT ;  /* 0x000000040700720c */ /* 0x000fda0003f24070 */
[----:B------:R-:W-:Y:S02]  /*23fa0*/  @!P1 IMAD.IADD R4, R4, 0x1, -R7 ;  /* 0x0000000104049824 */ /* 0x000fe400078e0a07 */
[----:B------:R-:W-:Y:S01]  /*23fb0*/  @!P1 VIADD R2, R2, 0x1 ;  /* 0x0000000102029836 */ /* 0x000fe20000000000 */
[----:B------:R-:W-:Y:S02]  /*23fc0*/  ISETP.NE.AND P1, PT, R6, RZ, PT ;  /* 0x000000ff0600720c */ /* 0x000fe40003f25270 */
[----:B------:R-:W-:-:S13]  /*23fd0*/  ISETP.GE.U32.AND P0, PT, R4, R7, PT ;  /* 0x000000070400720c */ /* 0x000fda0003f06070 */
[----:B------:R-:W-:-:S04]  /*23fe0*/  @P0 VIADD R2, R2, 0x1 ;  /* 0x0000000102020836 */ /* 0x000fc80000000000 */
[----:B------:R-:W-:Y:S01]  /*23ff0*/  @!P2 IMAD.MOV R2, RZ, RZ, -R2 ;  /* 0x000000ffff02a224 */ /* 0x000fe200078e0a02 */
[----:B------:R-:W-:Y:S01]  /*24000*/  @!P1 LOP3.LUT R2, RZ, R6, RZ, 0x33, !PT ;  /* 0x00000006ff029212 */ /* 0x000fe200078e33ff */
[----:B------:R-:W-:-:S04]  /*24010*/  IMAD.MOV R6, RZ, RZ, -R6 ;  /* 0x000000ffff067224 */ /* 0x000fc800078e0a06 */
[----:B------:R-:W-:Y:S01]  /*24020*/  IMAD R18, R2, R6, R9 ;  /* 0x0000000602127224 */ /* 0x000fe200078e0209 */
[----:B------:R-:W-:-:S05]  /*24030*/  LOP3.LUT R2, RZ, R2, RZ, 0x33, !PT ;  /* 0x00000002ff027212 */ /* 0x000fca00078e33ff */
[----:B------:R-:W-:Y:S01]  /*24040*/  IMAD.IADD R17, R5, 0x1, R2 ;  /* 0x0000000105117824 */ /* 0x000fe200078e0202 */
[----:B------:R-:W-:Y:S06]  /*24050*/  BRA `(.L_x_2073) ;  /* 0x00000000001c7947 */ /* 0x000fec0003800000 */
.L_x_2065:
[----:B------:R-:W-:Y:S01]  /*24060*/  UMOV UR4, URZ ;  /* 0x0000003f00047c82 */ /* 0x000fe20008000000 */
[----:B------:R-:W-:Y:S01]  /*24070*/  UMOV UR5, URZ ;  /* 0x0000003f00057c82 */ /* 0x000fe20008000000 */
[----:B------:R-:W-:Y:S01]  /*24080*/  ULDC UR6, c[0x0][0xc3c] ;  /* 0x00030f0000067ab9 */ /* 0x000fe20000000800 */
[----:B------:R-:W-:Y:S02]  /*24090*/  IMAD.MOV.U32 R16, RZ, RZ, R0 ;  /* 0x000000ffff107224 */ /* 0x000fe400078e0000 */
[----:B------:R-:W-:Y:S02]  /*240a0*/  IMAD.U32 R17, RZ, RZ, UR4 ;  /* 0x00000004ff117e24 */ /* 0x000fe4000f8e00ff */
[----:B------:R-:W-:Y:S02]  /*240b0*/  IMAD.U32 R18, RZ, RZ, UR5 ;  /* 0x00000005ff127e24 */ /* 0x000fe4000f8e00ff */
[----:B------:R-:W-:-:S07]  /*240c0*/  IMAD.U32 R19, RZ, RZ, UR6 ;  /* 0x00000006ff137e24 */ /* 0x000fce000f8e00ff */
.L_x_2073:
        /* <DEDUP_REMOVED lines=10> */
.L_x_2062:
[----:B------:R-:W-:Y:S02]  /*24170*/  ULDC UR4, c[0x0][0xc3c] ;  /* 0x00030f0000047ab9 */ /* 0x000fe40000000800 */
[----:B--2---:R-:W-:-:S13]  /*24180*/  ISETP.GE.AND P0, PT, R19, UR4, PT ;  /* 0x0000000413007c0c */ /* 0x004fda000bf06270 */
[----:B------:R-:W-:Y:S05]  /*24190*/  @!P0 BRA `(.L_x_2074) ;  /* 0xffffff9c00688947 */ /* 0x000fea000383ffff */
[----:B------:R-:W-:Y:S05]  /*241a0*/  BSYNC B8 ;  /* 0x0000000000087941 */ /* 0x000fea0003800000 */
.L_x_1959:
[----:B------:R-:W2:Y:S01]  /*241b0*/  LDL.LU R0, [R1+0x20] ;  /* 0x0000200001007983 */ /* 0x000ea20000300800 */
[----:B------:R-:W-:Y:S01]  /*241c0*/  BSSY B0, `(.L_x_2075) ;  /* 0x000000b000007945 */ /* 0x000fe20003800000 */
[----:B------:R-:W4:Y:S01]  /*241d0*/  S2R R5, SR_CgaCtaId ;  /* 0x0000000000057919 */ /* 0x000f220000008800 */
[----:B--2---:R-:W-:-:S05]  /*241e0*/  VIADD R0, R0, 0x1 ;  /* 0x0000000100007836 */ /* 0x004fca0000000000 */
[----:B0-----:R-:W-:-:S04]  /*241f0*/  LEA.HI R2, R0, R0, RZ, 0x1 ;  /* 0x0000000000027211 */ /* 0x001fc800078f08ff */
[----:B------:R-:W-:Y:S02]  /*24200*/  LOP3.LUT R3, R2, 0xfffffffe, RZ, 0xc0, !PT ;  /* 0xfffffffe02037812 */ /* 0x000fe400078ec0ff */
[----:B------:R-:W-:-:S03]  /*24210*/  MOV R2, 0x400 ;  /* 0x0000040000027802 */ /* 0x000fc60000000f00 */
[----:B------:R-:W-:Y:S01]  /*24220*/  IMAD.IADD R0, R0, 0x1, -R3 ;  /* 0x0000000100007824 */ /* 0x000fe200078e0a03 */
[----:B----4-:R-:W-:-:S04]  /*24230*/  LEA R7, R5, R2, 0x18 ;  /* 0x0000000205077211 */ /* 0x010fc800078ec0ff */
[----:B------:R-:W-:-:S04]  /*24240*/  SHF.L.U32 R0, R0, 0x1f, RZ ;  /* 0x0000001f00007819 */ /* 0x000fc800000006ff */
[----:B------:R-:W0:Y:S02]  /*24250*/  SYNCS.PHASECHK.TRANS64.TRYWAIT P0, [R7+URZ+0x28820], R0 ;  /* 0x02882000070075a7 */ /* 0x000e24000800017f */
[----:B0-----:R-:W-:Y:S05]  /*24260*/  @!P0 BRA `(.L_x_2076) ;  /* 0x0000006c00648947 */ /* 0x001fea0003800000 */
.L_x_2333:
[----:B------:R-:W-:Y:S05]  /*24270*/  BSYNC B0 ;  /* 0x0000000000007941 */ /* 0x000fea0003800000 */
.L_x_2075:
[----:B------:R-:W-:-:S03]  /*24280*/  UMOV UR4, 0xffffffff ;  /* 0xffffffff00047882 */ /* 0x000fc60000000000 */
[----:B------:R-:W-:Y:S05]  /*24290*/  BRA.DIV UR4, `(.L_x_2077) ;  /* 0x0000006e046c7947 */ /* 0x000fea000b800000 */
[----:B0-----:R-:W0:Y:S02]  /*242a0*/  S2R R0, SR_TID.X ;  /* 0x0000000000007919 */ /* 0x001e240000002100 */
[----:B0-----:R-:W-:-:S04]  /*242b0*/  SHF.R.U32.HI R0, RZ, 0x5, R0 ;  /* 0x00000005ff007819 */ /* 0x001fc80000011600 */
[----:B------:R-:W-:-:S05]  /*242c0*/  LOP3.LUT R0, R0, 0x3, RZ, 0xc0, !PT ;  /* 0x0000000300007812 */ /* 0x000fca00078ec0ff */
[----:B------:R0:W2:Y:S02]  /*242d0*/  SHFL.IDX PT, R14, R0, RZ, 0x1f ;  /* 0x00001fff000e7589 */ /* 0x0000a400000e0000 */
.L_x_2336:
[----:B--2---:R-:W-:-:S13]  /*242e0*/  ISETP.NE.AND P0, PT, R14, RZ, PT ;  /* 0x000000ff0e00720c */ /* 0x004fda0003f05270 */
[----:B------:R-:W-:Y:S05]  /*242f0*/  @P0 BRA `(.L_x_1667) ;  /* 0x0000000000880947 */ /* 0x000fea0003800000 */
[----:B------:R-:W-:-:S03]  /*24300*/  UMOV UR4, 0xffffffff ;  /* 0xffffffff00047882 */ /* 0x000fc60000000000 */
[----:B------:R-:W-:Y:S05]  /*24310*/  BRA.DIV UR4, `(.L_x_2078) ;  /* 0x0000006e04807947 */ /* 0x000fea000b800000 */
[----:B------:R-:W-:-:S13]  /*24320*/  ELECT P6, URZ, PT ;  /* 0x00000000003f782f */ /* 0x000fda00038c0000 */
.L_x_2339:
[----:B------:R-:W-:Y:S05]  /*24330*/  @!P6 BRA `(.L_x_1667) ;  /* 0x000000000078e947 */ /* 0x000fea0003800000 */
[----:B------:R-:W-:-:S06]  /*24340*/  ULOP3.LUT UR4, UR36, 0x2, URZ, 0xfc, !UPT ;  /* 0x0000000224047892 */ /* 0x000fcc000f8efc3f */
[----:B0-----:R-:W-:-:S05]  /*24350*/  IMAD.U32 R0, RZ, RZ, UR4 ;  /* 0x00000004ff007e24 */ /* 0x001fca000f8e00ff */
[----:B------:R-:W-:-:S13]  /*24360*/  ISETP.NE.AND P0, PT, R0, 0x3, PT ;  /* 0x000000030000780c */ /* 0x000fda0003f05270 */
[----:B------:R-:W-:Y:S05]  /*24370*/  @!P0 BRA `(.L_x_2079) ;  /* 0x0000000000048947 */ /* 0x000fea0003800000 */
[----:B------:R-:W-:Y:S01]  /*24380*/  BPT.TRAP 0x1 ;  /* 0x000000040000795c */ /* 0x000fe20000300000 */
.L_x_2079:
[----:B------:R-:W-:Y:S01]  /*24390*/  IMAD R5, R24, 0x8, R7 ;  /* 0x0000000818057824 */ /* 0x000fe200078e0207 */
[----:B------:R-:W-:Y:S01]  /*243a0*/  SHF.L.U32 R0, R28, 0x1f, RZ ;  /* 0x0000001f1c007819 */ /* 0x000fe200000006ff */
[----:B------:R-:W-:-:S03]  /*243b0*/  VIADD R24, R24, 0x1 ;  /* 0x0000000118187836 */ /* 0x000fc60000000000 */
[----:B------:R-:W0:Y:S02]  /*243c0*/  SYNCS.PHASECHK.TRANS64.TRYWAIT P1, [R5+URZ+0x28840], R0 ;  /* 0x02884000050075a7 */ /* 0x000e24000802017f */
[----:B------:R-:W-:-:S04]  /*243d0*/  ISETP.NE.AND P2, PT, R24, 0x2, PT ;  /* 0x000000021800780c */ /* 0x000fc80003f45270 */
[----:B------:R-:W-:Y:S01]  /*243e0*/  SEL R3, RZ, 0x1, P2 ;  /* 0x00000001ff037807 */ /* 0x000fe20001000000 */
[----:B0-----:R-:W-:Y:S08]  /*243f0*/  @!P1 BRA `(.L_x_2080) ;  /* 0x0000006c00689947 */ /* 0x001ff00003800000 */
.L_x_2340:
[----:B------:R-:W-:Y:S02]  /*24400*/  SEL R24, R24, RZ, P2 ;  /* 0x000000ff18187207 */ /* 0x000fe40001000000 */
[----:B------:R-:W-:Y:S01]  /*24410*/  LOP3.LUT R2, R28, R3, RZ, 0x3c, !PT ;  /* 0x000000031c027212 */ /* 0x000fe200078e3cff */
[----:B------:R-:W-:Y:S06]  /*24420*/  @!P0 BRA `(.L_x_2081) ;  /* 0x0000000000048947 */ /* 0x000fec0003800000 */
[----:B------:R-:W-:Y:S01]  /*24430*/  BPT.TRAP 0x1 ;  /* 0x000000040000795c */ /* 0x000fe20000300000 */
.L_x_2081:
[----:B------:R-:W-:Y:S01]  /*24440*/  IMAD R3, R24, 0x8, R7 ;  /* 0x0000000818037824 */ /* 0x000fe200078e0207 */
[----:B------:R-:W-:-:S04]  /*24450*/  SHF.L.U32 R2, R2, 0x1f, RZ ;  /* 0x0000001f02027819 */ /* 0x000fc800000006ff */
[----:B------:R-:W2:Y:S02]  /*24460*/  SYNCS.PHASECHK.TRANS64.TRYWAIT P1, [R3+URZ+0x28840], R2 ;  /* 0x02884002030075a7 */ /* 0x000ea4000802017f */
[----:B--2---:R-:W-:Y:S05]  /*24470*/  @!P1 BRA `(.L_x_2082) ;  /* 0x0000006c005c9947 */ /* 0x004fea0003800000 */
.L_x_2341:
[----:B------:R-:W-:Y:S05]  /*24480*/  @!P0 BRA `(.L_x_2083) ;  /* 0x0000000000048947 */ /* 0x000fea0003800000 */
[----:B------:R-:W-:Y:S01]  /*24490*/  BPT.TRAP 0x1 ;  /* 0x000000040000795c */ /* 0x000fe20000300000 */
.L_x_2083:
[----:B------:R-:W4:Y:S02]  /*244a0*/  SYNCS.PHASECHK.TRANS64.TRYWAIT P1, [R5+URZ+0x28860], R0 ;  /* 0x02886000050075a7 */ /* 0x000f24000802017f */
[----:B----4-:R-:W-:Y:S05]  /*244b0*/  @!P1 BRA `(.L_x_2084) ;  /* 0x0000006c00609947 */ /* 0x010fea0003800000 */
.L_x_2342:
[----:B------:R-:W-:Y:S05]  /*244c0*/  @!P0 BRA `(.L_x_2085) ;  /* 0x0000000000048947 */ /* 0x000fea0003800000 */
[----:B------:R-:W-:Y:S01]  /*244d0*/  BPT.TRAP 0x1 ;  /* 0x000000040000795c */ /* 0x000fe20000300000 */
.L_x_2085:
[----:B------:R0:W0:Y:S02]  /*244e0*/  SYNCS.PHASECHK.TRANS64.TRYWAIT P0, [R3+URZ+0x28860], R2 ;  /* 0x02886002030075a7 */ /* 0x000024000800017f */
[----:B0-----:R-:W-:Y:S05]  /*244f0*/  @!P0 NANOSLEEP.SYNCS 0x989680 ;  /* 0x009896800000895d */ /* 0x001fea0003900000 */
[----:B------:R-:W0:Y:S02]  /*24500*/  @!P0 SYNCS.PHASECHK.TRANS64 P0, [R3+URZ+0x28860], R2 ;  /* 0x02886002030085a7 */ /* 0x000e24000800007f */
[----:B0-----:R-:W-:Y:S05]  /*24510*/  @!P0 BRA `(.L_x_2085) ;  /* 0xfffffffc00f08947 */ /* 0x001fea000383ffff */
.L_x_1667:
[----:B------:R-:W-:Y:S05]  /*24520*/  BSYNC B9 ;  /* 0x0000000000097941 */ /* 0x000fea0003800000 */
.L_x_1664:
[----:B------:R-:W-:Y:S05]  /*24530*/  EXIT ;  /* 0x000000000000794d */ /* 0x000fea0003800000 */
.L_x_1697:
[----:B0-----:R0:W1:Y:S02]  /*24540*/  SYNCS.PHASECHK.TRANS64.TRYWAIT P6, [R91+URZ+0x28890], R102 ;  /* 0x028890665b0075a7 */ /* 0x00106400080c017f */
[----:B-1----:R-:W-:Y:S05]  /*24550*/  @!P6 NANOSLEEP.SYNCS 0x989680 ;  /* 0x009896800000e95d */ /* 0x002fea0003900000 */
[----:B------:R-:W1:Y:S02]  /*24560*/  @!P6 SYNCS.PHASECHK.TRANS64 P6, [R91+URZ+0x28890], R102 ;  /* 0x028890665b00e5a7 */ /* 0x000e6400080c007f */
[----:B-1----:R-:W-:Y:S05]  /*24570*/  @!P6 BRA `(.L_x_1697) ;  /* 0xfffffffc00f0e947 */ /* 0x002fea000383ffff */
[----:B------:R-:W-:Y:S05]  /*24580*/  BRA `(.L_x_2086) ;  /* 0xfffffdec00947947 */ /* 0x000fea000383ffff */
.L_x_1698:
        /* <DEDUP_REMOVED lines=8> */
.L_x_2088:
[----:B------:R-:W-:Y:S05]  /*24610*/  BSYNC B1 ;  /* 0x0000000000017941 */ /* 0x000fea0003800000 */
.L_x_2087:
        /* <DEDUP_REMOVED lines=8> */
.L_x_2089:
[----:B------:R-:W-:Y:S01]  /*246a0*/  IMAD.MOV.U32 R105, RZ, RZ, R14 ;  /* 0x000000ffff697224 */ /* 0x000fe200078e000e */
[----:B------:R-:W-:Y:S06]  /*246b0*/  BRA `(.L_x_2090) ;  /* 0xfffffdec005c7947 */ /* 0x000fec000383ffff */
.L_x_1707:
        /* <DEDUP_REMOVED lines=8> */
.L_x_2092:
[----:B------:R-:W-:Y:S05]  /*24740*/  BSYNC B1 ;  /* 0x0000000000017941 */ /* 0x000fea0003800000 */
.L_x_2091:
        /* <DEDUP_REMOVED lines=8> */
.L_x_2093:
[----:B------:R-:W-:Y:S01]  /*247d0*/  IMAD.MOV.U32 R73, RZ, RZ, R14 ;  /* 0x000000ffff497224 */ /* 0x000fe200078e000e */
[----:B------:R-:W-:Y:S06]  /*247e0*/  BRA `(.L_x_2094) ;  /* 0xfffffdf000f07947 */ /* 0x000fec000383ffff */
.L_x_1716:
        /* <DEDUP_REMOVED lines=8> */
.L_x_2096:
[----:B------:R-:W-:Y:S05]  /*24870*/  BSYNC B1 ;  /* 0x0000000000017941 */ /* 0x000fea0003800000 */
.L_x_2095:
        /* <DEDUP_REMOVED lines=8> */
.L_x_2097:
[----:B------:R-:W-:Y:S01]  /*24900*/  IMAD.MOV.U32 R63, RZ, RZ, R14 ;  /* 0x000000ffff3f7224 */ /* 0x000fe200078e000e */
[----:B------:R-:W-:Y:S06]  /*24910*/  BRA `(.L_x_2098) ;  /* 0xfffffdf800847947 */ /* 0x000fec000383ffff */
.L_x_1725:
        /* <DEDUP_REMOVED lines=8> */
.L_x_2100:
[----:B------:R-:W-:Y:S05]  /*249a0*/  BSYNC B1 ;  /* 0x0000000000017941 */ /* 0x000fea0003800000 */
.L_x_2099:
        /* <DEDUP_REMOVED lines=8> */
.L_x_2101:
[----:B------:R-:W-:Y:S01]  /*24a30*/  IMAD.MOV.U32 R53, RZ, RZ, R14 ;  /* 0x000000ffff357224 */ /* 0x000fe200078e000e */
[----:B------:R-:W-:Y:S06]  /*24a40*/  BRA `(.L_x_2102) ;  /* 0xfffffe0000147947 */ /* 0x000fec000383ffff */
.L_x_1737:
[----:B--2---:R2:W3:Y:S02]  /*24a50*/  SYNCS.PHASECHK.TRANS64.TRYWAIT P4, [R91+URZ+0x28890], R102 ;  /* 0x028890665b0075a7 */ /* 0x0044e4000808017f */
[----:B---3--:R-:W-:Y:S05]  /*24a60*/  @!P4 NANOSLEEP.SYNCS 0x989680 ;  /* 0x009896800000c95d */ /* 0x008fea0003900000 */
[----:B------:R-:W3:Y:S02]  /*24a70*/  @!P4 SYNCS.PHASECHK.TRANS64 P4, [R91+URZ+0x28890], R102 ;  /* 0x028890665b00c5a7 */ /* 0x000ee4000808007f */
[----:B---3--:R-:W-:Y:S05]  /*24a80*/  @!P4 BRA `(.L_x_1737) ;  /* 0xfffffffc00f0c947 */ /* 0x008fea000383ffff */
[----:B------:R-:W-:Y:S05]  /*24a90*/  BRA `(.L_x_2103) ;  /* 0xfffffe1000407947 */ /* 0x000fea000383ffff */
.L_x_1738:
[----:B------:R-:W-:Y:S01]  /*24aa0*/  BSSY B1, `(.L_x_2104) ;  /* 0x0000008000017945 */ /* 0x000fe20003800000 */
[----:B------:R-:W-:Y:S02]  /*24ab0*/  IMAD.MOV.U32 R13, RZ, RZ, R103 ;  /* 0x000000ffff0d7224 */ /* 0x000fe400078e0067 */
[----:B------:R-:W-:Y:S02]  /*24ac0*/  IMAD.MOV.U32 R12, RZ, RZ, RZ ;  /* 0x000000ffff0c7224 */ /* 0x000fe400078e00ff */
[----:B------:R-:W-:Y:S02]  /*24ad0*/  IMAD.MOV.U32 R11, RZ, RZ, 0x181f ;  /* 0x0000181fff0b7424 */ /* 0x000fe400078e00ff */
[----:B------:R-:W-:-:S07]  /*24ae0*/  IMAD.MOV.U32 R15, RZ, RZ, -0x1 ;  /* 0xffffffffff0f7424 */ /* 0x000fce00078e00ff */
[----:B0-2---:R-:W-:Y:S05]  /*24af0*/  WARPSYNC.COLLECTIVE R15, `(.L_x_2105) ;  /* 0x000000000f087348 */ /* 0x005fea0003c00000 */
[----:B------:R1:W3:Y:S02]  /*24b00*/  SHFL.IDX P6, R14, R13, R12, R11 ;  /* 0x0000000c0d0e7389 */ /* 0x0002e400000c000b */
[----:B0123--:R-:W-:Y:S01]  /*24b10*/  ENDCOLLECTIVE ;  /* 0x000000000000791b */ /* 0x00ffe20003800000 */
.L_x_2105:
[----:B------:R-:W-:Y:S05]  /*24b20*/  BSYNC B1 ;  /* 0x0000000000017941 */ /* 0x000fea0003800000 */
.L_x_2104:
        /* <DEDUP_REMOVED lines=8> */
.L_x_2106:
[----:B------:R-:W-:Y:S01]  /*24bb0*/  IMAD.MOV.U32 R106, RZ, RZ, R14 ;  /* 0x000000ffff6a7224 */ /* 0x000fe200078e000e */
[----:B------:R-:W-:Y:S06]  /*24bc0*/  BRA `(.L_x_2107) ;  /* 0xfffffe10000c7947 */ /* 0x000fec000383ffff */
.L_x_1743:
[----:B------:R-:W-:Y:S01]  /*24bd0*/  BSSY B1, `(.L_x_2108) ;  /* 0x0000008000017945 */ /* 0x000fe20003800000 */
[----:B0-----:R-:W-:Y:S02]  /*24be0*/  IMAD.MOV.U32 R13, RZ, RZ, R103 ;  /* 0x000000ffff0d7224 */ /* 0x001fe400078e0067 */
[----:B------:R-:W-:Y:S02]  /*24bf0*/  IMAD.MOV.U32 R12, RZ, RZ, 0x1 ;  /* 0x00000001ff0c7424 */ /* 0x000fe400078e00ff */
[----:B------:R-:W-:Y:S02]  /*24c00*/  IMAD.MOV.U32 R11, RZ, RZ, 0x181f ;  /* 0x0000181fff0b7424 */ /* 0x000fe400078e00ff */
[----:B------:R-:W-:-:S07]  /*24c10*/  IMAD.MOV.U32 R15, RZ, RZ, -0x1 ;  /* 0xffffffffff0f7424 */ /* 0x000fce00078e00ff */
[----:B-1234-:R-:W-:Y:S05]  /*24c20*/  WARPSYNC.COLLECTIVE R15, `(.L_x_2109) ;  /* 0x000000000f087348 */ /* 0x01efea0003c00000 */
[----:B------:R0:W0:Y:S02]  /*24c30*/  SHFL.IDX P6, R14, R13, R12, R11 ;  /* 0x0000000c0d0e7389 */ /* 0x00002400000c000b */
[----:B01234-:R-:W-:Y:S01]  /*24c40*/  ENDCOLLECTIVE ;  /* 0x000000000000791b */ /* 0x01ffe20003800000 */
.L_x_2109:
[----:B------:R-:W-:Y:S05]  /*24c50*/  BSYNC B1 ;  /* 0x0000000000017941 */ /* 0x000fea0003800000 */
.L_x_2108:
        /* <DEDUP_REMOVED lines=8> */
.L_x_2110:
[----:B------:R-:W-:Y:S01]  /*24ce0*/  IMAD.MOV.U32 R50, RZ, RZ, R14 ;  /* 0x000000ffff327224 */ /* 0x000fe200078e000e */
[----:B------:R-:W-:Y:S06]  /*24cf0*/  BRA `(.L_x_2111) ;  /* 0xfffffe1400bc7947 */ /* 0x000fec000383ffff */
.L_x_1748:
        /* <DEDUP_REMOVED lines=8> */
.L_x_2113:
[----:B------:R-:W-:Y:S05]  /*24d80*/  BSYNC B1 ;  /* 0x0000000000017941 */ /* 0x000fea0003800000 */
.L_x_2112:
        /* <DEDUP_REMOVED lines=8> */
.L_x_2114:
[----:B------:R-:W-:Y:S05]  /*24e10*/  BRA `(.L_x_2115) ;  /* 0xfffffe1c00707947 */ /* 0x000fea000383ffff */
.L_x_1753:
        /* <DEDUP_REMOVED lines=8> */
.L_x_2117:
[----:B------:R-:W-:Y:S05]  /*24ea0*/  BSYNC B1 ;  /* 0x0000000000017941 */ /* 0x000fea0003800000 */
.L_x_2116:
        /* <DEDUP_REMOVED lines=8> */
.L_x_2118:
[----:B------:R-:W-:Y:S01]  /*24f30*/  IMAD.MOV.U32 R108, RZ, RZ, R14 ;  /* 0x000000ffff6c7224 */ /* 0x000fe200078e000e */
[----:B------:R-:W-:Y:S06]  /*24f40*/  BRA `(.L_x_2119) ;  /* 0xfffffe2400287947 */ /* 0x000fec000383ffff */
.L_x_1758:
[----:B0-----:R0:W1:Y:S02]  /*24f50*/  SYNCS.PHASECHK.TRANS64.TRYWAIT P3, [R91+URZ+0x28890], R102 ;  /* 0x028890665b0075a7 */ /* 0x001064000806017f */
[----:B-1----:R-:W-:Y:S05]  /*24f60*/  @!P3 NANOSLEEP.SYNCS 0x989680 ;  /* 0x009896800000b95d */ /* 0x002fea0003900000 */
[----:B------:R-:W1:Y:S02]  /*24f70*/  @!P3 SYNCS.PHASECHK.TRANS64 P3, [R91+URZ+0x28890], R102 ;  /* 0x028890665b00b5a7 */ /* 0x000e64000806007f */
[----:B-1----:R-:W-:Y:S05]  /*24f80*/  @!P3 BRA `(.L_x_1758) ;  /* 0xfffffffc00f0b947 */ /* 0x002fea000383ffff */
[----:B------:R-:W-:Y:S05]  /*24f90*/  BRA `(.L_x_2120) ;  /* 0xfffffe2c002c7947 */ /* 0x000fea000383ffff */
.L_x_1759:
        /* <DEDUP_REMOVED lines=8> */
.L_x_2122:
[----:B------:R-:W-:Y:S05]  /*25020*/  BSYNC B1 ;  /* 0x0000000000017941 */ /* 0x000fea0003800000 */
.L_x_2121:
        /* <DEDUP_REMOVED lines=8> */
.L_x_2123:
[----:B------:R-:W-:Y:S05]  /*250b0*/  BRA `(.L_x_2124) ;  /* 0xfffffe2c00547947 */ /* 0x000fea000383ffff */
.L_x_1762:
        /* <DEDUP_REMOVED lines=8> */
.L_x_2126:
[----:B------:R-:W-:Y:S05]  /*25140*/  BSYNC B1 ;  /* 0x0000000000017941 */ /* 0x000fea0003800000 */
.L_x_2125:
        /* <DEDUP_REMOVED lines=8> */
.L_x_2127:
[----:B------:R-:W-:Y:S05]  /*251d0*/  BRA `(.L_x_2128) ;  /* 0xfffffe2c00547947 */ /* 0x000fea000383ffff */
.L_x_1765:
        /* <DEDUP_REMOVED lines=8> */
.L_x_2130:
[----:B------:R-:W-:Y:S05]  /*25260*/  BSYNC B1 ;  /* 0x0000000000017941 */ /* 0x000fea0003800000 */
.L_x_2129:
        /* <DEDUP_REMOVED lines=8> */
.L_x_2131:
[----:B------:R-:W-:Y:S05]  /*252f0*/  BRA `(.L_x_2132) ;  /* 0xfffffe2c00587947 */ /* 0x000fea000383ffff */
.L_x_1768:
        /* <DEDUP_REMOVED lines=8> */
.L_x_2134:
[----:B------:R-:W-:Y:S05]  /*25380*/  BSYNC B1 ;  /* 0x0000000000017941 */ /* 0x000fea0003800000 */
.L_x_2133:
        /* <DEDUP_REMOVED lines=8> */
.L_x_2135:
[----:B------:R-:W-:Y:S05]  /*25410*/  BRA `(.L_x_2136) ;  /* 0xfffffe2c005c7947 */ /* 0x000fea000383ffff */
.L_x_1772:
[----:B------:R0:W0:Y:S02]  /*25420*/  SYNCS.PHASECHK.TRANS64.TRYWAIT P4, [R91+URZ+0x288b0], R102 ;  /* 0x0288b0665b0075a7 */ /* 0x000024000808017f */
[----:B0-----:R-:W-:Y:S05]  /*25430*/  @!P4 NANOSLEEP.SYNCS 0x989680 ;  /* 0x009896800000c95d */ /* 0x001fea0003900000 */
[----:B------:R-:W0:Y:S02]  /*25440*/  @!P4 SYNCS.PHASECHK.TRANS64 P4, [R91+URZ+0x288b0], R102 ;  /* 0x0288b0665b00c5a7 */ /* 0x000e24000808007f */
[----:B0-----:R-:W-:Y:S05]  /*25450*/  @!P4 BRA `(.L_x_1772) ;  /* 0xfffffffc00f0c947 */ /* 0x001fea000383ffff */
[----:B------:R-:W-:Y:S05]  /*25460*/  BRA `(.L_x_2137) ;  /* 0xfffffe2c00d87947 */ /* 0x000fea000383ffff */
.L_x_1792:
[----:B------:R-:W-:Y:S01]  /*25470*/  BSSY B0, `(.L_x_2138) ;  /* 0x0000008000007945 */ /* 0x000fe20003800000 */
[----:B--2---:R-:W-:Y:S02]  /*25480*/  IMAD.MOV.U32 R13, RZ, RZ, R218 ;  /* 0x000000ffff0d7224 */ /* 0x004fe400078e00da */
[----:B------:R-:W-:Y:S02]  /*25490*/  IMAD.MOV.U32 R12, RZ, RZ, RZ ;  /* 0x000000ffff0c7224 */ /* 0x000fe400078e00ff */
[----:B------:R-:W-:Y:S02]  /*254a0*/  IMAD.MOV.U32 R11, RZ, RZ, 0x1f ;  /* 0x0000001fff0b7424 */ /* 0x000fe400078e00ff */
[----:B------:R-:W-:-:S07]  /*254b0*/  IMAD.MOV.U32 R15, RZ, RZ, -0x1 ;  /* 0xffffffffff0f7424 */ /* 0x000fce00078e00ff */
[----:B-1---5:R-:W-:Y:S05]  /*254c0*/  WARPSYNC.COLLECTIVE R15, `(.L_x_2139) ;  /* 0x000000000f087348 */ /* 0x022fea0003c00000 */
[----:B------:R0:W2:Y:S02]  /*254d0*/  SHFL.IDX P6, R14, R13, R12, R11 ;  /* 0x0000000c0d0e7389 */ /* 0x0000a400000c000b */
[----:B012--5:R-:W-:Y:S01]  /*254e0*/  ENDCOLLECTIVE ;  /* 0x000000000000791b */ /* 0x027fe20003800000 */
.L_x_2139:
[----:B------:R-:W-:Y:S05]  /*254f0*/  BSYNC B0 ;  /* 0x0000000000007941 */ /* 0x000fea0003800000 */
.L_x_2138:
[----:B------:R-:W-:Y:S01]  /*25500*/  IMAD.MOV.U32 R194, RZ, RZ, R14 ;  /* 0x000000ffffc27224 */ /* 0x000fe200078e000e */
[----:B------:R-:W-:Y:S06]  /*25510*/  BRA `(.L_x_2140) ;  /* 0xfffffe3c001c7947 */ /* 0x000fec000383ffff */
.L_x_1802:
[----:B------:R-:W-:Y:S01]  /*25520*/  BSSY B1, `(.L_x_2141) ;  /* 0x0000008000017945 */ /* 0x000fe20003800000 */
[----:B------:R-:W-:Y:S02]  /*25530*/  IMAD.MOV.U32 R13, RZ, RZ, R6 ;  /* 0x000000ffff0d7224 */ /* 0x000fe400078e0006 */
[----:B------:R-:W-:Y:S02]  /*25540*/  IMAD.MOV.U32 R12, RZ, RZ, RZ ;  /* 0x000000ffff0c7224 */ /* 0x000fe400078e00ff */
[----:B------:R-:W-:Y:S02]  /*25550*/  IMAD.MOV.U32 R11, RZ, RZ, 0x181f ;  /* 0x0000181fff0b7424 */ /* 0x000fe400078e00ff */
[----:B------:R-:W-:-:S07]  /*25560*/  IMAD.MOV.U32 R15, RZ, RZ, -0x1 ;  /* 0xffffffffff0f7424 */ /* 0x000fce00078e00ff */
[----:B01----:R-:W-:Y:S05]  /*25570*/  WARPSYNC.COLLECTIVE R15, `(.L_x_2142) ;  /* 0x000000000f087348 */ /* 0x003fea0003c00000 */
[----:B------:R2:W3:Y:S02]  /*25580*/  SHFL.IDX P6, R14, R13, R12, R11 ;  /* 0x0000000c0d0e7389 */ /* 0x0004e400000c000b */
[----:B0123--:R-:W-:Y:S01]  /*25590*/  ENDCOLLECTIVE ;  /* 0x000000000000791b */ /* 0x00ffe20003800000 */
.L_x_2142:
[----:B------:R-:W-:Y:S05]  /*255a0*/  BSYNC B1 ;  /* 0x0000000000017941 */ /* 0x000fea0003800000 */
.L_x_2141:
        /* <DEDUP_REMOVED lines=8> */
.L_x_2143:
[----:B------:R-:W-:Y:S02]  /*25630*/  IMAD.MOV.U32 R13, RZ, RZ, R8 ;  /* 0x000000ffff0d7224 */ /* 0x000fe400078e0008 */
[----:B------:R-:W-:-:S07]  /*25640*/  IMAD.MOV.U32 R3, RZ, RZ, R14 ;  /* 0x000000ffff037224 */ /* 0x000fce00078e000e */
[----:B------:R-:W-:Y:S05]  /*25650*/  WARPSYNC.COLLECTIVE R15, `(.L_x_2144) ;  /* 0x000000000f087348 */ /* 0x000fea0003c00000 */
[----:B------:R0:W1:Y:S02]  /*25660*/  SHFL.IDX P6, R14, R13, R12, R11 ;  /* 0x0000000c0d0e7389 */ /* 0x00006400000c000b */
[----:B01----:R-:W-:Y:S01]  /*25670*/  ENDCOLLECTIVE ;  /* 0x000000000000791b */ /* 0x003fe20003800000 */
.L_x_2144:
[----:B------:R-:W-:Y:S02]  /*25680*/  IMAD.MOV.U32 R13, RZ, RZ, R7 ;  /* 0x000000ffff0d7224 */ /* 0x000fe400078e0007 */
[----:B------:R-:W-:-:S07]  /*25690*/  IMAD.MOV.U32 R4, RZ, RZ, R14 ;  /* 0x000000ffff047224 */ /* 0x000fce00078e000e */
[----:B------:R-:W-:Y:S05]  /*256a0*/  WARPSYNC.COLLECTIVE R15, `(.L_x_2145) ;  /* 0x000000000f087348 */ /* 0x000fea0003c00000 */
[----:B------:R0:W1:Y:S02]  /*256b0*/  SHFL.IDX P6, R14, R13, R12, R11 ;  /* 0x0000000c0d0e7389 */ /* 0x00006400000c000b */
[----:B01----:R-:W-:Y:S01]  /*256c0*/  ENDCOLLECTIVE ;  /* 0x000000000000791b */ /* 0x003fe20003800000 */
.L_x_2145:
[----:B------:R-:W-:Y:S05]  /*256d0*/  BRA `(.L_x_2146) ;  /* 0xfffffe4000707947 */ /* 0x000fea000383ffff */
.L_x_1805:
[----:B------:R-:W-:Y:S01]  /*256e0*/  BSSY B1, `(.L_x_2147) ;  /* 0x0000008000017945 */ /* 0x000fe20003800000 */
[----:B-1----:R-:W-:Y:S02]  /*256f0*/  IMAD.MOV.U32 R13, RZ, RZ, R6 ;  /* 0x000000ffff0d7224 */ /* 0x002fe400078e0006 */
[----:B------:R-:W-:Y:S02]  /*25700*/  IMAD.MOV.U32 R12, RZ, RZ, 0x1 ;  /* 0x00000001ff0c7424 */ /* 0x000fe400078e00ff */
[----:B------:R-:W-:Y:S02]  /*25710*/  IMAD.MOV.U32 R11, RZ, RZ, 0x181f ;  /* 0x0000181fff0b7424 */ /* 0x000fe400078e00ff */
[----:B------:R-:W-:-:S07]  /*25720*/  IMAD.MOV.U32 R15, RZ, RZ, -0x1 ;  /* 0xffffffffff0f7424 */ /* 0x000fce00078e00ff */
[----:B--2---:R-:W-:Y:S05]  /*25730*/  WARPSYNC.COLLECTIVE R15, `(.L_x_2148) ;  /* 0x000000000f087348 */ /* 0x004fea0003c00000 */
[----:B------:R0:W1:Y:S02]  /*25740*/  SHFL.IDX P6, R14, R13, R12, R11 ;  /* 0x0000000c0d0e7389 */ /* 0x00006400000c000b */
[----:B012---:R-:W-:Y:S01]  /*25750*/  ENDCOLLECTIVE ;  /* 0x000000000000791b */ /* 0x007fe20003800000 */
.L_x_2148:
[----:B------:R-:W-:Y:S05]  /*25760*/  BSYNC B1 ;  /* 0x0000000000017941 */ /* 0x000fea0003800000 */
.L_x_2147:
        /* <DEDUP_REMOVED lines=8> */
.L_x_2149:
[----:B------:R-:W-:Y:S02]  /*257f0*/  IMAD.MOV.U32 R13, RZ, RZ, R8 ;  /* 0x000000ffff0d7224 */ /* 0x000fe400078e0008 */
[----:B------:R-:W-:-:S07]  /*25800*/  IMAD.MOV.U32 R3, RZ, RZ, R14 ;  /* 0x000000ffff037224 */ /* 0x000fce00078e000e */
[----:B------:R-:W-:Y:S05]  /*25810*/  WARPSYNC.COLLECTIVE R15, `(.L_x_2150) ;  /* 0x000000000f087348 */ /* 0x000fea0003c00000 */
[----:B------:R0:W1:Y:S02]  /*25820*/  SHFL.IDX P6, R14, R13, R12, R11 ;  /* 0x0000000c0d0e7389 */ /* 0x00006400000c000b */
[----:B01----:R-:W-:Y:S01]  /*25830*/  ENDCOLLECTIVE ;  /* 0x000000000000791b */ /* 0x003fe20003800000 */
.L_x_2150:
[----:B------:R-:W-:Y:S02]  /*25840*/  IMAD.MOV.U32 R13, RZ, RZ, R7 ;  /* 0x000000ffff0d7224 */ /* 0x000fe400078e0007 */
[----:B------:R-:W-:-:S07]  /*25850*/  IMAD.MOV.U32 R4, RZ, RZ, R14 ;  /* 0x000000ffff047224 */ /* 0x000fce00078e000e */
[----:B------:R-:W-:Y:S05]  /*25860*/  WARPSYNC.COLLECTIVE R15, `(.L_x_2151) ;  /* 0x000000000f087348 */ /* 0x000fea0003c00000 */
[----:B------:R0:W1:Y:S02]  /*25870*/  SHFL.IDX P6, R14, R13, R12, R11 ;  /* 0x0000000c0d0e7389 */ /* 0x00006400000c000b */
[----:B01----:R-:W-:Y:S01]  /*25880*/  ENDCOLLECTIVE ;  /* 0x000000000000791b */ /* 0x003fe20003800000 */
.L_x_2151:
[----:B------:R-:W-:Y:S05]  /*25890*/  BRA `(.L_x_2152) ;  /* 0xfffffe4000dc7947 */ /* 0x000fea000383ffff */
.L_x_1808:
[----:B------:R-:W-:Y:S01]  /*258a0*/  BSSY B1, `(.L_x_2153) ;  /* 0x0000008000017945 */ /* 0x000fe20003800000 */
[----:B------:R-:W-:Y:S02]  /*258b0*/  IMAD.MOV.U32 R13, RZ, RZ, R6 ;  /* 0x000000ffff0d7224 */ /* 0x000fe400078e0006 */
[----:B------:R-:W-:Y:S02]  /*258c0*/  IMAD.MOV.U32 R12, RZ, RZ, 0x2 ;  /* 0x00000002ff0c7424 */ /* 0x000fe400078e00ff */
[----:B------:R-:W-:Y:S02]  /*258d0*/  IMAD.MOV.U32 R11, RZ, RZ, 0x181f ;  /* 0x0000181fff0b7424 */ /* 0x000fe400078e00ff */
[----:B------:R-:W-:-:S07]  /*258e0*/  IMAD.MOV.U32 R15, RZ, RZ, -0x1 ;  /* 0xffffffffff0f7424 */ /* 0x000fce00078e00ff */
[----:B-12---:R-:W-:Y:S05]  /*258f0*/  WARPSYNC.COLLECTIVE R15, `(.L_x_2154) ;  /* 0x000000000f087348 */ /* 0x006fea0003c00000 */
[----:B------:R0:W3:Y:S02]  /*25900*/  SHFL.IDX P6, R14, R13, R12, R11 ;  /* 0x0000000c0d0e7389 */ /* 0x0000e400000c000b */
[----:B0123--:R-:W-:Y:S01]  /*25910*/  ENDCOLLECTIVE ;  /* 0x000000000000791b */ /* 0x00ffe20003800000 */
.L_x_2154:
[----:B------:R-:W-:Y:S05]  /*25920*/  BSYNC B1 ;  /* 0x0000000000017941 */ /* 0x000fea0003800000 */
.L_x_2153:
        /* <DEDUP_REMOVED lines=8> */
.L_x_2155:
[----:B------:R-:W-:Y:S02]  /*259b0*/  IMAD.MOV.U32 R13, RZ, RZ, R8 ;  /* 0x000000ffff0d7224 */ /* 0x000fe400078e0008 */
[----:B------:R-:W-:-:S07]  /*259c0*/  IMAD.MOV.U32 R3, RZ, RZ, R14 ;  /* 0x000000ffff037224 */ /* 0x000fce00078e000e */
[----:B------:R-:W-:Y:S05]  /*259d0*/  WARPSYNC.COLLECTIVE R15, `(.L_x_2156) ;  /* 0x000000000f087348 */ /* 0x000fea0003c00000 */
[----:B------:R0:W1:Y:S02]  /*259e0*/  SHFL.IDX P6, R14, R13, R12, R11 ;  /* 0x0000000c0d0e7389 */ /* 0x00006400000c000b */
[----:B01----:R-:W-:Y:S01]  /*259f0*/  ENDCOLLECTIVE ;  /* 0x000000000000791b */ /* 0x003fe20003800000 */
.L_x_2156:
[----:B------:R-:W-:Y:S02]  /*25a00*/  IMAD.MOV.U32 R13, RZ, RZ, R7 ;  /* 0x000000ffff0d7224 */ /* 0x000fe400078e0007 */
[----:B------:R-:W-:-:S07]  /*25a10*/  IMAD.MOV.U32 R4, RZ, RZ, R14 ;  /* 0x000000ffff047224 */ /* 0x000fce00078e000e */
[----:B------:R-:W-:Y:S05]  /*25a20*/  WARPSYNC.COLLECTIVE R15, `(.L_x_2157) ;  /* 0x000000000f087348 */ /* 0x000fea0003c00000 */
[----:B------:R0:W1:Y:S02]  /*25a30*/  SHFL.IDX P6, R14, R13, R12, R11 ;  /* 0x0000000c0d0e7389 */ /* 0x00006400000c000b */
[----:B01----:R-:W-:Y:S01]  /*25a40*/  ENDCOLLECTIVE ;  /* 0x000000000000791b */ /* 0x003fe20003800000 */
.L_x_2157:
[----:B------:R-:W-:Y:S05]  /*25a50*/  BRA `(.L_x_2158) ;  /* 0xfffffe4400407947 */ /* 0x000fea000383ffff */
.L_x_1811:
        /* <DEDUP_REMOVED lines=8> */
.L_x_2160:
[----:B------:R-:W-:Y:S05]  /*25ae0*/  BSYNC B1 ;  /* 0x0000000000017941 */ /* 0x000fea0003800000 */
.L_x_2159:
        /* <DEDUP_REMOVED lines=8> */
.L_x_2161:
[----:B------:R-:W-:Y:S02]  /*25b70*/  IMAD.MOV.U32 R13, RZ, RZ, R8 ;  /* 0x000000ffff0d7224 */ /* 0x000fe400078e0008 */
[----:B------:R-:W-:-:S07]  /*25b80*/  IMAD.MOV.U32 R3, RZ, RZ, R14 ;  /* 0x000000ffff037224 */ /* 0x000fce00078e000e */
[----:B------:R-:W-:Y:S05]  /*25b90*/  WARPSYNC.COLLECTIVE R15, `(.L_x_2162) ;  /* 0x000000000f087348 */ /* 0x000fea0003c00000 */
[----:B------:R0:W1:Y:S02]  /*25ba0*/  SHFL.IDX P6, R14, R13, R12, R11 ;  /* 0x0000000c0d0e7389 */ /* 0x00006400000c000b */
[----:B01----:R-:W-:Y:S01]  /*25bb0*/  ENDCOLLECTIVE ;  /* 0x000000000000791b */ /* 0x003fe20003800000 */
.L_x_2162:
[----:B------:R-:W-:Y:S02]  /*25bc0*/  IMAD.MOV.U32 R13, RZ, RZ, R7 ;  /* 0x000000ffff0d7224 */ /* 0x000fe400078e0007 */
[----:B------:R-:W-:-:S07]  /*25bd0*/  IMAD.MOV.U32 R4, RZ, RZ, R14 ;  /* 0x000000ffff047224 */ /* 0x000fce00078e000e */
[----:B------:R-:W-:Y:S05]  /*25be0*/  WARPSYNC.COLLECTIVE R15, `(.L_x_2163) ;  /* 0x000000000f087348 */ /* 0x000fea0003c00000 */
[----:B------:R0:W1:Y:S02]  /*25bf0*/  SHFL.IDX P6, R14, R13, R12, R11 ;  /* 0x0000000c0d0e7389 */ /* 0x00006400000c000b */
[----:B01----:R-:W-:Y:S01]  /*25c00*/  ENDCOLLECTIVE ;  /* 0x000000000000791b */ /* 0x003fe20003800000 */
.L_x_2163:
[----:B------:R-:W-:Y:S05]  /*25c10*/  BRA `(.L_x_2164) ;  /* 0xfffffe4400ac7947 */ /* 0x000fea000383ffff */
.L_x_1815:
[----:B0-----:R0:W1:Y:S02]  /*25c20*/  SYNCS.PHASECHK.TRANS64.TRYWAIT P0, [R18+URZ+0x28800], R5 ;  /* 0x02880005120075a7 */ /* 0x001064000800017f */
[----:B-1----:R-:W-:Y:S05]  /*25c30*/  @!P0 NANOSLEEP.SYNCS 0x989680 ;  /* 0x009896800000895d */ /* 0x002fea0003900000 */
[----:B------:R-:W1:Y:S02]  /*25c40*/  @!P0 SYNCS.PHASECHK.TRANS64 P0, [R18+URZ+0x28800], R5 ;  /* 0x02880005120085a7 */ /* 0x000e64000800007f */
[----:B-1----:R-:W-:Y:S05]  /*25c50*/  @!P0 BRA `(.L_x_1815) ;  /* 0xfffffffc00f08947 */ /* 0x002fea000383ffff */
[----:B------:R-:W-:Y:S05]  /*25c60*/  BRA `(.L_x_2165) ;  /* 0xfffffe4800707947 */ /* 0x000fea000383ffff */
.L_x_1831:
[----:B------:R-:W3:Y:S01]  /*25c70*/  LDC R58, c[0x0][0x3f4] ;  /* 0x0000fd00ff3a7b82 */ /* 0x000ee20000000800 */
[----:B------:R-:W-:Y:S01]  /*25c80*/  BSSY B1, `(.L_x_2166) ;  /* 0x0000008000017945 */ /* 0x000fe20003800000 */
[----:B--2---:R-:W-:Y:S02]  /*25c90*/  IMAD.MOV.U32 R13, RZ, RZ, R43 ;  /* 0x000000ffff0d7224 */ /* 0x004fe400078e002b */
[----:B------:R-:W-:Y:S02]  /*25ca0*/  IMAD.MOV.U32 R12, RZ, RZ, RZ ;  /* 0x000000ffff0c7224 */ /* 0x000fe400078e00ff */
[----:B------:R-:W-:Y:S02]  /*25cb0*/  IMAD.MOV.U32 R11, RZ, RZ, 0x181f ;  /* 0x0000181fff0b7424 */ /* 0x000fe400078e00ff */
[----:B------:R-:W-:-:S07]  /*25cc0*/  IMAD.MOV.U32 R15, RZ, RZ, -0x1 ;  /* 0xffffffffff0f7424 */ /* 0x000fce00078e00ff */
[----:B01-3--:R-:W-:Y:S05]  /*25cd0*/  WARPSYNC.COLLECTIVE R15, `(.L_x_2167) ;  /* 0x000000000f087348 */ /* 0x00bfea0003c00000 */
[----:B------:R2:W4:Y:S02]  /*25ce0*/  SHFL.IDX P6, R14, R13, R12, R11 ;  /* 0x0000000c0d0e7389 */ /* 0x00052400000c000b */
[----:B01234-:R-:W-:Y:S01]  /*25cf0*/  ENDCOLLECTIVE ;  /* 0x000000000000791b */ /* 0x01ffe20003800000 */
.L_x_2167:
[----:B------:R-:W-:Y:S05]  /*25d00*/  BSYNC B1 ;  /* 0x0000000000017941 */ /* 0x000fea0003800000 */
.L_x_2166:
[----:B------:R-:W-:Y:S01]  /*25d10*/  IMAD.MOV.U32 R13, RZ, RZ, R10 ;  /* 0x000000ffff0d7224 */ /* 0x000fe200078e000a */
[----:B------:R-:W-:Y:S01]  /*25d20*/  ISETP.GE.AND P0, PT, R16, R58, PT ;  /* 0x0000003a1000720c */ /* 0x000fe20003f06270 */
[----:B------:R-:W-:Y:S02]  /*25d30*/  IMAD.MOV.U32 R12, RZ, RZ, RZ ;  /* 0x000000ffff0c7224 */ /* 0x000fe400078e00ff */
[----:B------:R-:W-:Y:S02]  /*25d40*/  IMAD.MOV.U32 R11, RZ, RZ, 0x181f ;  /* 0x0000181fff0b7424 */ /* 0x000fe400078e00ff */
[----:B------:R-:W-:Y:S02]  /*25d50*/  IMAD.MOV.U32 R15, RZ, RZ, -0x1 ;  /* 0xffffffffff0f7424 */ /* 0x000fe400078e00ff */
[----:B------:R-:W-:Y:S02]  /*25d60*/  IMAD.MOV.U32 R3, RZ, RZ, R14 ;  /* 0x000000ffff037224 */ /* 0x000fe400078e000e */
[----:B------:R-:W-:-:S07]  /*25d70*/  IMAD R0, R189, R0, RZ ;  /* 0x00000000bd007224 */ /* 0x000fce00078e02ff */
[----:B------:R-:W-:Y:S05]  /*25d80*/  WARPSYNC.COLLECTIVE R15, `(.L_x_2168) ;  /* 0x000000000f087348 */ /* 0x000fea0003c00000 */
[----:B------:R0:W1:Y:S02]  /*25d90*/  SHFL.IDX P6, R14, R13, R12, R11 ;  /* 0x0000000c0d0e7389 */ /* 0x00006400000c000b */
[----:B01----:R-:W-:Y:S01]  /*25da0*/  ENDCOLLECTIVE ;  /* 0x000000000000791b */ /* 0x003fe20003800000 */
.L_x_2168:
[----:B------:R-:W-:Y:S01]  /*25db0*/  ISETP.GE.OR P1, PT, R59, R0, P0 ;  /* 0x000000003b00720c */ /* 0x000fe20000726670 */
[----:B------:R-:W-:-:S12]  /*25dc0*/  IMAD.MOV.U32 R13, RZ, RZ, R45 ;  /* 0x000000ffff0d7224 */ /* 0x000fd800078e002d */
[C---:B------:R-:W-:Y:S01]  /*25dd0*/  @!P1 IMAD.SHL.U32 R7, R16.reuse, 0x2, RZ ;  /* 0x0000000210079824 */ /* 0x040fe200078e00ff */
[----:B------:R-:W-:Y:S01]  /*25de0*/  @!P1 SHF.L.U64.HI R6, R16, 0x1, R17 ;  /* 0x0000000110069819 */ /* 0x000fe20000010211 */
[----:B------:R-:W-:-:S07]  /*25df0*/  IMAD.MOV.U32 R4, RZ, RZ, R14 ;  /* 0x000000ffff047224 */ /* 0x000fce00078e000e */
[----:B------:R-:W-:Y:S05]  /*25e00*/  WARPSYNC.COLLECTIVE R15, `(.L_x_2169) ;  /* 0x000000000f087348 */ /* 0x000fea0003c00000 */
[----:B------:R0:W1:Y:S02]  /*25e10*/  SHFL.IDX P6, R14, R13, R12, R11 ;  /* 0x0000000c0d0e7389 */ /* 0x00006400000c000b */
[----:B01----:R-:W-:Y:S01]  /*25e20*/  ENDCOLLECTIVE ;  /* 0x000000000000791b */ /* 0x003fe20003800000 */
.L_x_2169:
[----:B------:R-:W-:-:S05]  /*25e30*/  @!P1 IADD3 R4, P2, R4, R7, RZ ;  /* 0x0000000704049210 */ /* 0x000fca0007f5e0ff */
[----:B------:R-:W-:Y:S02]  /*25e40*/  @!P1 IMAD.X R3, R3, 0x1, R6, P2 ;  /* 0x0000000103039824 */ /* 0x000fe400010e0606 */
[----:B------:R-:W-:Y:S02]  /*25e50*/  @!P1 IMAD.MOV.U32 R24, RZ, RZ, R4 ;  /* 0x000000ffff189224 */ /* 0x000fe400078e0004 */
[----:B------:R-:W-:Y:S02]  /*25e60*/  @!P1 IMAD.MOV.U32 R25, RZ, RZ, R3 ;  /* 0x000000ffff199224 */ /* 0x000fe400078e0003 */
[----:B------:R-:W-:-:S04]  /*25e70*/  IMAD.MOV.U32 R13, RZ, RZ, R44 ;  /* 0x000000ffff0d7224 */ /* 0x000fc800078e002c */
[----:B------:R-:W5:Y:S01]  /*25e80*/  @!P1 LD.E.128 R24, desc[UR54][R24.64] ;  /* 0x0000003618189980 */ /* 0x000f62000c101d00 */
[----:B------:R-:W-:-:S07]  /*25e90*/  IMAD.MOV.U32 R5, RZ, RZ, R14 ;  /* 0x000000ffff057224 */ /* 0x000fce00078e000e */
[----:B-----5:R-:W-:Y:S05]  /*25ea0*/  WARPSYNC.COLLECTIVE R15, `(.L_x_2170) ;  /* 0x000000000f087348 */ /* 0x020fea0003c00000 */
[----:B------:R0:W1:Y:S02]  /*25eb0*/  SHFL.IDX P6, R14, R13, R12, R11 ;  /* 0x0000000c0d0e7389 */ /* 0x00006400000c000b */
[----:B01---5:R-:W-:Y:S01]  /*25ec0*/  ENDCOLLECTIVE ;  /* 0x000000000000791b */ /* 0x023fe20003800000 */
.L_x_2170:
[----:B------:R-:W-:-:S05]  /*25ed0*/  @!P1 IADD3 R14, P2, R14, R7, RZ ;  /* 0x000000070e0e9210 */ /* 0x000fca0007f5e0ff */
[----:B------:R-:W-:Y:S02]  /*25ee0*/  @!P1 IMAD.X R5, R5, 0x1, R6, P2 ;  /* 0x0000000105059824 */ /* 0x000fe400010e0606 */
[----:B------:R-:W-:-:S06]  /*25ef0*/  @!P1 IMAD.MOV.U32 R4, RZ, RZ, R14 ;  /* 0x000000ffff049224 */ /* 0x000fcc00078e000e */
[----:B------:R-:W5:Y:S01]  /*25f00*/  @!P1 LD.E.128 R4, desc[UR54][R4.64] ;  /* 0x0000003604049980 */ /* 0x000f62000c101d00 */
[----:B------:R-:W-:Y:S02]  /*25f10*/  IMAD.MOV.U32 R13, RZ, RZ, R43 ;  /* 0x000000ffff0d7224 */ /* 0x000fe400078e002b */
[----:B------:R-:W-:-:S07]  /*25f20*/  IMAD.MOV.U32 R12, RZ, RZ, 0x1 ;  /* 0x00000001ff0c7424 */ /* 0x000fce00078e00ff */
[----:B-----5:R-:W-:Y:S05]  /*25f30*/  WARPSYNC.COLLECTIVE R15, `(.L_x_2171) ;  /* 0x000000000f087348 */ /* 0x020fea0003c00000 */
[----:B------:R0:W1:Y:S02]  /*25f40*/  SHFL.IDX P6, R14, R13, R12, R11 ;  /* 0x0000000c0d0e7389 */ /* 0x00006400000c000b */
[----:B01---5:R-:W-:Y:S01]  /*25f50*/  ENDCOLLECTIVE ;  /* 0x000000000000791b */ /* 0x023fe20003800000 */
.L_x_2171:
[----:B------:R-:W-:Y:S01]  /*25f60*/  CS2R R50, SRZ ;  /* 0x0000000000327805 */ /* 0x000fe2000001ff00 */
[----:B------:R-:W-:Y:S01]  /*25f70*/  IMAD.MOV.U32 R13, RZ, RZ, R10 ;  /* 0x000000ffff0d7224 */ /* 0x000fe200078e000a */
[----:B------:R-:W-:Y:S02]  /*25f80*/  CS2R R52, SRZ ;  /* 0x0000000000347805 */ /* 0x000fe4000001ff00 */
[----:B------:R-:W-:Y:S02]  /*25f90*/  CS2R R20, SRZ ;  /* 0x0000000000147805 */ /* 0x000fe4000001ff00 */
[----:B------:R-:W-:Y:S01]  /*25fa0*/  CS2R R36, SRZ ;  /* 0x0000000000247805 */ /* 0x000fe2000001ff00 */
[----:B------:R-:W-:-:S04]  /*25fb0*/  @!P1 IMAD.MOV.U32 R50, RZ, RZ, R24 ;  /* 0x000000ffff329224 */ /* 0x000fc800078e0018 */
[----:B------:R-:W-:-:S05]  /*25fc0*/  IMAD.MOV.U32 R3, RZ, RZ, R50 ;  /* 0x000000ffff037224 */ /* 0x000fca00078e0032 */
[----:B------:R-:W-:Y:S01]  /*25fd0*/  PRMT R76, R3, 0x7610, R76 ;  /* 0x00007610034c7816 */ /* 0x000fe2000000004c */
[----:B------:R-:W-:-:S07]  /*25fe0*/  IMAD.MOV.U32 R3, RZ, RZ, R14 ;  /* 0x000000ffff037224 */ /* 0x000fce00078e000e */
[----:B------:R-:W-:Y:S05]  /*25ff0*/  WARPSYNC.COLLECTIVE R15, `(.L_x_2172) ;  /* 0x000000000f087348 */ /* 0x000fea0003c00000 */
[----:B------:R0:W1:Y:S02]  /*26000*/  SHFL.IDX P6, R14, R13, R12, R11 ;  /* 0x0000000c0d0e7389 */ /* 0x00006400000c000b */
[----:B01----:R-:W-:Y:S01]  /*26010*/  ENDCOLLECTIVE ;  /* 0x000000000000791b */ /* 0x003fe20003800000 */
.L_x_2172:
[----:B------:R-:W-:-:S04]  /*26020*/  @!P1 IMAD.MOV.U32 R51, RZ, RZ, R25 ;  /* 0x000000ffff339224 */ /* 0x000fc800078e0019 */
[----:B------:R-:W-:-:S05]  /*26030*/  IMAD.MOV.U32 R8, RZ, RZ, R51 ;  /* 0x000000ffff087224 */ /* 0x000fca00078e0033 */
[----:B------:R-:W-:Y:S01]  /*26040*/  PRMT R77, R8, 0x7610, R77 ;  /* 0x00007610084d7816 */ /* 0x000fe2000000004d */
[----:B------:R-:W-:Y:S02]  /*26050*/  IMAD.MOV.U32 R13, RZ, RZ, R45 ;  /* 0x000000ffff0d7224 */ /* 0x000fe400078e002d */
[----:B------:R-:W-:-:S07]  /*26060*/  IMAD.MOV.U32 R8, RZ, RZ, R14 ;  /* 0x000000ffff087224 */ /* 0x000fce00078e000e */
[----:B------:R-:W-:Y:S05]  /*26070*/  WARPSYNC.COLLECTIVE R15, `(.L_x_2173) ;  /* 0x000000000f087348 */ /* 0x000fea0003c00000 */
[----:B------:R0:W1:Y:S02]  /*26080*/  SHFL.IDX P6, R14, R13, R12, R11 ;  /* 0x0000000c0d0e7389 */ /* 0x00006400000c000b */
[----:B01----:R-:W-:Y:S01]  /*26090*/  ENDCOLLECTIVE ;  /* 0x000000000000791b */ /* 0x003fe20003800000 */
.L_x_2173:
[----:B------:R-:W-:Y:S02]  /*260a0*/  IMAD.MOV.U32 R13, RZ, RZ, R44 ;  /* 0x000000ffff0d7224 */ /* 0x000fe400078e002c */
[----:B------:R-:W-:-:S07]  /*260b0*/  IMAD.MOV.U32 R9, RZ, RZ, R14 ;  /* 0x000000ffff097224 */ /* 0x000fce00078e000e */
[----:B------:R-:W-:Y:S05]  /*260c0*/  WARPSYNC.COLLECTIVE R15, `(.L_x_2174) ;  /* 0x000000000f087348 */ /* 0x000fea0003c00000 */
[----:B------:R0:W1:Y:S02]  /*260d0*/  SHFL.IDX P6, R14, R13, R12, R11 ;  /* 0x0000000c0d0e7389 */ /* 0x00006400000c000b */
[----:B01----:R-:W-:Y:S01]  /*260e0*/  ENDCOLLECTIVE ;  /* 0x000000000000791b */ /* 0x003fe20003800000 */
.L_x_2174:
[----:B------:R-:W-:Y:S02]  /*260f0*/  @!P1 IMAD.MOV.U32 R52, RZ, RZ, R26 ;  /* 0x000000ffff349224 */ /* 0x000fe400078e001a */
[----:B------:R-:W-:Y:S02]  /*26100*/  @!P1 IMAD.MOV.U32 R53, RZ, RZ, R27 ;  /* 0x000000ffff359224 */ /* 0x000fe400078e001b */
[----:B------:R-:W-:Y:S02]  /*26110*/  @!P1 IMAD.MOV.U32 R20, RZ, RZ, R4 ;  /* 0x000000ffff149224 */ /* 0x000fe400078e0004 */
[----:B------:R-:W-:Y:S02]  /*26120*/  @!P1 IMAD.MOV.U32 R21, RZ, RZ, R5 ;  /* 0x000000ffff159224 */ /* 0x000fe400078e0005 */
[----:B------:R-:W-:Y:S02]  /*26130*/  @!P1 IMAD.MOV.U32 R36, RZ, RZ, R6 ;  /* 0x000000ffff249224 */ /* 0x000fe400078e0006 */
[----:B------:R-:W-:-:S02]  /*26140*/  @!P1 IMAD.MOV.U32 R37, RZ, RZ, R7 ;  /* 0x000000ffff259224 */ /* 0x000fc400078e0007 */
[----:B------:R-:W-:Y:S02]  /*26150*/  IMAD.MOV.U32 R24, RZ, RZ, R52 ;  /* 0x000000ffff187224 */ /* 0x000fe400078e0034 */
[----:B------:R-:W-:Y:S02]  /*26160*/  IMAD.MOV.U32 R25, RZ, RZ, R53 ;  /* 0x000000ffff197224 */ /* 0x000fe400078e0035 */
[----:B------:R-:W-:Y:S02]  /*26170*/  IMAD.MOV.U32 R4, RZ, RZ, R20 ;  /* 0x000000ffff047224 */ /* 0x000fe400078e0014 */
[----:B------:R-:W-:Y:S02]  /*26180*/  IMAD.MOV.U32 R5, RZ, RZ, R21 ;  /* 0x000000ffff057224 */ /* 0x000fe400078e0015 */
[----:B------:R-:W-:Y:S02]  /*26190*/  IMAD.MOV.U32 R6, RZ, RZ, R36 ;  /* 0x000000ffff067224 */ /* 0x000fe400078e0024 */
[----:B------:R-:W-:Y:S01]  /*261a0*/  IMAD.MOV.U32 R7, RZ, RZ, R37 ;  /* 0x000000ffff077224 */ /* 0x000fe200078e0025 */
[----:B------:R-:W-:-:S02]  /*261b0*/  PRMT R46, R24, 0x7610, R46 ;  /* 0x00007610182e7816 */ /* 0x000fc4000000002e */
[----:B------:R-:W-:Y:S02]  /*261c0*/  PRMT R47, R25, 0x7610, R47 ;  /* 0x00007610192f7816 */ /* 0x000fe4000000002f */
[----:B------:R-:W-:Y:S02]  /*261d0*/  CS2R R24, SRZ ;  /* 0x0000000000187805 */ /* 0x000fe4000001ff00 */
[----:B------:R-:W-:Y:S02]  /*261e0*/  PRMT R78, R4, 0x7610, R78 ;  /* 0x00007610044e7816 */ /* 0x000fe4000000004e */
[----:B------:R-:W-:Y:S02]  /*261f0*/  PRMT R79, R5, 0x7610, R79 ;  /* 0x00007610054f7816 */ /* 0x000fe4000000004f */
[----:B------:R-:W-:Y:S02]  /*26200*/  PRMT R80, R6, 0x7610, R80 ;  /* 0x0000761006507816 */ /* 0x000fe40000000050 */
[----:B------:R-:W-:Y:S01]  /*26210*/  PRMT R86, R7, 0x7610, R86 ;  /* 0x0000761007567816 */ /* 0x000fe20000000056 */
[----:B------:R-:W-:Y:S06]  /*26220*/  BRA `(.L_x_2175) ;  /* 0xfffffe6000b07947 */ /* 0x000fec000383ffff */
.L_x_1834:
[----:B------:R-:W-:Y:S01]  /*26230*/  BSSY B1, `(.L_x_2176) ;  /* 0x0000008000017945 */ /* 0x000fe20003800000 */
[----:B--2---:R-:W-:Y:S02]  /*26240*/  IMAD.MOV.U32 R13, RZ, RZ, R43 ;  /* 0x000000ffff0d7224 */ /* 0x004fe400078e002b */
[----:B------:R-:W-:Y:S02]  /*26250*/  IMAD.MOV.U32 R12, RZ, RZ, 0x2 ;  /* 0x00000002ff0c7424 */ /* 0x000fe400078e00ff */
[----:B------:R-:W-:Y:S02]  /*26260*/  IMAD.MOV.U32 R11, RZ, RZ, 0x181f ;  /* 0x0000181fff0b7424 */ /* 0x000fe400078e00ff */
[----:B0-----:R-:W-:-:S07]  /*26270*/  IMAD.MOV.U32 R15, RZ, RZ, -0x1 ;  /* 0xffffffffff0f7424 */ /* 0x001fce00078e00ff */
[----:B------:R-:W-:Y:S05]  /*26280*/  WARPSYNC.COLLECTIVE R15, `(.L_x_2177) ;  /* 0x000000000f087348 */ /* 0x000fea0003c00000 */
[----:B------:R0:W1:Y:S02]  /*26290*/  SHFL.IDX P6, R14, R13, R12, R11 ;  /* 0x0000000c0d0e7389 */ /* 0x00006400000c000b */
[----:B01----:R-:W-:Y:S01]  /*262a0*/  ENDCOLLECTIVE ;  /* 0x000000000000791b */ /* 0x003fe20003800000 */
.L_x_2177:
[----:B------:R-:W-:Y:S05]  /*262b0*/  BSYNC B1 ;  /* 0x0000000000017941 */ /* 0x000fea0003800000 */
.L_x_2176:
[----:B------:R-:W-:Y:S02]  /*262c0*/  IMAD.MOV.U32 R13, RZ, RZ, R10 ;  /* 0x000000ffff0d7224 */ /* 0x000fe400078e000a */
[----:B------:R-:W-:Y:S02]  /*262d0*/  IMAD.MOV.U32 R12, RZ, RZ, 0x2 ;  /* 0x00000002ff0c7424 */ /* 0x000fe400078e00ff */
[----:B------:R-:W-:Y:S02]  /*262e0*/  IMAD.MOV.U32 R11, RZ, RZ, 0x181f ;  /* 0x0000181fff0b7424 */ /* 0x000fe400078e00ff */
[----:B------:R-:W-:Y:S02]  /*262f0*/  IMAD.MOV.U32 R15, RZ, RZ, -0x1 ;  /* 0xffffffffff0f7424 */ /* 0x000fe400078e00ff */
[----:B------:R-:W-:Y:S02]  /*26300*/  IMAD.MOV.U32 R3, RZ, RZ, R14 ;  /* 0x000000ffff037224 */ /* 0x000fe400078e000e */
[----:B------:R-:W-:-:S07]  /*26310*/  VIADD R9, R59, 0x40 ;  /* 0x000000403b097836 */ /* 0x000fce0000000000 */
[----:B------:R-:W-:Y:S05]  /*26320*/  WARPSYNC.COLLECTIVE R15, `(.L_x_2178) ;  /* 0x000000000f087348 */ /* 0x000fea0003c00000 */
[----:B------:R0:W1:Y:S02]  /*26330*/  SHFL.IDX P6, R14, R13, R12, R11 ;  /* 0x0000000c0d0e7389 */ /* 0x00006400000c000b */
[----:B01----:R-:W-:Y:S01]  /*26340*/  ENDCOLLECTIVE ;  /* 0x000000000000791b */ /* 0x003fe20003800000 */
.L_x_2178:
        /* <DEDUP_REMOVED lines=8> */
.L_x_2179:
        /* <DEDUP_REMOVED lines=10> */
.L_x_2180:
[----:B------:R-:W-:-:S05]  /*26470*/  @!P1 IADD3 R14, P2, R14, R29, RZ ;  /* 0x0000001d0e0e9210 */ /* 0x000fca0007f5e0ff */
[----:B------:R-:W-:-:S04]  /*26480*/  @!P1 IMAD.X R9, R9, 0x1, R28, P2 ;  /* 0x0000000109099824 */ /* 0x000fc800010e061c */
[----:B------:R-:W-:-:S05]  /*26490*/  @!P1 IMAD.MOV.U32 R15, RZ, RZ, R9 ;  /* 0x000000ffff0f9224 */ /* 0x000fca00078e0009 */
[----:B------:R0:W5:Y:S01]  /*264a0*/  @!P1 LD.E.128 R28, desc[UR54][R14.64] ;  /* 0x000000360e1c9980 */ /* 0x000162000c101d00 */
[----:B------:R-:W-:Y:S02]  /*264b0*/  IMAD.MOV.U32 R13, RZ, RZ, R43 ;  /* 0x000000ffff0d7224 */ /* 0x000fe400078e002b */
[----:B------:R-:W-:Y:S02]  /*264c0*/  IMAD.MOV.U32 R12, RZ, RZ, 0x3 ;  /* 0x00000003ff0c7424 */ /* 0x000fe400078e00ff */
[----:B0-----:R-:W-:-:S07]  /*264d0*/  IMAD.MOV.U32 R15, RZ, RZ, -0x1 ;  /* 0xffffffffff0f7424 */ /* 0x001fce00078e00ff */
[----:B-----5:R-:W-:Y:S05]  /*264e0*/  WARPSYNC.COLLECTIVE R15, `(.L_x_2181) ;  /* 0x000000000f087348 */ /* 0x020fea0003c00000 */
[----:B------:R0:W1:Y:S02]  /*264f0*/  SHFL.IDX P6, R14, R13, R12, R11 ;  /* 0x0000000c0d0e7389 */ /* 0x00006400000c000b */
[----:B01---5:R-:W-:Y:S01]  /*26500*/  ENDCOLLECTIVE ;  /* 0x000000000000791b */ /* 0x023fe20003800000 */
.L_x_2181:
        /* <DEDUP_REMOVED lines=12> */
.L_x_2182:
[----:B------:R-:W-:Y:S02]  /*265d0*/  IMAD.MOV.U32 R13, RZ, RZ, R45 ;  /* 0x000000ffff0d7224 */ /* 0x000fe400078e002d */
[----:B------:R-:W-:-:S07]  /*265e0*/  IMAD.MOV.U32 R32, RZ, RZ, R14 ;  /* 0x000000ffff207224 */ /* 0x000fce00078e000e */
[----:B------:R-:W-:Y:S05]  /*265f0*/  WARPSYNC.COLLECTIVE R15, `(.L_x_2183) ;  /* 0x000000000f087348 */ /* 0x000fea0003c00000 */
[----:B------:R0:W1:Y:S02]  /*26600*/  SHFL.IDX P6, R14, R13, R12, R11 ;  /* 0x0000000c0d0e7389 */ /* 0x00006400000c000b */
[----:B01----:R-:W-:Y:S01]  /*26610*/  ENDCOLLECTIVE ;  /* 0x000000000000791b */ /* 0x003fe20003800000 */
.L_x_2183:
[----:B------:R-:W-:Y:S02]  /*26620*/  @!P1 IMAD.MOV.U32 R55, RZ, RZ, R33 ;  /* 0x000000ffff379224 */ /* 0x000fe400078e0021 */
[----:B------:R-:W-:Y:S02]  /*26630*/  IMAD.MOV.U32 R13, RZ, RZ, R44 ;  /* 0x000000ffff0d7224 */ /* 0x000fe400078e002c */
[----:B------:R-:W-:Y:S02]  /*26640*/  IMAD.MOV.U32 R8, RZ, RZ, R55 ;  /* 0x000000ffff087224 */ /* 0x000fe400078e0037 */
[----:B------:R-:W-:-:S07]  /*26650*/  IMAD.MOV.U32 R33, RZ, RZ, R14 ;  /* 0x000000ffff217224 */ /* 0x000fce00078e000e */
[----:B------:R-:W-:Y:S05]  /*26660*/  WARPSYNC.COLLECTIVE R15, `(.L_x_2184) ;  /* 0x000000000f087348 */ /* 0x000fea0003c00000 */
[----:B------:R0:W1:Y:S02]  /*26670*/  SHFL.IDX P6, R14, R13, R12, R11 ;  /* 0x0000000c0d0e7389 */ /* 0x00006400000c000b */
[----:B01----:R-:W-:Y:S01]  /*26680*/  ENDCOLLECTIVE ;  /* 0x000000000000791b */ /* 0x003fe20003800000 */
.L_x_2184:
[----:B------:R-:W-:Y:S02]  /*26690*/  @!P1 IMAD.MOV.U32 R56, RZ, RZ, R34 ;  /* 0x000000ffff389224 */ /* 0x000fe400078e0022 */
[----:B------:R-:W-:Y:S01]  /*266a0*/  @!P1 IMAD.MOV.U32 R57, RZ, RZ, R35 ;  /* 0x000000ffff399224 */ /* 0x000fe200078e0023 */
[----:B------:R-:W-:Y:S01]  /*266b0*/  PRMT R69, R8, 0x7610, R69 ;  /* 0x0000761008457816 */ /* 0x000fe20000000045 */
[----:B------:R-:W-:Y:S02]  /*266c0*/  IMAD.MOV.U32 R8, RZ, RZ, R56 ;  /* 0x000000ffff087224 */ /* 0x000fe400078e0038 */
[----:B------:R-:W-:Y:S02]  /*266d0*/  IMAD.MOV.U32 R9, RZ, RZ, R57 ;  /* 0x000000ffff097224 */ /* 0x000fe400078e0039 */
[----:B------:R-:W-:Y:S02]  /*266e0*/  @!P1 IMAD.MOV.U32 R38, RZ, RZ, R28 ;  /* 0x000000ffff269224 */ /* 0x000fe400078e001c */
[----:B------:R-:W-:-:S02]  /*266f0*/  @!P1 IMAD.MOV.U32 R39, RZ, RZ, R29 ;  /* 0x000000ffff279224 */ /* 0x000fc400078e001d */
[----:B------:R-:W-:Y:S02]  /*26700*/  @!P1 IMAD.MOV.U32 R40, RZ, RZ, R30 ;  /* 0x000000ffff289224 */ /* 0x000fe400078e001e */
[----:B------:R-:W-:Y:S01]  /*26710*/  @!P1 IMAD.MOV.U32 R41, RZ, RZ, R31 ;  /* 0x000000ffff299224 */ /* 0x000fe200078e001f */
[----:B------:R-:W-:Y:S01]  /*26720*/  PRMT R48, R8, 0x7610, R48 ;  /* 0x0000761008307816 */ /* 0x000fe20000000030 */
[----:B------:R-:W-:Y:S01]  /*26730*/  IMAD.MOV.U32 R8, RZ, RZ, R38 ;  /* 0x000000ffff087224 */ /* 0x000fe200078e0026 */
[----:B------:R-:W-:Y:S01]  /*26740*/  PRMT R49, R9, 0x7610, R49 ;  /* 0x0000761009317816 */ /* 0x000fe20000000031 */
[----:B------:R-:W-:Y:S02]  /*26750*/  IMAD.MOV.U32 R9, RZ, RZ, R39 ;  /* 0x000000ffff097224 */ /* 0x000fe400078e0027 */
[----:B------:R-:W-:Y:S02]  /*26760*/  IMAD.MOV.U32 R10, RZ, RZ, R40 ;  /* 0x000000ffff0a7224 */ /* 0x000fe400078e0028 */
[----:B------:R-:W-:Y:S01]  /*26770*/  IMAD.MOV.U32 R11, RZ, RZ, R41 ;  /* 0x000000ffff0b7224 */ /* 0x000fe200078e0029 */
[----:B------:R-:W-:Y:S01]  /*26780*/  PRMT R72, R8, 0x7610, R72 ;  /* 0x0000761008487816 */ /* 0x000fe20000000048 */
[----:B------:R-:W-:Y:S01]  /*26790*/  IMAD.MOV.U32 R34, RZ, RZ, R14 ;  /* 0x000000ffff227224 */ /* 0x000fe200078e000e */
[----:B------:R-:W-:-:S02]  /*267a0*/  PRMT R73, R9, 0x7610, R73 ;  /* 0x0000761009497816 */ /* 0x000fc40000000049 */
[----:B------:R-:W-:Y:S02]  /*267b0*/  CS2R R8, SRZ ;  /* 0x0000000000087805 */ /* 0x000fe4000001ff00 */
[----:B------:R-:W-:Y:S02]  /*267c0*/  PRMT R74, R10, 0x7610, R74 ;  /* 0x000076100a4a7816 */ /* 0x000fe4000000004a */
[----:B------:R-:W-:Y:S01]  /*267d0*/  PRMT R75, R11, 0x7610, R75 ;  /* 0x000076100b4b7816 */ /* 0x000fe2000000004b */
[----:B------:R-:W-:Y:S06]  /*267e0*/  BRA `(.L_x_2185) ;  /* 0xfffffe6000a07947 */ /* 0x000fec000383ffff */
.L_x_1838:
[----:B0-----:R0:W1:Y:S02]  /*267f0*/  SYNCS.PHASECHK.TRANS64.TRYWAIT P4, [R18+URZ+0x28800], R29 ;  /* 0x0288001d120075a7 */ /* 0x001064000808017f */
[----:B-1----:R-:W-:Y:S05]  /*26800*/  @!P4 NANOSLEEP.SYNCS 0x989680 ;  /* 0x009896800000c95d */ /* 0x002fea0003900000 */
[----:B------:R-:W1:Y:S02]  /*26810*/  @!P4 SYNCS.PHASECHK.TRANS64 P4, [R18+URZ+0x28800], R29 ;  /* 0x0288001d1200c5a7 */ /* 0x000e64000808007f */
[----:B-1----:R-:W-:Y:S05]  /*26820*/  @!P4 BRA `(.L_x_1838) ;  /* 0xfffffffc00f0c947 */ /* 0x002fea000383ffff */
[----:B------:R-:W-:Y:S05]  /*26830*/  BRA `(.L_x_2186) ;  /* 0xfffffe6400487947 */ /* 0x000fea000383ffff */
.L_x_1848:
[----:B------:R0:W0:Y:S02]  /*26840*/  SYNCS.PHASECHK.TRANS64.TRYWAIT P1, [R11+URZ+0x28830], R0 ;  /* 0x028830000b0075a7 */ /* 0x000024000802017f */
[----:B0-----:R-:W-:Y:S05]  /*26850*/  @!P1 NANOSLEEP.SYNCS 0x989680 ;  /* 0x009896800000995d */ /* 0x001fea0003900000 */
[----:B------:R-:W0:Y:S02]  /*26860*/  @!P1 SYNCS.PHASECHK.TRANS64 P1, [R11+URZ+0x28830], R0 ;  /* 0x028830000b0095a7 */ /* 0x000e24000802007f */
[----:B0-----:R-:W-:Y:S05]  /*26870*/  @!P1 BRA `(.L_x_1848) ;  /* 0xfffffffc00f09947 */ /* 0x001fea000383ffff */
[----:B------:R-:W-:Y:S05]  /*26880*/  BRA `(.L_x_1847) ;  /* 0xfffffe80001c7947 */ /* 0x000fea000383ffff */
.L_x_1867:
[----:B-1----:R1:W2:Y:S02]  /*26890*/  SYNCS.PHASECHK.TRANS64.TRYWAIT P4, [R9+URZ+0x28830], R8 ;  /* 0x02883008090075a7 */ /* 0x0022a4000808017f */
[----:B--2---:R-:W-:Y:S05]  /*268a0*/  @!P4 NANOSLEEP.SYNCS 0x989680 ;  /* 0x009896800000c95d */ /* 0x004fea0003900000 */
[----:B------:R-:W2:Y:S02]  /*268b0*/  @!P4 SYNCS.PHASECHK.TRANS64 P4, [R9+URZ+0x28830], R8 ;  /* 0x028830080900c5a7 */ /* 0x000ea4000808007f */
[----:B--2---:R-:W-:Y:S05]  /*268c0*/  @!P4 BRA `(.L_x_1867) ;  /* 0xfffffffc00f0c947 */ /* 0x004fea000383ffff */
[----:B------:R-:W-:Y:S05]  /*268d0*/  BRA `(.L_x_1866) ;  /* 0xfffffeb000fc7947 */ /* 0x000fea000383ffff */
.L_x_1871:
[----:B-1----:R1:W2:Y:S02]  /*268e0*/  SYNCS.PHASECHK.TRANS64.TRYWAIT P3, [R9+URZ+0x28850], R8 ;  /* 0x02885008090075a7 */ /* 0x0022a4000806017f */
[----:B--2---:R-:W-:Y:S05]  /*268f0*/  @!P3 NANOSLEEP.SYNCS 0x989680 ;  /* 0x009896800000b95d */ /* 0x004fea0003900000 */
[----:B------:R-:W2:Y:S02]  /*26900*/  @!P3 SYNCS.PHASECHK.TRANS64 P3, [R9+URZ+0x28850], R8 ;  /* 0x028850080900b5a7 */ /* 0x000ea4000806007f */
[----:B--2---:R-:W-:Y:S05]  /*26910*/  @!P3 BRA `(.L_x_1871) ;  /* 0xfffffffc00f0b947 */ /* 0x004fea000383ffff */
[----:B------:R-:W-:Y:S05]  /*26920*/  BRA `(.L_x_1868) ;  /* 0xfffffeb8000c7947 */ /* 0x000fea000383ffff */
.L_x_1892:
[----:B-1----:R1:W2:Y:S02]  /*26930*/  SYNCS.PHASECHK.TRANS64.TRYWAIT P2, [R3+URZ+0x28830], R0 ;  /* 0x02883000030075a7 */ /* 0x0022a4000804017f */
[----:B--2---:R-:W-:Y:S05]  /*26940*/  @!P2 NANOSLEEP.SYNCS 0x989680 ;  /* 0x009896800000a95d */ /* 0x004fea0003900000 */
[----:B------:R-:W2:Y:S02]  /*26950*/  @!P2 SYNCS.PHASECHK.TRANS64 P2, [R3+URZ+0x28830], R0 ;  /* 0x028830000300a5a7 */ /* 0x000ea4000804007f */
[----:B--2---:R-:W-:Y:S05]  /*26960*/  @!P2 BRA `(.L_x_1892) ;  /* 0xfffffffc00f0a947 */ /* 0x004fea000383ffff */
[----:B------:R-:W-:Y:S05]  /*26970*/  BRA `(.L_x_1891) ;  /* 0xfffffee800387947 */ /* 0x000fea000383ffff */
.L_x_1896:
[----:B-1----:R1:W2:Y:S02]  /*26980*/  SYNCS.PHASECHK.TRANS64.TRYWAIT P1, [R3+URZ+0x28850], R0 ;  /* 0x02885000030075a7 */ /* 0x0022a4000802017f */
[----:B--2---:R-:W-:Y:S05]  /*26990*/  @!P1 NANOSLEEP.SYNCS 0x989680 ;  /* 0x009896800000995d */ /* 0x004fea0003900000 */
[----:B------:R-:W2:Y:S02]  /*269a0*/  @!P1 SYNCS.PHASECHK.TRANS64 P1, [R3+URZ+0x28850], R0 ;  /* 0x02885000030095a7 */ /* 0x000ea4000802007f */
[----:B--2---:R-:W-:Y:S05]  /*269b0*/  @!P1 BRA `(.L_x_1896) ;  /* 0xfffffffc00f09947 */ /* 0x004fea000383ffff */
[----:B------:R-:W-:Y:S05]  /*269c0*/  BRA `(.L_x_1893) ;  /* 0xfffffeec00547947 */ /* 0x000fea000383ffff */
.L_x_1905:
[----:B-1----:R1:W2:Y:S02]  /*269d0*/  SYNCS.PHASECHK.TRANS64.TRYWAIT P2, [R3+URZ+0x28830], R0 ;  /* 0x02883000030075a7 */ /* 0x0022a4000804017f */
[----:B--2---:R-:W-:Y:S05]  /*269e0*/  @!P2 NANOSLEEP.SYNCS 0x989680 ;  /* 0x009896800000a95d */ /* 0x004fea0003900000 */
[----:B------:R-:W2:Y:S02]  /*269f0*/  @!P2 SYNCS.PHASECHK.TRANS64 P2, [R3+URZ+0x28830], R0 ;  /* 0x028830000300a5a7 */ /* 0x000ea4000804007f */
[----:B--2---:R-:W-:Y:S05]  /*26a00*/  @!P2 BRA `(.L_x_1905) ;  /* 0xfffffffc00f0a947 */ /* 0x004fea000383ffff */
[----:B------:R-:W-:Y:S05]  /*26a10*/  BRA `(.L_x_1904) ;  /* 0xffffff0800c47947 */ /* 0x000fea000383ffff */
.L_x_1909:
[----:B-1----:R1:W2:Y:S02]  /*26a20*/  SYNCS.PHASECHK.TRANS64.TRYWAIT P1, [R3+URZ+0x28850], R0 ;  /* 0x02885000030075a7 */ /* 0x0022a4000802017f */
[----:B--2---:R-:W-:Y:S05]  /*26a30*/  @!P1 NANOSLEEP.SYNCS 0x989680 ;  /* 0x009896800000995d */ /* 0x004fea0003900000 */
[----:B------:R-:W2:Y:S02]  /*26a40*/  @!P1 SYNCS.PHASECHK.TRANS64 P1, [R3+URZ+0x28850], R0 ;  /* 0x02885000030095a7 */ /* 0x000ea4000802007f */
[----:B--2---:R-:W-:Y:S05]  /*26a50*/  @!P1 BRA `(.L_x_1909) ;  /* 0xfffffffc00f09947 */ /* 0x004fea000383ffff */
[----:B------:R-:W-:Y:S05]  /*26a60*/  BRA `(.L_x_1906) ;  /* 0xffffff0c00e07947 */ /* 0x000fea000383ffff */
.L_x_1924:
[----:B-1----:R1:W2:Y:S02]  /*26a70*/  SYNCS.PHASECHK.TRANS64.TRYWAIT P1, [R11+URZ+0x28850], R4 ;  /* 0x028850040b0075a7 */ /* 0x0022a4000802017f */
[----:B--2---:R-:W-:Y:S05]  /*26a80*/  @!P1 NANOSLEEP.SYNCS 0x989680 ;  /* 0x009896800000995d */ /* 0x004fea0003900000 */
[----:B------:R-:W2:Y:S02]  /*26a90*/  @!P1 SYNCS.PHASECHK.TRANS64 P1, [R11+URZ+0x28850], R4 ;  /* 0x028850040b0095a7 */ /* 0x000ea4000802007f */
[----:B--2---:R-:W-:Y:S05]  /*26aa0*/  @!P1 BRA `(.L_x_1924) ;  /* 0xfffffffc00f09947 */ /* 0x004fea000383ffff */
[----:B------:R-:W-:Y:S05]  /*26ab0*/  BRA `(.L_x_1923) ;  /* 0xffffff3c00447947 */ /* 0x000fea000383ffff */
.L_x_1939:
[----:B------:R-:W-:Y:S02]  /*26ac0*/  IMAD.MOV.U32 R13, RZ, RZ, R4 ;  /* 0x000000ffff0d7224 */ /* 0x000fe400078e0004 */
[----:B------:R-:W-:Y:S02]  /*26ad0*/  IMAD.MOV.U32 R12, RZ, RZ, RZ ;  /* 0x000000ffff0c7224 */ /* 0x000fe400078e00ff */
[----:B------:R-:W-:Y:S02]  /*26ae0*/  IMAD.MOV.U32 R11, RZ, RZ, 0x181f ;  /* 0x0000181fff0b7424 */ /* 0x000fe400078e00ff */
[----:B------:R-:W-:-:S07]  /*26af0*/  IMAD.MOV.U32 R15, RZ, RZ, -0x1 ;  /* 0xffffffffff0f7424 */ /* 0x000fce00078e00ff */
[----:B---3--:R-:W-:Y:S05]  /*26b00*/  WARPSYNC.COLLECTIVE R15, `(.L_x_2187) ;  /* 0x000000000f087348 */ /* 0x008fea0003c00000 */
[----:B------:R0:W1:Y:S02]  /*26b10*/  SHFL.IDX P6, R14, R13, R12, R11 ;  /* 0x0000000c0d0e7389 */ /* 0x00006400000c000b */
[----:B01-3--:R-:W-:Y:S01]  /*26b20*/  ENDCOLLECTIVE ;  /* 0x000000000000791b */ /* 0x00bfe20003800000 */
.L_x_2187:
[----:B------:R-:W-:Y:S02]  /*26b30*/  IMAD.MOV.U32 R13, RZ, RZ, R0 ;  /* 0x000000ffff0d7224 */ /* 0x000fe400078e0000 */
[----:B------:R-:W-:-:S07]  /*26b40*/  IMAD.MOV.U32 R3, RZ, RZ, R14 ;  /* 0x000000ffff037224 */ /* 0x000fce00078e000e */
[----:B------:R-:W-:Y:S05]  /*26b50*/  WARPSYNC.COLLECTIVE R15, `(.L_x_2188) ;  /* 0x000000000f087348 */ /* 0x000fea0003c00000 */
[----:B------:R0:W1:Y:S02]  /*26b60*/  SHFL.IDX P6, R14, R13, R12, R11 ;  /* 0x0000000c0d0e7389 */ /* 0x00006400000c000b */
[----:B01----:R-:W-:Y:S01]  /*26b70*/  ENDCOLLECTIVE ;  /* 0x000000000000791b */ /* 0x003fe20003800000 */
.L_x_2188:
[----:B------:R-:W-:Y:S05]  /*26b80*/  BRA `(.L_x_2189) ;  /* 0xffffff6000847947 */ /* 0x000fea000383ffff */
.L_x_1942:
[----:B------:R-:W-:Y:S01]  /*26b90*/  BSSY B1, `(.L_x_2190) ;  /* 0x0000008000017945 */ /* 0x000fe20003800000 */
[----:B------:R-:W-:Y:S02]  /*26ba0*/  IMAD.MOV.U32 R13, RZ, RZ, R4 ;  /* 0x000000ffff0d7224 */ /* 0x000fe400078e0004 */
[----:B------:R-:W-:Y:S02]  /*26bb0*/  IMAD.MOV.U32 R12, RZ, RZ, 0x1 ;  /* 0x00000001ff0c7424 */ /* 0x000fe400078e00ff */
[----:B------:R-:W-:Y:S02]  /*26bc0*/  IMAD.MOV.U32 R11, RZ, RZ, 0x181f ;  /* 0x0000181fff0b7424 */ /* 0x000fe400078e00ff */
[----:B----4-:R-:W-:-:S07]  /*26bd0*/  IMAD.MOV.U32 R15, RZ, RZ, -0x1 ;  /* 0xffffffffff0f7424 */ /* 0x010fce00078e00ff */
[----:B0123--:R-:W-:Y:S05]  /*26be0*/  WARPSYNC.COLLECTIVE R15, `(.L_x_2191) ;  /* 0x000000000f087348 */ /* 0x00ffea0003c00000 */
[----:B--2---:R2:W4:Y:S02]  /*26bf0*/  SHFL.IDX P6, R14, R13, R12, R11 ;  /* 0x0000000c0d0e7389 */ /* 0x00452400000c000b */
[----:B01234-:R-:W-:Y:S01]  /*26c00*/  ENDCOLLECTIVE ;  /* 0x000000000000791b */ /* 0x01ffe20003800000 */
.L_x_2191:
[----:B------:R-:W-:Y:S05]  /*26c10*/  BSYNC B1 ;  /* 0x0000000000017941 */ /* 0x000fea0003800000 */
.L_x_2190:
        /* <DEDUP_REMOVED lines=8> */
.L_x_2192:
[----:B------:R-:W-:Y:S05]  /*26ca0*/  BRA `(.L_x_2193) ;  /* 0xffffff6000847947 */ /* 0x000fea000383ffff */
.L_x_1945:
        /* <DEDUP_REMOVED lines=8> */
.L_x_2195:
[----:B------:R-:W-:Y:S05]  /*26d30*/  BSYNC B1 ;  /* 0x0000000000017941 */ /* 0x000fea0003800000 */
.L_x_2194:
        /* <DEDUP_REMOVED lines=8> */
.L_x_2196:
[----:B------:R-:W-:Y:S05]  /*26dc0*/  BRA `(.L_x_2197) ;  /* 0xffffff6000847947 */ /* 0x000fea000383ffff */
.L_x_1948:
[----:B------:R-:W-:Y:S01]  /*26dd0*/  BSSY B1, `(.L_x_2198) ;  /* 0x0000008000017945 */ /* 0x000fe20003800000 */
[----:B------:R-:W-:Y:S02]  /*26de0*/  IMAD.MOV.U32 R13, RZ, RZ, R4 ;  /* 0x000000ffff0d7224 */ /* 0x000fe400078e0004 */
[----:B------:R-:W-:Y:S02]  /*26df0*/  IMAD.MOV.U32 R12, RZ, RZ, 0x3 ;  /* 0x00000003ff0c7424 */ /* 0x000fe400078e00ff */
[----:B------:R-:W-:Y:S02]  /*26e00*/  IMAD.MOV.U32 R11, RZ, RZ, 0x181f ;  /* 0x0000181fff0b7424 */ /* 0x000fe400078e00ff */
[----:B0-----:R-:W-:-:S07]  /*26e10*/  IMAD.MOV.U32 R15, RZ, RZ, -0x1 ;  /* 0xffffffffff0f7424 */ /* 0x001fce00078e00ff */
[----:B-1234-:R-:W-:Y:S05]  /*26e20*/  WARPSYNC.COLLECTIVE R15, `(.L_x_2199) ;  /* 0x000000000f087348 */ /* 0x01efea0003c00000 */
[----:B----4-:R0:W4:Y:S02]  /*26e30*/  SHFL.IDX P6, R14, R13, R12, R11 ;  /* 0x0000000c0d0e7389 */ /* 0x01012400000c000b */
[----:B01234-:R-:W-:Y:S01]  /*26e40*/  ENDCOLLECTIVE ;  /* 0x000000000000791b */ /* 0x01ffe20003800000 */
.L_x_2199:
[----:B------:R-:W-:Y:S05]  /*26e50*/  BSYNC B1 ;  /* 0x0000000000017941 */ /* 0x000fea0003800000 */
.L_x_2198:
        /* <DEDUP_REMOVED lines=8> */
.L_x_2200:
[----:B------:R-:W-:Y:S05]  /*26ee0*/  BRA `(.L_x_2201) ;  /* 0xffffff6000847947 */ /* 0x000fea000383ffff */
.L_x_1973:
[----:B------:R-:W0:Y:S01]  /*26ef0*/  S2R R12, SR_TID.X ;  /* 0x00000000000c7919 */ /* 0x000e220000002100 */
[----:B------:R-:W-:Y:S01]  /*26f00*/  BSSY B1, `(.L_x_2202) ;  /* 0x000000a000017945 */ /* 0x000fe20003800000 */
[----:B------:R-:W-:Y:S02]  /*26f10*/  IMAD.MOV.U32 R11, RZ, RZ, 0x1f ;  /* 0x0000001fff0b7424 */ /* 0x000fe400078e00ff */
[----:B------:R-:W-:Y:S01]  /*26f20*/  IMAD.MOV.U32 R15, RZ, RZ, -0x1 ;  /* 0xffffffffff0f7424 */ /* 0x000fe200078e00ff */
[----:B0-----:R-:W-:-:S04]  /*26f30*/  SHF.R.U32.HI R12, RZ, 0x5, R12 ;  /* 0x00000005ff0c7819 */ /* 0x001fc8000001160c */
[----:B------:R-:W-:-:S05]  /*26f40*/  LOP3.LUT R12, R12, 0x3, RZ, 0xc0, !PT ;  /* 0x000000030c0c7812 */ /* 0x000fca00078ec0ff */
[----:B------:R-:W-:Y:S02]  /*26f50*/  IMAD.MOV.U32 R13, RZ, RZ, R12 ;  /* 0x000000ffff0d7224 */ /* 0x000fe400078e000c */
[----:B------:R-:W-:-:S07]  /*26f60*/  IMAD.MOV.U32 R12, RZ, RZ, RZ ;  /* 0x000000ffff0c7224 */ /* 0x000fce00078e00ff */
[----:B------:R-:W-:Y:S05]  /*26f70*/  WARPSYNC.COLLECTIVE R15, `(.L_x_2203) ;  /* 0x000000000f087348 */ /* 0x000fea0003c00000 */
[----:B------:R0:W1:Y:S02]  /*26f80*/  SHFL.IDX P6, R14, R13, R12, R11 ;  /* 0x0000000c0d0e7389 */ /* 0x00006400000c000b */
[----:B01----:R-:W-:Y:S01]  /*26f90*/  ENDCOLLECTIVE ;  /* 0x000000000000791b */ /* 0x003fe20003800000 */
.L_x_2203:
[----:B------:R-:W-:Y:S05]  /*26fa0*/  BSYNC B1 ;  /* 0x0000000000017941 */ /* 0x000fea0003800000 */
.L_x_2202:
[----:B------:R-:W-:Y:S05]  /*26fb0*/  BRA `(.L_x_2204) ;  /* 0xffffff78006c7947 */ /* 0x000fea000383ffff */
.L_x_1975:
[----:B------:R-:W-:Y:S01]  /*26fc0*/  BSSY B1, `(.L_x_2205) ;  /* 0x0000006000017945 */ /* 0x000fe20003800000 */
[----:B------:R-:W-:-:S07]  /*26fd0*/  IMAD.MOV.U32 R15, RZ, RZ, -0x1 ;  /* 0xffffffffff0f7424 */ /* 0x000fce00078e00ff */
[----:B0-----:R-:W-:Y:S05]  /*26fe0*/  WARPSYNC.COLLECTIVE R15, `(.L_x_2206) ;  /* 0x000000000f0c7348 */ /* 0x001fea0003c00000 */
[----:B------:R-:W-:Y:S02]  /*26ff0*/  ELECT P6, UR62, PT ;  /* 0x00000000003e782f */ /* 0x000fe400038c0000 */
[----:B------:R-:W-:Y:S01]  /*27000*/  MOV R14, UR62 ;  /* 0x0000003e000e7c02 */ /* 0x000fe20008000f00 */
[----:B0-----:R-:W-:Y:S10]  /*27010*/  ENDCOLLECTIVE ;  /* 0x000000000000791b */ /* 0x001ff40003800000 */
.L_x_2206:
[----:B------:R-:W-:Y:S05]  /*27020*/  BSYNC B1 ;  /* 0x0000000000017941 */ /* 0x000fea0003800000 */
.L_x_2205:
[----:B------:R-:W-:Y:S05]  /*27030*/  BRA `(.L_x_1974) ;  /* 0xffffff7800647947 */ /* 0x000fea000383ffff */
.L_x_1977:
[----:B0-----:R0:W1:Y:S02]  /*27040*/  SYNCS.PHASECHK.TRANS64.TRYWAIT P0, [R22+URZ+0x28820], R3 ;  /* 0x02882003160075a7 */ /* 0x001064000800017f */
[----:B-1----:R-:W-:Y:S05]  /*27050*/  @!P0 NANOSLEEP.SYNCS 0x989680 ;  /* 0x009896800000895d */ /* 0x002fea0003900000 */
[----:B------:R-:W1:Y:S02]  /*27060*/  @!P0 SYNCS.PHASECHK.TRANS64 P0, [R22+URZ+0x28820], R3 ;  /* 0x02882003160085a7 */ /* 0x000e64000800007f */
[----:B-1----:R-:W-:Y:S05]  /*27070*/  @!P0 BRA `(.L_x_1977) ;  /* 0xfffffffc00f08947 */ /* 0x002fea000383ffff */
[----:B------:R-:W-:Y:S05]  /*27080*/  BRA `(.L_x_2207) ;  /* 0xffffff7800747947 */ /* 0x000fea000383ffff */
.L_x_1981:
[----:B-1----:R1:W2:Y:S02]  /*27090*/  SYNCS.PHASECHK.TRANS64.TRYWAIT P0, [R11+URZ+0x288a0], R14 ;  /* 0x0288a00e0b0075a7 */ /* 0x0022a4000800017f */
[----:B--2---:R-:W-:Y:S05]  /*270a0*/  @!P0 NANOSLEEP.SYNCS 0x989680 ;  /* 0x009896800000895d */ /* 0x004fea0003900000 */
[----:B------:R-:W2:Y:S02]  /*270b0*/  @!P0 SYNCS.PHASECHK.TRANS64 P0, [R11+URZ+0x288a0], R14 ;  /* 0x0288a00e0b0085a7 */ /* 0x000ea4000800007f */
[----:B--2---:R-:W-:Y:S05]  /*270c0*/  @!P0 BRA `(.L_x_1981) ;  /* 0xfffffffc00f08947 */ /* 0x004fea000383ffff */
[----:B------:R-:W-:Y:S05]  /*270d0*/  BRA `(.L_x_2208) ;  /* 0xffffff78008c7947 */ /* 0x000fea000383ffff */
.L_x_1987:
[----:B0-----:R0:W2:Y:S02]  /*270e0*/  SYNCS.PHASECHK.TRANS64.TRYWAIT P0, [R11+URZ+0x288c0], R14 ;  /* 0x0288c00e0b0075a7 */ /* 0x0010a4000800017f */
[----:B--2---:R-:W-:Y:S05]  /*270f0*/  @!P0 NANOSLEEP.SYNCS 0x989680 ;  /* 0x009896800000895d */ /* 0x004fea0003900000 */
[----:B------:R-:W2:Y:S02]  /*27100*/  @!P0 SYNCS.PHASECHK.TRANS64 P0, [R11+URZ+0x288c0], R14 ;  /* 0x0288c00e0b0085a7 */ /* 0x000ea4000800007f */
[----:B--2---:R-:W-:Y:S05]  /*27110*/  @!P0 BRA `(.L_x_1987) ;  /* 0xfffffffc00f08947 */ /* 0x004fea000383ffff */
[----:B------:R-:W-:Y:S05]  /*27120*/  BRA `(.L_x_2209) ;  /* 0xffffff7c004c7947 */ /* 0x000fea000383ffff */
.L_x_1995:
[----:B0-----:R0:W1:Y:S02]  /*27130*/  SYNCS.PHASECHK.TRANS64.TRYWAIT P1, [R12+URZ+0x288a0], R2 ;  /* 0x0288a0020c0075a7 */ /* 0x001064000802017f */
[----:B-1----:R-:W-:Y:S05]  /*27140*/  @!P1 NANOSLEEP.SYNCS 0x989680 ;  /* 0x009896800000995d */ /* 0x002fea0003900000 */
[----:B------:R-:W1:Y:S02]  /*27150*/  @!P1 SYNCS.PHASECHK.TRANS64 P1, [R12+URZ+0x288a0], R2 ;  /* 0x0288a0020c0095a7 */ /* 0x000e64000802007f */
[----:B-1----:R-:W-:Y:S05]  /*27160*/  @!P1 BRA `(.L_x_1995) ;  /* 0xfffffffc00f09947 */ /* 0x002fea000383ffff */
[----:B------:R-:W-:Y:S05]  /*27170*/  BRA `(.L_x_2210) ;  /* 0xffffff8000487947 */ /* 0x000fea000383ffff */
.L_x_2001:
[----:B-1----:R1:W2:Y:S02]  /*27180*/  SYNCS.PHASECHK.TRANS64.TRYWAIT P1, [R12+URZ+0x288c0], R2 ;  /* 0x0288c0020c0075a7 */ /* 0x0022a4000802017f */
[----:B--2---:R-:W-:Y:S05]  /*27190*/  @!P1 NANOSLEEP.SYNCS 0x989680 ;  /* 0x009896800000995d */ /* 0x004fea0003900000 */
[----:B------:R-:W2:Y:S02]  /*271a0*/  @!P1 SYNCS.PHASECHK.TRANS64 P1, [R12+URZ+0x288c0], R2 ;  /* 0x0288c0020c0095a7 */ /* 0x000ea4000802007f */
[----:B--2---:R-:W-:Y:S05]  /*271b0*/  @!P1 BRA `(.L_x_2001) ;  /* 0xfffffffc00f09947 */ /* 0x004fea000383ffff */
[----:B------:R-:W-:Y:S05]  /*271c0*/  BRA `(.L_x_2211) ;  /* 0xffffff8400007947 */ /* 0x000fea000383ffff */
.L_x_2023:
        /* <DEDUP_REMOVED lines=11> */
.L_x_2213:
[----:B------:R-:W-:Y:S05]  /*27280*/  BSYNC B0 ;  /* 0x0000000000007941 */ /* 0x000fea0003800000 */
.L_x_2212:
[----:B------:R-:W-:Y:S05]  /*27290*/  BRA `(.L_x_2214) ;  /* 0xffffff9000cc7947 */ /* 0x000fea000383ffff */
.L_x_2026:
[----:B0-----:R0:W1:Y:S02]  /*272a0*/  SYNCS.PHASECHK.TRANS64.TRYWAIT P0, [R7+URZ+0x28840], R2 ;  /* 0x02884002070075a7 */ /* 0x001064000800017f */
[----:B-1----:R-:W-:Y:S05]  /*272b0*/  @!P0 NANOSLEEP.SYNCS 0x989680 ;  /* 0x009896800000895d */ /* 0x002fea0003900000 */
[----:B------:R-:W1:Y:S02]  /*272c0*/  @!P0 SYNCS.PHASECHK.TRANS64 P0, [R7+URZ+0x28840], R2 ;  /* 0x02884002070085a7 */ /* 0x000e64000800007f */
[----:B-1----:R-:W-:Y:S05]  /*272d0*/  @!P0 BRA `(.L_x_2026) ;  /* 0xfffffffc00f08947 */ /* 0x002fea000383ffff */
[----:B------:R-:W-:Y:S05]  /*272e0*/  BRA `(.L_x_2215) ;  /* 0xffffff9400287947 */ /* 0x000fea000383ffff */
.L_x_2027:
        /* <DEDUP_REMOVED lines=8> */
.L_x_2217:
[----:B------:R-:W-:Y:S05]  /*27370*/  BSYNC B0 ;  /* 0x0000000000007941 */ /* 0x000fea0003800000 */
.L_x_2216:
        /* <DEDUP_REMOVED lines=9> */
.L_x_2218:
[----:B------:R-:W-:Y:S02]  /*27410*/  IMAD.MOV.U32 R13, RZ, RZ, R0 ;  /* 0x000000ffff0d7224 */ /* 0x000fe400078e0000 */
[----:B------:R-:W-:Y:S02]  /*27420*/  IMAD.MOV.U32 R12, RZ, RZ, 0x1 ;  /* 0x00000001ff0c7424 */ /* 0x000fe400078e00ff */
[----:B------:R-:W-:-:S07]  /*27430*/  IMAD.MOV.U32 R3, RZ, RZ, R14 ;  /* 0x000000ffff037224 */ /* 0x000fce00078e000e */
[----:B------:R-:W-:Y:S05]  /*27440*/  WARPSYNC.COLLECTIVE R15, `(.L_x_2219) ;  /* 0x000000000f087348 */ /* 0x000fea0003c00000 */
[----:B------:R0:W1:Y:S02]  /*27450*/  SHFL.IDX P6, R14, R13, R12, R11 ;  /* 0x0000000c0d0e7389 */ /* 0x00006400000c000b */
[----:B01----:R-:W-:Y:S01]  /*27460*/  ENDCOLLECTIVE ;  /* 0x000000000000791b */ /* 0x003fe20003800000 */
.L_x_2219:
        /* <DEDUP_REMOVED lines=16> */
.L_x_2220:
[----:B------:R-:W-:Y:S02]  /*27570*/  @P0 IMAD R8, R5, 0x2, R22 ;  /* 0x0000000205080824 */ /* 0x000fe400078e0216 */
[----:B------:R-:W-:Y:S02]  /*27580*/  IMAD.MOV.U32 R13, RZ, RZ, R0 ;  /* 0x000000ffff0d7224 */ /* 0x000fe400078e0000 */
[----:B------:R-:W-:Y:S02]  /*27590*/  IMAD.MOV.U32 R12, RZ, RZ, 0x2 ;  /* 0x00000002ff0c7424 */ /* 0x000fe400078e00ff */
[----:B------:R-:W-:-:S07]  /*275a0*/  IMAD.MOV.U32 R3, RZ, RZ, R14 ;  /* 0x000000ffff037224 */ /* 0x000fce00078e000e */
[----:B------:R-:W-:Y:S05]  /*275b0*/  WARPSYNC.COLLECTIVE R15, `(.L_x_2221) ;  /* 0x000000000f087348 */ /* 0x000fea0003c00000 */
[----:B------:R0:W1:Y:S02]  /*275c0*/  SHFL.IDX P6, R14, R13, R12, R11 ;  /* 0x0000000c0d0e7389 */ /* 0x00006400000c000b */
[----:B01----:R-:W-:Y:S01]  /*275d0*/  ENDCOLLECTIVE ;  /* 0x000000000000791b */ /* 0x003fe20003800000 */
.L_x_2221:
        /* <DEDUP_REMOVED lines=16> */
.L_x_2222:
[----:B------:R-:W-:Y:S02]  /*276e0*/  @P0 IMAD R8, R5, 0x2, R22 ;  /* 0x0000000205080824 */ /* 0x000fe400078e0216 */
[----:B------:R-:W-:Y:S02]  /*276f0*/  IMAD.MOV.U32 R13, RZ, RZ, R0 ;  /* 0x000000ffff0d7224 */ /* 0x000fe400078e0000 */
[----:B------:R-:W-:Y:S02]  /*27700*/  IMAD.MOV.U32 R12, RZ, RZ, 0x3 ;  /* 0x00000003ff0c7424 */ /* 0x000fe400078e00ff */
[----:B------:R-:W-:-:S07]  /*27710*/  IMAD.MOV.U32 R3, RZ, RZ, R14 ;  /* 0x000000ffff037224 */ /* 0x000fce00078e000e */
[----:B------:R-:W-:Y:S05]  /*27720*/  WARPSYNC.COLLECTIVE R15, `(.L_x_2223) ;  /* 0x000000000f087348 */ /* 0x000fea0003c00000 */
[----:B------:R0:W1:Y:S02]  /*27730*/  SHFL.IDX P6, R14, R13, R12, R11 ;  /* 0x0000000c0d0e7389 */ /* 0x00006400000c000b */
[----:B01----:R-:W-:Y:S01]  /*27740*/  ENDCOLLECTIVE ;  /* 0x000000000000791b */ /* 0x003fe20003800000 */
.L_x_2223:
        /* <DEDUP_REMOVED lines=16> */
.L_x_2224:
[----:B------:R-:W-:Y:S02]  /*27850*/  @P0 IMAD R8, R5, 0x2, R22 ;  /* 0x0000000205080824 */ /* 0x000fe400078e0216 */
[----:B------:R-:W-:Y:S02]  /*27860*/  IMAD.MOV.U32 R13, RZ, RZ, R0 ;  /* 0x000000ffff0d7224 */ /* 0x000fe400078e0000 */
[----:B------:R-:W-:Y:S02]  /*27870*/  IMAD.MOV.U32 R12, RZ, RZ, 0x4 ;  /* 0x00000004ff0c7424 */ /* 0x000fe400078e00ff */
[----:B------:R-:W-:-:S07]  /*27880*/  IMAD.MOV.U32 R3, RZ, RZ, R14 ;  /* 0x000000ffff037224 */ /* 0x000fce00078e000e */
[----:B------:R-:W-:Y:S05]  /*27890*/  WARPSYNC.COLLECTIVE R15, `(.L_x_2225) ;  /* 0x000000000f087348 */ /* 0x000fea0003c00000 */
[----:B------:R0:W1:Y:S02]  /*278a0*/  SHFL.IDX P6, R14, R13, R12, R11 ;  /* 0x0000000c0d0e7389 */ /* 0x00006400000c000b */
[----:B01----:R-:W-:Y:S01]  /*278b0*/  ENDCOLLECTIVE ;  /* 0x000000000000791b */ /* 0x003fe20003800000 */
.L_x_2225:
        /* <DEDUP_REMOVED lines=16> */
.L_x_2226:
[----:B------:R-:W-:Y:S02]  /*279c0*/  @P0 IMAD R8, R5, 0x2, R22 ;  /* 0x0000000205080824 */ /* 0x000fe400078e0216 */
[----:B------:R-:W-:Y:S02]  /*279d0*/  IMAD.MOV.U32 R13, RZ, RZ, R0 ;  /* 0x000000ffff0d7224 */ /* 0x000fe400078e0000 */
[----:B------:R-:W-:Y:S02]  /*279e0*/  IMAD.MOV.U32 R12, RZ, RZ, 0x5 ;  /* 0x00000005ff0c7424 */ /* 0x000fe400078e00ff */
[----:B------:R-:W-:-:S07]  /*279f0*/  IMAD.MOV.U32 R3, RZ, RZ, R14 ;  /* 0x000000ffff037224 */ /* 0x000fce00078e000e */
[----:B------:R-:W-:Y:S05]  /*27a00*/  WARPSYNC.COLLECTIVE R15, `(.L_x_2227) ;  /* 0x000000000f087348 */ /* 0x000fea0003c00000 */
[----:B------:R0:W1:Y:S02]  /*27a10*/  SHFL.IDX P6, R14, R13, R12, R11 ;  /* 0x0000000c0d0e7389 */ /* 0x00006400000c000b */
[----:B01----:R-:W-:Y:S01]  /*27a20*/  ENDCOLLECTIVE ;  /* 0x000000000000791b */ /* 0x003fe20003800000 */
.L_x_2227:
        /* <DEDUP_REMOVED lines=16> */
.L_x_2228:
[----:B------:R-:W-:Y:S02]  /*27b30*/  @P0 IMAD R8, R5, 0x2, R22 ;  /* 0x0000000205080824 */ /* 0x000fe400078e0216 */
[----:B------:R-:W-:Y:S02]  /*27b40*/  IMAD.MOV.U32 R13, RZ, RZ, R0 ;  /* 0x000000ffff0d7224 */ /* 0x000fe400078e0000 */
[----:B------:R-:W-:Y:S02]  /*27b50*/  IMAD.MOV.U32 R12, RZ, RZ, 0x6 ;  /* 0x00000006ff0c7424 */ /* 0x000fe400078e00ff */
[----:B------:R-:W-:-:S07]  /*27b60*/  IMAD.MOV.U32 R3, RZ, RZ, R14 ;  /* 0x000000ffff037224 */ /* 0x000fce00078e000e */
[----:B------:R-:W-:Y:S05]  /*27b70*/  WARPSYNC.COLLECTIVE R15, `(.L_x_2229) ;  /* 0x000000000f087348 */ /* 0x000fea0003c00000 */
[----:B------:R0:W1:Y:S02]  /*27b80*/  SHFL.IDX P6, R14, R13, R12, R11 ;  /* 0x0000000c0d0e7389 */ /* 0x00006400000c000b */
[----:B01----:R-:W-:Y:S01]  /*27b90*/  ENDCOLLECTIVE ;  /* 0x000000000000791b */ /* 0x003fe20003800000 */
.L_x_2229:
        /* <DEDUP_REMOVED lines=16> */
.L_x_2230:
[----:B------:R-:W-:Y:S02]  /*27ca0*/  @P0 IMAD R8, R5, 0x2, R22 ;  /* 0x0000000205080824 */ /* 0x000fe400078e0216 */
[----:B------:R-:W-:Y:S02]  /*27cb0*/  IMAD.MOV.U32 R13, RZ, RZ, R0 ;  /* 0x000000ffff0d7224 */ /* 0x000fe400078e0000 */
[----:B------:R-:W-:Y:S02]  /*27cc0*/  IMAD.MOV.U32 R12, RZ, RZ, 0x7 ;  /* 0x00000007ff0c7424 */ /* 0x000fe400078e00ff */
[----:B------:R-:W-:-:S07]  /*27cd0*/  IMAD.MOV.U32 R3, RZ, RZ, R14 ;  /* 0x000000ffff037224 */ /* 0x000fce00078e000e */
[----:B------:R-:W-:Y:S05]  /*27ce0*/  WARPSYNC.COLLECTIVE R15, `(.L_x_2231) ;  /* 0x000000000f087348 */ /* 0x000fea0003c00000 */
[----:B------:R0:W1:Y:S02]  /*27cf0*/  SHFL.IDX P6, R14, R13, R12, R11 ;  /* 0x0000000c0d0e7389 */ /* 0x00006400000c000b */
[----:B01----:R-:W-:Y:S01]  /*27d00*/  ENDCOLLECTIVE ;  /* 0x000000000000791b */ /* 0x003fe20003800000 */
.L_x_2231:
        /* <DEDUP_REMOVED lines=10> */
.L_x_2232:
[----:B------:R-:W-:Y:S01]  /*27db0*/  @!PT LDS RZ, [RZ] ;  /* 0x00000000fffff984 */ /* 0x000fe20000000800 */
[----:B------:R-:W-:Y:S01]  /*27dc0*/  @!PT LDS RZ, [RZ] ;  /* 0x00000000fffff984 */ /* 0x000fe20000000800 */
[----:B------:R-:W-:Y:S01]  /*27dd0*/  @!PT LDS RZ, [RZ] ;  /* 0x00000000fffff984 */ /* 0x000fe20000000800 */
[----:B------:R-:W-:Y:S04]  /*27de0*/  @P0 LDGSTS.E.BYPASS.LTC128B.128 [R8+0x1b400], desc[UR54][R2.64], !P3 ;  /* 0x1b40000002080fae */ /* 0x000fe8000d901d76 */
[----:B------:R0:W-:Y:S02]  /*27df0*/  @P0 LDGSTS.E.BYPASS.LTC128B.128 [R8+0x1f400], desc[UR54][R2.64+0x80], !P2 ;  /* 0x1f40008002080fae */ /* 0x0001e4000d101d76 */
[----:B0-----:R-:W-:Y:S01]  /*27e00*/  IMAD.MOV.U32 R2, RZ, RZ, R14 ;  /* 0x000000ffff027224 */ /* 0x001fe200078e000e */
[----:B------:R-:W-:Y:S06]  /*27e10*/  BRA `(.L_x_2233) ;  /* 0xffffff90000c7947 */ /* 0x000fec000383ffff */
.L_x_2032:
        /* <DEDUP_REMOVED lines=9> */
.L_x_2234:
[C---:B------:R-:W-:Y:S01]  /*27eb0*/  VIADD R6, R27.reuse, 0x10 ;  /* 0x000000101b067836 */ /* 0x040fe20000000000 */
[----:B------:R-:W-:Y:S01]  /*27ec0*/  ISETP.GE.AND P3, PT, R27, R33, PT ;  /* 0x000000211b00720c */ /* 0x000fe20003f66270 */
[----:B------:R-:W-:Y:S02]  /*27ed0*/  IMAD.MOV.U32 R13, RZ, RZ, R0 ;  /* 0x000000ffff0d7224 */ /* 0x000fe400078e0000 */
[----:B------:R-:W-:-:S10]  /*27ee0*/  IMAD.MOV.U32 R2, RZ, RZ, R14 ;  /* 0x000000ffff027224 */ /* 0x000fd400078e000e */
[----:B------:R-:W-:Y:S05]  /*27ef0*/  WARPSYNC.COLLECTIVE R15, `(.L_x_2235) ;  /* 0x000000000f087348 */ /* 0x000fea0003c00000 */
[----:B------:R0:W1:Y:S02]  /*27f00*/  SHFL.IDX P6, R14, R13, R12, R11 ;  /* 0x0000000c0d0e7389 */ /* 0x00006400000c000b */
[----:B01----:R-:W-:Y:S01]  /*27f10*/  ENDCOLLECTIVE ;  /* 0x000000000000791b */ /* 0x003fe20003800000 */
.L_x_2235:
[----:B------:R-:W-:Y:S02]  /*27f20*/  IMAD.MOV.U32 R13, RZ, RZ, R4 ;  /* 0x000000ffff0d7224 */ /* 0x000fe400078e0004 */
[----:B------:R-:W-:Y:S02]  /*27f30*/  IMAD.MOV.U32 R12, RZ, RZ, 0x1 ;  /* 0x00000001ff0c7424 */ /* 0x000fe400078e00ff */
[----:B------:R-:W-:-:S07]  /*27f40*/  IMAD.MOV.U32 R3, RZ, RZ, R14 ;  /* 0x000000ffff037224 */ /* 0x000fce00078e000e */
[----:B------:R-:W-:Y:S05]  /*27f50*/  WARPSYNC.COLLECTIVE R15, `(.L_x_2236) ;  /* 0x000000000f087348 */ /* 0x000fea0003c00000 */
[----:B------:R0:W1:Y:S02]  /*27f60*/  SHFL.IDX P6, R14, R13, R12, R11 ;  /* 0x0000000c0d0e7389 */ /* 0x00006400000c000b */
[----:B01----:R-:W-:Y:S01]  /*27f70*/  ENDCOLLECTIVE ;  /* 0x000000000000791b */ /* 0x003fe20003800000 */
.L_x_2236:
[----:B------:R-:W-:-:S05]  /*27f80*/  @!P3 LEA R5, P2, R31, R3, 0x1 ;  /* 0x000000031f05b211 */ /* 0x000fca00078408ff */
[----:B------:R-:W-:Y:S02]  /*27f90*/  @!P3 IMAD.X R3, RZ, RZ, R2, P2 ;  /* 0x000000ffff03b224 */ /* 0x000fe400010e0602 */
[----:B------:R-:W-:Y:S02]  /*27fa0*/  @!P3 IMAD.MOV.U32 R2, RZ, RZ, R5 ;  /* 0x000000ffff02b224 */ /* 0x000fe400078e0005 */
[----:B------:R-:W-:-:S03]  /*27fb0*/  IMAD.MOV.U32 R13, RZ, RZ, R0 ;  /* 0x000000ffff0d7224 */ /* 0x000fc600078e0000 */
[----:B------:R-:W-:Y:S01]  /*27fc0*/  @!PT LDS RZ, [RZ] ;  /* 0x00000000fffff984 */ /* 0x000fe20000000800 */
[----:B------:R-:W-:Y:S01]  /*27fd0*/  @!PT LDS RZ, [RZ] ;  /* 0x00000000fffff984 */ /* 0x000fe20000000800 */
[----:B------:R-:W-:Y:S01]  /*27fe0*/  @!PT LDS RZ, [RZ] ;  /* 0x00000000fffff984 */ /* 0x000fe20000000800 */
[----:B------:R-:W-:Y:S04]  /*27ff0*/  @!P3 LDGSTS.E.BYPASS.LTC128B.128 [R8+0x10400], desc[UR54][R2.64], !P0 ;  /* 0x104000000208bfae */ /* 0x000fe8000c101d76 */
[----:B------:R0:W-:Y:S01]  /*28000*/  @!P3 LDGSTS.E.BYPASS.LTC128B.128 [R8+0x14400], desc[UR54][R2.64+0x80], !P1 ;  /* 0x144000800208bfae */ /* 0x0001e2000c901d76 */
[----:B------:R-:W-:Y:S01]  /*28010*/  ISETP.GE.AND P3, PT, R6, R33, PT ;  /* 0x000000210600720c */ /* 0x000fe20003f66270 */
[----:B0-----:R-:W-:-:S12]  /*28020*/  IMAD.MOV.U32 R2, RZ, RZ, R14 ;  /* 0x000000ffff027224 */ /* 0x001fd800078e000e */
[----:B------:R-:W-:Y:S05]  /*28030*/  WARPSYNC.COLLECTIVE R15, `(.L_x_2237) ;  /* 0x000000000f087348 */ /* 0x000fea0003c00000 */
[----:B------:R0:W1:Y:S02]  /*28040*/  SHFL.IDX P6, R14, R13, R12, R11 ;  /* 0x0000000c0d0e7389 */ /* 0x00006400000c000b */
[----:B01----:R-:W-:Y:S01]  /*28050*/  ENDCOLLECTIVE ;  /* 0x000000000000791b */ /* 0x003fe20003800000 */
.L_x_2237:
[----:B------:R-:W-:Y:S02]  /*28060*/  IMAD.MOV.U32 R13, RZ, RZ, R4 ;  /* 0x000000ffff0d7224 */ /* 0x000fe400078e0004 */
[----:B------:R-:W-:Y:S01]  /*28070*/  IMAD.MOV.U32 R12, RZ, RZ, 0x2 ;  /* 0x00000002ff0c7424 */ /* 0x000fe200078e00ff */
[----:B------:R-:W-:-:S13]  /*28080*/  @!P3 LEA R5, P2, R31, R14, 0x1 ;  /* 0x0000000e1f05b211 */ /* 0x000fda00078408ff */
[----:B------:R-:W-:Y:S05]  /*28090*/  WARPSYNC.COLLECTIVE R15, `(.L_x_2238) ;  /* 0x000000000f087348 */ /* 0x000fea0003c00000 */
[----:B------:R0:W1:Y:S02]  /*280a0*/  SHFL.IDX P6, R14, R13, R12, R11 ;  /* 0x0000000c0d0e7389 */ /* 0x00006400000c000b */
[----:B01----:R-:W-:Y:S01]  /*280b0*/  ENDCOLLECTIVE ;  /* 0x000000000000791b */ /* 0x003fe20003800000 */
.L_x_2238:
[----:B------:R-:W-:Y:S02]  /*280c0*/  @!P3 IMAD.X R6, RZ, RZ, R2, P2 ;  /* 0x000000ffff06b224 */ /* 0x000fe400010e0602 */
[----:B------:R-:W-:Y:S02]  /*280d0*/  @!P3 IMAD.MOV.U32 R2, RZ, RZ, R5 ;  /* 0x000000ffff02b224 */ /* 0x000fe400078e0005 */
[----:B------:R-:W-:Y:S02]  /*280e0*/  @!P3 IMAD.MOV.U32 R3, RZ, RZ, R6 ;  /* 0x000000ffff03b224 */ /* 0x000fe400078e0006 */
[----:B------:R-:W-:-:S03]  /*280f0*/  VIADD R6, R27, 0x20 ;  /* 0x000000201b067836 */ /* 0x000fc60000000000 */
[----:B------:R-:W-:Y:S01]  /*28100*/  @!PT LDS RZ, [RZ] ;  /* 0x00000000fffff984 */ /* 0x000fe20000000800 */
[----:B------:R-:W-:Y:S01]  /*28110*/  @!PT LDS RZ, [RZ] ;  /* 0x00000000fffff984 */ /* 0x000fe20000000800 */
[----:B------:R-:W-:Y:S01]  /*28120*/  @!PT LDS RZ, [RZ] ;  /* 0x00000000fffff984 */ /* 0x000fe20000000800 */
[----:B------:R-:W-:Y:S01]  /*28130*/  @!P3 LDGSTS.E.BYPASS.LTC128B.128 [R8+0x10c00], desc[UR54][R2.64], !P0 ;  /* 0x10c000000208bfae */ /* 0x000fe2000c101d76 */
[----:B------:R-:W-:-:S03]  /*28140*/  IMAD.MOV.U32 R13, RZ, RZ, R0 ;  /* 0x000000ffff0d7224 */ /* 0x000fc600078e0000 */
[----:B------:R0:W-:Y:S01]  /*28150*/  @!P3 LDGSTS.E.BYPASS.LTC128B.128 [R8+0x14c00], desc[UR54][R2.64+0x80], !P1 ;  /* 0x14c000800208bfae */ /* 0x0001e2000c901d76 */
[----:B------:R-:W-:Y:S01]  /*28160*/  ISETP.GE.AND P3, PT, R6, R33, PT ;  /* 0x000000210600720c */ /* 0x000fe20003f66270 */
[----:B0-----:R-:W-:-:S12]  /*28170*/  IMAD.MOV.U32 R2, RZ, RZ, R14 ;  /* 0x000000ffff027224 */ /* 0x001fd800078e000e */
[----:B------:R-:W-:Y:S05]  /*28180*/  WARPSYNC.COLLECTIVE R15, `(.L_x_2239) ;  /* 0x000000000f087348 */ /* 0x000fea0003c00000 */
[----:B------:R0:W1:Y:S02]  /*28190*/  SHFL.IDX P6, R14, R13, R12, R11 ;  /* 0x0000000c0d0e7389 */ /* 0x00006400000c000b */
[----:B01----:R-:W-:Y:S01]  /*281a0*/  ENDCOLLECTIVE ;  /* 0x000000000000791b */ /* 0x003fe20003800000 */
.L_x_2239:
[----:B------:R-:W-:Y:S02]  /*281b0*/  IMAD.MOV.U32 R13, RZ, RZ, R4 ;  /* 0x000000ffff0d7224 */ /* 0x000fe400078e0004 */
[----:B------:R-:W-:Y:S01]  /*281c0*/  IMAD.MOV.U32 R12, RZ, RZ, 0x3 ;  /* 0x00000003ff0c7424 */ /* 0x000fe200078e00ff */
[----:B------:R-:W-:-:S13]  /*281d0*/  @!P3 LEA R5, P2, R31, R14, 0x1 ;  /* 0x0000000e1f05b211 */ /* 0x000fda00078408ff */
[----:B------:R-:W-:Y:S05]  /*281e0*/  WARPSYNC.COLLECTIVE R15, `(.L_x_2240) ;  /* 0x000000000f087348 */ /* 0x000fea0003c00000 */
[----:B------:R0:W1:Y:S02]  /*281f0*/  SHFL.IDX P6, R14, R13, R12, R11 ;  /* 0x0000000c0d0e7389 */ /* 0x00006400000c000b */
[----:B01----:R-:W-:Y:S01]  /*28200*/  ENDCOLLECTIVE ;  /* 0x000000000000791b */ /* 0x003fe20003800000 */
.L_x_2240:
        /* <DEDUP_REMOVED lines=15> */
.L_x_2241:
[----:B------:R-:W-:Y:S02]  /*28300*/  IMAD.MOV.U32 R13, RZ, RZ, R4 ;  /* 0x000000ffff0d7224 */ /* 0x000fe400078e0004 */
[----:B------:R-:W-:Y:S01]  /*28310*/  IMAD.MOV.U32 R12, RZ, RZ, 0x4 ;  /* 0x00000004ff0c7424 */ /* 0x000fe200078e00ff */
[----:B------:R-:W-:-:S13]  /*28320*/  @!P3 LEA R5, P2, R31, R14, 0x1 ;  /* 0x0000000e1f05b211 */ /* 0x000fda00078408ff */
[----:B------:R-:W-:Y:S05]  /*28330*/  WARPSYNC.COLLECTIVE R15, `(.L_x_2242) ;  /* 0x000000000f087348 */ /* 0x000fea0003c00000 */
[----:B------:R0:W1:Y:S02]  /*28340*/  SHFL.IDX P6, R14, R13, R12, R11 ;  /* 0x0000000c0d0e7389 */ /* 0x00006400000c000b */
[----:B01----:R-:W-:Y:S01]  /*28350*/  ENDCOLLECTIVE ;  /* 0x000000000000791b */ /* 0x003fe20003800000 */
.L_x_2242:
        /* <DEDUP_REMOVED lines=15> */
.L_x_2243:
[----:B------:R-:W-:Y:S02]  /*28450*/  IMAD.MOV.U32 R13, RZ, RZ, R4 ;  /* 0x000000ffff0d7224 */ /* 0x000fe400078e0004 */
[----:B------:R-:W-:Y:S01]  /*28460*/  IMAD.MOV.U32 R12, RZ, RZ, 0x5 ;  /* 0x00000005ff0c7424 */ /* 0x000fe200078e00ff */
[----:B------:R-:W-:-:S13]  /*28470*/  @!P3 LEA R5, P2, R31, R14, 0x1 ;  /* 0x0000000e1f05b211 */ /* 0x000fda00078408ff */
[----:B------:R-:W-:Y:S05]  /*28480*/  WARPSYNC.COLLECTIVE R15, `(.L_x_2244) ;  /* 0x000000000f087348 */ /* 0x000fea0003c00000 */
[----:B------:R0:W1:Y:S02]  /*28490*/  SHFL.IDX P6, R14, R13, R12, R11 ;  /* 0x0000000c0d0e7389 */ /* 0x00006400000c000b */
[----:B01----:R-:W-:Y:S01]  /*284a0*/  ENDCOLLECTIVE ;  /* 0x000000000000791b */ /* 0x003fe20003800000 */
.L_x_2244:
        /* <DEDUP_REMOVED lines=15> */
.L_x_2245:
[----:B------:R-:W-:Y:S02]  /*285a0*/  IMAD.MOV.U32 R13, RZ, RZ, R4 ;  /* 0x000000ffff0d7224 */ /* 0x000fe400078e0004 */
[----:B------:R-:W-:Y:S01]  /*285b0*/  IMAD.MOV.U32 R12, RZ, RZ, 0x6 ;  /* 0x00000006ff0c7424 */ /* 0x000fe200078e00ff */
[----:B------:R-:W-:-:S13]  /*285c0*/  @!P3 LEA R5, P2, R31, R14, 0x1 ;  /* 0x0000000e1f05b211 */ /* 0x000fda00078408ff */
[----:B------:R-:W-:Y:S05]  /*285d0*/  WARPSYNC.COLLECTIVE R15, `(.L_x_2246) ;  /* 0x000000000f087348 */ /* 0x000fea0003c00000 */
[----:B------:R0:W1:Y:S02]  /*285e0*/  SHFL.IDX P6, R14, R13, R12, R11 ;  /* 0x0000000c0d0e7389 */ /* 0x00006400000c000b */
[----:B01----:R-:W-:Y:S01]  /*285f0*/  ENDCOLLECTIVE ;  /* 0x000000000000791b */ /* 0x003fe20003800000 */
.L_x_2246:
        /* <DEDUP_REMOVED lines=15> */
.L_x_2247:
[----:B------:R-:W-:Y:S02]  /*286f0*/  IMAD.MOV.U32 R13, RZ, RZ, R4 ;  /* 0x000000ffff0d7224 */ /* 0x000fe400078e0004 */
[----:B------:R-:W-:Y:S02]  /*28700*/  IMAD.MOV.U32 R12, RZ, RZ, 0x7 ;  /* 0x00000007ff0c7424 */ /* 0x000fe400078e00ff */
[----:B------:R-:W-:-:S07]  /*28710*/  IMAD.MOV.U32 R3, RZ, RZ, R14 ;  /* 0x000000ffff037224 */ /* 0x000fce00078e000e */
[----:B------:R-:W-:Y:S05]  /*28720*/  WARPSYNC.COLLECTIVE R15, `(.L_x_2248) ;  /* 0x000000000f087348 */ /* 0x000fea0003c00000 */
[----:B------:R0:W1:Y:S02]  /*28730*/  SHFL.IDX P6, R14, R13, R12, R11 ;  /* 0x0000000c0d0e7389 */ /* 0x00006400000c000b */
[----:B01----:R-:W-:Y:S01]  /*28740*/  ENDCOLLECTIVE ;  /* 0x000000000000791b */ /* 0x003fe20003800000 */
.L_x_2248:
[----:B------:R-:W-:-:S05]  /*28750*/  @!P3 LEA R5, P2, R31, R3, 0x1 ;  /* 0x000000031f05b211 */ /* 0x000fca00078408ff */
[----:B------:R-:W-:Y:S02]  /*28760*/  @!P3 IMAD.X R6, RZ, RZ, R2, P2 ;  /* 0x000000ffff06b224 */ /* 0x000fe400010e0602 */
[----:B------:R-:W-:Y:S02]  /*28770*/  @!P3 IMAD.MOV.U32 R2, RZ, RZ, R5 ;  /* 0x000000ffff02b224 */ /* 0x000fe400078e0005 */
[----:B------:R-:W-:Y:S02]  /*28780*/  @!P3 IMAD.MOV.U32 R3, RZ, RZ, R6 ;  /* 0x000000ffff03b224 */ /* 0x000fe400078e0006 */
[----:B------:R-:W-:-:S03]  /*28790*/  IMAD.MOV.U32 R13, RZ, RZ, R0 ;  /* 0x000000ffff0d7224 */ /* 0x000fc600078e0000 */
[----:B------:R-:W-:Y:S01]  /*287a0*/  @!PT LDS RZ, [RZ] ;  /* 0x00000000fffff984 */ /* 0x000fe20000000800 */
[----:B------:R-:W-:Y:S01]  /*287b0*/  @!PT LDS RZ, [RZ] ;  /* 0x00000000fffff984 */ /* 0x000fe20000000800 */
[----:B------:R-:W-:Y:S01]  /*287c0*/  @!PT LDS RZ, [RZ] ;  /* 0x00000000fffff984 */ /* 0x000fe20000000800 */
[----:B------:R0:W-:Y:S04]  /*287d0*/  @!P3 LDGSTS.E.BYPASS.LTC128B.128 [R8+0x13400], desc[UR54][R2.64], !P0 ;  /* 0x134000000208bfae */ /* 0x0001e8000c101d76 */
[----:B------:R0:W-:Y:S01]  /*287e0*/  @!P3 LDGSTS.E.BYPASS.LTC128B.128 [R8+0x17400], desc[UR54][R2.64+0x80], !P1 ;  /* 0x174000800208bfae */ /* 0x0001e2000c901d76 */
[----:B------:R-:W-:-:S07]  /*287f0*/  IMAD.MOV.U32 R4, RZ, RZ, R14 ;  /* 0x000000ffff047224 */ /* 0x000fce00078e000e */
[----:B0-----:R-:W-:Y:S05]  /*28800*/  WARPSYNC.COLLECTIVE R15, `(.L_x_2249) ;  /* 0x000000000f087348 */ /* 0x001fea0003c00000 */
[----:B------:R1:W2:Y:S02]  /*28810*/  SHFL.IDX P6, R14, R13, R12, R11 ;  /* 0x0000000c0d0e7389 */ /* 0x0002a400000c000b */
[----:B012---:R-:W-:Y:S01]  /*28820*/  ENDCOLLECTIVE ;  /* 0x000000000000791b */ /* 0x007fe20003800000 */
.L_x_2249:
[----:B------:R-:W-:Y:S05]  /*28830*/  BRA `(.L_x_2250) ;  /* 0xffffff9000807947 */ /* 0x000fea000383ffff */
.L_x_2037:
[----:B0-----:R0:W1:Y:S02]  /*28840*/  SYNCS.PHASECHK.TRANS64.TRYWAIT P0, [R22+URZ+0x28820], R3 ;  /* 0x02882003160075a7 */ /* 0x001064000800017f */
[----:B-1----:R-:W-:Y:S05]  /*28850*/  @!P0 NANOSLEEP.SYNCS 0x989680 ;  /* 0x009896800000895d */ /* 0x002fea0003900000 */
[----:B------:R-:W1:Y:S02]  /*28860*/  @!P0 SYNCS.PHASECHK.TRANS64 P0, [R22+URZ+0x28820], R3 ;  /* 0x02882003160085a7 */ /* 0x000e64000800007f */
[----:B-1----:R-:W-:Y:S05]  /*28870*/  @!P0 BRA `(.L_x_2037) ;  /* 0xfffffffc00f08947 */ /* 0x002fea000383ffff */
[----:B------:R-:W-:Y:S05]  /*28880*/  BRA `(.L_x_2251) ;  /* 0xffffff9000fc7947 */ /* 0x000fea000383ffff */
.L_x_2042:
[----:B0-----:R0:W1:Y:S02]  /*28890*/  SYNCS.PHASECHK.TRANS64.TRYWAIT P0, [R6+URZ+0x28840], R2 ;  /* 0x02884002060075a7 */ /* 0x001064000800017f */
[----:B-1----:R-:W-:Y:S05]  /*288a0*/  @!P0 NANOSLEEP.SYNCS 0x989680 ;  /* 0x009896800000895d */ /* 0x002fea0003900000 */
[----:B------:R-:W1:Y:S02]  /*288b0*/  @!P0 SYNCS.PHASECHK.TRANS64 P0, [R6+URZ+0x28840], R2 ;  /* 0x02884002060085a7 */ /* 0x000e64000800007f */
[----:B-1----:R-:W-:Y:S05]  /*288c0*/  @!P0 BRA `(.L_x_2042) ;  /* 0xfffffffc00f08947 */ /* 0x002fea000383ffff */
[----:B------:R-:W-:Y:S05]  /*288d0*/  BRA `(.L_x_2252) ;  /* 0xffffff9400c47947 */ /* 0x000fea000383ffff */
.L_x_2043:
        /* <DEDUP_REMOVED lines=8> */
.L_x_2254:
[----:B------:R-:W-:Y:S05]  /*28960*/  BSYNC B1 ;  /* 0x0000000000017941 */ /* 0x000fea0003800000 */
.L_x_2253:
        /* <DEDUP_REMOVED lines=9> */
.L_x_2255:
[----:B------:R-:W-:Y:S02]  /*28a00*/  IMAD R8, R8, 0x2, R22 ;  /* 0x0000000208087824 */ /* 0x000fe400078e0216 */
[----:B------:R-:W-:Y:S02]  /*28a10*/  IMAD.MOV.U32 R13, RZ, RZ, R9 ;  /* 0x000000ffff0d7224 */ /* 0x000fe400078e0009 */
[----:B------:R-:W-:Y:S02]  /*28a20*/  IMAD.MOV.U32 R12, RZ, RZ, 0x1 ;  /* 0x00000001ff0c7424 */ /* 0x000fe400078e00ff */
[----:B------:R-:W-:-:S07]  /*28a30*/  IMAD.MOV.U32 R2, RZ, RZ, R14 ;  /* 0x000000ffff027224 */ /* 0x000fce00078e000e */
[----:B------:R-:W-:Y:S05]  /*28a40*/  WARPSYNC.COLLECTIVE R15, `(.L_x_2256) ;  /* 0x000000000f087348 */ /* 0x000fea0003c00000 */
[----:B------:R0:W1:Y:S02]  /*28a50*/  SHFL.IDX P6, R14, R13, R12, R11 ;  /* 0x0000000c0d0e7389 */ /* 0x00006400000c000b */
[----:B01----:R-:W-:Y:S01]  /*28a60*/  ENDCOLLECTIVE ;  /* 0x000000000000791b */ /* 0x003fe20003800000 */
.L_x_2256:
        /* <DEDUP_REMOVED lines=12> */
.L_x_2257:
[----:B------:R-:W-:Y:S02]  /*28b30*/  IMAD.MOV.U32 R13, RZ, RZ, R9 ;  /* 0x000000ffff0d7224 */ /* 0x000fe400078e0009 */
[----:B------:R-:W-:Y:S02]  /*28b40*/  IMAD.MOV.U32 R12, RZ, RZ, 0x2 ;  /* 0x00000002ff0c7424 */ /* 0x000fe400078e00ff */
[----:B------:R-:W-:-:S07]  /*28b50*/  IMAD.MOV.U32 R2, RZ, RZ, R14 ;  /* 0x000000ffff027224 */ /* 0x000fce00078e000e */
[----:B------:R-:W-:Y:S05]  /*28b60*/  WARPSYNC.COLLECTIVE R15, `(.L_x_2258) ;  /* 0x000000000f087348 */ /* 0x000fea0003c00000 */
[----:B------:R0:W1:Y:S02]  /*28b70*/  SHFL.IDX P6, R14, R13, R12, R11 ;  /* 0x0000000c0d0e7389 */ /* 0x00006400000c000b */
[----:B01----:R-:W-:Y:S01]  /*28b80*/  ENDCOLLECTIVE ;  /* 0x000000000000791b */ /* 0x003fe20003800000 */
.L_x_2258:
        /* <DEDUP_REMOVED lines=12> */
.L_x_2259:
[----:B------:R-:W-:Y:S02]  /*28c50*/  IMAD.MOV.U32 R13, RZ, RZ, R9 ;  /* 0x000000ffff0d7224 */ /* 0x000fe400078e0009 */
[----:B------:R-:W-:Y:S02]  /*28c60*/  IMAD.MOV.U32 R12, RZ, RZ, 0x3 ;  /* 0x00000003ff0c7424 */ /* 0x000fe400078e00ff */
[----:B------:R-:W-:-:S07]  /*28c70*/  IMAD.MOV.U32 R2, RZ, RZ, R14 ;  /* 0x000000ffff027224 */ /* 0x000fce00078e000e */
[----:B------:R-:W-:Y:S05]  /*28c80*/  WARPSYNC.COLLECTIVE R15, `(.L_x_2260) ;  /* 0x000000000f087348 */ /* 0x000fea0003c00000 */
[----:B------:R0:W1:Y:S02]  /*28c90*/  SHFL.IDX P6, R14, R13, R12, R11 ;  /* 0x0000000c0d0e7389 */ /* 0x00006400000c000b */
[----:B01----:R-:W-:Y:S01]  /*28ca0*/  ENDCOLLECTIVE ;  /* 0x000000000000791b */ /* 0x003fe20003800000 */
.L_x_2260:
        /* <DEDUP_REMOVED lines=12> */
.L_x_2261:
[----:B------:R-:W-:Y:S02]  /*28d70*/  IMAD.MOV.U32 R13, RZ, RZ, R9 ;  /* 0x000000ffff0d7224 */ /* 0x000fe400078e0009 */
[----:B------:R-:W-:Y:S02]  /*28d80*/  IMAD.MOV.U32 R12, RZ, RZ, 0x4 ;  /* 0x00000004ff0c7424 */ /* 0x000fe400078e00ff */
[----:B------:R-:W-:-:S07]  /*28d90*/  IMAD.MOV.U32 R2, RZ, RZ, R14 ;  /* 0x000000ffff027224 */ /* 0x000fce00078e000e */
[----:B------:R-:W-:Y:S05]  /*28da0*/  WARPSYNC.COLLECTIVE R15, `(.L_x_2262) ;  /* 0x000000000f087348 */ /* 0x000fea0003c00000 */
[----:B------:R0:W1:Y:S02]  /*28db0*/  SHFL.IDX P6, R14, R13, R12, R11 ;  /* 0x0000000c0d0e7389 */ /* 0x00006400000c000b */
[----:B01----:R-:W-:Y:S01]  /*28dc0*/  ENDCOLLECTIVE ;  /* 0x000000000000791b */ /* 0x003fe20003800000 */
.L_x_2262:
        /* <DEDUP_REMOVED lines=12> */
.L_x_2263:
[----:B------:R-:W-:Y:S02]  /*28e90*/  IMAD.MOV.U32 R13, RZ, RZ, R9 ;  /* 0x000000ffff0d7224 */ /* 0x000fe400078e0009 */
[----:B------:R-:W-:Y:S02]  /*28ea0*/  IMAD.MOV.U32 R12, RZ, RZ, 0x5 ;  /* 0x00000005ff0c7424 */ /* 0x000fe400078e00ff */
[----:B------:R-:W-:-:S07]  /*28eb0*/  IMAD.MOV.U32 R2, RZ, RZ, R14 ;  /* 0x000000ffff027224 */ /* 0x000fce00078e000e */
[----:B------:R-:W-:Y:S05]  /*28ec0*/  WARPSYNC.COLLECTIVE R15, `(.L_x_2264) ;  /* 0x000000000f087348 */ /* 0x000fea0003c00000 */
[----:B------:R0:W1:Y:S02]  /*28ed0*/  SHFL.IDX P6, R14, R13, R12, R11 ;  /* 0x0000000c0d0e7389 */ /* 0x00006400000c000b */
[----:B01----:R-:W-:Y:S01]  /*28ee0*/  ENDCOLLECTIVE ;  /* 0x000000000000791b */ /* 0x003fe20003800000 */
.L_x_2264:
        /* <DEDUP_REMOVED lines=12> */
.L_x_2265:
[----:B------:R-:W-:Y:S02]  /*28fb0*/  IMAD.MOV.U32 R13, RZ, RZ, R9 ;  /* 0x000000ffff0d7224 */ /* 0x000fe400078e0009 */
[----:B------:R-:W-:Y:S02]  /*28fc0*/  IMAD.MOV.U32 R12, RZ, RZ, 0x6 ;  /* 0x00000006ff0c7424 */ /* 0x000fe400078e00ff */
[----:B------:R-:W-:-:S07]  /*28fd0*/  IMAD.MOV.U32 R2, RZ, RZ, R14 ;  /* 0x000000ffff027224 */ /* 0x000fce00078e000e */
[----:B------:R-:W-:Y:S05]  /*28fe0*/  WARPSYNC.COLLECTIVE R15, `(.L_x_2266) ;  /* 0x000000000f087348 */ /* 0x000fea0003c00000 */
[----:B------:R0:W1:Y:S02]  /*28ff0*/  SHFL.IDX P6, R14, R13, R12, R11 ;  /* 0x0000000c0d0e7389 */ /* 0x00006400000c000b */
[----:B01----:R-:W-:Y:S01]  /*29000*/  ENDCOLLECTIVE ;  /* 0x000000000000791b */ /* 0x003fe20003800000 */
.L_x_2266:
        /* <DEDUP_REMOVED lines=12> */
.L_x_2267:
[----:B------:R-:W-:Y:S02]  /*290d0*/  IMAD.MOV.U32 R13, RZ, RZ, R9 ;  /* 0x000000ffff0d7224 */ /* 0x000fe400078e0009 */
[----:B------:R-:W-:Y:S02]  /*290e0*/  IMAD.MOV.U32 R12, RZ, RZ, 0x7 ;  /* 0x00000007ff0c7424 */ /* 0x000fe400078e00ff */
[----:B------:R-:W-:-:S07]  /*290f0*/  IMAD.MOV.U32 R2, RZ, RZ, R14 ;  /* 0x000000ffff027224 */ /* 0x000fce00078e000e */
[----:B------:R-:W-:Y:S05]  /*29100*/  WARPSYNC.COLLECTIVE R15, `(.L_x_2268) ;  /* 0x000000000f087348 */ /* 0x000fea0003c00000 */
[----:B------:R0:W1:Y:S02]  /*29110*/  SHFL.IDX P6, R14, R13, R12, R11 ;  /* 0x0000000c0d0e7389 */ /* 0x00006400000c000b */
[----:B01----:R-:W-:Y:S01]  /*29120*/  ENDCOLLECTIVE ;  /* 0x000000000000791b */ /* 0x003fe20003800000 */
.L_x_2268:
        /* <DEDUP_REMOVED lines=12> */
.L_x_2269:
[----:B------:R-:W-:Y:S01]  /*291f0*/  IMAD.MOV.U32 R2, RZ, RZ, R14 ;  /* 0x000000ffff027224 */ /* 0x000fe200078e000e */
[----:B------:R-:W-:Y:S06]  /*29200*/  BRA `(.L_x_2270) ;  /* 0xffffff9000987947 */ /* 0x000fec000383ffff */
.L_x_2048:
[----:B-1----:R1:W2:Y:S02]  /*29210*/  SYNCS.PHASECHK.TRANS64.TRYWAIT P0, [R6+URZ+0x28860], R2 ;  /* 0x02886002060075a7 */ /* 0x0022a4000800017f */
[----:B--2---:R-:W-:Y:S05]  /*29220*/  @!P0 NANOSLEEP.SYNCS 0x989680 ;  /* 0x009896800000895d */ /* 0x004fea0003900000 */
[----:B------:R-:W2:Y:S02]  /*29230*/  @!P0 SYNCS.PHASECHK.TRANS64 P0, [R6+URZ+0x28860], R2 ;  /* 0x02886002060085a7 */ /* 0x000ea4000800007f */
[----:B--2---:R-:W-:Y:S05]  /*29240*/  @!P0 BRA `(.L_x_2048) ;  /* 0xfffffffc00f08947 */ /* 0x004fea000383ffff */
[----:B------:R-:W-:Y:S05]  /*29250*/  BRA `(.L_x_2271) ;  /* 0xffffff9000f47947 */ /* 0x000fea000383ffff */
.L_x_2049:
[----:B------:R-:W-:Y:S01]  /*29260*/  BSSY B1, `(.L_x_2272) ;  /* 0x0000008000017945 */ /* 0x000fe20003800000 */
[----:B------:R-:W-:Y:S02]  /*29270*/  IMAD.MOV.U32 R13, RZ, RZ, R23 ;  /* 0x000000ffff0d7224 */ /* 0x000fe400078e0017 */
[----:B------:R-:W-:Y:S02]  /*29280*/  IMAD.MOV.U32 R12, RZ, RZ, RZ ;  /* 0x000000ffff0c7224 */ /* 0x000fe400078e00ff */
[----:B------:R-:W-:Y:S02]  /*29290*/  IMAD.MOV.U32 R11, RZ, RZ, 0x181f ;  /* 0x0000181fff0b7424 */ /* 0x000fe400078e00ff */
[----:B------:R-:W-:-:S07]  /*292a0*/  IMAD.MOV.U32 R15, RZ, RZ, -0x1 ;  /* 0xffffffffff0f7424 */ /* 0x000fce00078e00ff */
[----:B-1----:R-:W-:Y:S05]  /*292b0*/  WARPSYNC.COLLECTIVE R15, `(.L_x_2273) ;  /* 0x000000000f087348 */ /* 0x002fea0003c00000 */
[----:B------:R0:W2:Y:S02]  /*292c0*/  SHFL.IDX P6, R14, R13, R12, R11 ;  /* 0x0000000c0d0e7389 */ /* 0x0000a400000c000b */
[----:B012---:R-:W-:Y:S01]  /*292d0*/  ENDCOLLECTIVE ;  /* 0x000000000000791b */ /* 0x007fe20003800000 */
.L_x_2273:
[----:B------:R-:W-:Y:S05]  /*292e0*/  BSYNC B1 ;  /* 0x0000000000017941 */ /* 0x000fea0003800000 */
.L_x_2272:
        /* <DEDUP_REMOVED lines=9> */
.L_x_2274:
[----:B------:R-:W-:Y:S02]  /*29380*/  IMAD.MOV.U32 R13, RZ, RZ, R23 ;  /* 0x000000ffff0d7224 */ /* 0x000fe400078e0017 */
[----:B------:R-:W-:Y:S02]  /*29390*/  IMAD.MOV.U32 R12, RZ, RZ, 0x1 ;  /* 0x00000001ff0c7424 */ /* 0x000fe400078e00ff */
[----:B------:R-:W-:-:S07]  /*293a0*/  IMAD.MOV.U32 R2, RZ, RZ, R14 ;  /* 0x000000ffff027224 */ /* 0x000fce00078e000e */
[----:B------:R-:W-:Y:S05]  /*293b0*/  WARPSYNC.COLLECTIVE R15, `(.L_x_2275) ;  /* 0x000000000f087348 */ /* 0x000fea0003c00000 */
[----:B------:R0:W1:Y:S02]  /*293c0*/  SHFL.IDX P6, R14, R13, R12, R11 ;  /* 0x0000000c0d0e7389 */ /* 0x00006400000c000b */
[----:B01----:R-:W-:Y:S01]  /*293d0*/  ENDCOLLECTIVE ;  /* 0x000000000000791b */ /* 0x003fe20003800000 */
.L_x_2275:
        /* <DEDUP_REMOVED lines=14> */
.L_x_2276:
[----:B------:R-:W-:Y:S02]  /*294c0*/  IMAD.MOV.U32 R13, RZ, RZ, R23 ;  /* 0x000000ffff0d7224 */ /* 0x000fe400078e0017 */
[----:B------:R-:W-:Y:S02]  /*294d0*/  IMAD.MOV.U32 R12, RZ, RZ, 0x2 ;  /* 0x00000002ff0c7424 */ /* 0x000fe400078e00ff */
[----:B------:R-:W-:-:S07]  /*294e0*/  IMAD.MOV.U32 R2, RZ, RZ, R14 ;  /* 0x000000ffff027224 */ /* 0x000fce00078e000e */
[----:B------:R-:W-:Y:S05]  /*294f0*/  WARPSYNC.COLLECTIVE R15, `(.L_x_2277) ;  /* 0x000000000f087348 */ /* 0x000fea0003c00000 */
[----:B------:R0:W1:Y:S02]  /*29500*/  SHFL.IDX P6, R14, R13, R12, R11 ;  /* 0x0000000c0d0e7389 */ /* 0x00006400000c000b */
[----:B01----:R-:W-:Y:S01]  /*29510*/  ENDCOLLECTIVE ;  /* 0x000000000000791b */ /* 0x003fe20003800000 */
.L_x_2277:
        /* <DEDUP_REMOVED lines=14> */
.L_x_2278:
[----:B------:R-:W-:Y:S02]  /*29600*/  IMAD.MOV.U32 R13, RZ, RZ, R23 ;  /* 0x000000ffff0d7224 */ /* 0x000fe400078e0017 */
[----:B------:R-:W-:Y:S02]  /*29610*/  IMAD.MOV.U32 R12, RZ, RZ, 0x3 ;  /* 0x00000003ff0c7424 */ /* 0x000fe400078e00ff */
[----:B------:R-:W-:-:S07]  /*29620*/  IMAD.MOV.U32 R2, RZ, RZ, R14 ;  /* 0x000000ffff027224 */ /* 0x000fce00078e000e */
[----:B------:R-:W-:Y:S05]  /*29630*/  WARPSYNC.COLLECTIVE R15, `(.L_x_2279) ;  /* 0x000000000f087348 */ /* 0x000fea0003c00000 */
[----:B------:R0:W1:Y:S02]  /*29640*/  SHFL.IDX P6, R14, R13, R12, R11 ;  /* 0x0000000c0d0e7389 */ /* 0x00006400000c000b */
[----:B01----:R-:W-:Y:S01]  /*29650*/  ENDCOLLECTIVE ;  /* 0x000000000000791b */ /* 0x003fe20003800000 */
.L_x_2279:
        /* <DEDUP_REMOVED lines=14> */
.L_x_2280:
[----:B------:R-:W-:Y:S02]  /*29740*/  IMAD.MOV.U32 R13, RZ, RZ, R23 ;  /* 0x000000ffff0d7224 */ /* 0x000fe400078e0017 */
[----:B------:R-:W-:Y:S02]  /*29750*/  IMAD.MOV.U32 R12, RZ, RZ, 0x4 ;  /* 0x00000004ff0c7424 */ /* 0x000fe400078e00ff */
[----:B------:R-:W-:-:S07]  /*29760*/  IMAD.MOV.U32 R2, RZ, RZ, R14 ;  /* 0x000000ffff027224 */ /* 0x000fce00078e000e */
[----:B------:R-:W-:Y:S05]  /*29770*/  WARPSYNC.COLLECTIVE R15, `(.L_x_2281) ;  /* 0x000000000f087348 */ /* 0x000fea0003c00000 */
[----:B------:R0:W1:Y:S02]  /*29780*/  SHFL.IDX P6, R14, R13, R12, R11 ;  /* 0x0000000c0d0e7389 */ /* 0x00006400000c000b */
[----:B01----:R-:W-:Y:S01]  /*29790*/  ENDCOLLECTIVE ;  /* 0x000000000000791b */ /* 0x003fe20003800000 */
.L_x_2281:
        /* <DEDUP_REMOVED lines=14> */
.L_x_2282:
[----:B------:R-:W-:Y:S02]  /*29880*/  IMAD.MOV.U32 R13, RZ, RZ, R23 ;  /* 0x000000ffff0d7224 */ /* 0x000fe400078e0017 */
[----:B------:R-:W-:Y:S02]  /*29890*/  IMAD.MOV.U32 R12, RZ, RZ, 0x5 ;  /* 0x00000005ff0c7424 */ /* 0x000fe400078e00ff */
[----:B------:R-:W-:-:S07]  /*298a0*/  IMAD.MOV.U32 R2, RZ, RZ, R14 ;  /* 0x000000ffff027224 */ /* 0x000fce00078e000e */
[----:B------:R-:W-:Y:S05]  /*298b0*/  WARPSYNC.COLLECTIVE R15, `(.L_x_2283) ;  /* 0x000000000f087348 */ /* 0x000fea0003c00000 */
[----:B------:R0:W1:Y:S02]  /*298c0*/  SHFL.IDX P6, R14, R13, R12, R11 ;  /* 0x0000000c0d0e7389 */ /* 0x00006400000c000b */
[----:B01----:R-:W-:Y:S01]  /*298d0*/  ENDCOLLECTIVE ;  /* 0x000000000000791b */ /* 0x003fe20003800000 */
.L_x_2283:
        /* <DEDUP_REMOVED lines=14> */
.L_x_2284:
[----:B------:R-:W-:Y:S02]  /*299c0*/  IMAD.MOV.U32 R13, RZ, RZ, R23 ;  /* 0x000000ffff0d7224 */ /* 0x000fe400078e0017 */
[----:B------:R-:W-:Y:S02]  /*299d0*/  IMAD.MOV.U32 R12, RZ, RZ, 0x6 ;  /* 0x00000006ff0c7424 */ /* 0x000fe400078e00ff */
[----:B------:R-:W-:-:S07]  /*299e0*/  IMAD.MOV.U32 R2, RZ, RZ, R14 ;  /* 0x000000ffff027224 */ /* 0x000fce00078e000e */
[----:B------:R-:W-:Y:S05]  /*299f0*/  WARPSYNC.COLLECTIVE R15, `(.L_x_2285) ;  /* 0x000000000f087348 */ /* 0x000fea0003c00000 */
[----:B------:R0:W1:Y:S02]  /*29a00*/  SHFL.IDX P6, R14, R13, R12, R11 ;  /* 0x0000000c0d0e7389 */ /* 0x00006400000c000b */
[----:B01----:R-:W-:Y:S01]  /*29a10*/  ENDCOLLECTIVE ;  /* 0x000000000000791b */ /* 0x003fe20003800000 */
.L_x_2285:
        /* <DEDUP_REMOVED lines=14> */
.L_x_2286:
[----:B------:R-:W-:Y:S02]  /*29b00*/  IMAD.MOV.U32 R13, RZ, RZ, R23 ;  /* 0x000000ffff0d7224 */ /* 0x000fe400078e0017 */
[----:B------:R-:W-:Y:S02]  /*29b10*/  IMAD.MOV.U32 R12, RZ, RZ, 0x7 ;  /* 0x00000007ff0c7424 */ /* 0x000fe400078e00ff */
[----:B------:R-:W-:-:S07]  /*29b20*/  IMAD.MOV.U32 R2, RZ, RZ, R14 ;  /* 0x000000ffff027224 */ /* 0x000fce00078e000e */
[----:B------:R-:W-:Y:S05]  /*29b30*/  WARPSYNC.COLLECTIVE R15, `(.L_x_2287) ;  /* 0x000000000f087348 */ /* 0x000fea0003c00000 */
[----:B------:R0:W1:Y:S02]  /*29b40*/  SHFL.IDX P6, R14, R13, R12, R11 ;  /* 0x0000000c0d0e7389 */ /* 0x00006400000c000b */
[----:B01----:R-:W-:Y:S01]  /*29b50*/  ENDCOLLECTIVE ;  /* 0x000000000000791b */ /* 0x003fe20003800000 */
.L_x_2287:
        /* <DEDUP_REMOVED lines=13> */
.L_x_2288:
[----:B------:R-:W-:Y:S01]  /*29c30*/  @!PT LDS RZ, [RZ] ;  /* 0x00000000fffff984 */ /* 0x000fe20000000800 */
[----:B------:R-:W-:Y:S01]  /*29c40*/  @!PT LDS RZ, [RZ] ;  /* 0x00000000fffff984 */ /* 0x000fe20000000800 */
[----:B------:R-:W-:Y:S01]  /*29c50*/  @!PT LDS RZ, [RZ] ;  /* 0x00000000fffff984 */ /* 0x000fe20000000800 */
[----:B------:R0:W-:Y:S02]  /*29c60*/  LDGSTS.E.BYPASS.LTC128B.128 [R7+0x7400], desc[UR54][R2.64+0x80], !P0 ;  /* 0x0740008002077fae */ /* 0x0001e4000c101d76 */
[----:B0-----:R-:W-:Y:S01]  /*29c70*/  IMAD.MOV.U32 R2, RZ, RZ, R14 ;  /* 0x000000ffff027224 */ /* 0x001fe200078e000e */
[----:B------:R-:W-:Y:S06]  /*29c80*/  BRA `(.L_x_2289) ;  /* 0xffffff8c007c7947 */ /* 0x000fec000383ffff */
.L_x_2057:
[----:B0-----:R0:W1:Y:S02]  /*29c90*/  SYNCS.PHASECHK.TRANS64.TRYWAIT P0, [R0+URZ+0x28860], R3 ;  /* 0x02886003000075a7 */ /* 0x001064000800017f */
[----:B-1----:R-:W-:Y:S05]  /*29ca0*/  @!P0 NANOSLEEP.SYNCS 0x989680 ;  /* 0x009896800000895d */ /* 0x002fea0003900000 */
[----:B------:R-:W1:Y:S02]  /*29cb0*/  @!P0 SYNCS.PHASECHK.TRANS64 P0, [R0+URZ+0x28860], R3 ;  /* 0x02886003000085a7 */ /* 0x000e64000800007f */
[----:B-1----:R-:W-:Y:S05]  /*29cc0*/  @!P0 BRA `(.L_x_2057) ;  /* 0xfffffffc00f08947 */ /* 0x002fea000383ffff */
[----:B------:R-:W-:Y:S05]  /*29cd0*/  BRA `(.L_x_2290) ;  /* 0xffffff90009c7947 */ /* 0x000fea000383ffff */
.L_x_2058:
        /* <DEDUP_REMOVED lines=8> */
.L_x_2292:
[----:B------:R-:W-:Y:S05]  /*29d60*/  BSYNC B0 ;  /* 0x0000000000007941 */ /* 0x000fea0003800000 */
.L_x_2291:
        /* <DEDUP_REMOVED lines=9> */
.L_x_2293:
        /* <DEDUP_REMOVED lines=12> */
.L_x_2294:
        /* <DEDUP_REMOVED lines=13> */
.L_x_2295:
[----:B------:R-:W-:Y:S02]  /*29f90*/  IMAD.MOV.U32 R13, RZ, RZ, R23 ;  /* 0x000000ffff0d7224 */ /* 0x000fe400078e0017 */
[----:B------:R-:W-:Y:S02]  /*29fa0*/  IMAD.MOV.U32 R12, RZ, RZ, 0x2 ;  /* 0x00000002ff0c7424 */ /* 0x000fe400078e00ff */
[----:B------:R-:W-:-:S07]  /*29fb0*/  IMAD.MOV.U32 R10, RZ, RZ, R14 ;  /* 0x000000ffff0a7224 */ /* 0x000fce00078e000e */
[----:B------:R-:W-:Y:S05]  /*29fc0*/  WARPSYNC.COLLECTIVE R15, `(.L_x_2296) ;  /* 0x000000000f087348 */ /* 0x000fea0003c00000 */
[----:B------:R0:W1:Y:S02]  /*29fd0*/  SHFL.IDX P6, R14, R13, R12, R11 ;  /* 0x0000000c0d0e7389 */ /* 0x00006400000c000b */
[----:B01----:R-:W-:Y:S01]  /*29fe0*/  ENDCOLLECTIVE ;  /* 0x000000000000791b */ /* 0x003fe20003800000 */
.L_x_2296:
        /* <DEDUP_REMOVED lines=14> */
.L_x_2297:
[----:B------:R-:W-:Y:S02]  /*2a0d0*/  IMAD.MOV.U32 R13, RZ, RZ, R23 ;  /* 0x000000ffff0d7224 */ /* 0x000fe400078e0017 */
[----:B------:R-:W-:Y:S01]  /*2a0e0*/  IMAD.MOV.U32 R12, RZ, RZ, 0x3 ;  /* 0x00000003ff0c7424 */ /* 0x000fe200078e00ff */
[----:B------:R-:W-:-:S13]  /*2a0f0*/  IADD3 R2, P2, R14, R5, RZ ;  /* 0x000000050e027210 */ /* 0x000fda0007f5e0ff */
[----:B------:R-:W-:Y:S05]  /*2a100*/  WARPSYNC.COLLECTIVE R15, `(.L_x_2298) ;  /* 0x000000000f087348 */ /* 0x000fea0003c00000 */
[----:B------:R0:W1:Y:S02]  /*2a110*/  SHFL.IDX P6, R14, R13, R12, R11 ;  /* 0x0000000c0d0e7389 */ /* 0x00006400000c000b */
[----:B01----:R-:W-:Y:S01]  /*2a120*/  ENDCOLLECTIVE ;  /* 0x000000000000791b */ /* 0x003fe20003800000 */
.L_x_2298:
        /* <DEDUP_REMOVED lines=13> */
.L_x_2299:
[----:B------:R-:W-:Y:S02]  /*2a200*/  IMAD.MOV.U32 R13, RZ, RZ, R23 ;  /* 0x000000ffff0d7224 */ /* 0x000fe400078e0017 */
[----:B------:R-:W-:Y:S01]  /*2a210*/  IMAD.MOV.U32 R12, RZ, RZ, 0x4 ;  /* 0x00000004ff0c7424 */ /* 0x000fe200078e00ff */
[----:B------:R-:W-:-:S13]  /*2a220*/  IADD3 R2, P2, R14, R5, RZ ;  /* 0x000000050e027210 */ /* 0x000fda0007f5e0ff */
[----:B------:R-:W-:Y:S05]  /*2a230*/  WARPSYNC.COLLECTIVE R15, `(.L_x_2300) ;  /* 0x000000000f087348 */ /* 0x000fea0003c00000 */
[----:B------:R0:W1:Y:S02]  /*2a240*/  SHFL.IDX P6, R14, R13, R12, R11 ;  /* 0x0000000c0d0e7389 */ /* 0x00006400000c000b */
[----:B01----:R-:W-:Y:S01]  /*2a250*/  ENDCOLLECTIVE ;  /* 0x000000000000791b */ /* 0x003fe20003800000 */
.L_x_2300:
        /* <DEDUP_REMOVED lines=13> */
.L_x_2301:
[----:B------:R-:W-:Y:S02]  /*2a330*/  IMAD.MOV.U32 R13, RZ, RZ, R23 ;  /* 0x000000ffff0d7224 */ /* 0x000fe400078e0017 */
[----:B------:R-:W-:Y:S02]  /*2a340*/  IMAD.MOV.U32 R12, RZ, RZ, 0x5 ;  /* 0x00000005ff0c7424 */ /* 0x000fe400078e00ff */
[----:B------:R-:W-:-:S07]  /*2a350*/  IMAD.MOV.U32 R10, RZ, RZ, R14 ;  /* 0x000000ffff0a7224 */ /* 0x000fce00078e000e */
[----:B------:R-:W-:Y:S05]  /*2a360*/  WARPSYNC.COLLECTIVE R15, `(.L_x_2302) ;  /* 0x000000000f087348 */ /* 0x000fea0003c00000 */
[----:B------:R0:W1:Y:S02]  /*2a370*/  SHFL.IDX P6, R14, R13, R12, R11 ;  /* 0x0000000c0d0e7389 */ /* 0x00006400000c000b */
[----:B01----:R-:W-:Y:S01]  /*2a380*/  ENDCOLLECTIVE ;  /* 0x000000000000791b */ /* 0x003fe20003800000 */
.L_x_2302:
        /* <DEDUP_REMOVED lines=14> */
.L_x_2303:
[----:B------:R-:W-:Y:S02]  /*2a470*/  IMAD.MOV.U32 R13, RZ, RZ, R23 ;  /* 0x000000ffff0d7224 */ /* 0x000fe400078e0017 */
[----:B------:R-:W-:Y:S01]  /*2a480*/  IMAD.MOV.U32 R12, RZ, RZ, 0x6 ;  /* 0x00000006ff0c7424 */ /* 0x000fe200078e00ff */
[----:B------:R-:W-:-:S13]  /*2a490*/  IADD3 R2, P2, R14, R5, RZ ;  /* 0x000000050e027210 */ /* 0x000fda0007f5e0ff */
[----:B------:R-:W-:Y:S05]  /*2a4a0*/  WARPSYNC.COLLECTIVE R15, `(.L_x_2304) ;  /* 0x000000000f087348 */ /* 0x000fea0003c00000 */
[----:B------:R0:W1:Y:S02]  /*2a4b0*/  SHFL.IDX P6, R14, R13, R12, R11 ;  /* 0x0000000c0d0e7389 */ /* 0x00006400000c000b */
[----:B01----:R-:W-:Y:S01]  /*2a4c0*/  ENDCOLLECTIVE ;  /* 0x000000000000791b */ /* 0x003fe20003800000 */
.L_x_2304:
        /* <DEDUP_REMOVED lines=13> */
.L_x_2305:
[----:B------:R-:W-:Y:S02]  /*2a5a0*/  IMAD.MOV.U32 R13, RZ, RZ, R23 ;  /* 0x000000ffff0d7224 */ /* 0x000fe400078e0017 */
[----:B------:R-:W-:Y:S02]  /*2a5b0*/  IMAD.MOV.U32 R12, RZ, RZ, 0x7 ;  /* 0x00000007ff0c7424 */ /* 0x000fe400078e00ff */
[----:B------:R-:W-:-:S07]  /*2a5c0*/  IMAD.MOV.U32 R10, RZ, RZ, R14 ;  /* 0x000000ffff0a7224 */ /* 0x000fce00078e000e */
[----:B------:R-:W-:Y:S05]  /*2a5d0*/  WARPSYNC.COLLECTIVE R15, `(.L_x_2306) ;  /* 0x000000000f087348 */ /* 0x000fea0003c00000 */
[----:B------:R0:W1:Y:S02]  /*2a5e0*/  SHFL.IDX P6, R14, R13, R12, R11 ;  /* 0x0000000c0d0e7389 */ /* 0x00006400000c000b */
[----:B01----:R-:W-:Y:S01]  /*2a5f0*/  ENDCOLLECTIVE ;  /* 0x000000000000791b */ /* 0x003fe20003800000 */
.L_x_2306:
        /* <DEDUP_REMOVED lines=12> */
.L_x_2307:
[----:B------:R-:W-:Y:S05]  /*2a6c0*/  BRA `(.L_x_2308) ;  /* 0xffffff8c003c7947 */ /* 0x000fea000383ffff */
.L_x_2063:
        /* <DEDUP_REMOVED lines=8> */
.L_x_2310:
[----:B------:R-:W-:Y:S05]  /*2a750*/  BSYNC B0 ;  /* 0x0000000000007941 */ /* 0x000fea0003800000 */
.L_x_2309:
        /* <DEDUP_REMOVED lines=9> */
.L_x_2311:
[----:B------:R-:W-:Y:S02]  /*2a7f0*/  ULDC UR4, c[0x0][0xc3c] ;  /* 0x00030f0000047ab9 */ /* 0x000fe40000000800 */
[----:B------:R-:W-:-:S13]  /*2a800*/  ISETP.GE.OR P1, PT, R5, UR4, !P0 ;  /* 0x0000000405007c0c */ /* 0x000fda000c726670 */
[----:B------:R-:W0:Y:S01]  /*2a810*/  @!P1 LDC.64 R2, c[0x0][0xc80] ;  /* 0x00032000ff029b82 */ /* 0x000e220000000a00 */
[----:B------:R-:W-:Y:S02]  /*2a820*/  IMAD.MOV.U32 R11, RZ, RZ, RZ ;  /* 0x000000ffff0b7224 */ /* 0x000fe400078e00ff */
[----:B------:R-:W-:Y:S02]  /*2a830*/  IMAD.MOV.U32 R4, RZ, RZ, R14 ;  /* 0x000000ffff047224 */ /* 0x000fe400078e000e */
[----:B0-----:R-:W-:-:S06]  /*2a840*/  @!P1 IMAD.WIDE R2, R5, 0x4, R2 ;  /* 0x0000000405029825 */ /* 0x001fcc00078e0202 */
[----:B------:R-:W2:Y:S01]  /*2a850*/  @!P1 LDG.E R2, desc[UR54][R2.64] ;  /* 0x0000003602029981 */ /* 0x000ea2000c1e1900 */
[----:B------:R-:W-:Y:S01]  /*2a860*/  IMAD.MOV.U32 R5, RZ, RZ, RZ ;  /* 0x000000ffff057224 */ /* 0x000fe200078e00ff */
        /* <DEDUP_REMOVED lines=10> */
.L_x_2312:
[----:B------:R-:W-:Y:S01]  /*2a910*/  IMAD.MOV.U32 R12, RZ, RZ, 0x2 ;  /* 0x00000002ff0c7424 */ /* 0x000fe200078e00ff */
[----:B------:R-:W-:-:S05]  /*2a920*/  SEL R6, R14, RZ, P1 ;  /* 0x000000ff0e067207 */ /* 0x000fca0000800000 */
[----:B------:R-:W-:-:S04]  /*2a930*/  IMAD.IADD R6, R5, 0x1, R6 ;  /* 0x0000000105067824 */ /* 0x000fc800078e0206 */
[----:B------:R-:W-:-:S07]  /*2a940*/  IMAD.MOV.U32 R13, RZ, RZ, R6 ;  /* 0x000000ffff0d7224 */ /* 0x000fce00078e0006 */
[----:B------:R-:W-:Y:S05]  /*2a950*/  WARPSYNC.COLLECTIVE R15, `(.L_x_2313) ;  /* 0x000000000f087348 */ /* 0x000fea0003c00000 */
[----:B------:R0:W1:Y:S02]  /*2a960*/  SHFL.UP P6, R14, R13, R12, R11 ;  /* 0x0400000c0d0e7389 */ /* 0x00006400000c000b */
[----:B01----:R-:W-:Y:S01]  /*2a970*/  ENDCOLLECTIVE ;  /* 0x000000000000791b */ /* 0x003fe20003800000 */
.L_x_2313:
[----:B------:R-:W-:Y:S01]  /*2a980*/  IMAD.MOV.U32 R12, RZ, RZ, 0x4 ;  /* 0x00000004ff0c7424 */ /* 0x000fe200078e00ff */
[----:B------:R-:W-:-:S05]  /*2a990*/  SEL R7, R14, RZ, P2 ;  /* 0x000000ff0e077207 */ /* 0x000fca0001000000 */
[----:B------:R-:W-:-:S04]  /*2a9a0*/  IMAD.IADD R7, R6, 0x1, R7 ;  /* 0x0000000106077824 */ /* 0x000fc800078e0207 */
[----:B------:R-:W-:-:S07]  /*2a9b0*/  IMAD.MOV.U32 R13, RZ, RZ, R7 ;  /* 0x000000ffff0d7224 */ /* 0x000fce00078e0007 */
[----:B------:R-:W-:Y:S05]  /*2a9c0*/  WARPSYNC.COLLECTIVE R15, `(.L_x_2314) ;  /* 0x000000000f087348 */ /* 0x000fea0003c00000 */
[----:B------:R0:W1:Y:S02]  /*2a9d0*/  SHFL.UP P6, R14, R13, R12, R11 ;  /* 0x0400000c0d0e7389 */ /* 0x00006400000c000b */
[----:B01----:R-:W-:Y:S01]  /*2a9e0*/  ENDCOLLECTIVE ;  /* 0x000000000000791b */ /* 0x003fe20003800000 */
.L_x_2314:
[----:B------:R-:W-:Y:S01]  /*2a9f0*/  IMAD.MOV.U32 R12, RZ, RZ, 0x8 ;  /* 0x00000008ff0c7424 */ /* 0x000fe200078e00ff */
[----:B------:R-:W-:-:S05]  /*2aa00*/  SEL R2, R14, RZ, P3 ;  /* 0x000000ff0e027207 */ /* 0x000fca0001800000 */
[----:B------:R-:W-:-:S04]  /*2aa10*/  IMAD.IADD R2, R7, 0x1, R2 ;  /* 0x0000000107027824 */ /* 0x000fc800078e0202 */
[----:B------:R-:W-:-:S07]  /*2aa20*/  IMAD.MOV.U32 R13, RZ, RZ, R2 ;  /* 0x000000ffff0d7224 */ /* 0x000fce00078e0002 */
[----:B------:R-:W-:Y:S05]  /*2aa30*/  WARPSYNC.COLLECTIVE R15, `(.L_x_2315) ;  /* 0x000000000f087348 */ /* 0x000fea0003c00000 */
[----:B------:R0:W1:Y:S02]  /*2aa40*/  SHFL.UP P6, R14, R13, R12, R11 ;  /* 0x0400000c0d0e7389 */ /* 0x00006400000c000b */
[----:B01----:R-:W-:Y:S01]  /*2aa50*/  ENDCOLLECTIVE ;  /* 0x000000000000791b */ /* 0x003fe20003800000 */
.L_x_2315:
[----:B------:R-:W-:Y:S01]  /*2aa60*/  IMAD.MOV.U32 R12, RZ, RZ, 0x10 ;  /* 0x00000010ff0c7424 */ /* 0x000fe200078e00ff */
[----:B------:R-:W-:-:S05]  /*2aa70*/  SEL R3, R14, RZ, P4 ;  /* 0x000000ff0e037207 */ /* 0x000fca0002000000 */
[----:B------:R-:W-:-:S04]  /*2aa80*/  IMAD.IADD R3, R2, 0x1, R3 ;  /* 0x0000000102037824 */ /* 0x000fc800078e0203 */
[----:B------:R-:W-:-:S07]  /*2aa90*/  IMAD.MOV.U32 R13, RZ, RZ, R3 ;  /* 0x000000ffff0d7224 */ /* 0x000fce00078e0003 */
[----:B------:R-:W-:Y:S05]  /*2aaa0*/  WARPSYNC.COLLECTIVE R15, `(.L_x_2316) ;  /* 0x000000000f087348 */ /* 0x000fea0003c00000 */
[----:B------:R0:W1:Y:S02]  /*2aab0*/  SHFL.UP P6, R14, R13, R12, R11 ;  /* 0x0400000c0d0e7389 */ /* 0x00006400000c000b */
[----:B01----:R-:W-:Y:S01]  /*2aac0*/  ENDCOLLECTIVE ;  /* 0x000000000000791b */ /* 0x003fe20003800000 */
.L_x_2316:
        /* <DEDUP_REMOVED lines=8> */
.L_x_2317:
[----:B------:R-:W-:Y:S05]  /*2ab50*/  BRA `(.L_x_2318) ;  /* 0xffffff8c00487947 */ /* 0x000fea000383ffff */
.L_x_2068:
        /* <DEDUP_REMOVED lines=8> */
.L_x_2320:
[----:B------:R-:W-:Y:S05]  /*2abe0*/  BSYNC B0 ;  /* 0x0000000000007941 */ /* 0x000fea0003800000 */
.L_x_2319:
        /* <DEDUP_REMOVED lines=8> */
.L_x_2321:
[----:B------:R-:W-:Y:S01]  /*2ac70*/  IMAD.MOV.U32 R12, RZ, RZ, 0x4 ;  /* 0x00000004ff0c7424 */ /* 0x000fe200078e00ff */
[----:B------:R-:W-:-:S05]  /*2ac80*/  SEL R2, R14, RZ, P2 ;  /* 0x000000ff0e027207 */ /* 0x000fca0001000000 */
[----:B------:R-:W-:-:S04]  /*2ac90*/  IMAD.IADD R2, R13, 0x1, R2 ;  /* 0x000000010d027824 */ /* 0x000fc800078e0202 */
[----:B------:R-:W-:-:S07]  /*2aca0*/  IMAD.MOV.U32 R13, RZ, RZ, R2 ;  /* 0x000000ffff0d7224 */ /* 0x000fce00078e0002 */
[----:B------:R-:W-:Y:S05]  /*2acb0*/  WARPSYNC.COLLECTIVE R15, `(.L_x_2322) ;  /* 0x000000000f087348 */ /* 0x000fea0003c00000 */
[----:B------:R0:W1:Y:S02]  /*2acc0*/  SHFL.UP P6, R14, R13, R12, R11 ;  /* 0x0400000c0d0e7389 */ /* 0x00006400000c000b */
[----:B01----:R-:W-:Y:S01]  /*2acd0*/  ENDCOLLECTIVE ;  /* 0x000000000000791b */ /* 0x003fe20003800000 */
.L_x_2322:
[----:B------:R-:W-:Y:S01]  /*2ace0*/  IMAD.MOV.U32 R12, RZ, RZ, 0x8 ;  /* 0x00000008ff0c7424 */ /* 0x000fe200078e00ff */
[----:B------:R-:W-:-:S05]  /*2acf0*/  SEL R3, R14, RZ, P3 ;  /* 0x000000ff0e037207 */ /* 0x000fca0001800000 */
[----:B------:R-:W-:-:S04]  /*2ad00*/  IMAD.IADD R3, R2, 0x1, R3 ;  /* 0x0000000102037824 */ /* 0x000fc800078e0203 */
[----:B------:R-:W-:-:S07]  /*2ad10*/  IMAD.MOV.U32 R13, RZ, RZ, R3 ;  /* 0x000000ffff0d7224 */ /* 0x000fce00078e0003 */
[----:B------:R-:W-:Y:S05]  /*2ad20*/  WARPSYNC.COLLECTIVE R15, `(.L_x_2323) ;  /* 0x000000000f087348 */ /* 0x000fea0003c00000 */
[----:B------:R0:W1:Y:S02]  /*2ad30*/  SHFL.UP P6, R14, R13, R12, R11 ;  /* 0x0400000c0d0e7389 */ /* 0x00006400000c000b */
[----:B01----:R-:W-:Y:S01]  /*2ad40*/  ENDCOLLECTIVE ;  /* 0x000000000000791b */ /* 0x003fe20003800000 */
.L_x_2323:
[----:B------:R-:W-:Y:S01]  /*2ad50*/  IMAD.MOV.U32 R12, RZ, RZ, 0x10 ;  /* 0x00000010ff0c7424 */ /* 0x000fe200078e00ff */
[----:B------:R-:W-:-:S05]  /*2ad60*/  SEL R4, R14, RZ, P4 ;  /* 0x000000ff0e047207 */ /* 0x000fca0002000000 */
[----:B------:R-:W-:-:S04]  /*2ad70*/  IMAD.IADD R4, R3, 0x1, R4 ;  /* 0x0000000103047824 */ /* 0x000fc800078e0204 */
[----:B------:R-:W-:-:S07]  /*2ad80*/  IMAD.MOV.U32 R13, RZ, RZ, R4 ;  /* 0x000000ffff0d7224 */ /* 0x000fce00078e0004 */
[----:B------:R-:W-:Y:S05]  /*2ad90*/  WARPSYNC.COLLECTIVE R15, `(.L_x_2324) ;  /* 0x000000000f087348 */ /* 0x000fea0003c00000 */
[----:B------:R0:W1:Y:S02]  /*2ada0*/  SHFL.UP P6, R14, R13, R12, R11 ;  /* 0x0400000c0d0e7389 */ /* 0x00006400000c000b */
[----:B01----:R-:W-:Y:S01]  /*2adb0*/  ENDCOLLECTIVE ;  /* 0x000000000000791b */ /* 0x003fe20003800000 */
.L_x_2324:
        /* <DEDUP_REMOVED lines=8> */
.L_x_2325:
[----:B------:R-:W-:Y:S05]  /*2ae40*/  BRA `(.L_x_2326) ;  /* 0xffffff8c00287947 */ /* 0x000fea000383ffff */
.L_x_2070:
[----:B------:R-:W-:Y:S01]  /*2ae50*/  BSSY B0, `(.L_x_2327) ;  /* 0x0000006000007945 */ /* 0x000fe20003800000 */
[----:B------:R-:W-:Y:S01]  /*2ae60*/  PLOP3.LUT P6, PT, P6, PT, PT, 0x8, 0x0 ;  /* 0x000000000000781c */ /* 0x000fe200037ce170 */
[----:B------:R-:W-:-:S12]  /*2ae70*/  IMAD.MOV.U32 R15, RZ, RZ, -0x1 ;  /* 0xffffffffff0f7424 */ /* 0x000fd800078e00ff */
[----:B01----:R-:W-:Y:S05]  /*2ae80*/  WARPSYNC.COLLECTIVE R15, `(.L_x_2328) ;  /* 0x000000000f087348 */ /* 0x003fea0003c00000 */
[----:B------:R-:W-:Y:S01]  /*2ae90*/  VOTE.ANY R14, PT, P6 ;  /* 0x00000000000e7806 */ /* 0x000fe200030e0100 */
[----:B01----:R-:W-:Y:S06]  /*2aea0*/  ENDCOLLECTIVE ;  /* 0x000000000000791b */ /* 0x003fec0003800000 */
.L_x_2328:
[----:B------:R-:W-:Y:S05]  /*2aeb0*/  BSYNC B0 ;  /* 0x0000000000007941 */ /* 0x000fea0003800000 */
.L_x_2327:
        /* <DEDUP_REMOVED lines=9> */
.L_x_2329:
[----:B------:R-:W-:Y:S01]  /*2af50*/  IMAD.MOV.U32 R5, RZ, RZ, R14 ;  /* 0x000000ffff057224 */ /* 0x000fe200078e000e */
[----:B------:R-:W-:Y:S06]  /*2af60*/  BRA `(.L_x_2330) ;  /* 0xffffff8c00187947 */ /* 0x000fec000383ffff */
.L_x_2072:
[----:B------:R-:W-:Y:S01]  /*2af70*/  BSSY B0, `(.L_x_2331) ;  /* 0x0000007000007945 */ /* 0x000fe20003800000 */
[----:B------:R-:W-:Y:S02]  /*2af80*/  IMAD.MOV.U32 R13, RZ, RZ, R6 ;  /* 0x000000ffff0d7224 */ /* 0x000fe400078e0006 */
[----:B------:R-:W-:Y:S02]  /*2af90*/  IMAD.MOV.U32 R11, RZ, RZ, 0x1f ;  /* 0x0000001fff0b7424 */ /* 0x000fe400078e00ff */
[----:B------:R-:W-:-:S07]  /*2afa0*/  IMAD.MOV.U32 R15, RZ, RZ, -0x1 ;  /* 0xffffffffff0f7424 */ /* 0x000fce00078e00ff */
[----:B0123--:R-:W-:Y:S05]  /*2afb0*/  WARPSYNC.COLLECTIVE R15, `(.L_x_2332) ;  /* 0x000000000f087348 */ /* 0x00ffea0003c00000 */
[----:B------:R4:W0:Y:S02]  /*2afc0*/  SHFL.IDX P6, R14, R13, R12, R11 ;  /* 0x0000000c0d0e7389 */ /* 0x00082400000c000b */
[----:B01234-:R-:W-:Y:S01]  /*2afd0*/  ENDCOLLECTIVE ;  /* 0x000000000000791b */ /* 0x01ffe20003800000 */
.L_x_2332:
[----:B------:R-:W-:Y:S05]  /*2afe0*/  BSYNC B0 ;  /* 0x0000000000007941 */ /* 0x000fea0003800000 */
.L_x_2331:
[----:B------:R-:W-:Y:S05]  /*2aff0*/  BRA `(.L_x_2071) ;  /* 0xffffff8c00107947 */ /* 0x000fea000383ffff */
.L_x_2076:
[----:B0-----:R0:W2:Y:S02]  /*2b000*/  SYNCS.PHASECHK.TRANS64.TRYWAIT P0, [R7+URZ+0x28820], R0 ;  /* 0x02882000070075a7 */ /* 0x0010a4000800017f */
[----:B--2---:R-:W-:Y:S05]  /*2b010*/  @!P0 NANOSLEEP.SYNCS 0x989680 ;  /* 0x009896800000895d */ /* 0x004fea0003900000 */
[----:B------:R-:W2:Y:S02]  /*2b020*/  @!P0 SYNCS.PHASECHK.TRANS64 P0, [R7+URZ+0x28820], R0 ;  /* 0x02882000070085a7 */ /* 0x000ea4000800007f */
[----:B--2---:R-:W-:Y:S05]  /*2b030*/  @!P0 BRA `(.L_x_2076) ;  /* 0xfffffffc00f08947 */ /* 0x004fea000383ffff */
[----:B------:R-:W-:Y:S05]  /*2b040*/  BRA `(.L_x_2333) ;  /* 0xffffff9000887947 */ /* 0x000fea000383ffff */
.L_x_2077:
        /* <DEDUP_REMOVED lines=11> */
.L_x_2335:
[----:B------:R-:W-:Y:S05]  /*2b100*/  BSYNC B0 ;  /* 0x0000000000007941 */ /* 0x000fea0003800000 */
.L_x_2334:
[----:B------:R-:W-:Y:S05]  /*2b110*/  BRA `(.L_x_2336) ;  /* 0xffffff9000707947 */ /* 0x000fea000383ffff */
.L_x_2078:
[----:B------:R-:W-:Y:S01]  /*2b120*/  BSSY B0, `(.L_x_2337) ;  /* 0x0000006000007945 */ /* 0x000fe20003800000 */
[----:B------:R-:W-:-:S07]  /*2b130*/  IMAD.MOV.U32 R15, RZ, RZ, -0x1 ;  /* 0xffffffffff0f7424 */ /* 0x000fce00078e00ff */
[----:B01-3--:R-:W-:Y:S05]  /*2b140*/  WARPSYNC.COLLECTIVE R15, `(.L_x_2338) ;  /* 0x000000000f0c7348 */ /* 0x00bfea0003c00000 */
[----:B------:R-:W-:Y:S02]  /*2b150*/  ELECT P6, UR62, PT ;  /* 0x00000000003e782f */ /* 0x000fe400038c0000 */
[----:B------:R-:W-:Y:S01]  /*2b160*/  MOV R14, UR62 ;  /* 0x0000003e000e7c02 */ /* 0x000fe20008000f00 */
[----:B01-3--:R-:W-:Y:S10]  /*2b170*/  ENDCOLLECTIVE ;  /* 0x000000000000791b */ /* 0x00bff40003800000 */
.L_x_2338:
[----:B------:R-:W-:Y:S05]  /*2b180*/  BSYNC B0 ;  /* 0x0000000000007941 */ /* 0x000fea0003800000 */
.L_x_2337:
[----:B------:R-:W-:Y:S05]  /*2b190*/  BRA `(.L_x_2339) ;  /* 0xffffff9000647947 */ /* 0x000fea000383ffff */
.L_x_2080:
[----:B0-----:R0:W2:Y:S02]  /*2b1a0*/  SYNCS.PHASECHK.TRANS64.TRYWAIT P1, [R5+URZ+0x28840], R0 ;  /* 0x02884000050075a7 */ /* 0x0010a4000802017f */
[----:B--2---:R-:W-:Y:S05]  /*2b1b0*/  @!P1 NANOSLEEP.SYNCS 0x989680 ;  /* 0x009896800000995d */ /* 0x004fea0003900000 */
[----:B------:R-:W2:Y:S02]  /*2b1c0*/  @!P1 SYNCS.PHASECHK.TRANS64 P1, [R5+URZ+0x28840], R0 ;  /* 0x02884000050095a7 */ /* 0x000ea4000802007f */
[----:B--2---:R-:W-:Y:S05]  /*2b1d0*/  @!P1 BRA `(.L_x_2080) ;  /* 0xfffffffc00f09947 */ /* 0x004fea000383ffff */
[----:B------:R-:W-:Y:S05]  /*2b1e0*/  BRA `(.L_x_2340) ;  /* 0xffffff9000847947 */ /* 0x000fea000383ffff */
.L_x_2082:
[----:B--2---:R2:W4:Y:S02]  /*2b1f0*/  SYNCS.PHASECHK.TRANS64.TRYWAIT P1, [R3+URZ+0x28840], R2 ;  /* 0x02884002030075a7 */ /* 0x004524000802017f */
[----:B----4-:R-:W-:Y:S05]  /*2b200*/  @!P1 NANOSLEEP.SYNCS 0x989680 ;  /* 0x009896800000995d */ /* 0x010fea0003900000 */
[----:B------:R-:W4:Y:S02]  /*2b210*/  @!P1 SYNCS.PHASECHK.TRANS64 P1, [R3+URZ+0x28840], R2 ;  /* 0x02884002030095a7 */ /* 0x000f24000802007f */
[----:B----4-:R-:W-:Y:S05]  /*2b220*/  @!P1 BRA `(.L_x_2082) ;  /* 0xfffffffc00f09947 */ /* 0x010fea000383ffff */
[----:B------:R-:W-:Y:S05]  /*2b230*/  BRA `(.L_x_2341) ;  /* 0xffffff9000907947 */ /* 0x000fea000383ffff */
.L_x_2084:
[----:B----4-:R4:W0:Y:S02]  /*2b240*/  SYNCS.PHASECHK.TRANS64.TRYWAIT P1, [R5+URZ+0x28860], R0 ;  /* 0x02886000050075a7 */ /* 0x010824000802017f */
[----:B0-----:R-:W-:Y:S05]  /*2b250*/  @!P1 NANOSLEEP.SYNCS 0x989680 ;  /* 0x009896800000995d */ /* 0x001fea0003900000 */
[----:B------:R-:W0:Y:S02]  /*2b260*/  @!P1 SYNCS.PHASECHK.TRANS64 P1, [R5+URZ+0x28860], R0 ;  /* 0x02886000050095a7 */ /* 0x000e24000802007f */
[----:B0-----:R-:W-:Y:S05]  /*2b270*/  @!P1 BRA `(.L_x_2084) ;  /* 0xfffffffc00f09947 */ /* 0x001fea000383ffff */
[----:B------:R-:W-:Y:S05]  /*2b280*/  BRA `(.L_x_2342) ;  /* 0xffffff90008c7947 */ /* 0x000fea000383ffff */
.L_x_2343:
        /* <DEDUP_REMOVED lines=15> */
.L_x_3483:


//--------------------- .text._ZN7cutlass13device_kernelIN5flash11enable_sm90INS1_16FlashAttnFwdSm90INS1_25CollectiveMainloopFwdSm90ILi2EN4cute5tupleIJNS5_1CILi1EEES8_S8_EEENS6_IJNS7_ILi128EEESA_SA_EEELi128ENS_10bfloat16_tEfNS_4arch4Sm90ELb1ELb0ELb0ELb0ELb1ELb0ELb0ELb1ELb1ELb1ELb0ELb0EEENS1_21CollectiveEpilogueFwdISB_S9_SC_SE_Li256ELb0ELb1ELb0ELb0EEENS1_30DynamicPersistentTileSchedulerILi256ELi128ELb0ELb1ELb1EEEEEEEEEvNT_6ParamsE --------------------------
	.section	.text._ZN7cutlass13device_kernelIN5flash11enable_sm90INS1_16FlashAttnFwdSm90INS1_25CollectiveMainloopFwdSm90ILi2EN4cute5tupleIJNS5_1CILi1EEES8_S8_EEENS6_IJNS7_ILi128EEESA_SA_EEELi128ENS_10bfloat16_tEfNS_4arch4Sm90ELb1ELb0ELb0ELb0ELb1ELb0ELb0ELb1ELb1ELb1ELb0ELb0EEENS1_21CollectiveEpilogueFwdISB_S9_SC_SE_Li256ELb0ELb1ELb0ELb0EEENS1_30DynamicPersistentTileSchedulerILi256ELi128ELb0ELb1ELb1EEEEEEEEEvNT_6ParamsE,"ax",@progbits
	.align	128
.text._ZN7cutlass13device_kernelIN5flash11enable_sm90INS1_16FlashAttnFwdSm90INS1_25CollectiveMainloopFwdSm90ILi2EN4cute5tupleIJNS5_1CILi1EEES8_S8_EEENS6_IJNS7_ILi128EEESA_SA_EEELi128ENS_10bfloat16_tEfNS_4arch4Sm90ELb1ELb0ELb0ELb0ELb1ELb0ELb0ELb1ELb1ELb1ELb0ELb0EEENS1_21CollectiveEpilogueFwdISB_S9_SC_SE_Li256ELb0ELb1ELb0ELb0EEENS1_30DynamicPersistentTileSchedulerILi256ELi128ELb0ELb1ELb1EEEEEEEEEvNT_6ParamsE:
        .type           _ZN7cutlass13device_kernelIN5flash11enable_sm90INS1_16FlashAttnFwdSm90INS1_25CollectiveMainloopFwdSm90ILi2EN4cute5tupleIJNS5_1CILi1EEES8_S8_EEENS6_IJNS7_ILi128EEESA_SA_EEELi128ENS_10bfloat16_tEfNS_4arch4Sm90ELb1ELb0ELb0ELb0ELb1ELb0ELb0ELb1ELb1ELb1ELb0ELb0EEENS1_21CollectiveEpilogueFwdISB_S9_SC_SE_Li256ELb0ELb1ELb0ELb0EEENS1_30DynamicPersistentTileSchedulerILi256ELi128ELb0ELb1ELb1EEEEEEEEEvNT_6ParamsE,@function
        .size           _ZN7cutlass13device_kernelIN5flash11enable_sm90INS1_16FlashAttnFwdSm90INS1_25CollectiveMainloopFwdSm90ILi2EN4cute5tupleIJNS5_1CILi1EEES8_S8_EEENS6_IJNS7_ILi128EEESA_SA_EEELi128ENS_10bfloat16_tEfNS_4arch4Sm90ELb1ELb0ELb0ELb0ELb1ELb0ELb0ELb1ELb1ELb1ELb0ELb0EEENS1_21CollectiveEpilogueFwdISB_S9_SC_SE_Li256ELb0ELb1ELb0ELb0EEENS1_30DynamicPersistentTileSchedulerILi256ELi128ELb0ELb1ELb1EEEEEEEEEvNT_6ParamsE,(.L_x_3484 - _ZN7cutlass13device_kernelIN5flash11enable_sm90INS1_16FlashAttnFwdSm90INS1_25CollectiveMainloopFwdSm90ILi2EN4cute5tupleIJNS5_1CILi1EEES8_S8_EEENS6_IJNS7_ILi128EEESA_SA_EEELi128ENS_10bfloat16_tEfNS_4arch4Sm90ELb1ELb0ELb0ELb0ELb1ELb0ELb0ELb1ELb1ELb1ELb0ELb0EEENS1_21CollectiveEpilogueFwdISB_S9_SC_SE_Li256ELb0ELb1ELb0ELb0EEENS1_30DynamicPersistentTileSchedulerILi256ELi128ELb0ELb1ELb1EEEEEEEEEvNT_6ParamsE)
        .other          _ZN7cutlass13device_kernelIN5flash11enable_sm90INS1_16FlashAttnFwdSm90INS1_25CollectiveMainloopFwdSm90ILi2EN4cute5tupleIJNS5_1CILi1EEES8_S8_EEENS6_IJNS7_ILi128EEESA_SA_EEELi128ENS_10bfloat16_tEfNS_4arch4Sm90ELb1ELb0ELb0ELb0ELb1ELb0ELb0ELb1ELb1ELb1ELb0ELb0EEENS1_21CollectiveEpilogueFwdISB_S9_SC_SE_Li256ELb0ELb1ELb0ELb0EEENS1_30DynamicPersistentTileSchedulerILi256ELi128ELb0ELb1ELb1EEEEEEEEEvNT_6ParamsE,@"STO_CUDA_ENTRY STV_DEFAULT"
_ZN7cutlass13device_kernelIN5flash11enable_sm90INS1_16FlashAttnFwdSm90INS1_25CollectiveMainloopFwdSm90ILi2EN4cute5tupleIJNS5_1CILi1EEES8_S8_EEENS6_IJNS7_ILi128EEESA_SA_EEELi128ENS_10bfloat16_tEfNS_4arch4Sm90ELb1ELb0ELb0ELb0ELb1ELb0ELb0ELb1ELb1ELb1ELb0ELb0EEENS1_21CollectiveEpilogueFwdISB_S9_SC_SE_Li256ELb0ELb1ELb0ELb0EEENS1_30DynamicPersistentTileSchedulerILi256ELi128ELb0ELb1ELb1EEEEEEEEEvNT_6ParamsE:
        /* <DEDUP_REMOVED lines=44> */
.L_x_2344:
        /* <DEDUP_REMOVED lines=22> */
.L_x_2345:
        /* <DEDUP_REMOVED lines=18> */
.L_x_2346:
        /* <DEDUP_REMOVED lines=22> */
.L_x_2347:
        /* <DEDUP_REMOVED lines=23> */
.L_x_2348:
        /* <DEDUP_REMOVED lines=8> */
.L_x_2350:
        /* <DEDUP_REMOVED lines=21> */
[CC--:B------:R-:W-:Y:S02]  /*09e0*/  LEA.HI R4, R3.reuse, R190.reuse, RZ, 0x5 ;  /* 0x000000be03047211 */ /* 0x0c0fe400078f28ff */
[----:B------:R-:W-:Y:S02]  /*09f0*/  LOP3.LUT R5, R0, 0xffffff80, RZ, 0xc0, !PT ;  /* 0xffffff8000057812 */ /* 0x000fe400078ec0ff */
[----:B------:R-:W-:Y:S01]  /*0a00*/  LEA.HI R2, R3, R190, RZ, 0x4 ;  /* 0x000000be03027211 */ /* 0x000fe200078f20ff */
[----:B------:R-:W-:Y:S01]  /*0a10*/  IMAD.SHL.U32 R4, R4, 0x20, RZ ;  /* 0x0000002004047824 */ /* 0x000fe200078e00ff */
[----:B------:R-:W-:Y:S01]  /*0a20*/  SHF.R.S32.HI R185, RZ, 0x7, R0 ;  /* 0x00000007ffb97819 */ /* 0x000fe20000011400 */
[----:B------:R-:W-:Y:S01]  /*0a30*/  IMAD.IADD R184, R190, 0x1, -R5 ;  /* 0x00000001beb87824 */ /* 0x000fe200078e0a05 */
[----:B------:R-:W-:-:S02]  /*0a40*/  SHF.R.S32.HI R7, RZ, 0x4, R2 ;  /* 0x00000004ff077819 */ /* 0x000fc40000011402 */
[----:B------:R-:W-:Y:S02]  /*0a50*/  LOP3.LUT R5, R2, 0x3fffff0, RZ, 0xc0, !PT ;  /* 0x03fffff002057812 */ /* 0x000fe400078ec0ff */
[----:B------:R-:W-:Y:S02]  /*0a60*/  LOP3.LUT R4, R4, 0xfffffc00, RZ, 0xc0, !PT ;  /* 0xfffffc0004047812 */ /* 0x000fe400078ec0ff */
[----:B------:R-:W-:Y:S01]  /*0a70*/  LEA.HI R2, R2, R7, RZ, 0x1 ;  /* 0x0000000702027211 */ /* 0x000fe200078f08ff */
[----:B------:R-:W-:Y:S01]  /*0a80*/  IMAD.IADD R5, R190, 0x1, -R5 ;  /* 0x00000001be057824 */ /* 0x000fe200078e0a05 */
[----:B------:R-:W-:Y:S02]  /*0a90*/  SHF.R.S32.HI R9, RZ, 0x1f, R184 ;  /* 0x0000001fff097819 */ /* 0x000fe400000114b8 */
[----:B------:R-:W-:Y:S01]  /*0aa0*/  LOP3.LUT R2, R2, 0x1ffffffe, RZ, 0xc0, !PT ;  /* 0x1ffffffe02027812 */ /* 0x000fe200078ec0ff */
[----:B------:R-:W-:Y:S01]  /*0ab0*/  IMAD R5, R5, 0x40, R4 ;  /* 0x0000004005057824 */ /* 0x000fe200078e0204 */
[----:B------:R-:W-:-:S02]  /*0ac0*/  LEA.HI R4, R3, R190, RZ, 0x2 ;  /* 0x000000be03047211 */ /* 0x000fc400078f10ff */
[----:B------:R-:W-:Y:S01]  /*0ad0*/  LEA.HI R6, R9, R184, RZ, 0x2 ;  /* 0x000000b809067211 */ /* 0x000fe200078f10ff */
[----:B------:R-:W-:Y:S01]  /*0ae0*/  IMAD.IADD R2, R7, 0x1, -R2 ;  /* 0x0000000107027824 */ /* 0x000fe200078e0a02 */
[----:B------:R-:W-:Y:S02]  /*0af0*/  LOP3.LUT R7, R4, 0xfffffffc, RZ, 0xc0, !PT ;  /* 0xfffffffc04077812 */ /* 0x000fe400078ec0ff */
[--C-:B------:R-:W-:Y:S01]  /*0b00*/  SHF.R.S32.HI R8, RZ, 0x2, R6.reuse ;  /* 0x00000002ff087819 */ /* 0x100fe20000011406 */
[----:B------:R-:W-:Y:S01]  /*0b10*/  IMAD R187, R2, 0x8, R5 ;  /* 0x0000000802bb7824 */ /* 0x000fe200078e0205 */
[----:B------:R-:W-:Y:S01]  /*0b20*/  SHF.R.S32.HI R11, RZ, 0x1f, R6 ;  /* 0x0000001fff0b7819 */ /* 0x000fe20000011406 */
[----:B------:R-:W-:Y:S01]  /*0b30*/  IMAD.IADD R7, R190, 0x1, -R7 ;  /* 0x00000001be077824 */ /* 0x000fe200078e0a07 */
[----:B------:R-:W-:Y:S02]  /*0b40*/  LEA.HI R3, R3, R190, RZ, 0x3 ;  /* 0x000000be03037211 */ /* 0x000fe400078f18ff */
[----:B------:R-:W-:-:S02]  /*0b50*/  LEA.HI R11, R11, R8, RZ, 0x3 ;  /* 0x000000080b0b7211 */ /* 0x000fc400078f18ff */
[----:B------:R-:W-:Y:S02]  /*0b60*/  LEA.HI R2, R7, R7, RZ, 0x1 ;  /* 0x0000000707027211 */ /* 0x000fe400078f08ff */
[----:B------:R-:W-:Y:S02]  /*0b70*/  LOP3.LUT R19, R3, 0xfffffff8, RZ, 0xc0, !PT ;  /* 0xfffffff803137812 */ /* 0x000fe400078ec0ff */
[----:B------:R-:W-:Y:S02]  /*0b80*/  LOP3.LUT R11, R11, 0xfffffff8, RZ, 0xc0, !PT ;  /* 0xfffffff80b0b7812 */ /* 0x000fe400078ec0ff */
[----:B------:R-:W-:Y:S01]  /*0b90*/  LEA.HI R9, R9, R184, RZ, 0x5 ;  /* 0x000000b809097211 */ /* 0x000fe200078f28ff */
[----:B------:R-:W-:Y:S01]  /*0ba0*/  IMAD.IADD R19, R190, 0x1, -R19 ;  /* 0x00000001be137824 */ /* 0x000fe200078e0a13 */
[----:B------:R-:W-:Y:S01]  /*0bb0*/  LEA.HI R0, R0, R185, RZ, 0x1 ;  /* 0x000000b900007211 */ /* 0x000fe200078f08ff */
[----:B------:R-:W-:Y:S01]  /*0bc0*/  IMAD.IADD R8, R8, 0x1, -R11 ;  /* 0x0000000108087824 */ /* 0x000fe200078e0a0b */
[----:B------:R-:W-:-:S02]  /*0bd0*/  LOP3.LUT R2, R2, 0x1ffffffe, RZ, 0xc0, !PT ;  /* 0x1ffffffe02027812 */ /* 0x000fc400078ec0ff */
[----:B------:R-:W-:Y:S02]  /*0be0*/  SHF.R.S32.HI R9, RZ, 0x5, R9 ;  /* 0x00000005ff097819 */ /* 0x000fe40000011409 */
[----:B------:R-:W-:Y:S01]  /*0bf0*/  LOP3.LUT R0, R0, 0x3fffffe, RZ, 0xc0, !PT ;  /* 0x03fffffe00007812 */ /* 0x000fe200078ec0ff */
[----:B------:R-:W-:Y:S01]  /*0c00*/  IMAD.IADD R17, R7, 0x1, -R2 ;  /* 0x0000000107117824 */ /* 0x000fe200078e0a02 */
[----:B------:R-:W-:Y:S01]  /*0c10*/  LOP3.LUT R5, R6, 0x7ffffffc, RZ, 0xc0, !PT ;  /* 0x7ffffffc06057812 */ /* 0x000fe200078ec0ff */
[----:B------:R-:W-:Y:S01]  /*0c20*/  IMAD.SHL.U32 R2, R19, 0x8, RZ ;  /* 0x0000000813027824 */ /* 0x000fe200078e00ff */
[----:B------:R-:W-:Y:S01]  /*0c30*/  SHF.R.S32.HI R22, RZ, 0x3, R3 ;  /* 0x00000003ff167819 */ /* 0x000fe20000011403 */
[----:B------:R-:W-:Y:S02]  /*0c40*/  IMAD R9, R9, 0x10, R8 ;  /* 0x0000001009097824 */ /* 0x000fe400078e0208 */
[----:B------:R-:W-:Y:S01]  /*0c50*/  IMAD.IADD R0, R185, 0x1, -R0 ;  /* 0x00000001b9007824 */ /* 0x000fe200078e0a00 */
[----:B------:R-:W-:Y:S01]  /*0c60*/  SHF.R.S32.HI R189, RZ, 0x1f, R2 ;  /* 0x0000001fffbd7819 */ /* 0x000fe20000011402 */
[----:B------:R-:W-:-:S02]  /*0c70*/  VIADD R18, R2, 0x40 ;  /* 0x0000004002127836 */ /* 0x000fc40000000000 */
[----:B------:R-:W-:Y:S02]  /*0c80*/  IMAD R186, R0, 0x40, R9 ;  /* 0x0000004000ba7824 */ /* 0x000fe400078e0209 */
[----:B------:R-:W-:Y:S01]  /*0c90*/  IMAD.IADD R16, R184, 0x1, -R5 ;  /* 0x00000001b8107824 */ /* 0x000fe200078e0a05 */
[----:B------:R-:W-:Y:S01]  /*0ca0*/  SHF.R.S32.HI R188, RZ, 0x1f, R18 ;  /* 0x0000001fffbc7819 */ /* 0x000fe20000011412 */
[----:B------:R-:W-:-:S07]  /*0cb0*/  IMAD R17, R17, 0x8, R186 ;  /* 0x0000000811117824 */ /* 0x000fce00078e02ba */
.L_x_2407:
        /* <DEDUP_REMOVED lines=12> */
[----:B01234-:R-:W-:Y:S05]  /*0d80*/  @!P0 BRA `(.L_x_2351) ;  /* 0x0000000000208947 */ /* 0x01ffea0003800000 */
        /* <DEDUP_REMOVED lines=8> */
.L_x_2351:
[----:B------:R-:W-:Y:S01]  /*0e10*/  ULDC UR7, c[0x0][0xc54] ;  /* 0x0003150000077ab9 */ /* 0x000fe20000000800 */
[----:B------:R-:W-:Y:S01]  /*0e20*/  UMOV UR6, UR9 ;  /* 0x0000000900067c82 */ /* 0x000fe20008000000 */
[----:B------:R-:W-:-:S11]  /*0e30*/  UISETP.NE.AND UP0, UPT, UR7, 0x1, UPT ;  /* 0x000000010700788c */ /* 0x000fd6000bf05270 */
[----:B------:R-:W-:Y:S02]  /*0e40*/  @UP0 ULDC.64 UR10, c[0x0][0xc58] ;  /* 0x00031600000a0ab9 */ /* 0x000fe40000000a00 */
[----:B------:R-:W-:-:S04]  /*0e50*/  UIMAD.WIDE.U32 UR4, UR9, UR10, URZ ;  /* 0x0000000a090472a5 */ /* 0x000fc8000f8e003f */
[----:B------:R-:W-:-:S04]  /*0e60*/  @UP0 USHF.R.U32.HI UR6, URZ, UR11, UR5 ;  /* 0x0000000b3f060299 */ /* 0x000fc80008011605 */
[----:B------:R-:W-:-:S12]  /*0e70*/  UIMAD UR4, UR6, UR7, URZ ;  /* 0x00000007060472a4 */ /* 0x000fd8000f8e023f */
.L_x_2352:
[----:B------:R-:W-:Y:S01]  /*0e80*/  ULDC.64 UR10, c[0x0][0x418] ;  /* 0x00010600000a7ab9 */ /* 0x000fe20000000a00 */
[----:B------:R-:W-:Y:S01]  /*0e90*/  ULOP3.LUT UR6, URZ, UR6, URZ, 0x33, !UPT ;  /* 0x000000063f067292 */ /* 0x000fe2000f8e333f */
[----:B------:R-:W-:Y:S01]  /*0ea0*/  PLOP3.LUT P0, PT, PT, PT, PT, 0x80, 0x0 ;  /* 0x000000000000781c */ /* 0x000fe20003f0f070 */
[----:B------:R-:W-:Y:S01]  /*0eb0*/  UISETP.NE.U32.AND UP0, UPT, UR10, URZ, UPT ;  /* 0x0000003f0a00728c */ /* 0x000fe2000bf05070 */
[----:B------:R-:W-:Y:S01]  /*0ec0*/  MOV R3, RZ ;  /* 0x000000ff00037202 */ /* 0x000fe20000000f00 */
[----:B------:R-:W-:Y:S01]  /*0ed0*/  ULDC UR5, c[0x0][0xc3c] ;  /* 0x00030f0000057ab9 */ /* 0x000fe20000000800 */
[----:B------:R-:W-:Y:S01]  /*0ee0*/  UIADD3 UR4, UR9, -UR4, URZ ;  /* 0x8000000409047290 */ /* 0x000fe2000fffe03f */
[----:B------:R-:W-:Y:S01]  /*0ef0*/  IMAD.MOV.U32 R38, RZ, RZ, RZ ;  /* 0x000000ffff267224 */ /* 0x000fe200078e00ff */
[----:B------:R-:W-:Y:S01]  /*0f00*/  UISETP.NE.AND.EX UP0, UPT, UR11, URZ, UPT, UP0 ;  /* 0x0000003f0b00728c */ /* 0x000fe2000bf05300 */
[----:B------:R-:W-:Y:S01]  /*0f10*/  CS2R R150, SRZ ;  /* 0x0000000000967805 */ /* 0x000fe2000001ff00 */
[----:B------:R-:W-:Y:S01]  /*0f20*/  UIADD3 UR6, UR6, UR5, URZ ;  /* 0x0000000506067290 */ /* 0x000fe2000fffe03f */
[----:B------:R-:W-:Y:S01]  /*0f30*/  CS2R R148, SRZ ;  /* 0x0000000000947805 */ /* 0x000fe2000001ff00 */
[----:B------:R-:W-:Y:S01]  /*0f40*/  ULDC UR11, c[0x0][0x448] ;  /* 0x00011200000b7ab9 */ /* 0x000fe20000000800 */
[----:B------:R-:W-:Y:S01]  /*0f50*/  ULDC UR10, c[0x0][0xc54] ;  /* 0x00031500000a7ab9 */ /* 0x000fe20000000800 */
[----:B------:R-:W-:Y:S01]  /*0f60*/  UISETP.NE.AND UP2, UPT, UR11, 0x1, UPT ;  /* 0x000000010b00788c */ /* 0x000fe2000bf45270 */
[----:B------:R-:W-:Y:S01]  /*0f70*/  CS2R R146, SRZ ;  /* 0x0000000000927805 */ /* 0x000fe2000001ff00 */
[----:B------:R-:W-:Y:S01]  /*0f80*/  USHF.L.U32 UR37, UR6, 0x7, URZ ;  /* 0x0000000706257899 */ /* 0x000fe2000800063f */
[----:B------:R-:W-:Y:S01]  /*0f90*/  CS2R R144, SRZ ;  /* 0x0000000000907805 */ /* 0x000fe2000001ff00 */
[----:B------:R-:W-:Y:S01]  /*0fa0*/  UIMAD UR10, UR8, UR10, UR4 ;  /* 0x0000000a080a72a4 */ /* 0x000fe2000f8e0204 */
[----:B------:R-:W-:Y:S01]  /*0fb0*/  CS2R R142, SRZ ;  /* 0x00000000008e7805 */ /* 0x000fe2000001ff00 */
[----:B------:R-:W-:Y:S01]  /*0fc0*/  UIADD3 UR6, UR37, 0x7f, URZ ;  /* 0x0000007f25067890 */ /* 0x000fe2000fffe03f */
[----:B------:R-:W-:Y:S01]  /*0fd0*/  CS2R R140, SRZ ;  /* 0x00000000008c7805 */ /* 0x000fe2000001ff00 */
[----:B------:R-:W-:Y:S01]  /*0fe0*/  ULDC UR48, c[0x0][0x424] ;  /* 0x0001090000307ab9 */ /* 0x000fe20000000800 */
[----:B------:R-:W-:Y:S01]  /*0ff0*/  ULDC UR7, c[0x0][0x288] ;  /* 0x0000a20000077ab9 */ /* 0x000fe20000000800 */
[----:B------:R-:W-:Y:S01]  /*1000*/  USEL UR48, UR48, 0x1, UP0 ;  /* 0x0000000130307887 */ /* 0x000fe20008000000 */
[----:B------:R-:W-:Y:S01]  /*1010*/  CS2R R138, SRZ ;  /* 0x00000000008a7805 */ /* 0x000fe2000001ff00 */
[----:B------:R-:W-:Y:S01]  /*1020*/  @UP2 ULDC UR4, c[0x0][0x44c] ;  /* 0x0001130000042ab9 */ /* 0x000fe20000000800 */
[----:B------:R-:W-:Y:S01]  /*1030*/  UIADD3 UR7, -UR7, 0x80, URZ ;  /* 0x0000008007077890 */ /* 0x000fe2000fffe13f */
[----:B------:R-:W-:Y:S01]  /*1040*/  CS2R R136, SRZ ;  /* 0x0000000000887805 */ /* 0x000fe2000001ff00 */
[----:B------:R-:W-:Y:S01]  /*1050*/  UIMAD.WIDE.U32 UR4, UR6, UR4, URZ ;  /* 0x00000004060472a5 */ /* 0x000fe2000f8e003f */
[----:B------:R-:W-:Y:S01]  /*1060*/  CS2R R134, SRZ ;  /* 0x0000000000867805 */ /* 0x000fe2000001ff00 */
[----:B------:R-:W-:Y:S01]  /*1070*/  ULDC UR9, c[0x0][0x2f0] ;  /* 0x0000bc0000097ab9 */ /* 0x000fe20000000800 */
[----:B------:R-:W-:Y:S01]  /*1080*/  @UP2 ULDC UR11, c[0x0][0x450] ;  /* 0x00011400000b2ab9 */ /* 0x000fe20000000800 */
[----:B------:R-:W-:Y:S01]  /*1090*/  UIMAD UR7, UR48, UR9, UR7 ;  /* 0x00000009300772a4 */ /* 0x000fe2000f8e0207 */
[----:B------:R-:W-:Y:S01]  /*10a0*/  CS2R R132, SRZ ;  /* 0x0000000000847805 */ /* 0x000fe2000001ff00 */
[----:B------:R-:W-:Y:S01]  /*10b0*/  @UP2 USHF.R.U32.HI UR6, URZ, UR11, UR5 ;  /* 0x0000000b3f062299 */ /* 0x000fe20008011605 */
[----:B------:R-:W-:Y:S01]  /*10c0*/  CS2R R130, SRZ ;  /* 0x0000000000827805 */ /* 0x000fe2000001ff00 */
[----:B------:R-:W-:Y:S01]  /*10d0*/  UIMAD UR4, UR48, UR9, 0x7f ;  /* 0x0000007f300474a4 */ /* 0x000fe2000f8e0209 */
[----:B------:R-:W-:Y:S01]  /*10e0*/  CS2R R128, SRZ ;  /* 0x0000000000807805 */ /* 0x000fe2000001ff00 */
[----:B------:R-:W-:Y:S01]  /*10f0*/  UIADD3 UR6, UR7, UR6, URZ ;  /* 0x0000000607067290 */ /* 0x000fe2000fffe03f */
[----:B------:R-:W-:Y:S01]  /*1100*/  CS2R R126, SRZ ;  /* 0x00000000007e7805 */ /* 0x000fe2000001ff00 */
[----:B------:R-:W-:Y:S01]  /*1110*/  USHF.R.S32.HI UR5, URZ, 0x1f, UR4 ;  /* 0x0000001f3f057899 */ /* 0x000fe20008011404 */
[----:B------:R-:W-:Y:S01]  /*1120*/  CS2R R124, SRZ ;  /* 0x00000000007c7805 */ /* 0x000fe2000001ff00 */
[----:B------:R-:W-:Y:S01]  /*1130*/  USHF.R.S32.HI UR7, URZ, 0x1f, UR6 ;  /* 0x0000001f3f077899 */ /* 0x000fe20008011406 */
[----:B------:R-:W-:Y:S01]  /*1140*/  CS2R R122, SRZ ;  /* 0x00000000007a7805 */ /* 0x000fe2000001ff00 */
[----:B------:R-:W-:Y:S01]  /*1150*/  ULEA.HI UR5, UR5, UR4, URZ, 0x7 ;  /* 0x0000000405057291 */ /* 0x000fe2000f8f383f */
[----:B------:R-:W-:Y:S01]  /*1160*/  CS2R R120, SRZ ;  /* 0x0000000000787805 */ /* 0x000fe2000001ff00 */
[----:B------:R-:W-:Y:S01]  /*1170*/  ULEA.HI UR7, UR7, UR6, URZ, 0x7 ;  /* 0x0000000607077291 */ /* 0x000fe2000f8f383f */
[----:B------:R-:W-:Y:S01]  /*1180*/  CS2R R118, SRZ ;  /* 0x0000000000767805 */ /* 0x000fe2000001ff00 */
[----:B------:R-:W-:Y:S01]  /*1190*/  USHF.R.S32.HI UR55, URZ, 0x7, UR5 ;  /* 0x000000073f377899 */ /* 0x000fe20008011405 */
[----:B------:R-:W-:Y:S01]  /*11a0*/  CS2R R116, SRZ ;  /* 0x0000000000747805 */ /* 0x000fe2000001ff00 */
[----:B------:R-:W-:Y:S01]  /*11b0*/  USHF.R.S32.HI UR7, URZ, 0x7, UR7 ;  /* 0x000000073f077899 */ /* 0x000fe20008011407 */
[----:B------:R-:W-:Y:S01]  /*11c0*/  CS2R R114, SRZ ;  /* 0x0000000000727805 */ /* 0x000fe2000001ff00 */
[----:B------:R-:W-:Y:S01]  /*11d0*/  ULDC UR38, c[0x0][0xc48] ;  /* 0x0003120000267ab9 */ /* 0x000fe20000000800 */
[----:B------:R-:W-:Y:S01]  /*11e0*/  UMOV UR42, UR10 ;  /* 0x0000000a002a7c82 */ /* 0x000fe20008000000 */
[----:B------:R-:W-:Y:S01]  /*11f0*/  UISETP.LT.AND UP0, UPT, UR55, UR7, UPT ;  /* 0x000000073700728c */ /* 0x000fe2000bf01270 */
[----:B------:R-:W-:Y:S01]  /*1200*/  CS2R R112, SRZ ;  /* 0x0000000000707805 */ /* 0x000fe2000001ff00 */
[----:B------:R-:W-:Y:S01]  /*1210*/  UISETP.NE.AND UP1, UPT, UR38, 0x1, UPT ;  /* 0x000000012600788c */ /* 0x000fe2000bf25270 */
[----:B------:R-:W-:Y:S01]  /*1220*/  CS2R R110, SRZ ;  /* 0x00000000006e7805 */ /* 0x000fe2000001ff00 */
[----:B------:R-:W-:Y:S01]  /*1230*/  USEL UR55, UR55, UR7, UP0 ;  /* 0x0000000737377287 */ /* 0x000fe20008000000 */
[----:B------:R-:W-:Y:S01]  /*1240*/  CS2R R108, SRZ ;  /* 0x00000000006c7805 */ /* 0x000fe2000001ff00 */
[----:B------:R-:W-:Y:S01]  /*1250*/  UP2UR UR49, UPR, URZ, 0x4 ;  /* 0x000000043f317883 */ /* 0x000fe20008000000 */
[----:B------:R-:W-:Y:S01]  /*1260*/  CS2R R106, SRZ ;  /* 0x00000000006a7805 */ /* 0x000fe2000001ff00 */
[----:B------:R-:W-:Y:S01]  /*1270*/  UISETP.GE.AND UP0, UPT, UR55, 0x1, UPT ;  /* 0x000000013700788c */ /* 0x000fe2000bf06270 */
[----:B------:R-:W-:-:S02]  /*1280*/  CS2R R104, SRZ ;  /* 0x0000000000687805 */ /* 0x000fc4000001ff00 */
[----:B------:R-:W-:Y:S02]  /*1290*/  CS2R R102, SRZ ;  /* 0x0000000000667805 */ /* 0x000fe4000001ff00 */
[----:B------:R-:W-:Y:S02]  /*12a0*/  CS2R R100, SRZ ;  /* 0x0000000000647805 */ /* 0x000fe4000001ff00 */
[----:B------:R-:W-:Y:S01]  /*12b0*/  CS2R R98, SRZ ;  /* 0x0000000000627805 */ /* 0x000fe2000001ff00 */
[----:B------:R-:W-:Y:S01]  /*12c0*/  @UP1 ULDC UR8, c[0x0][0xc4c] ;  /* 0x0003130000081ab9 */ /* 0x000fe20000000800 */
[----:B------:R-:W-:Y:S01]  /*12d0*/  PLOP3.LUT P1, PT, PT, PT, UP0, 0x80, 0x0 ;  /* 0x000000000000781c */ /* 0x000fe20003f2f008 */
[----:B------:R-:W-:Y:S01]  /*12e0*/  UIMAD.WIDE.U32 UR4, UR10, UR8, URZ ;  /* 0x000000080a0472a5 */ /* 0x000fe2000f8e003f */
[----:B------:R-:W-:Y:S01]  /*12f0*/  CS2R R96, SRZ ;  /* 0x0000000000607805 */ /* 0x000fe2000001ff00 */
[----:B------:R-:W-:Y:S01]  /*1300*/  @UP1 ULDC UR6, c[0x0][0xc50] ;  /* 0x0003140000061ab9 */ /* 0x000fe20000000800 */
[----:B------:R-:W-:Y:S01]  /*1310*/  CS2R R6, SRZ ;  /* 0x0000000000067805 */ /* 0x000fe2000001ff00 */
[----:B------:R-:W-:Y:S01]  /*1320*/  @UP1 USHF.R.U32.HI UR42, URZ, UR6, UR5 ;  /* 0x000000063f2a1299 */ /* 0x000fe20008011605 */
[----:B------:R-:W-:Y:S01]  /*1330*/  IMAD.MOV.U32 R94, RZ, RZ, RZ ;  /* 0x000000ffff5e7224 */ /* 0x000fe200078e00ff */
[----:B------:R-:W-:Y:S01]  /*1340*/  CS2R R90, SRZ ;  /* 0x00000000005a7805 */ /* 0x000fe2000001ff00 */
[----:B------:R-:W-:Y:S01]  /*1350*/  IMAD.MOV.U32 R93, RZ, RZ, RZ ;  /* 0x000000ffff5d7224 */ /* 0x000fe200078e00ff */
[----:B------:R-:W-:Y:S01]  /*1360*/  UIADD3 UR4, -UR42, URZ, URZ ;  /* 0x0000003f2a047290 */ /* 0x000fe2000fffe13f */
[----:B------:R-:W-:-:S03]  /*1370*/  CS2R R88, SRZ ;  /* 0x0000000000587805 */ /* 0x000fc6000001ff00 */
[----:B------:R-:W-:Y:S01]  /*1380*/  UIMAD UR38, UR38, UR4, UR10 ;  /* 0x00000004262672a4 */ /* 0x000fe2000f8e020a */
[----:B------:R-:W-:Y:S11]  /*1390*/  @!P1 BRA `(.L_x_2353) ;  /* 0x0000007800c49947 */ /* 0x000ff60003800000 */
        /* <DEDUP_REMOVED lines=31> */
.L_x_2354:
        /* <DEDUP_REMOVED lines=9> */
.L_x_2471:
[----:B------:R-:W-:Y:S05]  /*1620*/  @!P0 BRA `(.L_x_2356) ;  /* 0x0000000000048947 */ /* 0x000fea0003800000 */
[----:B------:R-:W-:Y:S01]  /*1630*/  BPT.TRAP 0x1 ;  /* 0x000000040000795c */ /* 0x000fe20000300000 */
.L_x_2356:
[----:B0-----:R-:W-:Y:S02]  /*1640*/  IMAD.U32 R3, RZ, RZ, UR43 ;  /* 0x0000002bff037e24 */ /* 0x001fe4000f8e00ff */
[----:B------:R-:W-:-:S03]  /*1650*/  IMAD.U32 R0, RZ, RZ, UR44 ;  /* 0x0000002cff007e24 */ /* 0x000fc6000f8e00ff */
[----:B------:R-:W-:Y:S02]  /*1660*/  LEA R3, R3, UR41, 0x3 ;  /* 0x0000002903037c11 */ /* 0x000fe4000f8e18ff */
[----:B------:R-:W-:-:S04]  /*1670*/  SHF.L.U32 R0, R0, 0x1f, RZ ;  /* 0x0000001f00007819 */ /* 0x000fc800000006ff */
[----:B------:R0:W1:Y:S01]  /*1680*/  SYNCS.PHASECHK.TRANS64.TRYWAIT P1, [R3+URZ+0x28830], R0 ;  /* 0x02883000030075a7 */ /* 0x000062000802017f */
[----:B------:R-:W-:Y:S05]  /*1690*/  @!P0 BRA `(.L_x_2357) ;  /* 0x0000000000048947 */ /* 0x000fea0003800000 */
[----:B------:R-:W-:Y:S01]  /*16a0*/  BPT.TRAP 0x1 ;  /* 0x000000040000795c */ /* 0x000fe20000300000 */
.L_x_2357:
[----:B-1----:R-:W-:Y:S05]  /*16b0*/  @P1 BRA `(.L_x_2358) ;  /* 0x0000000000081947 */ /* 0x002fea0003800000 */
[----:B------:R-:W1:Y:S02]  /*16c0*/  SYNCS.PHASECHK.TRANS64.TRYWAIT P1, [R3+URZ+0x28830], R0 ;  /* 0x02883000030075a7 */ /* 0x000e64000802017f */
[----:B-1----:R-:W-:Y:S05]  /*16d0*/  @!P1 BRA `(.L_x_2359) ;  /* 0x000000d400e49947 */ /* 0x002fea0003800000 */
.L_x_2358:
        /* <DEDUP_REMOVED lines=63> */
.L_x_2360:
[----:B------:R-:W-:Y:S01]  /*1ad0*/  UISETP.NE.AND UP0, UPT, UR49, URZ, UPT ;  /* 0x0000003f3100728c */ /* 0x000fe2000bf05270 */
[----:B------:R-:W-:Y:S01]  /*1ae0*/  VIADD R4, R17, UR37 ;  /* 0x0000002511047c36 */ /* 0x000fe20008000000 */
[----:B------:R-:W-:Y:S01]  /*1af0*/  ULDC UR11, c[0x0][0x2f0] ;  /* 0x0000bc00000b7ab9 */ /* 0x000fe20000000800 */
[----:B------:R-:W-:Y:S01]  /*1b00*/  ULDC UR14, c[0x0][0x288] ;  /* 0x0000a200000e7ab9 */ /* 0x000fe20000000800 */
[----:B------:R-:W-:Y:S01]  /*1b10*/  IMAD.U32 R9, RZ, RZ, UR11 ;  /* 0x0000000bff097e24 */ /* 0x000fe2000f8e00ff */
[----:B------:R-:W-:Y:S01]  /*1b20*/  R2UR UR15, R3 ;  /* 0x00000000030f72ca */ /* 0x000fe200000e0000 */
[----:B------:R-:W-:Y:S01]  /*1b30*/  UMOV UR10, UR37 ;  /* 0x00000025000a7c82 */ /* 0x000fe20008000000 */
[----:B------:R-:W-:Y:S02]  /*1b40*/  PLOP3.LUT P1, PT, PT, PT, UP0, 0x80, 0x0 ;  /* 0x000000000000781c */ /* 0x000fe40003f2f008 */
[----:B------:R-:W-:Y:S02]  /*1b50*/  CS2R R150, SRZ ;  /* 0x0000000000967805 */ /* 0x000fe4000001ff00 */
[----:B------:R-:W-:-:S02]  /*1b60*/  PLOP3.LUT P2, PT, PT, PT, UP0, 0x80, 0x0 ;  /* 0x000000000000781c */ /* 0x000fc40003f4f008 */
[----:B------:R-:W-:Y:S01]  /*1b70*/  CS2R R148, SRZ ;  /* 0x0000000000947805 */ /* 0x000fe2000001ff00 */
[----:B------:R-:W-:Y:S01]  /*1b80*/  @UP0 ULDC UR6, c[0x0][0x44c] ;  /* 0x0001130000060ab9 */ /* 0x000fe20000000800 */
[----:B------:R-:W-:Y:S01]  /*1b90*/  @UP0 ULDC UR18, c[0x0][0x450] ;  /* 0x0001140000120ab9 */ /* 0x000fe20000000800 */
[----:B------:R-:W-:Y:S02]  /*1ba0*/  CS2R R146, SRZ ;  /* 0x0000000000927805 */ /* 0x000fe4000001ff00 */
[----:B------:R-:W-:Y:S02]  /*1bb0*/  CS2R R144, SRZ ;  /* 0x0000000000907805 */ /* 0x000fe4000001ff00 */
[----:B------:R-:W-:Y:S02]  /*1bc0*/  CS2R R142, SRZ ;  /* 0x00000000008e7805 */ /* 0x000fe4000001ff00 */
[----:B------:R-:W-:Y:S02]  /*1bd0*/  CS2R R140, SRZ ;  /* 0x00000000008c7805 */ /* 0x000fe4000001ff00 */
[----:B------:R-:W-:-:S02]  /*1be0*/  CS2R R138, SRZ ;  /* 0x00000000008a7805 */ /* 0x000fc4000001ff00 */
[----:B------:R-:W-:Y:S02]  /*1bf0*/  CS2R R136, SRZ ;  /* 0x0000000000887805 */ /* 0x000fe4000001ff00 */
[----:B------:R-:W-:Y:S01]  /*1c00*/  CS2R R134, SRZ ;  /* 0x0000000000867805 */ /* 0x000fe2000001ff00 */
[----:B01----:R-:W-:Y:S01]  /*1c10*/  @P1 IMAD.HI.U32 R0, R4, UR6, RZ ;  /* 0x0000000604001c27 */ /* 0x003fe2000f8e00ff */
[----:B------:R-:W-:Y:S01]  /*1c20*/  @UP0 ULDC UR6, c[0x0][0x450] ;  /* 0x0001140000060ab9 */ /* 0x000fe20000000800 */
[----:B------:R-:W-:Y:S02]  /*1c30*/  CS2R R132, SRZ ;  /* 0x0000000000847805 */ /* 0x000fe4000001ff00 */
[----:B------:R-:W-:Y:S02]  /*1c40*/  CS2R R130, SRZ ;  /* 0x0000000000827805 */ /* 0x000fe4000001ff00 */
[----:B------:R-:W-:Y:S02]  /*1c50*/  CS2R R128, SRZ ;  /* 0x0000000000807805 */ /* 0x000fe4000001ff00 */
[----:B------:R-:W-:Y:S01]  /*1c60*/  @P2 SHF.R.U32.HI R4, RZ, UR6, R0 ;  /* 0x00000006ff042c19 */ /* 0x000fe20008011600 */
[----:B------:R-:W-:Y:S01]  /*1c70*/  UMOV UR6, 0xffffff80 ;  /* 0xffffff8000067882 */ /* 0x000fe20000000000 */
[----:B------:R-:W-:Y:S01]  /*1c80*/  CS2R R126, SRZ ;  /* 0x00000000007e7805 */ /* 0x000fe2000001ff00 */
[----:B------:R-:W-:Y:S01]  /*1c90*/  UIMAD UR6, UR55, UR6, 0x80 ;  /* 0x00000080370674a4 */ /* 0x000fe2000f8e0206 */
[----:B------:R-:W-:Y:S01]  /*1ca0*/  CS2R R124, SRZ ;  /* 0x00000000007c7805 */ /* 0x000fe2000001ff00 */
[----:B------:R-:W0:Y:S01]  /*1cb0*/  SHFL.IDX PT, R7, R4, 0x1, 0x1c1f ;  /* 0x003c1f0004077f89 */ /* 0x000e2200000e0000 */
[----:B------:R-:W-:Y:S01]  /*1cc0*/  UIADD3 UR55, UR55, -0x2, URZ ;  /* 0xfffffffe37377890 */ /* 0x000fe2000fffe03f */
[----:B------:R-:W-:Y:S01]  /*1cd0*/  CS2R R122, SRZ ;  /* 0x00000000007a7805 */ /* 0x000fe2000001ff00 */
[----:B------:R-:W-:Y:S01]  /*1ce0*/  UIADD3 UR7, UR6, 0x1, URZ ;  /* 0x0000000106077890 */ /* 0x000fe2000fffe03f */
[----:B------:R-:W1:Y:S01]  /*1cf0*/  SHFL.IDX PT, R4, R4, RZ, 0x1c1f ;  /* 0x001c1fff04047589 */ /* 0x000e6200000e0000 */
[----:B------:R-:W-:Y:S01]  /*1d00*/  UIMAD UR6, UR48, UR11, UR6 ;  /* 0x0000000b300672a4 */ /* 0x000fe2000f8e0206 */
[----:B------:R-:W-:Y:S01]  /*1d10*/  CS2R R120, SRZ ;  /* 0x0000000000787805 */ /* 0x000fe2000001ff00 */
[----:B------:R-:W-:Y:S01]  /*1d20*/  UIMAD UR11, UR48, UR11, -UR14 ;  /* 0x0000000b300b72a4 */ /* 0x000fe2000f8e0a0e */
[----:B------:R-:W-:-:S02]  /*1d30*/  CS2R R118, SRZ ;  /* 0x0000000000767805 */ /* 0x000fc4000001ff00 */
[----:B------:R-:W-:Y:S02]  /*1d40*/  MOV R5, UR7 ;  /* 0x0000000700057c02 */ /* 0x000fe40008000f00 */
[----:B------:R-:W-:Y:S02]  /*1d50*/  CS2R R116, SRZ ;  /* 0x0000000000747805 */ /* 0x000fe4000001ff00 */
[----:B------:R-:W-:Y:S02]  /*1d60*/  CS2R R114, SRZ ;  /* 0x0000000000727805 */ /* 0x000fe4000001ff00 */
[----:B------:R-:W-:Y:S02]  /*1d70*/  CS2R R112, SRZ ;  /* 0x0000000000707805 */ /* 0x000fe4000001ff00 */
[----:B------:R-:W-:Y:S01]  /*1d80*/  CS2R R110, SRZ ;  /* 0x00000000006e7805 */ /* 0x000fe2000001ff00 */
[----:B------:R-:W-:Y:S02]  /*1d90*/  IMAD R0, R16, -0x2, R5 ;  /* 0xfffffffe10007824 */ /* 0x000fe400078e0205 */
[----:B------:R-:W-:Y:S01]  /*1da0*/  IMAD.U32 R5, RZ, RZ, UR6 ;  /* 0x00000006ff057e24 */ /* 0x000fe2000f8e00ff */
[----:B------:R-:W-:Y:S01]  /*1db0*/  ULDC UR6, c[0x0][0x988] ;  /* 0x0002620000067ab9 */ /* 0x000fe20000000800 */
[----:B------:R-:W-:-:S02]  /*1dc0*/  IMAD R6, R9, UR48, R0 ;  /* 0x0000003009067c24 */ /* 0x000fc4000f8e0200 */
[----:B------:R-:W-:-:S03]  /*1dd0*/  IMAD R5, R16, -0x2, R5 ;  /* 0xfffffffe10057824 */ /* 0x000fc600078e0205 */
[----:B0-----:R-:W-:Y:S01]  /*1de0*/  IADD3 R0, R7, -UR14, R6 ;  /* 0x8000000e07007c10 */ /* 0x001fe2000fffe006 */
[----:B------:R-:W-:-:S03]  /*1df0*/  VIADD R6, R6, -UR14 ;  /* 0x8000000e06067c36 */ /* 0x000fc60008000000 */
[----:B------:R-:W-:Y:S02]  /*1e00*/  VIMNMX R0, R5, R0, PT ;  /* 0x0000000005007248 */ /* 0x000fe40003fe0100 */
[----:B-1----:R-:W-:Y:S02]  /*1e10*/  VIADDMNMX R5, R4, R6, R5, PT ;  /* 0x0000000604057246 */ /* 0x002fe40003800105 */
[C---:B------:R-:W-:Y:S02]  /*1e20*/  ISETP.GT.AND P1, PT, R0.reuse, RZ, PT ;  /* 0x000000ff0000720c */ /* 0x040fe40003f24270 */
[C---:B------:R-:W-:Y:S02]  /*1e30*/  ISETP.GT.AND P2, PT, R0.reuse, 0x1, PT ;  /* 0x000000010000780c */ /* 0x040fe40003f44270 */
[----:B------:R-:W-:Y:S02]  /*1e40*/  ISETP.GT.AND P3, PT, R0, 0x8, PT ;  /* 0x000000080000780c */ /* 0x000fe40003f64270 */
[----:B------:R-:W-:-:S02]  /*1e50*/  FSEL R26, R26, -INF , P1 ;  /* 0xff8000001a1a7808 */ /* 0x000fc40000800000 */
[----:B------:R-:W-:Y:S02]  /*1e60*/  FSEL R8, R27, -INF , P2 ;  /* 0xff8000001b087808 */ /* 0x000fe40001000000 */
[----:B------:R-:W-:Y:S02]  /*1e70*/  ISETP.GT.AND P1, PT, R0, 0x9, PT ;  /* 0x000000090000780c */ /* 0x000fe40003f24270 */
[----:B------:R-:W-:Y:S02]  /*1e80*/  FSEL R30, R30, -INF , P3 ;  /* 0xff8000001e1e7808 */ /* 0x000fe40001800000 */
[----:B------:R-:W-:Y:S02]  /*1e90*/  FMNMX.FTZ R7, R26, R8, !PT ;  /* 0x000000081a077209 */ /* 0x000fe40007810000 */
[----:B------:R-:W-:Y:S02]  /*1ea0*/  ISETP.GT.AND P2, PT, R0, 0x10, PT ;  /* 0x000000100000780c */ /* 0x000fe40003f44270 */
[----:B------:R-:W-:-:S02]  /*1eb0*/  FSEL R10, R31, -INF , P1 ;  /* 0xff8000001f0a7808 */ /* 0x000fc40000800000 */
[----:B------:R-:W-:Y:S02]  /*1ec0*/  FMNMX.FTZ R7, R30, R7, !PT ;  /* 0x000000071e077209 */ /* 0x000fe40007810000 */
        /* <DEDUP_REMOVED lines=81> */
[----:B------:R-:W-:Y:S02]  /*23e0*/  FSEL R87, R87, -INF , P1 ;  /* 0xff80000057577808 */ /* 0x000fe40000800000 */
[----:B------:R-:W-:-:S02]  /*23f0*/  FMNMX.FTZ R0, R86, R7, !PT ;  /* 0x0000000756007209 */ /* 0x000fc40007810000 */
[----:B------:R-:W-:Y:S02]  /*2400*/  ISETP.GT.AND P2, PT, R5, 0x1, PT ;  /* 0x000000010500780c */ /* 0x000fe40003f44270 */
[----:B------:R-:W-:Y:S02]  /*2410*/  FMNMX.FTZ R11, R87, R0, !PT ;  /* 0x00000000570b7209 */ /* 0x000fe40007810000 */
[----:B------:R-:W-:Y:S02]  /*2420*/  ISETP.GT.AND P3, PT, R5, 0x8, PT ;  /* 0x000000080500780c */ /* 0x000fe40003f64270 */
[----:B------:R-:W-:Y:S01]  /*2430*/  FSEL R25, R25, -INF , P2 ;  /* 0xff80000019197808 */ /* 0x000fe20001000000 */
[----:B------:R-:W0:Y:S01]  /*2440*/  SHFL.BFLY PT, R0, R11, 0x2, 0x1f ;  /* 0x0c401f000b007f89 */ /* 0x000e2200000e0000 */
[----:B------:R-:W-:-:S04]  /*2450*/  ISETP.GT.AND P2, PT, R5, 0x10, PT ;  /* 0x000000100500780c */ /* 0x000fc80003f44270 */
[----:B------:R-:W-:Y:S02]  /*2460*/  FSEL R15, R32, -INF , P2 ;  /* 0xff800000200f7808 */ /* 0x000fe40001000000 */
[----:B------:R-:W-:-:S04]  /*2470*/  ISETP.GT.AND P2, PT, R5, 0x18, PT ;  /* 0x000000180500780c */ /* 0x000fc80003f44270 */
[----:B------:R-:W-:Y:S02]  /*2480*/  FSEL R21, R36, -INF , P2 ;  /* 0xff80000024157808 */ /* 0x000fe40001000000 */
[----:B------:R-:W-:-:S04]  /*2490*/  ISETP.GT.AND P2, PT, R5, 0x20, PT ;  /* 0x000000200500780c */ /* 0x000fc80003f44270 */
[----:B------:R-:W-:Y:S02]  /*24a0*/  FSEL R27, R40, -INF , P2 ;  /* 0xff800000281b7808 */ /* 0x000fe40001000000 */
[----:B------:R-:W-:-:S04]  /*24b0*/  ISETP.GT.AND P2, PT, R5, 0x28, PT ;  /* 0x000000280500780c */ /* 0x000fc80003f44270 */
[----:B------:R-:W-:Y:S02]  /*24c0*/  FSEL R31, R44, -INF , P2 ;  /* 0xff8000002c1f7808 */ /* 0x000fe40001000000 */
[----:B0-----:R-:W-:Y:S01]  /*24d0*/  FMNMX.FTZ R13, R11, R0, !PT ;  /* 0x000000000b0d7209 */ /* 0x001fe20007810000 */
[----:B------:R-:W-:Y:S01]  /*24e0*/  IMAD.U32 R0, RZ, RZ, UR6 ;  /* 0x00000006ff007e24 */ /* 0x000fe2000f8e00ff */
[C---:B------:R-:W-:Y:S01]  /*24f0*/  ISETP.GT.AND P2, PT, R5.reuse, 0x30, PT ;  /* 0x000000300500780c */ /* 0x040fe20003f44270 */
[----:B------:R-:W-:Y:S02]  /*2500*/  @UP0 ULDC UR6, c[0x0][0x44c] ;  /* 0x0001130000060ab9 */ /* 0x000fe40000000800 */
[----:B------:R-:W0:Y:S01]  /*2510*/  SHFL.BFLY PT, R108, R13, 0x1, 0x1f ;  /* 0x0c201f000d6c7f89 */ /* 0x000e2200000e0000 */
[----:B------:R-:W-:Y:S01]  /*2520*/  FSEL R35, R48, -INF , P2 ;  /* 0xff80000030237808 */ /* 0x000fe20001000000 */
[----:B------:R-:W-:Y:S01]  /*2530*/  UIMAD.WIDE.U32 UR6, UR37, UR6, URZ ;  /* 0x00000006250672a5 */ /* 0x000fe2000f8e003f */
[----:B------:R-:W-:Y:S01]  /*2540*/  ISETP.GT.AND P2, PT, R5, 0x38, PT ;  /* 0x000000380500780c */ /* 0x000fe20003f44270 */
[----:B------:R-:W-:-:S02]  /*2550*/  UIADD3 UR6, UR15, 0x28840, URZ ;  /* 0x000288400f067890 */ /* 0x000fc4000fffe03f */
[----:B------:R-:W-:Y:S01]  /*2560*/  @UP0 USHF.R.U32.HI UR10, URZ, UR18, UR7 ;  /* 0x000000123f0a0299 */ /* 0x000fe20008011607 */
[----:B------:R-:W-:Y:S01]  /*2570*/  FSEL R39, R52, -INF , P2 ;  /* 0xff80000034277808 */ /* 0x000fe20001000000 */
[----:B------:R-:W-:Y:S01]  /*2580*/  UPRMT UR6, UR39, 0x654, UR6 ;  /* 0x0000065427067896 */ /* 0x000fe20008000006 */
[----:B------:R-:W-:Y:S01]  /*2590*/  ISETP.GT.AND P2, PT, R5, 0x40, PT ;  /* 0x000000400500780c */ /* 0x000fe20003f44270 */
[----:B------:R-:W-:-:S03]  /*25a0*/  UIADD3 UR11, UR11, UR10, URZ ;  /* 0x0000000a0b0b7290 */ /* 0x000fc6000fffe03f */
[----:B------:R-:W-:Y:S01]  /*25b0*/  FSEL R43, R56, -INF , P2 ;  /* 0xff800000382b7808 */ /* 0x000fe20001000000 */
[----:B------:R-:W-:Y:S01]  /*25c0*/  USHF.R.S32.HI UR7, URZ, 0x1f, UR11 ;  /* 0x0000001f3f077899 */ /* 0x000fe2000801140b */
[C---:B------:R-:W-:Y:S02]  /*25d0*/  ISETP.GT.AND P2, PT, R5.reuse, 0x48, PT ;  /* 0x000000480500780c */ /* 0x040fe40003f44270 */
[----:B------:R-:W-:Y:S01]  /*25e0*/  SYNCS.ARRIVE.TRANS64.RED.A1T0 RZ, [UR6], RZ ;  /* 0x000000ffffff79a7 */ /* 0x000fe20008100406 */
[----:B------:R-:W-:Y:S01]  /*25f0*/  ULEA.HI UR7, UR7, UR11, URZ, 0x7 ;  /* 0x0000000b07077291 */ /* 0x000fe2000f8f383f */
[----:B------:R-:W-:Y:S02]  /*2600*/  FSEL R47, R60, -INF , P2 ;  /* 0xff8000003c2f7808 */ /* 0x000fe40001000000 */
[----:B------:R-:W-:Y:S01]  /*2610*/  ISETP.GT.AND P2, PT, R5, 0x50, PT ;  /* 0x000000500500780c */ /* 0x000fe20003f44270 */
[----:B------:R-:W-:Y:S01]  /*2620*/  USHF.R.S32.HI UR7, URZ, 0x7, UR7 ;  /* 0x000000073f077899 */ /* 0x000fe20008011407 */
[----:B0-----:R-:W-:-:S02]  /*2630*/  FMNMX.FTZ R7, R13, R108, !PT ;  /* 0x0000006c0d077209 */ /* 0x001fc40007810000 */
[----:B------:R-:W-:Y:S02]  /*2640*/  CS2R R108, SRZ ;  /* 0x00000000006c7805 */ /* 0x000fe4000001ff00 */
[----:B------:R-:W-:Y:S01]  /*2650*/  FSEL R13, R28, -INF , P3 ;  /* 0xff8000001c0d7808 */ /* 0x000fe20001800000 */
[----:B------:R-:W-:Y:S01]  /*2660*/  UISETP.LT.AND UP0, UPT, URZ, UR7, UPT ;  /* 0x000000073f00728c */ /* 0x000fe2000bf01270 */
[C---:B------:R-:W-:Y:S01]  /*2670*/  FSETP.NEU.FTZ.AND P1, PT, R7.reuse, -INF , PT ;  /* 0xff8000000700780b */ /* 0x040fe20003f3d000 */
[----:B------:R-:W-:Y:S01]  /*2680*/  FMUL.FTZ R9, R7, R0 ;  /* 0x0000000007097220 */ /* 0x000fe20000410000 */
[----:B------:R-:W-:Y:S01]  /*2690*/  FSEL R51, R64, -INF , P2 ;  /* 0xff80000040337808 */ /* 0x000fe20001000000 */
[----:B------:R-:W-:Y:S01]  /*26a0*/  USEL UR53, URZ, UR7, !UP0 ;  /* 0x000000073f357287 */ /* 0x000fe2000c000000 */
[----:B------:R-:W-:Y:S02]  /*26b0*/  ISETP.GT.AND P2, PT, R5, 0x58, PT ;  /* 0x000000580500780c */ /* 0x000fe40003f44270 */
[----:B------:R-:W-:Y:S01]  /*26c0*/  FSEL R9, R9, RZ, P1 ;  /* 0x000000ff09097208 */ /* 0x000fe20000800000 */
[----:B------:R-:W-:Y:S01]  /*26d0*/  UISETP.GE.AND UP0, UPT, UR55, UR53, UPT ;  /* 0x000000353700728c */ /* 0x000fe2000bf06270 */
[----:B------:R-:W-:-:S02]  /*26e0*/  ISETP.GT.AND P1, PT, R5, RZ, PT ;  /* 0x000000ff0500720c */ /* 0x000fc40003f24270 */
[----:B------:R-:W-:Y:S01]  /*26f0*/  FSEL R55, R68, -INF , P2 ;  /* 0xff80000044377808 */ /* 0x000fe20001000000 */
[-CC-:B------:R-:W-:Y:S01]  /*2700*/  FFMA.FTZ R4, R8, R0.reuse, -R9.reuse ;  /* 0x0000000008047223 */ /* 0x180fe20000010809 */
[----:B------:R-:W-:Y:S01]  /*2710*/  FSEL R11, R24, -INF , P1 ;  /* 0xff800000180b7808 */ /* 0x000fe20000800000 */
[-CC-:B------:R-:W-:Y:S01]  /*2720*/  FFMA.FTZ R10, R10, R0.reuse, -R9.reuse ;  /* 0x000000000a0a7223 */ /* 0x180fe20000010809 */
[----:B------:R-:W-:Y:S01]  /*2730*/  ISETP.GT.AND P1, PT, R5, 0x9, PT ;  /* 0x000000090500780c */ /* 0x000fe20003f24270 */
[-CC-:B------:R-:W-:Y:S01]  /*2740*/  FFMA.FTZ R12, R12, R0.reuse, -R9.reuse ;  /* 0x000000000c0c7223 */ /* 0x180fe20000010809 */
[----:B------:R-:W-:Y:S01]  /*2750*/  FMNMX.FTZ R6, R11, R25, !PT ;  /* 0x000000190b067209 */ /* 0x000fe20007810000 */
[-CC-:B------:R-:W-:Y:S01]  /*2760*/  FFMA.FTZ R14, R14, R0.reuse, -R9.reuse ;  /* 0x000000000e0e7223 */ /* 0x180fe20000010809 */
[----:B------:R-:W-:Y:S01]  /*2770*/  FSEL R29, R29, -INF , P1 ;  /* 0xff8000001d1d7808 */ /* 0x000fe20000800000 */
[--C-:B------:R-:W-:Y:S01]  /*2780*/  FFMA.FTZ R20, R20, R0, -R9.reuse ;  /* 0x0000000014147223 */ /* 0x100fe20000010809 */
[----:B------:R-:W-:Y:S01]  /*2790*/  FMNMX.FTZ R6, R13, R6, !PT ;  /* 0x000000060d067209 */ /* 0x000fe20007810000 */
[-CC-:B------:R-:W-:Y:S01]  /*27a0*/  FFMA.FTZ R181, R26, R0.reuse, -R9.reuse ;  /* 0x000000001ab57223 */ /* 0x180fe20000010809 */
[----:B------:R-:W-:Y:S01]  /*27b0*/  ISETP.GT.AND P1, PT, R5, 0x11, PT ;  /* 0x000000110500780c */ /* 0x000fe20003f24270 */
[--C-:B------:R-:W-:Y:S01]  /*27c0*/  FFMA.FTZ R179, R38, R0, -R9.reuse ;  /* 0x0000000026b37223 */ /* 0x100fe20000010809 */
[----:B------:R-:W-:Y:S01]  /*27d0*/  FMNMX.FTZ R6, R29, R6, !PT ;  /* 0x000000061d067209 */ /* 0x000fe20007810000 */
[--C-:B------:R-:W-:Y:S01]  /*27e0*/  FFMA.FTZ R183, R30, R0, -R9.reuse ;  /* 0x000000001eb77223 */ /* 0x100fe20000010809 */
[----:B------:R-:W-:Y:S01]  /*27f0*/  FSEL R33, R33, -INF , P1 ;  /* 0xff80000021217808 */ /* 0x000fe20000800000 */
[----:B------:R-:W-:Y:S01]  /*2800*/  MUFU.EX2 R181, R181 ;  /* 0x000000b500b57308 */ /* 0x000fe20000000800 */
[----:B------:R-:W-:Y:S01]  /*2810*/  FMNMX.FTZ R8, R15, R6, !PT ;  /* 0x000000060f087209 */ /* 0x000fe20007810000 */
[-CC-:B------:R-:W-:Y:S01]  /*2820*/  FFMA.FTZ R177, R34, R0.reuse, -R9.reuse ;  /* 0x0000000022b17223 */ /* 0x180fe20000010809 */
[----:B------:R-:W-:Y:S01]  /*2830*/  ISETP.GT.AND P1, PT, R5, 0x19, PT ;  /* 0x000000190500780c */ /* 0x000fe20003f24270 */
[--C-:B------:R-:W-:Y:S01]  /*2840*/  FFMA.FTZ R173, R42, R0, -R9.reuse ;  /* 0x000000002aad7223 */ /* 0x100fe20000010809 */
[----:B------:R-:W-:Y:S01]  /*2850*/  FMNMX.FTZ R8, R33, R8, !PT ;  /* 0x0000000821087209 */ /* 0x000fe20007810000 */
[--C-:B------:R-:W-:Y:S01]  /*2860*/  FFMA.FTZ R175, R46, R0, -R9.reuse ;  /* 0x000000002eaf7223 */ /* 0x100fe20000010809 */
[----:B------:R-:W-:Y:S01]  /*2870*/  FSEL R37, R37, -INF , P1 ;  /* 0xff80000025257808 */ /* 0x000fe20000800000 */
[----:B------:R0:W-:Y:S01]  /*2880*/  MUFU.EX2 R6, R10 ;  /* 0x0000000a00067308 */ /* 0x0001e20000000800 */
[----:B------:R-:W-:Y:S01]  /*2890*/  FMNMX.FTZ R8, R21, R8, !PT ;  /* 0x0000000815087209 */ /* 0x000fe20007810000 */
[-CC-:B------:R-:W-:Y:S01]  /*28a0*/  FFMA.FTZ R88, R88, R0.reuse, -R9.reuse ;  /* 0x0000000058587223 */ /* 0x180fe20000010809 */
[----:B------:R-:W-:Y:S01]  /*28b0*/  ISETP.GT.AND P1, PT, R5, 0x21, PT ;  /* 0x000000210500780c */ /* 0x000fe20003f24270 */
[--C-:B------:R-:W-:Y:S01]  /*28c0*/  FFMA.FTZ R169, R50, R0, -R9.reuse ;  /* 0x0000000032a97223 */ /* 0x100fe20000010809 */
[----:B------:R-:W-:Y:S01]  /*28d0*/  FMNMX.FTZ R8, R37, R8, !PT ;  /* 0x0000000825087209 */ /* 0x000fe20007810000 */
[--C-:B------:R-:W-:Y:S01]  /*28e0*/  FFMA.FTZ R90, R90, R0, -R9.reuse ;  /* 0x000000005a5a7223 */ /* 0x100fe20000010809 */
[----:B------:R-:W-:Y:S01]  /*28f0*/  FSEL R41, R41, -INF , P1 ;  /* 0xff80000029297808 */ /* 0x000fe20000800000 */
[----:B------:R-:W1:Y:S01]  /*2900*/  MUFU.EX2 R4, R4 ;  /* 0x0000000400047308 */ /* 0x000e620000000800 */
[----:B0-----:R-:W-:Y:S01]  /*2910*/  FMNMX.FTZ R10, R27, R8, !PT ;  /* 0x000000081b0a7209 */ /* 0x001fe20007810000 */
        /* <DEDUP_REMOVED lines=15> */
[----:B0-----:R-:W-:Y:S01]  /*2a10*/  FMNMX.FTZ R12, R35, R10, !PT ;  /* 0x0000000a230c7209 */ /* 0x001fe20007810000 */
[----:B-1----:R-:W-:Y:S01]  /*2a20*/  FADD.FTZ R44, R181, R4 ;  /* 0x00000004b52c7221 */ /* 0x002fe20000010000 */
        /* <DEDUP_REMOVED lines=15> */
[-CC-:B------:R-:W-:Y:S01]  /*2b20*/  FFMA.FTZ R36, R104, R0.reuse, -R9.reuse ;  /* 0x0000000068247223 */ /* 0x180fe20000010809 */
[----:B------:R-:W-:Y:S01]  /*2b30*/  ISETP.GT.AND P1, PT, R5, 0x49, PT ;  /* 0x000000490500780c */ /* 0x000fe20003f24270 */
[--C-:B------:R-:W-:Y:S01]  /*2b40*/  FFMA.FTZ R157, R82, R0, -R9.reuse ;  /* 0x00000000529d7223 */ /* 0x100fe20000010809 */
[----:B------:R-:W-:Y:S01]  /*2b50*/  FMNMX.FTZ R14, R57, R14, !PT ;  /* 0x0000000e390e7209 */ /* 0x000fe20007810000 */
[----:B------:R-:W-:Y:S01]  /*2b60*/  FFMA.FTZ R159, R86, R0, -R9 ;  /* 0x00000000569f7223 */ /* 0x000fe20000010809 */
[----:B------:R-:W-:Y:S01]  /*2b70*/  FSEL R61, R61, -INF , P1 ;  /* 0xff8000003d3d7808 */ /* 0x000fe20000800000 */
[----:B------:R0:W-:Y:S01]  /*2b80*/  MUFU.EX2 R12, R20 ;  /* 0x00000014000c7308 */ /* 0x0001e20000000800 */
[----:B------:R-:W-:-:S02]  /*2b90*/  FMNMX.FTZ R14, R47, R14, !PT ;  /* 0x0000000e2f0e7209 */ /* 0x000fc40007810000 */
[----:B------:R-:W-:Y:S02]  /*2ba0*/  CS2R R104, SRZ ;  /* 0x0000000000687805 */ /* 0x000fe4000001ff00 */
[----:B------:R-:W-:Y:S02]  /*2bb0*/  ISETP.GT.AND P1, PT, R5, 0x51, PT ;  /* 0x000000510500780c */ /* 0x000fe40003f24270 */
[----:B------:R-:W-:Y:S02]  /*2bc0*/  CS2R R102, SRZ ;  /* 0x0000000000667805 */ /* 0x000fe4000001ff00 */
[----:B------:R-:W-:Y:S02]  /*2bd0*/  FMNMX.FTZ R14, R61, R14, !PT ;  /* 0x0000000e3d0e7209 */ /* 0x000fe40007810000 */
[----:B------:R-:W-:Y:S02]  /*2be0*/  CS2R R98, SRZ ;  /* 0x0000000000627805 */ /* 0x000fe4000001ff00 */
[----:B------:R-:W-:Y:S01]  /*2bf0*/  FSEL R65, R65, -INF , P1 ;  /* 0xff80000041417808 */ /* 0x000fe20000800000 */
[----:B------:R-:W-:Y:S01]  /*2c00*/  MUFU.EX2 R179, R179 ;  /* 0x000000b300b37308 */ /* 0x000fe20000000800 */
[----:B0-----:R-:W-:-:S02]  /*2c10*/  FMNMX.FTZ R20, R51, R14, !PT ;  /* 0x0000000e33147209 */ /* 0x001fc40007810000 */
[----:B------:R-:W-:Y:S02]  /*2c20*/  CS2R R96, SRZ ;  /* 0x0000000000607805 */ /* 0x000fe4000001ff00 */
[----:B------:R-:W-:Y:S02]  /*2c30*/  ISETP.GT.AND P1, PT, R5, 0x59, PT ;  /* 0x000000590500780c */ /* 0x000fe40003f24270 */
[----:B------:R-:W-:Y:S02]  /*2c40*/  FMNMX.FTZ R20, R65, R20, !PT ;  /* 0x0000001441147209 */ /* 0x000fe40007810000 */
[----:B------:R-:W-:Y:S01]  /*2c50*/  ISETP.GT.AND P2, PT, R5, 0x60, PT ;  /* 0x000000600500780c */ /* 0x000fe20003f44270 */
[----:B------:R-:W-:Y:S01]  /*2c60*/  MUFU.EX2 R173, R173 ;  /* 0x000000ad00ad7308 */ /* 0x000fe20000000800 */
[----:B------:R-:W-:Y:S02]  /*2c70*/  FSEL R69, R69, -INF , P1 ;  /* 0xff80000045457808 */ /* 0x000fe40000800000 */
[----:B------:R-:W-:-:S02]  /*2c80*/  FMNMX.FTZ R20, R55, R20, !PT ;  /* 0x0000001437147209 */ /* 0x000fc40007810000 */
[----:B------:R-:W-:Y:S02]  /*2c90*/  ISETP.GT.AND P1, PT, R5, 0x61, PT ;  /* 0x000000610500780c */ /* 0x000fe40003f24270 */
[----:B------:R-:W-:Y:S01]  /*2ca0*/  FSEL R59, R72, -INF , P2 ;  /* 0xff800000483b7808 */ /* 0x000fe20001000000 */
[----:B------:R-:W-:Y:S01]  /*2cb0*/  MUFU.EX2 R175, R175 ;  /* 0x000000af00af7308 */ /* 0x000fe20000000800 */
[----:B------:R-:W-:Y:S02]  /*2cc0*/  FMNMX.FTZ R20, R69, R20, !PT ;  /* 0x0000001445147209 */ /* 0x000fe40007810000 */
[----:B------:R-:W-:Y:S02]  /*2cd0*/  ISETP.GT.AND P2, PT, R5, 0x68, PT ;  /* 0x000000680500780c */ /* 0x000fe40003f44270 */
[----:B------:R-:W-:Y:S02]  /*2ce0*/  FSEL R73, R73, -INF , P1 ;  /* 0xff80000049497808 */ /* 0x000fe40000800000 */
[----:B------:R-:W-:Y:S01]  /*2cf0*/  FMNMX.FTZ R24, R59, R20, !PT ;  /* 0x000000143b187209 */ /* 0x000fe20007810000 */
[----:B------:R0:W-:Y:S01]  /*2d00*/  MUFU.EX2 R14, R88 ;  /* 0x00000058000e7308 */ /* 0x0001e20000000800 */
[----:B------:R-:W-:-:S02]  /*2d10*/  ISETP.GT.AND P1, PT, R5, 0x69, PT ;  /* 0x000000690500780c */ /* 0x000fc40003f24270 */
[----:B------:R-:W-:Y:S02]  /*2d20*/  FSEL R63, R76, -INF , P2 ;  /* 0xff8000004c3f7808 */ /* 0x000fe40001000000 */
[----:B------:R-:W-:Y:S02]  /*2d30*/  FMNMX.FTZ R24, R73, R24, !PT ;  /* 0x0000001849187209 */ /* 0x000fe40007810000 */
[----:B------:R-:W-:Y:S01]  /*2d40*/  ISETP.GT.AND P2, PT, R5, 0x70, PT ;  /* 0x000000700500780c */ /* 0x000fe20003f44270 */
[----:B------:R-:W-:Y:S01]  /*2d50*/  MUFU.EX2 R169, R169 ;  /* 0x000000a900a97308 */ /* 0x000fe20000000800 */
[----:B------:R-:W-:Y:S02]  /*2d60*/  FSEL R77, R77, -INF , P1 ;  /* 0xff8000004d4d7808 */ /* 0x000fe40000800000 */
[----:B0-----:R-:W-:Y:S02]  /*2d70*/  CS2R R88, SRZ ;  /* 0x0000000000587805 */ /* 0x001fe4000001ff00 */
[----:B------:R-:W-:-:S02]  /*2d80*/  FMNMX.FTZ R24, R63, R24, !PT ;  /* 0x000000183f187209 */ /* 0x000fc40007810000 */
[----:B------:R-:W-:Y:S02]  /*2d90*/  ISETP.GT.AND P1, PT, R5, 0x71, PT ;  /* 0x000000710500780c */ /* 0x000fe40003f24270 */
[----:B------:R-:W-:Y:S01]  /*2da0*/  FSEL R67, R80, -INF , P2 ;  /* 0xff80000050437808 */ /* 0x000fe20001000000 */
[----:B------:R0:W-:Y:S01]  /*2db0*/  MUFU.EX2 R20, R90 ;  /* 0x0000005a00147308 */ /* 0x0001e20000000800 */
[----:B------:R-:W-:Y:S02]  /*2dc0*/  FMNMX.FTZ R24, R77, R24, !PT ;  /* 0x000000184d187209 */ /* 0x000fe40007810000 */
[----:B------:R-:W-:Y:S02]  /*2dd0*/  ISETP.GT.AND P2, PT, R5, 0x78, PT ;  /* 0x000000780500780c */ /* 0x000fe40003f44270 */
[----:B------:R-:W-:Y:S02]  /*2de0*/  FSEL R81, R81, -INF , P1 ;  /* 0xff80000051517808 */ /* 0x000fe40000800000 */
[----:B------:R-:W-:Y:S01]  /*2df0*/  FMNMX.FTZ R26, R67, R24, !PT ;  /* 0x00000018431a7209 */ /* 0x000fe20007810000 */
[----:B------:R-:W-:Y:S01]  /*2e00*/  MUFU.EX2 R171, R171 ;  /* 0x000000ab00ab7308 */ /* 0x000fe20000000800 */
[----:B------:R-:W-:-:S02]  /*2e10*/  ISETP.GT.AND P1, PT, R5, 0x79, PT ;  /* 0x000000790500780c */ /* 0x000fc40003f24270 */
[----:B0-----:R-:W-:Y:S02]  /*2e20*/  CS2R R90, SRZ ;  /* 0x00000000005a7805 */ /* 0x001fe4000001ff00 */
[----:B------:R-:W-:Y:S02]  /*2e30*/  FSEL R71, R84, -INF , P2 ;  /* 0xff80000054477808 */ /* 0x000fe40001000000 */
[----:B------:R-:W-:Y:S02]  /*2e40*/  FMNMX.FTZ R26, R81, R26, !PT ;  /* 0x0000001a511a7209 */ /* 0x000fe40007810000 */
[----:B------:R-:W-:Y:S01]  /*2e50*/  FSEL R85, R85, -INF , P1 ;  /* 0xff80000055557808 */ /* 0x000fe20000800000 */
[----:B------:R0:W-:Y:S01]  /*2e60*/  MUFU.EX2 R24, R92 ;  /* 0x0000005c00187308 */ /* 0x0001e20000000800 */
[----:B------:R-:W-:Y:S02]  /*2e70*/  FMNMX.FTZ R26, R71, R26, !PT ;  /* 0x0000001a471a7209 */ /* 0x000fe40007810000 */
[----:B------:R-:W-:-:S02]  /*2e80*/  F2FP.BF16.F32.PACK_AB R181, R4, R181 ;  /* 0x000000b504b5723e */ /* 0x000fc400000010ff */
[----:B------:R-:W-:Y:S01]  /*2e90*/  FMNMX.FTZ R5, R85, R26, !PT ;  /* 0x0000001a55057209 */ /* 0x000fe20007810000 */
[--C-:B------:R-:W-:Y:S01]  /*2ea0*/  FFMA.FTZ R26, R94, R0, -R9.reuse ;  /* 0x000000005e1a7223 */ /* 0x100fe20000010809 */
[----:B------:R-:W-:Y:S01]  /*2eb0*/  CS2R R94, SRZ ;  /* 0x00000000005e7805 */ /* 0x000fe2000001ff00 */
[----:B------:R-:W-:Y:S01]  /*2ec0*/  MUFU.EX2 R165, R165 ;  /* 0x000000a500a57308 */ /* 0x000fe20000000800 */
[----:B0-----:R-:W-:Y:S01]  /*2ed0*/  CS2R R92, SRZ ;  /* 0x00000000005c7805 */ /* 0x001fe2000001ff00 */
[----:B------:R-:W0:Y:S06]  /*2ee0*/  SHFL.BFLY PT, R32, R5, 0x2, 0x1f ;  /* 0x0c401f0005207f89 */ /* 0x000e2c00000e0000 */
[----:B------:R-:W-:Y:S08]  /*2ef0*/  MUFU.EX2 R26, R26 ;  /* 0x0000001a001a7308 */ /* 0x000ff00000000800 */
[----:B------:R-:W-:Y:S08]  /*2f00*/  MUFU.EX2 R167, R167 ;  /* 0x000000a700a77308 */ /* 0x000ff00000000800 */
[----:B------:R-:W-:Y:S01]  /*2f10*/  MUFU.EX2 R28, R28 ;  /* 0x0000001c001c7308 */ /* 0x000fe20000000800 */
[----:B0-----:R-:W-:Y:S01]  /*2f20*/  FMNMX.FTZ R38, R5, R32, !PT ;  /* 0x0000002005267209 */ /* 0x001fe20007810000 */
[----:B------:R-:W-:Y:S01]  /*2f30*/  FFMA.FTZ R32, R100, R0, -R9 ;  /* 0x0000000064207223 */ /* 0x000fe20000010809 */
[----:B------:R-:W-:-:S03]  /*2f40*/  CS2R R100, SRZ ;  /* 0x0000000000647805 */ /* 0x000fc6000001ff00 */
[----:B------:R-:W0:Y:S02]  /*2f50*/  SHFL.BFLY PT, R5, R38, 0x1, 0x1f ;  /* 0x0c201f0026057f89 */ /* 0x000e2400000e0000 */
[----:B------:R-:W-:Y:S08]  /*2f60*/  MUFU.EX2 R161, R161 ;  /* 0x000000a100a17308 */ /* 0x000ff00000000800 */
[----:B------:R-:W-:Y:S08]  /*2f70*/  MUFU.EX2 R30, R30 ;  /* 0x0000001e001e7308 */ /* 0x000ff00000000800 */
[----:B------:R-:W-:Y:S01]  /*2f80*/  MUFU.EX2 R163, R163 ;  /* 0x000000a300a37308 */ /* 0x000fe20000000800 */
[----:B0-----:R-:W-:-:S07]  /*2f90*/  FMNMX.FTZ R5, R38, R5, !PT ;  /* 0x0000000526057209 */ /* 0x001fce0007810000 */
[----:B------:R-:W-:Y:S01]  /*2fa0*/  MUFU.EX2 R32, R32 ;  /* 0x0000002000207308 */ /* 0x000fe20000000800 */
[-CC-:B------:R-:W-:Y:S01]  /*2fb0*/  FFMA.FTZ R38, R106, R0.reuse, -R9.reuse ;  /* 0x000000006a267223 */ /* 0x180fe20000010809 */
[-C--:B------:R-:W-:Y:S01]  /*2fc0*/  FFMA.FTZ R9, R87, R0.reuse, -R9 ;  /* 0x0000000057097223 */ /* 0x080fe20000010809 */
[C---:B------:R-:W-:Y:S01]  /*2fd0*/  FSETP.NEU.FTZ.AND P1, PT, R5.reuse, -INF , PT ;  /* 0xff8000000500780b */ /* 0x040fe20003f3d000 */
[----:B------:R-:W-:Y:S01]  /*2fe0*/  FMUL.FTZ R40, R5, R0 ;  /* 0x0000000005287220 */ /* 0x000fe20000410000 */
[----:B------:R-:W-:-:S03]  /*2ff0*/  CS2R R106, SRZ ;  /* 0x00000000006a7805 */ /* 0x000fc6000001ff00 */
[----:B------:R-:W-:Y:S01]  /*3000*/  MUFU.EX2 R153, R153 ;  /* 0x0000009900997308 */ /* 0x000fe20000000800 */
[----:B------:R-:W-:Y:S02]  /*3010*/  FSEL R40, R40, RZ, P1 ;  /* 0x000000ff28287208 */ /* 0x000fe40000800000 */
[----:B------:R-:W-:-:S03]  /*3020*/  PLOP3.LUT P1, PT, PT, PT, UP0, 0x80, 0x0 ;  /* 0x000000000000781c */ /* 0x000fc60003f2f008 */
        /* <DEDUP_REMOVED lines=29> */
[----:B------:R2:W3:Y:S01]  /*3200*/  MUFU.EX2 R182, R29 ;  /* 0x0000001d00b67308 */ /* 0x0004e20000000800 */
[----:B0-----:R-:W-:Y:S01]  /*3210*/  FADD.FTZ R42, R11, R180 ;  /* 0x000000b40b2a7221 */ /* 0x001fe20000010000 */
[----:B------:R-:W-:Y:S01]  /*3220*/  F2FP.BF16.F32.PACK_AB R180, R180, R11 ;  /* 0x0000000bb4b4723e */ /* 0x000fe200000010ff */
[-CC-:B------:R-:W-:Y:S01]  /*3230*/  FFMA.FTZ R63, R63, R0.reuse, -R40.reuse ;  /* 0x000000003f3f7223 */ /* 0x180fe20000010828 */
[-CC-:B------:R-:W-:Y:S01]  /*3240*/  FFMA.FTZ R77, R77, R0.reuse, -R40.reuse ;  /* 0x000000004d4d7223 */ /* 0x180fe20000010828 */
[-CC-:B------:R-:W-:Y:S01]  /*3250*/  FFMA.FTZ R67, R67, R0.reuse, -R40.reuse ;  /* 0x0000000043437223 */ /* 0x180fe20000010828 */
[-CC-:B------:R-:W-:Y:S01]  /*3260*/  FFMA.FTZ R81, R81, R0.reuse, -R40.reuse ;  /* 0x0000000051517223 */ /* 0x180fe20000010828 */
[-C--:B------:R-:W-:Y:S01]  /*3270*/  FFMA.FTZ R71, R71, R0.reuse, -R40 ;  /* 0x0000000047477223 */ /* 0x080fe20000010828 */
[----:B------:R-:W0:Y:S01]  /*3280*/  MUFU.EX2 R15, R15 ;  /* 0x0000000f000f7308 */ /* 0x000e220000000800 */
[----:B-1----:R-:W-:Y:S01]  /*3290*/  FADD.FTZ R25, R13, R42 ;  /* 0x0000002a0d197221 */ /* 0x002fe20000010000 */
[----:B--2---:R-:W-:Y:S01]  /*32a0*/  FADD.FTZ R29, R183, R44 ;  /* 0x0000002cb71d7221 */ /* 0x004fe20000010000 */
[----:B------:R-:W-:Y:S01]  /*32b0*/  F2FP.BF16.F32.PACK_AB R183, R6, R183 ;  /* 0x000000b706b7723e */ /* 0x000fe200000010ff */
[----:B------:R-:W-:-:S02]  /*32c0*/  FFMA.FTZ R40, R85, R0, -R40 ;  /* 0x0000000055287223 */ /* 0x000fc40000010828 */
[----:B------:R-:W-:Y:S02]  /*32d0*/  FADD.FTZ R44, R6, R29 ;  /* 0x0000001d062c7221 */ /* 0x000fe40000010000 */
[----:B------:R-:W1:Y:S01]  /*32e0*/  MUFU.EX2 R176, R33 ;  /* 0x0000002100b07308 */ /* 0x000e620000000800 */
[----:B---3--:R-:W-:Y:S01]  /*32f0*/  FADD.FTZ R42, R182, R25 ;  /* 0x00000019b62a7221 */ /* 0x008fe20000010000 */
[----:B------:R-:W-:Y:S01]  /*3300*/  FADD.FTZ R25, R177, R44 ;  /* 0x0000002cb1197221 */ /* 0x000fe20000010000 */
[----:B------:R-:W-:Y:S02]  /*3310*/  F2FP.BF16.F32.PACK_AB R177, R8, R177 ;  /* 0x000000b108b1723e */ /* 0x000fe400000010ff */
[----:B------:R-:W-:Y:S01]  /*3320*/  F2FP.BF16.F32.PACK_AB R182, R182, R13 ;  /* 0x0000000db6b6723e */ /* 0x000fe200000010ff */
[----:B------:R-:W-:Y:S02]  /*3330*/  FADD.FTZ R44, R8, R25 ;  /* 0x00000019082c7221 */ /* 0x000fe40000010000 */
        /* <DEDUP_REMOVED lines=9> */
[----:B------:R-:W-:Y:S01]  /*33d0*/  F2FP.BF16.F32.PACK_AB R176, R176, R15 ;  /* 0x0000000fb0b0723e */ /* 0x000fe200000010ff */
[----:B------:R-:W-:Y:S02]  /*33e0*/  FADD.FTZ R44, R12, R25 ;  /* 0x000000190c2c7221 */ /* 0x000fe40000010000 */
[----:B------:R-:W1:Y:S01]  /*33f0*/  MUFU.EX2 R27, R27 ;  /* 0x0000001b001b7308 */ /* 0x000e620000000800 */
[----:B--2---:R-:W-:Y:S01]  /*3400*/  FADD.FTZ R3, R21, R42 ;  /* 0x0000002a15037221 */ /* 0x004fe20000010000 */
[----:B------:R-:W-:Y:S01]  /*3410*/  FADD.FTZ R25, R175, R44 ;  /* 0x0000002caf197221 */ /* 0x000fe20000010000 */
[----:B------:R-:W-:-:S03]  /*3420*/  F2FP.BF16.F32.PACK_AB R175, R14, R175 ;  /* 0x000000af0eaf723e */ /* 0x000fc600000010ff */
[----:B------:R-:W-:Y:S02]  /*3430*/  FADD.FTZ R44, R14, R25 ;  /* 0x000000190e2c7221 */ /* 0x000fe40000010000 */
[----:B------:R-:W2:Y:S01]  /*3440*/  MUFU.EX2 R172, R41 ;  /* 0x0000002900ac7308 */ /* 0x000ea20000000800 */
[----:B0-----:R-:W-:Y:S01]  /*3450*/  FADD.FTZ R42, R178, R3 ;  /* 0x00000003b22a7221 */ /* 0x001fe20000010000 */
[----:B------:R-:W-:Y:S01]  /*3460*/  FADD.FTZ R25, R169, R44 ;  /* 0x0000002ca9197221 */ /* 0x000fe20000010000 */
[----:B------:R-:W-:Y:S02]  /*3470*/  F2FP.BF16.F32.PACK_AB R169, R20, R169 ;  /* 0x000000a914a9723e */ /* 0x000fe400000010ff */
[----:B------:R-:W-:Y:S01]  /*3480*/  F2FP.BF16.F32.PACK_AB R178, R178, R21 ;  /* 0x00000015b2b2723e */ /* 0x000fe200000010ff */
[----:B------:R-:W-:Y:S02]  /*3490*/  FADD.FTZ R6, R20, R25 ;  /* 0x0000001914067221 */ /* 0x000fe40000010000 */
[----:B------:R-:W0:Y:S01]  /*34a0*/  MUFU.EX2 R31, R31 ;  /* 0x0000001f001f7308 */ /* 0x000e220000000800 */
[----:B-1----:R-:W-:Y:S01]  /*34b0*/  FADD.FTZ R3, R27, R42 ;  /* 0x0000002a1b037221 */ /* 0x002fe20000010000 */
[----:B------:R-:W-:Y:S01]  /*34c0*/  FADD.FTZ R25, R171, R6 ;  /* 0x00000006ab197221 */ /* 0x000fe20000010000 */
[----:B------:R-:W-:-:S03]  /*34d0*/  F2FP.BF16.F32.PACK_AB R171, R24, R171 ;  /* 0x000000ab18ab723e */ /* 0x000fc600000010ff */
[----:B------:R-:W-:Y:S02]  /*34e0*/  FADD.FTZ R6, R24, R25 ;  /* 0x0000001918067221 */ /* 0x000fe40000010000 */
[----:B------:R-:W1:Y:S01]  /*34f0*/  MUFU.EX2 R174, R45 ;  /* 0x0000002d00ae7308 */ /* 0x000e620000000800 */
[C---:B--2---:R-:W-:Y:S01]  /*3500*/  FADD.FTZ R42, R172.reuse, R3 ;  /* 0x00000003ac2a7221 */ /* 0x044fe20000010000 */
[----:B------:R-:W-:Y:S01]  /*3510*/  FADD.FTZ R25, R165, R6 ;  /* 0x00000006a5197221 */ /* 0x000fe20000010000 */
[----:B------:R-:W-:Y:S02]  /*3520*/  F2FP.BF16.F32.PACK_AB R172, R172, R27 ;  /* 0x0000001bacac723e */ /* 0x000fe400000010ff */
[C---:B------:R-:W-:Y:S01]  /*3530*/  F2FP.BF16.F32.PACK_AB R165, R26.reuse, R165 ;  /* 0x000000a51aa5723e */ /* 0x040fe200000010ff */
[----:B------:R-:W-:Y:S02]  /*3540*/  FADD.FTZ R6, R26, R25 ;  /* 0x000000191a067221 */ /* 0x000fe40000010000 */
[----:B------:R-:W2:Y:S01]  /*3550*/  MUFU.EX2 R35, R35 ;  /* 0x0000002300237308 */ /* 0x000ea20000000800 */
[----:B0-----:R-:W-:Y:S01]  /*3560*/  FADD.FTZ R3, R31, R42 ;  /* 0x0000002a1f037221 */ /* 0x001fe20000010000 */
[----:B------:R-:W-:Y:S01]  /*3570*/  FADD.FTZ R11, R167, R6 ;  /* 0x00000006a70b7221 */ /* 0x000fe20000010000 */
[----:B------:R-:W-:-:S03]  /*3580*/  F2FP.BF16.F32.PACK_AB R167, R28, R167 ;  /* 0x000000a71ca7723e */ /* 0x000fc600000010ff */
[----:B------:R-:W-:Y:S02]  /*3590*/  FADD.FTZ R6, R28, R11 ;  /* 0x0000000b1c067221 */ /* 0x000fe40000010000 */
[----:B------:R-:W0:Y:S01]  /*35a0*/  MUFU.EX2 R168, R49 ;  /* 0x0000003100a87308 */ /* 0x000e220000000800 */
[C---:B-1----:R-:W-:Y:S01]  /*35b0*/  FADD.FTZ R42, R174.reuse, R3 ;  /* 0x00000003ae2a7221 */ /* 0x042fe20000010000 */
[----:B------:R-:W-:Y:S01]  /*35c0*/  FADD.FTZ R11, R161, R6 ;  /* 0x00000006a10b7221 */ /* 0x000fe20000010000 */
[----:B------:R-:W-:Y:S02]  /*35d0*/  F2FP.BF16.F32.PACK_AB R174, R174, R31 ;  /* 0x0000001faeae723e */ /* 0x000fe400000010ff */
[C---:B------:R-:W-:Y:S01]  /*35e0*/  F2FP.BF16.F32.PACK_AB R161, R30.reuse, R161 ;  /* 0x000000a11ea1723e */ /* 0x040fe200000010ff */
[----:B------:R-:W-:Y:S02]  /*35f0*/  FADD.FTZ R6, R30, R11 ;  /* 0x0000000b1e067221 */ /* 0x000fe40000010000 */
[----:B------:R-:W1:Y:S01]  /*3600*/  MUFU.EX2 R39, R39 ;  /* 0x0000002700277308 */ /* 0x000e620000000800 */
[----:B--2---:R-:W-:Y:S01]  /*3610*/  FADD.FTZ R3, R35, R42 ;  /* 0x0000002a23037221 */ /* 0x004fe20000010000 */
[----:B------:R-:W-:Y:S01]  /*3620*/  FADD.FTZ R11, R163, R6 ;  /* 0x00000006a30b7221 */ /* 0x000fe20000010000 */
[----:B------:R-:W-:-:S03]  /*3630*/  F2FP.BF16.F32.PACK_AB R163, R32, R163 ;  /* 0x000000a320a3723e */ /* 0x000fc600000010ff */
[----:B------:R-:W-:Y:S02]  /*3640*/  FADD.FTZ R6, R32, R11 ;  /* 0x0000000b20067221 */ /* 0x000fe40000010000 */
[----:B------:R-:W2:Y:S01]  /*3650*/  MUFU.EX2 R170, R53 ;  /* 0x0000003500aa7308 */ /* 0x000ea20000000800 */
[C---:B0-----:R-:W-:Y:S01]  /*3660*/  FADD.FTZ R4, R168.reuse, R3 ;  /* 0x00000003a8047221 */ /* 0x041fe20000010000 */
[----:B------:R-:W-:Y:S01]  /*3670*/  FADD.FTZ R11, R153, R6 ;  /* 0x00000006990b7221 */ /* 0x000fe20000010000 */
[----:B------:R-:W-:-:S05]  /*3680*/  F2FP.BF16.F32.PACK_AB R168, R168, R35 ;  /* 0x00000023a8a8723e */ /* 0x000fca00000010ff */
        /* <DEDUP_REMOVED lines=47> */
[----:B------:R-:W-:Y:S01]  /*3980*/  MUFU.EX2 R159, R159 ;  /* 0x0000009f009f7308 */ /* 0x000fe20000000800 */
[C---:B--2---:R-:W-:Y:S01]  /*3990*/  FADD.FTZ R8, R38.reuse, R11 ;  /* 0x0000000b26087221 */ /* 0x044fe20000010000 */
[----:B------:R-:W-:-:S06]  /*39a0*/  F2FP.BF16.F32.PACK_AB R157, R38, R157 ;  /* 0x0000009d269d723e */ /* 0x000fcc00000010ff */
[----:B------:R-:W1:Y:S01]  /*39b0*/  MUFU.EX2 R71, R71 ;  /* 0x0000004700477308 */ /* 0x000e620000000800 */
[C---:B0-----:R-:W-:Y:S01]  /*39c0*/  FADD.FTZ R4, R156.reuse, R3 ;  /* 0x000000039c047221 */ /* 0x041fe20000010000 */
[----:B------:R-:W-:-:S06]  /*39d0*/  F2FP.BF16.F32.PACK_AB R156, R156, R67 ;  /* 0x000000439c9c723e */ /* 0x000fcc00000010ff */
[----:B------:R-:W0:Y:S08]  /*39e0*/  MUFU.EX2 R40, R40 ;  /* 0x0000002800287308 */ /* 0x000e300000000800 */
[----:B------:R2:W3:Y:S01]  /*39f0*/  MUFU.EX2 R6, R9 ;  /* 0x0000000900067308 */ /* 0x0004e20000000800 */
[----:B-1----:R-:W-:Y:S01]  /*3a00*/  FADD.FTZ R3, R71, R4 ;  /* 0x0000000447037221 */ /* 0x002fe20000010000 */
[----:B--2---:R-:W-:-:S03]  /*3a10*/  FADD.FTZ R9, R159, R8 ;  /* 0x000000089f097221 */ /* 0x004fc60000010000 */
[C---:B0-----:R-:W-:Y:S01]  /*3a20*/  FADD.FTZ R3, R40.reuse, R3 ;  /* 0x0000000328037221 */ /* 0x041fe20000010000 */
[----:B------:R-:W-:Y:S01]  /*3a30*/  F2FP.BF16.F32.PACK_AB R158, R40, R71 ;  /* 0x00000047289e723e */ /* 0x000fe200000010ff */
[C---:B---3--:R-:W-:Y:S01]  /*3a40*/  FADD.FTZ R4, R6.reuse, R9 ;  /* 0x0000000906047221 */ /* 0x048fe20000010000 */
[----:B------:R-:W-:Y:S01]  /*3a50*/  F2FP.BF16.F32.PACK_AB R159, R6, R159 ;  /* 0x0000009f069f723e */ /* 0x000fe200000010ff */
[----:B------:R-:W-:Y:S06]  /*3a60*/  @!P1 BRA `(.L_x_2361) ;  /* 0x0000002800809947 */ /* 0x000fec0003800000 */
[----:B------:R-:W-:Y:S01]  /*3a70*/  IMAD.MOV.U32 R8, RZ, RZ, R7 ;  /* 0x000000ffff087224 */ /* 0x000fe200078e0007 */
[----:B------:R-:W-:Y:S01]  /*3a80*/  UMOV UR56, UR44 ;  /* 0x0000002c00387c82 */ /* 0x000fe20008000000 */
[----:B------:R-:W-:Y:S01]  /*3a90*/  IMAD.MOV.U32 R6, RZ, RZ, R5 ;  /* 0x000000ffff067224 */ /* 0x000fe200078e0005 */
[----:B------:R-:W-:Y:S01]  /*3aa0*/  UMOV UR54, UR43 ;  /* 0x0000002b00367c82 */ /* 0x000fe20008000000 */
[----:B------:R-:W-:Y:S01]  /*3ab0*/  IMAD.MOV.U32 R151, RZ, RZ, RZ ;  /* 0x000000ffff977224 */ /* 0x000fe200078e00ff */
[----:B------:R-:W-:-:S06]  /*3ac0*/  ULDC UR52, c[0x0][0x288] ;  /* 0x0000a20000347ab9 */ /* 0x000fcc0000000800 */
.L_x_2372:
[----:B------:R-:W-:Y:S01]  /*3ad0*/  ISETP.NE.AND P2, PT, RZ, UR40, PT ;  /* 0x00000028ff007c0c */ /* 0x000fe2000bf45270 */
[----:B------:R-:W-:-:S04]  /*3ae0*/  UISETP.NE.AND UP0, UPT, UR54, 0x1, UPT ;  /* 0x000000013600788c */ /* 0x000fc8000bf05270 */
[----:B------:R-:W-:-:S04]  /*3af0*/  USEL UR44, URZ, 0x1, UP0 ;  /* 0x000000013f2c7887 */ /* 0x000fc80008000000 */
[----:B------:R-:W-:-:S04]  /*3b00*/  ULOP3.LUT UR44, UR56, UR44, URZ, 0x3c, !UPT ;  /* 0x0000002c382c7292 */ /* 0x000fc8000f8e3c3f */
[----:B------:R-:W-:Y:S08]  /*3b10*/  @P2 BRA `(.L_x_2362) ;  /* 0x0000000000382947 */ /* 0x000ff00003800000 */
[----:B------:R-:W-:Y:S05]  /*3b20*/  @!P0 BRA `(.L_x_2363) ;  /* 0x0000000000048947 */ /* 0x000fea0003800000 */
[----:B------:R-:W-:Y:S01]  /*3b30*/  BPT.TRAP 0x1 ;  /* 0x000000040000795c */ /* 0x000fe20000300000 */
.L_x_2363:
        /* <DEDUP_REMOVED lines=9> */
.L_x_2364:
[----:B-1----:R-:W-:Y:S05]  /*3bd0*/  @P1 BRA `(.L_x_2362) ;  /* 0x0000000000081947 */ /* 0x002fea0003800000 */
[----:B------:R-:W1:Y:S02]  /*3be0*/  SYNCS.PHASECHK.TRANS64.TRYWAIT P1, [UR6+0x28830], R0 ;  /* 0x02883000ff0075a7 */ /* 0x000e640008020146 */
[----:B-1----:R-:W-:Y:S05]  /*3bf0*/  @!P1 BRA `(.L_x_2365) ;  /* 0x000000b000b09947 */ /* 0x002fea0003800000 */
.L_x_2362:
        /* <DEDUP_REMOVED lines=48> */
.L_x_2367:
[----:B------:R-:W-:Y:S01]  /*3f00*/  ULEA UR6, UR54, UR41, 0x3 ;  /* 0x0000002936067291 */ /* 0x000fe2000f8e183f */
[----:B------:R-:W-:-:S05]  /*3f10*/  IMAD.U32 R0, RZ, RZ, UR56 ;  /* 0x00000038ff007e24 */ /* 0x000fca000f8e00ff */
[----:B------:R-:W-:-:S04]  /*3f20*/  SHF.L.U32 R0, R0, 0x1f, RZ ;  /* 0x0000001f00007819 */ /* 0x000fc800000006ff */
[----:B------:R0:W1:Y:S01]  /*3f30*/  SYNCS.PHASECHK.TRANS64.TRYWAIT P1, [UR6+0x28850], R0 ;  /* 0x02885000ff0075a7 */ /* 0x0000620008020146 */
[----:B------:R-:W-:Y:S05]  /*3f40*/  @!P0 BRA `(.L_x_2368) ;  /* 0x0000000000048947 */ /* 0x000fea0003800000 */
[----:B------:R-:W-:Y:S01]  /*3f50*/  BPT.TRAP 0x1 ;  /* 0x000000040000795c */ /* 0x000fe20000300000 */
.L_x_2368:
[----:B-1----:R-:W-:Y:S05]  /*3f60*/  @P1 BRA `(.L_x_2366) ;  /* 0x0000000000081947 */ /* 0x002fea0003800000 */
[----:B------:R-:W1:Y:S02]  /*3f70*/  SYNCS.PHASECHK.TRANS64.TRYWAIT P1, [UR6+0x28850], R0 ;  /* 0x02885000ff0075a7 */ /* 0x000e640008020146 */
[----:B-1----:R-:W-:Y:S05]  /*3f80*/  @!P1 BRA `(.L_x_2369) ;  /* 0x000000ac00e49947 */ /* 0x002fea0003800000 */
.L_x_2366:
        /* <DEDUP_REMOVED lines=49> */
.L_x_2370:
[----:B------:R-:W-:Y:S01]  /*42a0*/  UISETP.NE.AND UP0, UPT, UR49, URZ, UPT ;  /* 0x0000003f3100728c */ /* 0x000fe2000bf05270 */
[----:B------:R-:W-:Y:S01]  /*42b0*/  VIADD R11, R17, UR37 ;  /* 0x00000025110b7c36 */ /* 0x000fe20008000000 */
[----:B------:R-:W1:Y:S04]  /*42c0*/  LDC R7, c[0x0][0x2f0] ;  /* 0x0000bc00ff077b82 */ /* 0x000e680000000800 */
[----:B------:R-:W-:Y:S02]  /*42d0*/  PLOP3.LUT P1, PT, PT, PT, UP0, 0x80, 0x0 ;  /* 0x000000000000781c */ /* 0x000fe40003f2f008 */
[----:B------:R-:W-:-:S03]  /*42e0*/  PLOP3.LUT P2, PT, PT, PT, UP0, 0x80, 0x0 ;  /* 0x000000000000781c */ /* 0x000fc60003f4f008 */
[----:B------:R-:W-:-:S08]  /*42f0*/  @UP0 ULDC UR6, c[0x0][0x44c] ;  /* 0x0001130000060ab9 */ /* 0x000fd00000000800 */
[----:B0-----:R-:W-:Y:S01]  /*4300*/  @P1 IMAD.HI.U32 R0, R11, UR6, RZ ;  /* 0x000000060b001c27 */ /* 0x001fe2000f8e00ff */
[----:B------:R-:W-:-:S04]  /*4310*/  @UP0 ULDC UR6, c[0x0][0x450] ;  /* 0x0001140000060ab9 */ /* 0x000fc80000000800 */
[----:B------:R-:W-:Y:S01]  /*4320*/  @P2 SHF.R.U32.HI R11, RZ, UR6, R0 ;  /* 0x00000006ff0b2c19 */ /* 0x000fe20008011600 */
[----:B------:R-:W-:Y:S02]  /*4330*/  UMOV UR6, 0xffffff80 ;  /* 0xffffff8000067882 */ /* 0x000fe40000000000 */
[----:B------:R-:W-:Y:S02]  /*4340*/  UIMAD UR6, UR55, UR6, 0x1 ;  /* 0x00000001370674a4 */ /* 0x000fe4000f8e0206 */
[----:B------:R-:W0:Y:S04]  /*4350*/  SHFL.IDX PT, R5, R11, RZ, 0x1c1f ;  /* 0x001c1fff0b057589 */ /* 0x000e2800000e0000 */
[----:B------:R-:W-:Y:S01]  /*4360*/  IMAD.U32 R9, RZ, RZ, UR6 ;  /* 0x00000006ff097e24 */ /* 0x000fe2000f8e00ff */
[----:B------:R-:W2:Y:S01]  /*4370*/  SHFL.IDX PT, R11, R11, 0x1, 0x1c1f ;  /* 0x003c1f000b0b7f89 */ /* 0x000ea200000e0000 */
[----:B------:R-:W-:-:S02]  /*4380*/  ULEA UR6, UR43, UR41, 0x3 ;  /* 0x000000292b067291 */ /* 0x000fc4000f8e183f */
[----:B------:R-:W-:Y:S02]  /*4390*/  IMAD R0, R16, -0x2, R9 ;  /* 0xfffffffe10007824 */ /* 0x000fe400078e0209 */
[----:B------:R-:W-:Y:S02]  /*43a0*/  UIADD3 UR6, UR6, 0x28840, URZ ;  /* 0x0002884006067890 */ /* 0x000fe4000fffe03f */
[----:B-1----:R-:W-:Y:S02]  /*43b0*/  IMAD R12, R7, UR48, R0 ;  /* 0x00000030070c7c24 */ /* 0x002fe4000f8e0200 */
[----:B------:R-:W-:-:S09]  /*43c0*/  UPRMT UR6, UR39, 0x654, UR6 ;  /* 0x0000065427067896 */ /* 0x000fd20008000006 */
[----:B------:R-:W-:Y:S01]  /*43d0*/  SYNCS.ARRIVE.TRANS64.RED.A1T0 RZ, [UR6], RZ ;  /* 0x000000ffffff79a7 */ /* 0x000fe20008100406 */
[----:B0-----:R-:W-:-:S04]  /*43e0*/  IADD3 R5, R5, -UR52, R12 ;  /* 0x8000003405057c10 */ /* 0x001fc8000fffe00c */
[C---:B------:R-:W-:Y:S02]  /*43f0*/  ISETP.GT.AND P1, PT, R5.reuse, RZ, PT ;  /* 0x000000ff0500720c */ /* 0x040fe40003f24270 */
[C---:B------:R-:W-:Y:S02]  /*4400*/  ISETP.GT.AND P2, PT, R5.reuse, 0x1, PT ;  /* 0x000000010500780c */ /* 0x040fe40003f44270 */
[----:B------:R-:W-:Y:S02]  /*4410*/  FSEL R9, R24, -INF , P1 ;  /* 0xff80000018097808 */ /* 0x000fe40000800000 */
        /* <DEDUP_REMOVED lines=90> */
[----:B------:R-:W-:Y:S02]  /*49c0*/  FSEL R85, R85, -INF , P2 ;  /* 0xff80000055557808 */ /* 0x000fe40001000000 */
[----:B------:R-:W-:Y:S02]  /*49d0*/  FMNMX.FTZ R0, R41, R0, !PT ;  /* 0x0000000029007209 */ /* 0x000fe40007810000 */
[----:B--2---:R-:W-:-:S02]  /*49e0*/  IADD3 R12, R11, -UR52, R12 ;  /* 0x800000340b0c7c10 */ /* 0x004fc4000fffe00c */
[----:B------:R-:W-:Y:S02]  /*49f0*/  FMNMX.FTZ R14, R85, R0, !PT ;  /* 0x00000000550e7209 */ /* 0x000fe40007810000 */
[----:B------:R-:W0:Y:S01]  /*4a00*/  LDC R0, c[0x0][0x988] ;  /* 0x00026200ff007b82 */ /* 0x000e220000000800 */
[C---:B------:R-:W-:Y:S02]  /*4a10*/  ISETP.GT.AND P2, PT, R12.reuse, RZ, PT ;  /* 0x000000ff0c00720c */ /* 0x040fe40003f44270 */
[----:B------:R-:W1:Y:S01]  /*4a20*/  SHFL.BFLY PT, R5, R14, 0x2, 0x1f ;  /* 0x0c401f000e057f89 */ /* 0x000e6200000e0000 */
[----:B------:R-:W-:-:S04]  /*4a30*/  ISETP.GT.AND P3, PT, R12, 0x1, PT ;  /* 0x000000010c00780c */ /* 0x000fc80003f64270 */
[----:B------:R-:W-:Y:S02]  /*4a40*/  FSEL R27, R27, -INF , P3 ;  /* 0xff8000001b1b7808 */ /* 0x000fe40001800000 */
[----:B------:R-:W-:Y:S02]  /*4a50*/  ISETP.GT.AND P3, PT, R12, 0x9, PT ;  /* 0x000000090c00780c */ /* 0x000fe40003f64270 */
[----:B-1----:R-:W-:-:S05]  /*4a60*/  FMNMX.FTZ R20, R14, R5, !PT ;  /* 0x000000050e147209 */ /* 0x002fca0007810000 */
[----:B------:R-:W1:Y:S02]  /*4a70*/  SHFL.BFLY PT, R5, R20, 0x1, 0x1f ;  /* 0x0c201f0014057f89 */ /* 0x000e6400000e0000 */
[----:B-1----:R-:W-:-:S04]  /*4a80*/  FMNMX.FTZ R5, R20, R5, !PT ;  /* 0x0000000514057209 */ /* 0x002fc80007810000 */
[C---:B------:R-:W-:Y:S01]  /*4a90*/  FSETP.NEU.FTZ.AND P1, PT, R5.reuse, -INF , PT ;  /* 0xff8000000500780b */ /* 0x040fe20003f3d000 */
[----:B0-----:R-:W-:-:S05]  /*4aa0*/  FMUL.FTZ R10, R5, R0 ;  /* 0x00000000050a7220 */ /* 0x001fca0000410000 */
[----:B------:R-:W-:-:S05]  /*4ab0*/  FSEL R10, R10, RZ, P1 ;  /* 0x000000ff0a0a7208 */ /* 0x000fca0000800000 */
[-CC-:B------:R-:W-:Y:S01]  /*4ac0*/  FFMA.FTZ R180, R157, R0.reuse, -R10.reuse ;  /* 0x000000009db47223 */ /* 0x180fe2000001080a */
[----:B------:R-:W-:Y:S01]  /*4ad0*/  FSEL R157, R26, -INF , P2 ;  /* 0xff8000001a9d7808 */ /* 0x000fe20001000000 */
[-CC-:B------:R-:W-:Y:S01]  /*4ae0*/  FFMA.FTZ R182, R159, R0.reuse, -R10.reuse ;  /* 0x000000009fb67223 */ /* 0x180fe2000001080a */
[----:B------:R-:W-:Y:S01]  /*4af0*/  ISETP.GT.AND P2, PT, R12, 0x8, PT ;  /* 0x000000080c00780c */ /* 0x000fe20003f44270 */
[--C-:B------:R-:W-:Y:S01]  /*4b00*/  FFMA.FTZ R11, R163, R0, -R10.reuse ;  /* 0x00000000a30b7223 */ /* 0x100fe2000001080a */
[----:B------:R-:W-:Y:S01]  /*4b10*/  FMNMX.FTZ R14, R157, R8, !PT ;  /* 0x000000089d0e7209 */ /* 0x000fe20007810000 */
[-CC-:B------:R-:W-:Y:S01]  /*4b20*/  FFMA.FTZ R176, R171, R0.reuse, -R10.reuse ;  /* 0x00000000abb07223 */ /* 0x180fe2000001080a */
[----:B------:R-:W-:Y:S01]  /*4b30*/  FSEL R159, R30, -INF , P2 ;  /* 0xff8000001e9f7808 */ /* 0x000fe20001000000 */
[--C-:B------:R-:W-:Y:S01]  /*4b40*/  FFMA.FTZ R178, R177, R0, -R10.reuse ;  /* 0x00000000b1b27223 */ /* 0x100fe2000001080a */
[----:B------:R-:W-:Y:S01]  /*4b50*/  FMNMX.FTZ R14, R27, R14, !PT ;  /* 0x0000000e1b0e7209 */ /* 0x000fe20007810000 */
[-CC-:B------:R-:W-:Y:S01]  /*4b60*/  FFMA.FTZ R172, R173, R0.reuse, -R10.reuse ;  /* 0x00000000adac7223 */ /* 0x180fe2000001080a */
[C---:B------:R-:W-:Y:S01]  /*4b70*/  ISETP.GT.AND P2, PT, R12.reuse, 0x10, PT ;  /* 0x000000100c00780c */ /* 0x040fe20003f44270 */
[-CC-:B------:R-:W-:Y:S01]  /*4b80*/  FFMA.FTZ R174, R165, R0.reuse, -R10.reuse ;  /* 0x00000000a5ae7223 */ /* 0x180fe2000001080a */
[----:B------:R-:W-:Y:S01]  /*4b90*/  FSEL R163, R31, -INF , P3 ;  /* 0xff8000001fa37808 */ /* 0x000fe20001800000 */
[--C-:B------:R-:W-:Y:S01]  /*4ba0*/  FFMA.FTZ R31, R169, R0, -R10.reuse ;  /* 0x00000000a91f7223 */ /* 0x100fe2000001080a */
[----:B------:R-:W-:Y:S01]  /*4bb0*/  FMNMX.FTZ R14, R159, R14, !PT ;  /* 0x0000000e9f0e7209 */ /* 0x000fe20007810000 */
[-CC-:B------:R-:W-:Y:S01]  /*4bc0*/  FFMA.FTZ R168, R155, R0.reuse, -R10.reuse ;  /* 0x000000009ba87223 */ /* 0x180fe2000001080a */
[----:B------:R-:W-:Y:S01]  /*4bd0*/  ISETP.GT.AND P3, PT, R12, 0x11, PT ;  /* 0x000000110c00780c */ /* 0x000fe20003f64270 */
        /* <DEDUP_REMOVED lines=41> */
[----:B------:R-:W-:Y:S01]  /*4e70*/  ISETP.GT.AND P2, PT, R12, 0x30, PT ;  /* 0x000000300c00780c */ /* 0x000fe20003f44270 */
[----:B------:R-:W-:Y:S01]  /*4e80*/  FFMA.FTZ R41, R85, R0, -R10 ;  /* 0x0000000055297223 */ /* 0x000fe2000001080a */
[----:B------:R-:W-:Y:S01]  /*4e90*/  FSEL R47, R47, -INF , P3 ;  /* 0xff8000002f2f7808 */ /* 0x000fe20001800000 */
[----:B------:R-:W-:Y:S01]  /*4ea0*/  MUFU.EX2 R9, R9 ;  /* 0x0000000900097308 */ /* 0x000fe20000000800 */
[----:B------:R-:W-:-:S02]  /*4eb0*/  FMNMX.FTZ R14, R179, R14, !PT ;  /* 0x0000000eb30e7209 */ /* 0x000fc40007810000 */
[----:B------:R-:W-:Y:S02]  /*4ec0*/  ISETP.GT.AND P3, PT, R12, 0x31, PT ;  /* 0x000000310c00780c */ /* 0x000fe40003f64270 */
[----:B------:R-:W-:Y:S02]  /*4ed0*/  FSEL R181, R50, -INF , P2 ;  /* 0xff80000032b57808 */ /* 0x000fe40001000000 */
[----:B------:R-:W-:Y:S01]  /*4ee0*/  FMNMX.FTZ R14, R47, R14, !PT ;  /* 0x0000000e2f0e7209 */ /* 0x000fe20007810000 */
[----:B------:R-:W-:Y:S01]  /*4ef0*/  MUFU.EX2 R180, R180 ;  /* 0x000000b400b47308 */ /* 0x000fe20000000800 */
[----:B------:R-:W-:Y:S02]  /*4f00*/  ISETP.GT.AND P2, PT, R12, 0x38, PT ;  /* 0x000000380c00780c */ /* 0x000fe40003f44270 */
[----:B------:R-:W-:Y:S01]  /*4f10*/  FSEL R173, R51, -INF , P3 ;  /* 0xff80000033ad7808 */ /* 0x000fe20001800000 */
[----:B------:R-:W-:Y:S01]  /*4f20*/  FFMA.FTZ R51, R153, R0, -R10 ;  /* 0x0000000099337223 */ /* 0x000fe2000001080a */
[----:B------:R-:W-:-:S02]  /*4f30*/  FMNMX.FTZ R14, R181, R14, !PT ;  /* 0x0000000eb50e7209 */ /* 0x000fc40007810000 */
[----:B------:R-:W-:Y:S01]  /*4f40*/  ISETP.GT.AND P3, PT, R12, 0x39, PT ;  /* 0x000000390c00780c */ /* 0x000fe20003f64270 */
[----:B------:R-:W-:Y:S01]  /*4f50*/  MUFU.EX2 R182, R182 ;  /* 0x000000b600b67308 */ /* 0x000fe20000000800 */
[----:B------:R-:W-:Y:S02]  /*4f60*/  FSEL R183, R54, -INF , P2 ;  /* 0xff80000036b77808 */ /* 0x000fe40001000000 */
[----:B------:R-:W-:Y:S02]  /*4f70*/  FMNMX.FTZ R14, R173, R14, !PT ;  /* 0x0000000ead0e7209 */ /* 0x000fe40007810000 */
[----:B------:R-:W-:Y:S02]  /*4f80*/  ISETP.GT.AND P2, PT, R12, 0x40, PT ;  /* 0x000000400c00780c */ /* 0x000fe40003f44270 */
        /* <DEDUP_REMOVED lines=8> */
[----:B------:R-:W-:Y:S02]  /*5010*/  FSEL R59, R59, -INF , P3 ;  /* 0xff8000003b3b7808 */ /* 0x000fe40001800000 */
        /* <DEDUP_REMOVED lines=50> */
[----:B------:R-:W-:Y:S02]  /*5340*/  FSEL R87, R87, -INF , P3 ;  /* 0xff80000057577808 */ /* 0x000fe40001800000 */
[----:B------:R-:W-:Y:S01]  /*5350*/  FMNMX.FTZ R14, R193, R14, !PT ;  /* 0x0000000ec10e7209 */ /* 0x000fe20007810000 */
[----:B------:R-:W-:Y:S01]  /*5360*/  MUFU.EX2 R49, R49 ;  /* 0x0000003100317308 */ /* 0x000fe20000000800 */
[----:B------:R-:W-:-:S02]  /*5370*/  FSEL R69, R5, RZ, P1 ;  /* 0x000000ff05457208 */ /* 0x000fc40000800000 */
[----:B------:R-:W-:-:S03]  /*5380*/  FMNMX.FTZ R14, R87, R14, !PT ;  /* 0x0000000e570e7209 */ /* 0x000fc60007810000 */
[----:B------:R-:W-:Y:S02]  /*5390*/  FADD.FTZ R69, -R69, R6 ;  /* 0x0000000645457221 */ /* 0x000fe40000010100 */
[----:B------:R-:W0:Y:S01]  /*53a0*/  SHFL.BFLY PT, R61, R14, 0x2, 0x1f ;  /* 0x0c401f000e3d7f89 */ /* 0x000e2200000e0000 */
[----:B------:R-:W-:Y:S01]  /*53b0*/  MUFU.EX2 R164, R164 ;  /* 0x000000a400a47308 */ /* 0x000fe20000000800 */
[----:B------:R-:W-:-:S07]  /*53c0*/  FMUL.FTZ R6, R69, R0 ;  /* 0x0000000045067220 */ /* 0x000fce0000410000 */
[----:B------:R-:W1:Y:S08]  /*53d0*/  MUFU.EX2 R6, R6 ;  /* 0x0000000600067308 */ /* 0x000e700000000800 */
[----:B------:R-:W-:Y:S01]  /*53e0*/  MUFU.EX2 R45, R45 ;  /* 0x0000002d002d7308 */ /* 0x000fe20000000800 */
[----:B0-----:R-:W-:-:S07]  /*53f0*/  FMNMX.FTZ R61, R14, R61, !PT ;  /* 0x0000003d0e3d7209 */ /* 0x001fce0007810000 */
[----:B------:R-:W-:Y:S01]  /*5400*/  MUFU.EX2 R166, R166 ;  /* 0x000000a600a67308 */ /* 0x000fe20000000800 */
[----:B-1----:R-:W-:Y:S01]  /*5410*/  FFMA.FTZ R3, R6, R3, R9 ;  /* 0x0000000306037223 */ /* 0x002fe20000010009 */
[----:B------:R-:W0:Y:S03]  /*5420*/  SHFL.BFLY PT, R12, R61, 0x1, 0x1f ;  /* 0x0c201f003d0c7f89 */ /* 0x000e2600000e0000 */
[----:B------:R-:W-:-:S03]  /*5430*/  FADD.FTZ R3, R180, R3 ;  /* 0x00000003b4037221 */ /* 0x000fc60000010000 */
[----:B------:R-:W-:Y:S08]  /*5440*/  MUFU.EX2 R25, R25 ;  /* 0x0000001900197308 */ /* 0x000ff00000000800 */
[----:B------:R-:W-:Y:S08]  /*5450*/  MUFU.EX2 R160, R160 ;  /* 0x000000a000a07308 */ /* 0x000ff00000000800 */
[----:B------:R-:W-:Y:S01]  /*5460*/  MUFU.EX2 R57, R57 ;  /* 0x0000003900397308 */ /* 0x000fe20000000800 */
[----:B0-----:R-:W-:-:S04]  /*5470*/  FMNMX.FTZ R7, R61, R12, !PT ;  /* 0x0000000c3d077209 */ /* 0x001fc80007810000 */
[C---:B------:R-:W-:Y:S01]  /*5480*/  FSETP.NEU.FTZ.AND P2, PT, R7.reuse, -INF , PT ;  /* 0xff8000000700780b */ /* 0x040fe20003f5d000 */
[C---:B------:R-:W-:Y:S02]  /*5490*/  FMUL.FTZ R12, R7.reuse, R0 ;  /* 0x00000000070c7220 */ /* 0x040fe40000410000 */
[----:B------:R-:W-:Y:S01]  /*54a0*/  MUFU.EX2 R162, R162 ;  /* 0x000000a200a27308 */ /* 0x000fe20000000800 */
[----:B------:R-:W-:Y:S02]  /*54b0*/  FSEL R73, R7, RZ, P2 ;  /* 0x000000ff07497208 */ /* 0x000fe40001000000 */
[----:B------:R-:W-:-:S03]  /*54c0*/  FSEL R10, R12, RZ, P2 ;  /* 0x000000ff0c0a7208 */ /* 0x000fc60001000000 */
[----:B------:R-:W-:Y:S02]  /*54d0*/  FADD.FTZ R73, -R73, R8 ;  /* 0x0000000849497221 */ /* 0x000fe40000010100 */
[----:B------:R-:W-:Y:S01]  /*54e0*/  MUFU.EX2 R21, R21 ;  /* 0x0000001500157308 */ /* 0x000fe20000000800 */
[-CC-:B------:R-:W-:Y:S01]  /*54f0*/  FFMA.FTZ R61, R157, R0.reuse, -R10.reuse ;  /* 0x000000009d3d7223 */ /* 0x180fe2000001080a */
[-CC-:B------:R-:W-:Y:S01]  /*5500*/  FFMA.FTZ R12, R27, R0.reuse, -R10.reuse ;  /* 0x000000001b0c7223 */ /* 0x180fe2000001080a */
[-C--:B------:R-:W-:Y:S01]  /*5510*/  FMUL.FTZ R8, R73, R0.reuse ;  /* 0x0000000049087220 */ /* 0x080fe20000410000 */
        /* <DEDUP_REMOVED lines=27> */
[--C-:B------:R-:W-:Y:S01]  /*56d0*/  FFMA.FTZ R53, R53, R0, -R10.reuse ;  /* 0x0000000035357223 */ /* 0x100fe2000001080a */
[----:B------:R-:W2:Y:S01]  /*56e0*/  MUFU.EX2 R14, R14 ;  /* 0x0000000e000e7308 */ /* 0x000ea20000000800 */
[----:B0-----:R-:W-:Y:S01]  /*56f0*/  FFMA.FTZ R59, R8, R4, R61 ;  /* 0x00000004083b7223 */ /* 0x001fe2000001003d */
[----:B------:R-:W-:Y:S01]  /*5700*/  FADD.FTZ R4, R182, R3 ;  /* 0x00000003b6047221 */ /* 0x000fe20000010000 */
[-CC-:B------:R-:W-:Y:S01]  /*5710*/  FFMA.FTZ R83, R83, R0.reuse, -R10.reuse ;  /* 0x0000000053537223 */ /* 0x180fe2000001080a */
[----:B------:R-:W-:-:S02]  /*5720*/  FFMA.FTZ R193, R193, R0, -R10 ;  /* 0x00000000c1c17223 */ /* 0x000fc4000001080a */
[----:B------:R-:W-:Y:S02]  /*5730*/  FADD.FTZ R3, R11, R4 ;  /* 0x000000040b037221 */ /* 0x000fe40000010000 */
[----:B------:R-:W0:Y:S01]  /*5740*/  MUFU.EX2 R27, R27 ;  /* 0x0000001b001b7308 */ /* 0x000e220000000800 */
[----:B-1----:R-:W-:Y:S01]  /*5750*/  FADD.FTZ R59, R12, R59 ;  /* 0x0000003b0c3b7221 */ /* 0x002fe20000010000 */
[----:B------:R-:W-:-:S04]  /*5760*/  FADD.FTZ R4, R176, R3 ;  /* 0x00000003b0047221 */ /* 0x000fc80000010000 */
        /* <DEDUP_REMOVED lines=20> */
[----:B--2---:R-:W-:Y:S01]  /*58b0*/  FADD.FTZ R40, R26, R59 ;  /* 0x0000003b1a287221 */ /* 0x004fe20000010000 */
[----:B------:R-:W-:-:S06]  /*58c0*/  FADD.FTZ R59, R43, R42 ;  /* 0x0000002a2b3b7221 */ /* 0x000fcc0000010000 */
[----:B------:R-:W2:Y:S01]  /*58d0*/  MUFU.EX2 R28, R28 ;  /* 0x0000001c001c7308 */ /* 0x000ea20000000800 */
[----:B0-----:R-:W-:Y:S01]  /*58e0*/  FADD.FTZ R4, R65, R40 ;  /* 0x0000002841047221 */ /* 0x001fe20000010000 */
[-CC-:B------:R-:W-:Y:S01]  /*58f0*/  FFMA.FTZ R40, R71, R0.reuse, -R10.reuse ;  /* 0x0000000047287223 */ /* 0x180fe2000001080a */
[----:B------:R-:W-:-:S05]  /*5900*/  FFMA.FTZ R10, R87, R0, -R10 ;  /* 0x00000000570a7223 */ /* 0x000fca000001080a */
        /* <DEDUP_REMOVED lines=40> */
[----:B------:R-:W-:Y:S01]  /*5b90*/  MUFU.EX2 R29, R29 ;  /* 0x0000001d001d7308 */ /* 0x000fe20000000800 */
[----:B0-----:R-:W-:-:S07]  /*5ba0*/  FADD.FTZ R4, R152, R59 ;  /* 0x0000003b98047221 */ /* 0x001fce0000010000 */
[----:B------:R-:W0:Y:S01]  /*5bb0*/  MUFU.EX2 R75, R75 ;  /* 0x0000004b004b7308 */ /* 0x000e220000000800 */
[----:B-1----:R-:W-:-:S07]  /*5bc0*/  FADD.FTZ R3, R44, R3 ;  /* 0x000000032c037221 */ /* 0x002fce0000010000 */
[----:B------:R-:W-:Y:S08]  /*5bd0*/  MUFU.EX2 R154, R154 ;  /* 0x0000009a009a7308 */ /* 0x000ff00000000800 */
[----:B------:R-:W1:Y:S01]  /*5be0*/  MUFU.EX2 R46, R191 ;  /* 0x000000bf002e7308 */ /* 0x000e620000000800 */
[----:B0-----:R-:W-:-:S07]  /*5bf0*/  FADD.FTZ R3, R75, R3 ;  /* 0x000000034b037221 */ /* 0x001fce0000010000 */
[----:B------:R-:W-:Y:S08]  /*5c00*/  MUFU.EX2 R33, R33 ;  /* 0x0000002100217308 */ /* 0x000ff00000000800 */
[----:B------:R-:W0:Y:S01]  /*5c10*/  MUFU.EX2 R79, R79 ;  /* 0x0000004f004f7308 */ /* 0x000e220000000800 */
[----:B-1----:R-:W-:-:S07]  /*5c20*/  FADD.FTZ R3, R46, R3 ;  /* 0x000000032e037221 */ /* 0x002fce0000010000 */
[----:B------:R-:W-:Y:S08]  /*5c30*/  MUFU.EX2 R156, R156 ;  /* 0x0000009c009c7308 */ /* 0x000ff00000000800 */
[----:B------:R1:W2:Y:S01]  /*5c40*/  MUFU.EX2 R48, R53 ;  /* 0x0000003500307308 */ /* 0x0002a20000000800 */
[----:B0-----:R-:W-:-:S07]  /*5c50*/  FADD.FTZ R3, R79, R3 ;  /* 0x000000034f037221 */ /* 0x001fce0000010000 */
[----:B------:R-:W0:Y:S01]  /*5c60*/  MUFU.EX2 R37, R37 ;  /* 0x0000002500257308 */ /* 0x000e220000000800 */
[----:B-1----:R-:W-:-:S04]  /*5c70*/  FADD.FTZ R53, R29, R4 ;  /* 0x000000041d357221 */ /* 0x002fc80000010000 */
[----:B------:R-:W-:-:S03]  /*5c80*/  FADD.FTZ R4, R154, R53 ;  /* 0x000000359a047221 */ /* 0x000fc60000010000 */
[----:B------:R-:W1:Y:S01]  /*5c90*/  MUFU.EX2 R83, R83 ;  /* 0x0000005300537308 */ /* 0x000e620000000800 */
[----:B------:R-:W-:Y:S01]  /*5ca0*/  FADD.FTZ R53, R33, R4 ;  /* 0x0000000421357221 */ /* 0x000fe20000010000 */
[----:B--2---:R-:W-:-:S03]  /*5cb0*/  FADD.FTZ R3, R48, R3 ;  /* 0x0000000330037221 */ /* 0x004fc60000010000 */
[----:B------:R-:W-:-:S03]  /*5cc0*/  FADD.FTZ R4, R156, R53 ;  /* 0x000000359c047221 */ /* 0x000fc60000010000 */
        /* <DEDUP_REMOVED lines=12> */
.L_x_2371:
[----:B------:R-:W-:Y:S01]  /*5d90*/  UISETP.GT.AND UP0, UPT, UR55, UR53, UPT ;  /* 0x000000353700728c */ /* 0x000fe2000bf04270 */
[-C--:B------:R-:W-:Y:S01]  /*5da0*/  FMUL.FTZ R88, R88, R6.reuse ;  /* 0x0000000658587220 */ /* 0x080fe20000410000 */
[----:B------:R-:W-:Y:S01]  /*5db0*/  ULEA UR6, UR54, UR41, 0x3 ;  /* 0x0000002936067291 */ /* 0x000fe2000f8e183f */
[-C--:B------:R-:W-:Y:S01]  /*5dc0*/  FMUL.FTZ R89, R89, R6.reuse ;  /* 0x0000000659597220 */ /* 0x080fe20000410000 */
[----:B------:R-:W-:Y:S01]  /*5dd0*/  UIADD3 UR7, UR55, -0x1, URZ ;  /* 0xffffffff37077890 */ /* 0x000fe2000fffe03f */
[-C--:B------:R-:W-:Y:S01]  /*5de0*/  FMUL.FTZ R92, R92, R6.reuse ;  /* 0x000000065c5c7220 */ /* 0x080fe20000410000 */
[----:B------:R-:W-:Y:S01]  /*5df0*/  UIADD3 UR6, UR6, 0x28860, URZ ;  /* 0x0002886006067890 */ /* 0x000fe2000fffe03f */
[----:B------:R-:W-:Y:S01]  /*5e00*/  PLOP3.LUT P1, PT, PT, PT, UP0, 0x80, 0x0 ;  /* 0x000000000000781c */ /* 0x000fe20003f2f008 */
        /* <DEDUP_REMOVED lines=99> */
[----:B------:R-:W-:Y:S01]  /*6440*/  F2FP.BF16.F32.PACK_AB R159, R159, R50 ;  /* 0x000000329f9f723e */ /* 0x000fe200000010ff */
[----:B------:R-:W-:Y:S06]  /*6450*/  @P1 BRA `(.L_x_2372) ;  /* 0xffffffd4009c1947 */ /* 0x000fec000383ffff */
[----:B------:R-:W-:-:S05]  /*6460*/  UMOV UR55, UR7 ;  /* 0x0000000700377c82 */ /* 0x000fca0008000000 */
.L_x_2361:
[----:B------:R-:W-:-:S13]  /*6470*/  ISETP.LE.AND P1, PT, RZ, UR55, PT ;  /* 0x00000037ff007c0c */ /* 0x000fda000bf23270 */
[----:B------:R-:W-:Y:S05]  /*6480*/  @!P1 BRA `(.L_x_2373) ;  /* 0x0000002000109947 */ /* 0x000fea0003800000 */
[----:B------:R-:W-:Y:S01]  /*6490*/  IMAD.MOV.U32 R8, RZ, RZ, R7 ;  /* 0x000000ffff087224 */ /* 0x000fe200078e0007 */
[----:B------:R-:W-:Y:S01]  /*64a0*/  UMOV UR49, UR44 ;  /* 0x0000002c00317c82 */ /* 0x000fe20008000000 */
[----:B------:R-:W-:Y:S01]  /*64b0*/  IMAD.MOV.U32 R6, RZ, RZ, R5 ;  /* 0x000000ffff067224 */ /* 0x000fe200078e0005 */
[----:B------:R-:W-:-:S06]  /*64c0*/  UMOV UR48, UR43 ;  /* 0x0000002b00307c82 */ /* 0x000fcc0008000000 */
.L_x_2384:
[----:B------:R-:W-:Y:S01]  /*64d0*/  ISETP.NE.AND P2, PT, RZ, UR40, PT ;  /* 0x00000028ff007c0c */ /* 0x000fe2000bf45270 */
[----:B------:R-:W-:-:S04]  /*64e0*/  UISETP.NE.AND UP0, UPT, UR48, 0x1, UPT ;  /* 0x000000013000788c */ /* 0x000fc8000bf05270 */
[----:B------:R-:W-:-:S04]  /*64f0*/  USEL UR44, URZ, 0x1, UP0 ;  /* 0x000000013f2c7887 */ /* 0x000fc80008000000 */
[----:B------:R-:W-:-:S04]  /*6500*/  ULOP3.LUT UR44, UR49, UR44, URZ, 0x3c, !UPT ;  /* 0x0000002c312c7292 */ /* 0x000fc8000f8e3c3f */
[----:B------:R-:W-:Y:S08]  /*6510*/  @P2 BRA `(.L_x_2374) ;  /* 0x0000000000382947 */ /* 0x000ff00003800000 */
[----:B------:R-:W-:Y:S05]  /*6520*/  @!P0 BRA `(.L_x_2375) ;  /* 0x0000000000048947 */ /* 0x000fea0003800000 */
[----:B------:R-:W-:Y:S01]  /*6530*/  BPT.TRAP 0x1 ;  /* 0x000000040000795c */ /* 0x000fe20000300000 */
.L_x_2375:
        /* <DEDUP_REMOVED lines=9> */
.L_x_2376:
[----:B-1----:R-:W-:Y:S05]  /*65d0*/  @P1 BRA `(.L_x_2374) ;  /* 0x0000000000081947 */ /* 0x002fea0003800000 */
[----:B------:R-:W1:Y:S02]  /*65e0*/  SYNCS.PHASECHK.TRANS64.TRYWAIT P1, [UR6+0x28830], R0 ;  /* 0x02883000ff0075a7 */ /* 0x000e640008020146 */
[----:B-1----:R-:W-:Y:S05]  /*65f0*/  @!P1 BRA `(.L_x_2377) ;  /* 0x0000008800609947 */ /* 0x002fea0003800000 */
.L_x_2374:
[----:B01----:R-:W-:Y:S01]  /*6600*/  IADD3 R0, R23, 0x8, RZ ;  /* 0x0000000817007810 */ /* 0x003fe20007ffe0ff */
        /* <DEDUP_REMOVED lines=47> */
.L_x_2379:
[----:B------:R-:W-:Y:S01]  /*6900*/  ULEA UR6, UR48, UR41, 0x3 ;  /* 0x0000002930067291 */ /* 0x000fe2000f8e183f */
[----:B------:R-:W-:-:S05]  /*6910*/  IMAD.U32 R0, RZ, RZ, UR49 ;  /* 0x00000031ff007e24 */ /* 0x000fca000f8e00ff */
[----:B------:R-:W-:-:S04]  /*6920*/  SHF.L.U32 R0, R0, 0x1f, RZ ;  /* 0x0000001f00007819 */ /* 0x000fc800000006ff */
[----:B------:R0:W1:Y:S01]  /*6930*/  SYNCS.PHASECHK.TRANS64.TRYWAIT P1, [UR6+0x28850], R0 ;  /* 0x02885000ff0075a7 */ /* 0x0000620008020146 */
[----:B------:R-:W-:Y:S05]  /*6940*/  @!P0 BRA `(.L_x_2380) ;  /* 0x0000000000048947 */ /* 0x000fea0003800000 */
[----:B------:R-:W-:Y:S01]  /*6950*/  BPT.TRAP 0x1 ;  /* 0x000000040000795c */ /* 0x000fe20000300000 */
.L_x_2380:
[----:B-1----:R-:W-:Y:S05]  /*6960*/  @P1 BRA `(.L_x_2378) ;  /* 0x0000000000081947 */ /* 0x002fea0003800000 */
[----:B------:R-:W1:Y:S02]  /*6970*/  SYNCS.PHASECHK.TRANS64.TRYWAIT P1, [UR6+0x28850], R0 ;  /* 0x02885000ff0075a7 */ /* 0x000e640008020146 */
[----:B-1----:R-:W-:Y:S05]  /*6980*/  @!P1 BRA `(.L_x_2381) ;  /* 0x0000008400949947 */ /* 0x002fea0003800000 */
.L_x_2378:
        /* <DEDUP_REMOVED lines=49> */
.L_x_2382:
        /* <DEDUP_REMOVED lines=77> */
[C---:B0-----:R-:W-:Y:S01]  /*7170*/  FMUL.FTZ R153, R5.reuse, R0 ;  /* 0x0000000005997220 */ /* 0x041fe20000410000 */
        /* <DEDUP_REMOVED lines=52> */
[----:B------:R-:W-:Y:S01]  /*74c0*/  FFMA.FTZ R160, R64, R0, -R153 ;  /* 0x0000000040a07223 */ /* 0x000fe20000010899 */
        /* <DEDUP_REMOVED lines=148> */
.L_x_2383:
        /* <DEDUP_REMOVED lines=108> */
.L_x_2373:
[----:B------:R-:W-:Y:S06]  /*84d0*/  BAR.ARV 0x8, 0x180 ;  /* 0x0206000000007b1d */ /* 0x000fec0000002000 */
[----:B------:R-:W-:Y:S05]  /*84e0*/  @!P0 BRA `(.L_x_2385) ;  /* 0x0000000000048947 */ /* 0x000fea0003800000 */
[----:B------:R-:W-:Y:S01]  /*84f0*/  BPT.TRAP 0x1 ;  /* 0x000000040000795c */ /* 0x000fe20000300000 */
.L_x_2385:
[----:B------:R-:W-:Y:S01]  /*8500*/  ULEA UR5, UR43, UR41, 0x3 ;  /* 0x000000292b057291 */ /* 0x000fe2000f8e183f */
[----:B------:R-:W-:-:S05]  /*8510*/  IMAD.U32 R6, RZ, RZ, UR44 ;  /* 0x0000002cff067e24 */ /* 0x000fca000f8e00ff */
[----:B------:R-:W-:-:S04]  /*8520*/  SHF.L.U32 R6, R6, 0x1f, RZ ;  /* 0x0000001f06067819 */ /* 0x000fc800000006ff */
[----:B------:R0:W1:Y:S01]  /*8530*/  SYNCS.PHASECHK.TRANS64.TRYWAIT P1, [UR5+0x28850], R6 ;  /* 0x02885006ff0075a7 */ /* 0x0000620008020145 */
[----:B------:R-:W-:Y:S05]  /*8540*/  @!P0 BRA `(.L_x_2386) ;  /* 0x0000000000048947 */ /* 0x000fea0003800000 */
[----:B------:R-:W-:Y:S01]  /*8550*/  BPT.TRAP 0x1 ;  /* 0x000000040000795c */ /* 0x000fe20000300000 */
.L_x_2386:
[----:B-1----:R-:W-:Y:S05]  /*8560*/  @P1 BRA `(.L_x_2387) ;  /* 0x0000000000081947 */ /* 0x002fea0003800000 */
[----:B------:R-:W1:Y:S02]  /*8570*/  SYNCS.PHASECHK.TRANS64.TRYWAIT P1, [UR5+0x28850], R6 ;  /* 0x02885006ff0075a7 */ /* 0x000e640008020145 */
[----:B-1----:R-:W-:Y:S05]  /*8580*/  @!P1 BRA `(.L_x_2388) ;  /* 0x0000006800ac9947 */ /* 0x002fea0003800000 */
.L_x_2387:
[----:B------:R-:W-:Y:S01]  /*8590*/  UIADD3 UR41, UR41, 0x400, URZ ;  /* 0x0000040029297890 */ /* 0x000fe2000fffe03f */
[----:B------:R-:W-:Y:S01]  /*85a0*/  WARPGROUP.ARRIVE ;  /* 0x00000000000079c5 */ /* 0x000fe20000000000 */
[----:B------:R-:W-:Y:S01]  /*85b0*/  UMOV UR7, 0x40000040 ;  /* 0x4000004000077882 */ /* 0x000fe20000000000 */
[----:B01----:R-:W0:Y:S01]  /*85c0*/  SHFL.BFLY PT, R6, R3, 0x2, 0x1f ;  /* 0x0c401f0003067f89 */ /* 0x003e2200000e0000 */
[----:B------:R-:W-:Y:S01]  /*85d0*/  USHF.R.U32.HI UR41, URZ, 0x4, UR41 ;  /* 0x000000043f297899 */ /* 0x000fe20008011629 */
[----:B------:R-:W-:Y:S02]  /*85e0*/  IMAD.MOV.U32 R10, RZ, RZ, RZ ;  /* 0x000000ffff0a7224 */ /* 0x000fe400078e00ff */
        /* <DEDUP_REMOVED lines=10> */
[----:B------:R-:W-:Y:S02]  /*8690*/  IMAD.MOV.U32 R3, RZ, RZ, -0x800000 ;  /* 0xff800000ff037424 */ /* 0x000fe400078e00ff */
[----:B-1----:R-:W-:Y:S01]  /*86a0*/  FADD.FTZ R8, R9, R4 ;  /* 0x0000000409087221 */ /* 0x002fe20000010000 */
[----:B------:R-:W-:Y:S01]  /*86b0*/  IMAD.MOV.U32 R4, RZ, RZ, RZ ;  /* 0x000000ffff047224 */ /* 0x000fe200078e00ff */
        /* <DEDUP_REMOVED lines=53> */
.L_x_2389:
        /* <DEDUP_REMOVED lines=74> */
.L_x_2353:
        /* <DEDUP_REMOVED lines=11> */
[----:B------:R-:W-:Y:S01]  /*8f60*/  IMAD R9, R22, 0x40, R2 ;  /* 0x0000004016097824 */ /* 0x000fe200078e0202 */
        /* <DEDUP_REMOVED lines=18> */
[----:B------:R-:W-:Y:S01]  /*9090*/  UIMAD UR8, UR42, UR11, UR8 ;  /* 0x0000000b2a0872a4 */ /* 0x000fe2000f8e0208 */
[----:B------:R-:W-:Y:S01]  /*90a0*/  F2FP.BF16.F32.PACK_AB R147, R151, R150 ;  /* 0x000000969793723e */ /* 0x000fe200000010ff */
[----:B------:R-:W-:Y:S01]  /*90b0*/  UIMAD.WIDE.U32 UR6, UR42, UR10, UR6 ;  /* 0x0000000a2a0672a5 */ /* 0x000fe2000f8e0006 */
[----:B------:R-:W-:-:S02]  /*90c0*/  ULDC UR5, c[0x0][0xa88] ;  /* 0x0002a20000057ab9 */ /* 0x000fc40000000800 */
[----:B------:R-:W-:Y:S01]  /*90d0*/  ULDC.64 UR10, c[0x0][0xaf0] ;  /* 0x0002bc00000a7ab9 */ /* 0x000fe20000000a00 */
[----:B-1----:R-:W-:Y:S01]  /*90e0*/  IMAD R64, R39, UR5, RZ ;  /* 0x0000000527407c24 */ /* 0x002fe2000f8e02ff */
[----:B------:R-:W-:Y:S02]  /*90f0*/  MOV R36, R0 ;  /* 0x0000000000247202 */ /* 0x000fe40000000f00 */
[----:B0-----:R-:W-:-:S03]  /*9100*/  MOV R37, R5 ;  /* 0x0000000500257202 */ /* 0x001fc60000000f00 */
[----:B------:R-:W-:-:S04]  /*9110*/  IMAD.WIDE R4, R187, 0x2, R36 ;  /* 0x00000002bb047825 */ /* 0x000fc800078e0224 */
[----:B------:R-:W-:Y:S01]  /*9120*/  IMAD.WIDE R36, R9, 0x2, R36 ;  /* 0x0000000209247825 */ /* 0x000fe200078e0224 */
[C---:B------:R-:W-:Y:S02]  /*9130*/  IADD3 R21, P6, R4.reuse, 0x20, RZ ;  /* 0x0000002004157810 */ /* 0x040fe40007fde0ff */
[C---:B------:R-:W-:Y:S02]  /*9140*/  IADD3 R33, P1, R4.reuse, 0x4040, RZ ;  /* 0x0000404004217810 */ /* 0x040fe40007f3e0ff */
[----:B------:R-:W-:Y:S01]  /*9150*/  IADD3 R45, P0, R4, 0x4060, RZ ;  /* 0x00004060042d7810 */ /* 0x000fe20007f1e0ff */
[--C-:B------:R-:W-:Y:S01]  /*9160*/  IMAD.X R13, RZ, RZ, R5.reuse, P6 ;  /* 0x000000ffff0d7224 */ /* 0x100fe200030e0605 */
[----:B------:R-:W-:Y:S01]  /*9170*/  IADD3 R35, P6, R36, 0x1000, RZ ;  /* 0x0000100024237810 */ /* 0x000fe20007fde0ff */
[----:B------:R-:W-:Y:S01]  /*9180*/  IMAD.X R43, RZ, RZ, R5, P1 ;  /* 0x000000ffff2b7224 */ /* 0x000fe200008e0605 */
[----:B------:R-:W-:Y:S02]  /*9190*/  ISETP.NE.AND P1, PT, R39, 0x1, PT ;  /* 0x000000012700780c */ /* 0x000fe40003f25270 */
[----:B------:R-:W-:-:S02]  /*91a0*/  LOP3.LUT R34, R35, 0x380, RZ, 0xc0, !PT ;  /* 0x0000038023227812 */ /* 0x000fc400078ec0ff */
[----:B------:R-:W-:Y:S02]  /*91b0*/  IADD3 R31, P2, R4, 0x4020, RZ ;  /* 0x00004020041f7810 */ /* 0x000fe40007f5e0ff */
[----:B------:R-:W-:Y:S02]  /*91c0*/  SHF.R.U64 R34, R34, 0x3, RZ ;  /* 0x0000000322227819 */ /* 0x000fe400000012ff */
[----:B------:R-:W-:Y:S01]  /*91d0*/  LOP3.LUT R9, R4, 0x380, RZ, 0xc0, !PT ;  /* 0x0000038004097812 */ /* 0x000fe200078ec0ff */
[----:B------:R-:W-:Y:S01]  /*91e0*/  IMAD.X R41, RZ, RZ, R5, P2 ;  /* 0x000000ffff297224 */ /* 0x000fe200010e0605 */
[----:B------:R-:W-:Y:S01]  /*91f0*/  LOP3.LUT R34, R34, R35, RZ, 0x3c, !PT ;  /* 0x0000002322227212 */ /* 0x000fe200078e3cff */
[----:B------:R-:W-:Y:S01]  /*9200*/  IMAD.X R35, RZ, RZ, R37, P6 ;  /* 0x000000ffff237224 */ /* 0x000fe200030e0625 */
[----:B------:R-:W-:Y:S01]  /*9210*/  IADD3 R47, P6, R36, 0x7000, RZ ;  /* 0x00007000242f7810 */ /* 0x000fe20007fde0ff */
[----:B------:R-:W0:Y:S01]  /*9220*/  @P1 LDC R48, c[0x0][0xbf0] ;  /* 0x0002fc00ff301b82 */ /* 0x000e220000000800 */
[----:B------:R-:W-:-:S02]  /*9230*/  LOP3.LUT R14, R33, 0x380, RZ, 0xc0, !PT ;  /* 0x00000380210e7812 */ /* 0x000fc400078ec0ff */
[----:B------:R-:W-:Y:S02]  /*9240*/  LOP3.LUT R20, R47, 0x380, RZ, 0xc0, !PT ;  /* 0x000003802f147812 */ /* 0x000fe400078ec0ff */
[----:B------:R-:W-:Y:S02]  /*9250*/  LOP3.LUT R44, R45, 0x380, RZ, 0xc0, !PT ;  /* 0x000003802d2c7812 */ /* 0x000fe400078ec0ff */
[----:B------:R-:W-:Y:S02]  /*9260*/  SHF.R.U64 R20, R20, 0x3, RZ ;  /* 0x0000000314147819 */ /* 0x000fe400000012ff */
[----:B------:R-:W-:Y:S02]  /*9270*/  LOP3.LUT R12, R31, 0x380, RZ, 0xc0, !PT ;  /* 0x000003801f0c7812 */ /* 0x000fe400078ec0ff */
[----:B------:R-:W-:Y:S02]  /*9280*/  LOP3.LUT R20, R20, R47, RZ, 0x3c, !PT ;  /* 0x0000002f14147212 */ /* 0x000fe400078e3cff */
[----:B------:R-:W1:Y:S01]  /*9290*/  @P1 LDC R47, c[0x0][0xbec] ;  /* 0x0002fb00ff2f1b82 */ /* 0x000e620000000800 */
[----:B------:R-:W-:-:S02]  /*92a0*/  SHF.R.U64 R9, R9, 0x3, RZ ;  /* 0x0000000309097819 */ /* 0x000fc400000012ff */
[----:B------:R-:W-:Y:S02]  /*92b0*/  LOP3.LUT R8, R21, 0x380, RZ, 0xc0, !PT ;  /* 0x0000038015087812 */ /* 0x000fe400078ec0ff */
[----:B------:R-:W-:Y:S02]  /*92c0*/  SHF.R.U64 R14, R14, 0x3, RZ ;  /* 0x000000030e0e7819 */ /* 0x000fe400000012ff */
[----:B------:R-:W-:Y:S02]  /*92d0*/  SHF.R.U64 R44, R44, 0x3, RZ ;  /* 0x000000032c2c7819 */ /* 0x000fe400000012ff */
[C---:B------:R-:W-:Y:S02]  /*92e0*/  IADD3 R29, P3, R4.reuse, 0x4000, RZ ;  /* 0x00004000041d7810 */ /* 0x040fe40007f7e0ff */
[C---:B------:R-:W-:Y:S02]  /*92f0*/  IADD3 R27, P4, R4.reuse, 0x60, RZ ;  /* 0x00000060041b7810 */ /* 0x040fe40007f9e0ff */
[----:B------:R-:W-:Y:S01]  /*9300*/  IADD3 R25, P5, R4, 0x40, RZ ;  /* 0x0000004004197810 */ /* 0x000fe20007fbe0ff */
[--C-:B------:R-:W-:Y:S01]  /*9310*/  IMAD.X R15, RZ, RZ, R5.reuse, P3 ;  /* 0x000000ffff0f7224 */ /* 0x100fe200018e0605 */
[----:B------:R-:W-:Y:S01]  /*9320*/  SHF.R.U64 R12, R12, 0x3, RZ ;  /* 0x000000030c0c7819 */ /* 0x000fe200000012ff */
[--C-:B------:R-:W-:Y:S01]  /*9330*/  IMAD.X R11, RZ, RZ, R5.reuse, P4 ;  /* 0x000000ffff0b7224 */ /* 0x100fe200020e0605 */
[----:B------:R-:W-:Y:S01]  /*9340*/  LOP3.LUT R4, R9, R4, RZ, 0x3c, !PT ;  /* 0x0000000409047212 */ /* 0x000fe200078e3cff */
[----:B------:R-:W-:Y:S01]  /*9350*/  IMAD.X R9, RZ, RZ, R5, P5 ;  /* 0x000000ffff097224 */ /* 0x000fe200028e0605 */
[----:B------:R-:W-:-:S02]  /*9360*/  SHF.R.U64 R8, R8, 0x3, RZ ;  /* 0x0000000308087819 */ /* 0x000fc400000012ff */
[----:B------:R-:W-:Y:S02]  /*9370*/  LOP3.LUT R42, R14, R33, RZ, 0x3c, !PT ;  /* 0x000000210e2a7212 */ /* 0x000fe400078e3cff */
[----:B------:R-:W-:Y:S01]  /*9380*/  LOP3.LUT R44, R44, R45, RZ, 0x3c, !PT ;  /* 0x0000002d2c2c7212 */ /* 0x000fe200078e3cff */
[----:B------:R-:W-:Y:S01]  /*9390*/  IMAD.X R45, RZ, RZ, R5, P0 ;  /* 0x000000ffff2d7224 */ /* 0x000fe200000e0605 */
[----:B------:R-:W-:Y:S02]  /*93a0*/  LOP3.LUT R10, R29, 0x380, RZ, 0xc0, !PT ;  /* 0x000003801d0a7812 */ /* 0x000fe400078ec0ff */
[----:B------:R-:W-:Y:S02]  /*93b0*/  LOP3.LUT R40, R12, R31, RZ, 0x3c, !PT ;  /* 0x0000001f0c287212 */ /* 0x000fe400078e3cff */
[----:B------:R-:W-:Y:S02]  /*93c0*/  LOP3.LUT R12, R8, R21, RZ, 0x3c, !PT ;  /* 0x00000015080c7212 */ /* 0x000fe400078e3cff */
[----:B------:R-:W-:-:S02]  /*93d0*/  MOV R46, R4 ;  /* 0x00000004002e7202 */ /* 0x000fc40000000f00 */
[----:B------:R-:W-:Y:S02]  /*93e0*/  LOP3.LUT R8, R25, 0x380, RZ, 0xc0, !PT ;  /* 0x0000038019087812 */ /* 0x000fe400078ec0ff */
[----:B------:R-:W-:Y:S02]  /*93f0*/  F2FP.BF16.F32.PACK_AB R4, R89, R88 ;  /* 0x000000585904723e */ /* 0x000fe400000010ff */
[----:B------:R-:W-:Y:S01]  /*9400*/  F2FP.BF16.F32.PACK_AB R5, R91, R90 ;  /* 0x0000005a5b05723e */ /* 0x000fe200000010ff */
[----:B------:R-:W-:Y:S01]  /*9410*/  BAR.SYNC.DEFER_BLOCKING 0x1, 0x100 ;  /* 0x0044000000007b1d */ /* 0x000fe20000010000 */
[----:B------:R-:W-:Y:S01]  /*9420*/  MOV R66, R42 ;  /* 0x0000002a00427202 */ /* 0x000fe20000000f00 */
[----:B------:R-:W-:Y:S01]  /*9430*/  VIADD R42, R17, UR37 ;  /* 0x00000025112a7c36 */ /* 0x000fe20008000000 */
[----:B------:R-:W-:Y:S01]  /*9440*/  SHF.R.U64 R10, R10, 0x3, RZ ;  /* 0x000000030a0a7819 */ /* 0x000fe200000012ff */
[----:B------:R-:W-:Y:S01]  /*9450*/  VIADD R43, R186, UR37 ;  /* 0x00000025ba2b7c36 */ /* 0x000fe20008000000 */
[----:B------:R-:W-:-:S02]  /*9460*/  SHF.R.U64 R8, R8, 0x3, RZ ;  /* 0x0000000308087819 */ /* 0x000fc400000012ff */
[----:B------:R-:W-:Y:S02]  /*9470*/  LOP3.LUT R14, R10, R29, RZ, 0x3c, !PT ;  /* 0x0000001d0a0e7212 */ /* 0x000fe400078e3cff */
[----:B------:R-:W-:Y:S02]  /*9480*/  LOP3.LUT R10, R27, 0x380, RZ, 0xc0, !PT ;  /* 0x000003801b0a7812 */ /* 0x000fe400078ec0ff */
[----:B------:R-:W-:Y:S02]  /*9490*/  LOP3.LUT R8, R8, R25, RZ, 0x3c, !PT ;  /* 0x0000001908087212 */ /* 0x000fe400078e3cff */
[----:B------:R-:W-:Y:S02]  /*94a0*/  IADD3 R25, P0, R36, 0x6000, RZ ;  /* 0x0000600024197810 */ /* 0x000fe40007f1e0ff */
[----:B------:R-:W-:Y:S02]  /*94b0*/  SHF.R.U64 R10, R10, 0x3, RZ ;  /* 0x000000030a0a7819 */ /* 0x000fe400000012ff */
[----:B------:R-:W-:-:S02]  /*94c0*/  LOP3.LUT R24, R25, 0x380, RZ, 0xc0, !PT ;  /* 0x0000038019187812 */ /* 0x000fc400078ec0ff */
[----:B------:R-:W-:Y:S02]  /*94d0*/  LOP3.LUT R10, R10, R27, RZ, 0x3c, !PT ;  /* 0x0000001b0a0a7212 */ /* 0x000fe400078e3cff */
[----:B------:R-:W-:Y:S02]  /*94e0*/  SHF.R.U64 R24, R24, 0x3, RZ ;  /* 0x0000000318187819 */ /* 0x000fe400000012ff */
[----:B------:R-:W-:Y:S01]  /*94f0*/  MOV R54, R10 ;  /* 0x0000000a00367202 */ /* 0x000fe20000000f00 */
[----:B------:R1:W-:Y:S01]  /*9500*/  STSM.16.M88.4 [R46], R4 ;  /* 0x000000042e007844 */ /* 0x0003e20000000200 */
[----:B------:R-:W-:Y:S01]  /*9510*/  LOP3.LUT R24, R24, R25, RZ, 0x3c, !PT ;  /* 0x0000001918187212 */ /* 0x000fe200078e3cff */
[----:B------:R-:W-:Y:S01]  /*9520*/  IMAD.X R25, RZ, RZ, R37, P0 ;  /* 0x000000ffff197224 */ /* 0x000fe200000e0625 */
[----:B------:R-:W-:Y:S01]  /*9530*/  MOV R53, R14 ;  /* 0x0000000e00357202 */ /* 0x000fe20000000f00 */
[----:B------:R-:W-:Y:S01]  /*9540*/  IMAD.U32 R14, RZ, RZ, UR8 ;  /* 0x00000008ff0e7e24 */ /* 0x000fe2000f8e00ff */
[----:B------:R-:W-:Y:S01]  /*9550*/  MOV R15, R12 ;  /* 0x0000000c000f7202 */ /* 0x000fe20000000f00 */
[----:B------:R-:W-:Y:S01]  /*9560*/  ULDC.64 UR8, c[0x0][0xae8] ;  /* 0x0002ba0000087ab9 */ /* 0x000fe20000000a00 */
[----:B------:R-:W-:-:S02]  /*9570*/  IADD3 R29, P3, R36, 0x4000, RZ ;  /* 0x00004000241d7810 */ /* 0x000fc40007f7e0ff */
[----:B------:R-:W-:Y:S02]  /*9580*/  IADD3 R27, P2, R36, 0x5000, RZ ;  /* 0x00005000241b7810 */ /* 0x000fe40007f5e0ff */
[----:B------:R-:W-:Y:S02]  /*9590*/  LOP3.LUT R28, R29, 0x380, RZ, 0xc0, !PT ;  /* 0x000003801d1c7812 */ /* 0x000fe400078ec0ff */
[----:B------:R-:W-:Y:S02]  /*95a0*/  LOP3.LUT R26, R27, 0x380, RZ, 0xc0, !PT ;  /* 0x000003801b1a7812 */ /* 0x000fe400078ec0ff */
[----:B------:R-:W-:Y:S01]  /*95b0*/  SHF.R.U64 R28, R28, 0x3, RZ ;  /* 0x000000031c1c7819 */ /* 0x000fe200000012ff */
[----:B-1----:R-:W-:Y:S01]  /*95c0*/  @P1 IMAD.HI.U32 R5, R42, R47, RZ ;  /* 0x0000002f2a051227 */ /* 0x002fe200078e00ff */
[----:B------:R-:W-:Y:S02]  /*95d0*/  F2FP.BF16.F32.PACK_AB R7, R103, R102 ;  /* 0x000000666707723e */ /* 0x000fe400000010ff */
[----:B------:R-:W-:Y:S01]  /*95e0*/  MOV R52, R40 ;  /* 0x0000002800347202 */ /* 0x000fe20000000f00 */
[----:B------:R-:W-:Y:S01]  /*95f0*/  IMAD.MOV.U32 R4, RZ, RZ, R42 ;  /* 0x000000ffff047224 */ /* 0x000fe200078e002a */
[----:B0-----:R-:W-:-:S02]  /*9600*/  @P1 SHF.R.U32.HI R4, RZ, R48, R5 ;  /* 0x00000030ff041219 */ /* 0x001fc40000011605 */
[----:B------:R-:W-:Y:S02]  /*9610*/  SHF.R.U64 R26, R26, 0x3, RZ ;  /* 0x000000031a1a7819 */ /* 0x000fe400000012ff */
[--C-:B------:R-:W-:Y:S01]  /*9620*/  SHF.R.S32.HI R5, RZ, 0x1f, R4.reuse ;  /* 0x0000001fff057819 */ /* 0x100fe20000011404 */
[----:B------:R-:W-:Y:S01]  /*9630*/  IMAD.MOV R6, RZ, RZ, -R4 ;  /* 0x000000ffff067224 */ /* 0x000fe200078e0a04 */
[----:B------:R-:W-:Y:S02]  /*9640*/  IADD3 R12, P0, R4, UR6, RZ ;  /* 0x00000006040c7c10 */ /* 0x000fe4000ff1e0ff */
[----:B------:R-:W-:Y:S01]  /*9650*/  F2FP.BF16.F32.PACK_AB R4, R97, R96 ;  /* 0x000000606104723e */ /* 0x000fe200000010ff */
[----:B------:R-:W-:Y:S01]  /*9660*/  IMAD R11, R39, R6, R42 ;  /* 0x00000006270b7224 */ /* 0x000fe200078e022a */
[----:B------:R-:W-:Y:S01]  /*9670*/  IADD3.X R13, R5, UR7, R14, P0, !PT ;  /* 0x00000007050d7c10 */ /* 0x000fe200087fe40e */
[----:B------:R-:W-:Y:S01]  /*9680*/  ULDC.64 UR6, c[0x0][0xb88] ;  /* 0x0002e20000067ab9 */ /* 0x000fe20000000a00 */
[----:B------:R-:W-:-:S02]  /*9690*/  F2FP.BF16.F32.PACK_AB R5, R99, R98 ;  /* 0x000000626305723e */ /* 0x000fc400000010ff */
[----:B------:R-:W-:Y:S01]  /*96a0*/  SHF.R.S32.HI R10, RZ, 0x1f, R11 ;  /* 0x0000001fff0a7819 */ /* 0x000fe2000001140b */
[----:B------:R-:W-:Y:S01]  /*96b0*/  IMAD.WIDE.U32 R12, R11, UR6, R12 ;  /* 0x000000060b0c7c25 */ /* 0x000fe2000f8e000c */
[----:B------:R-:W-:Y:S02]  /*96c0*/  F2FP.BF16.F32.PACK_AB R6, R101, R100 ;  /* 0x000000646506723e */ /* 0x000fe400000010ff */
[----:B------:R-:W-:Y:S01]  /*96d0*/  LOP3.LUT R28, R28, R29, RZ, 0x3c, !PT ;  /* 0x0000001d1c1c7212 */ /* 0x000fe200078e3cff */
[----:B------:R-:W-:Y:S01]  /*96e0*/  IMAD R10, R10, UR6, RZ ;  /* 0x000000060a0a7c24 */ /* 0x000fe2000f8e02ff */
[----:B------:R-:W-:Y:S01]  /*96f0*/  MOV R14, R8 ;  /* 0x00000008000e7202 */ /* 0x000fe20000000f00 */
[----:B------:R0:W-:Y:S01]  /*9700*/  STSM.16.M88.4 [R15], R4 ;  /* 0x000000040f007844 */ /* 0x0001e20000000200 */
[----:B------:R-:W-:Y:S01]  /*9710*/  IMAD.X R29, RZ, RZ, R37, P3 ;  /* 0x000000ffff1d7224 */ /* 0x000fe200018e0625 */
[----:B------:R-:W-:Y:S01]  /*9720*/  LOP3.LUT P0, RZ, R184, 0x3, RZ, 0xc0, !PT ;  /* 0x00000003b8ff7812 */ /* 0x000fe2000780c0ff */
[----:B------:R-:W-:Y:S01]  /*9730*/  IMAD R41, R11, UR7, R10 ;  /* 0x000000070b297c24 */ /* 0x000fe2000f8e020a */
[----:B------:R-:W-:Y:S01]  /*9740*/  ULDC.64 UR6, c[0x0][0xb50] ;  /* 0x0002d40000067ab9 */ /* 0x000fe20000000a00 */
[----:B------:R-:W-:-:S02]  /*9750*/  F2FP.BF16.F32.PACK_AB R8, R105, R104 ;  /* 0x000000686908723e */ /* 0x000fc400000010ff */
[----:B------:R-:W-:Y:S02]  /*9760*/  F2FP.BF16.F32.PACK_AB R9, R107, R106 ;  /* 0x0000006a6b09723e */ /* 0x000fe400000010ff */
[----:B------:R-:W-:Y:S02]  /*9770*/  F2FP.BF16.F32.PACK_AB R10, R109, R108 ;  /* 0x0000006c6d0a723e */ /* 0x000fe400000010ff */
[----:B------:R-:W-:Y:S02]  /*9780*/  F2FP.BF16.F32.PACK_AB R11, R111, R110 ;  /* 0x0000006e6f0b723e */ /* 0x000fe400000010ff */
[----:B------:R-:W-:Y:S02]  /*9790*/  LEA R40, P3, R12, UR6, 0x2 ;  /* 0x000000060c287c11 */ /* 0x000fe4000f8610ff */
[----:B------:R-:W-:Y:S01]  /*97a0*/  LOP3.LUT R26, R26, R27, RZ, 0x3c, !PT ;  /* 0x0000001b1a1a7212 */ /* 0x000fe200078e3cff */
[----:B0-----:R-:W-:Y:S01]  /*97b0*/  VIADD R5, R43, 0x8 ;  /* 0x000000082b057836 */ /* 0x001fe20000000000 */
[----:B------:R0:W-:Y:S01]  /*97c0*/  STSM.16.M88.4 [R14], R8 ;  /* 0x000000080e007844 */ /* 0x0001e20000000200 */
[----:B------:R-:W-:Y:S01]  /*97d0*/  IMAD.IADD R7, R13, 0x1, R41 ;  /* 0x000000010d077824 */ /* 0x000fe200078e0229 */
[----:B------:R-:W-:Y:S01]  /*97e0*/  F2FP.BF16.F32.PACK_AB R4, R113, R112 ;  /* 0x000000707104723e */ /* 0x000fe200000010ff */
[----:B------:R-:W-:Y:S01]  /*97f0*/  IMAD.X R27, RZ, RZ, R37, P2 ;  /* 0x000000ffff1b7224 */ /* 0x000fe200010e0625 */
[-C--:B------:R-:W-:Y:S01]  /*9800*/  ISETP.GE.OR P2, PT, R43, R64.reuse, P0 ;  /* 0x000000402b00720c */ /* 0x080fe20000746670 */
[----:B------:R-:W-:Y:S01]  /*9810*/  SHFL.IDX PT, R60, R40, RZ, 0x1c1f ;  /* 0x001c1fff283c7589 */ /* 0x000fe200000e0000 */
[----:B------:R-:W-:-:S02]  /*9820*/  ISETP.GE.OR P0, PT, R5, R64, P0 ;  /* 0x000000400500720c */ /* 0x000fc40000706670 */
[----:B------:R-:W-:Y:S01]  /*9830*/  LEA.HI.X R41, R12, UR7, R7, 0x2, P3 ;  /* 0x000000070c297c11 */ /* 0x000fe200098f1407 */
[----:B------:R-:W-:Y:S01]  /*9840*/  SHFL.IDX PT, R62, R40, 0x1, 0x1c1f ;  /* 0x003c1f00283e7f89 */ /* 0x000fe200000e0000 */
[----:B------:R-:W-:Y:S02]  /*9850*/  F2FP.BF16.F32.PACK_AB R5, R115, R114 ;  /* 0x000000727305723e */ /* 0x000fe400000010ff */
[----:B------:R-:W-:Y:S01]  /*9860*/  F2FP.BF16.F32.PACK_AB R6, R117, R116 ;  /* 0x000000747506723e */ /* 0x000fe200000010ff */
[----:B------:R-:W1:Y:S01]  /*9870*/  SHFL.IDX PT, R61, R41, RZ, 0x1c1f ;  /* 0x001c1fff293d7589 */ /* 0x000e6200000e0000 */
[----:B------:R-:W-:Y:S02]  /*9880*/  F2FP.BF16.F32.PACK_AB R7, R119, R118 ;  /* 0x000000767707723e */ /* 0x000fe400000010ff */
[----:B------:R-:W-:Y:S01]  /*9890*/  F2FP.BF16.F32.PACK_AB R12, R121, R120 ;  /* 0x00000078790c723e */ /* 0x000fe200000010ff */
[----:B------:R-:W2:Y:S01]  /*98a0*/  SHFL.IDX PT, R63, R41, 0x1, 0x1c1f ;  /* 0x003c1f00293f7f89 */ /* 0x000ea200000e0000 */
[----:B------:R-:W-:-:S02]  /*98b0*/  F2FP.BF16.F32.PACK_AB R13, R123, R122 ;  /* 0x0000007a7b0d723e */ /* 0x000fc400000010ff */
[----:B0-----:R-:W-:Y:S01]  /*98c0*/  F2FP.BF16.F32.PACK_AB R14, R125, R124 ;  /* 0x0000007c7d0e723e */ /* 0x001fe200000010ff */
[----:B------:R-:W-:Y:S01]  /*98d0*/  STSM.16.M88.4 [R54], R4 ;  /* 0x0000000436007844 */ /* 0x000fe20000000200 */
[----:B------:R-:W-:Y:S02]  /*98e0*/  F2FP.BF16.F32.PACK_AB R15, R127, R126 ;  /* 0x0000007e7f0f723e */ /* 0x000fe400000010ff */
[----:B------:R-:W-:Y:S02]  /*98f0*/  F2FP.BF16.F32.PACK_AB R8, R129, R128 ;  /* 0x000000808108723e */ /* 0x000fe400000010ff */
[----:B------:R-:W-:Y:S01]  /*9900*/  F2FP.BF16.F32.PACK_AB R9, R131, R130 ;  /* 0x000000828309723e */ /* 0x000fe200000010ff */
[----:B------:R-:W-:Y:S01]  /*9910*/  STSM.16.M88.4 [R53], R12 ;  /* 0x0000000c35007844 */ /* 0x000fe20000000200 */
[----:B------:R-:W-:Y:S02]  /*9920*/  F2FP.BF16.F32.PACK_AB R10, R133, R132 ;  /* 0x00000084850a723e */ /* 0x000fe400000010ff */
[----:B------:R-:W-:-:S02]  /*9930*/  F2FP.BF16.F32.PACK_AB R11, R135, R134 ;  /* 0x00000086870b723e */ /* 0x000fc400000010ff */
[----:B------:R-:W-:Y:S02]  /*9940*/  MOV R65, R44 ;  /* 0x0000002c00417202 */ /* 0x000fe40000000f00 */
[C---:B------:R-:W-:Y:S01]  /*9950*/  LOP3.LUT R21, R36.reuse, 0x380, RZ, 0xc0, !PT ;  /* 0x0000038024157812 */ /* 0x040fe200078ec0ff */
[----:B------:R-:W-:Y:S01]  /*9960*/  STSM.16.M88.4 [R52], R8 ;  /* 0x0000000834007844 */ /* 0x000fe20000000200 */
[C---:B------:R-:W-:Y:S02]  /*9970*/  IADD3 R33, P5, R36.reuse, 0x2000, RZ ;  /* 0x0000200024217810 */ /* 0x040fe40007fbe0ff */
[----:B------:R-:W-:Y:S01]  /*9980*/  SHF.R.U64 R21, R21, 0x3, RZ ;  /* 0x0000000315157819 */ /* 0x000fe200000012ff */
[----:B------:R0:W-:Y:S01]  /*9990*/  STSM.16.M88.4 [R66], R136 ;  /* 0x0000008842007844 */ /* 0x0001e20000000200 */
[----:B------:R-:W-:Y:S01]  /*99a0*/  IADD3 R31, P4, R36, 0x3000, RZ ;  /* 0x00003000241f7810 */ /* 0x000fe20007f9e0ff */
[----:B------:R-:W-:Y:S01]  /*99b0*/  UIMAD UR5, UR12, UR8, URZ ;  /* 0x000000080c0572a4 */ /* 0x000fe2000f8e023f */
[----:B------:R-:W-:Y:S01]  /*99c0*/  LOP3.LUT R36, R21, R36, RZ, 0x3c, !PT ;  /* 0x0000002415247212 */ /* 0x000fe200078e3cff */
[----:B------:R-:W-:Y:S01]  /*99d0*/  STSM.16.M88.4 [R65], R144 ;  /* 0x0000009041007844 */ /* 0x000fe20000000200 */
[----:B------:R-:W-:Y:S01]  /*99e0*/  IMAD.X R21, RZ, RZ, R37, P6 ;  /* 0x000000ffff157224 */ /* 0x000fe200030e0625 */
[----:B------:R-:W-:Y:S01]  /*99f0*/  UIMAD.WIDE.U32 UR6, UR38, UR8, URZ ;  /* 0x00000008260672a5 */ /* 0x000fe2000f8e003f */
[----:B------:R-:W-:Y:S01]  /*9a00*/  LOP3.LUT R32, R33, 0x380, RZ, 0xc0, !PT ;  /* 0x0000038021207812 */ /* 0x000fe200078ec0ff */
[----:B------:R-:W-:Y:S08]  /*9a10*/  BAR.SYNC.DEFER_BLOCKING 0x1, 0x100 ;  /* 0x0044000000007b1d */ /* 0x000ff00000010000 */
[----:B0-----:R-:W0:Y:S01]  /*9a20*/  @P1 LDC R66, c[0x0][0xbec] ;  /* 0x0002fb00ff421b82 */ /* 0x001e220000000800 */
[----:B------:R-:W-:Y:S01]  /*9a30*/  UIMAD UR5, UR38, UR9, UR5 ;  /* 0x00000009260572a4 */ /* 0x000fe2000f8e0205 */
[----:B------:R-:W-:Y:S01]  /*9a40*/  LOP3.LUT R30, R31, 0x380, RZ, 0xc0, !PT ;  /* 0x000003801f1e7812 */ /* 0x000fe200078ec0ff */
[----:B------:R-:W-:Y:S01]  /*9a50*/  UIMAD UR8, UR13, UR10, URZ ;  /* 0x0000000a0d0872a4 */ /* 0x000fe2000f8e023f */
[----:B------:R-:W-:Y:S01]  /*9a60*/  SHF.R.U64 R32, R32, 0x3, RZ ;  /* 0x0000000320207819 */ /* 0x000fe200000012ff */
[----:B-1----:R1:W-:Y:S01]  /*9a70*/  @!P2 ST.E desc[UR50][R60.64], R38 ;  /* 0x000000263c00a985 */ /* 0x0023e2000c101932 */
[----:B------:R-:W-:Y:S01]  /*9a80*/  UIADD3 UR7, UR7, UR5, URZ ;  /* 0x0000000507077290 */ /* 0x000fe2000fffe03f */
[----:B------:R-:W-:-:S02]  /*9a90*/  SHF.R.U64 R30, R30, 0x3, RZ ;  /* 0x000000031e1e7819 */ /* 0x000fc400000012ff */
[----:B--2---:R2:W-:Y:S01]  /*9aa0*/  @!P0 ST.E desc[UR50][R62.64], R3 ;  /* 0x000000033e008985 */ /* 0x0045e2000c101932 */
[----:B------:R-:W-:Y:S01]  /*9ab0*/  LOP3.LUT R32, R32, R33, RZ, 0x3c, !PT ;  /* 0x0000002120207212 */ /* 0x000fe200078e3cff */
[----:B-1----:R-:W1:Y:S02]  /*9ac0*/  @P1 LDC R61, c[0x0][0xbf0] ;  /* 0x0002fc00ff3d1b82 */ /* 0x002e640000000800 */
[----:B------:R3:W5:Y:S01]  /*9ad0*/  LD.E.128 R12, desc[UR50][R24.64] ;  /* 0x00000032180c7980 */ /* 0x000762000c101d00 */
[----:B------:R-:W-:Y:S01]  /*9ae0*/  UIMAD UR5, UR42, UR11, UR8 ;  /* 0x0000000b2a0572a4 */ /* 0x000fe2000f8e0208 */
[----:B------:R-:W-:Y:S01]  /*9af0*/  LOP3.LUT R30, R30, R31, RZ, 0x3c, !PT ;  /* 0x0000001f1e1e7212 */ /* 0x000fe200078e3cff */
[----:B--2---:R-:W-:Y:S01]  /*9b00*/  IMAD R3, R19, 0x20, R22 ;  /* 0x0000002013037824 */ /* 0x004fe200078e0216 */
[----:B------:R0:W5:Y:S01]  /*9b10*/  LD.E.128 R8, desc[UR50][R20.64] ;  /* 0x0000003214087980 */ /* 0x000162000c101d00 */
[----:B------:R-:W-:Y:S01]  /*9b20*/  UIMAD.WIDE.U32 UR6, UR42, UR10, UR6 ;  /* 0x0000000a2a0672a5 */ /* 0x000fe2000f8e0006 */
[----:B------:R-:W-:Y:S01]  /*9b30*/  IADD3.X R33, RZ, R37, RZ, P5, !PT ;  /* 0x00000025ff217210 */ /* 0x000fe20002ffe4ff */
[----:B------:R-:W-:Y:S01]  /*9b40*/  IMAD.X R31, RZ, RZ, R37, P4 ;  /* 0x000000ffff1f7224 */ /* 0x000fe200020e0625 */
[----:B------:R2:W5:Y:S01]  /*9b50*/  LD.E.128 R52, desc[UR50][R26.64] ;  /* 0x000000321a347980 */ /* 0x000562000c101d00 */
[----:B------:R-:W-:Y:S01]  /*9b60*/  ULDC.64 UR8, c[0x0][0xae0] ;  /* 0x0002b80000087ab9 */ /* 0x000fe20000000a00 */
[----:B---3--:R-:W-:Y:S01]  /*9b70*/  VIADD R25, R3, UR37 ;  /* 0x0000002503197c36 */ /* 0x008fe20008000000 */
[----:B------:R-:W-:Y:S01]  /*9b80*/  UIADD3 UR5, UR7, UR5, URZ ;  /* 0x0000000507057290 */ /* 0x000fe2000fffe03f */
[----:B------:R-:W5:Y:S02]  /*9b90*/  LD.E.128 R48, desc[UR50][R36.64] ;  /* 0x0000003224307980 */ /* 0x000f64000c101d00 */
[----:B0-----:R-:W-:Y:S01]  /*9ba0*/  @P1 IMAD.HI.U32 R20, R25, R66, RZ ;  /* 0x0000004219141227 */ /* 0x001fe200078e00ff */
[----:B------:R-:W-:Y:S01]  /*9bb0*/  MOV R21, UR7 ;  /* 0x0000000700157c02 */ /* 0x000fe20008000f00 */
[----:B------:R-:W5:Y:S02]  /*9bc0*/  LD.E.128 R44, desc[UR50][R34.64] ;  /* 0x00000032222c7980 */ /* 0x000f64000c101d00 */
[----:B------:R-:W-:-:S02]  /*9bd0*/  IMAD.MOV.U32 R3, RZ, RZ, R25 ;  /* 0x000000ffff037224 */ /* 0x000fc400078e0019 */
[----:B------:R-:W5:Y:S01]  /*9be0*/  LD.E.128 R40, desc[UR50][R32.64] ;  /* 0x0000003220287980 */ /* 0x000f62000c101d00 */
[----:B-1----:R-:W-:-:S03]  /*9bf0*/  @P1 SHF.R.U32.HI R3, RZ, R61, R20 ;  /* 0x0000003dff031219 */ /* 0x002fc60000011614 */
[----:B------:R-:W5:Y:S01]  /*9c00*/  LD.E.128 R4, desc[UR50][R30.64] ;  /* 0x000000321e047980 */ /* 0x000f62000c101d00 */
[--C-:B------:R-:W-:Y:S01]  /*9c10*/  SHF.R.S32.HI R24, RZ, 0x1f, R3.reuse ;  /* 0x0000001fff187819 */ /* 0x100fe20000011403 */
[----:B--2---:R-:W-:Y:S02]  /*9c20*/  IMAD.MOV R26, RZ, RZ, -R3 ;  /* 0x000000ffff1a7224 */ /* 0x004fe400078e0a03 */
[----:B------:R0:W5:Y:S01]  /*9c30*/  LD.E.128 R56, desc[UR50][R28.64] ;  /* 0x000000321c387980 */ /* 0x000162000c101d00 */
[----:B------:R-:W-:Y:S01]  /*9c40*/  IMAD.U32 R20, RZ, RZ, UR6 ;  /* 0x00000006ff147e24 */ /* 0x000fe2000f8e00ff */
[----:B------:R-:W-:Y:S01]  /*9c50*/  ULDC.64 UR6, c[0x0][0xad8] ;  /* 0x0002b60000067ab9 */ /* 0x000fe20000000a00 */
[----:B------:R-:W-:Y:S01]  /*9c60*/  IMAD.U32 R21, RZ, RZ, UR5 ;  /* 0x00000005ff157e24 */ /* 0x000fe2000f8e00ff */
[----:B------:R-:W-:Y:S01]  /*9c70*/  @!PT LDS RZ, [RZ] ;  /* 0x00000000fffff984 */ /* 0x000fe20000000800 */
[----:B------:R-:W-:Y:S01]  /*9c80*/  @!PT LDS RZ, [RZ] ;  /* 0x00000000fffff984 */ /* 0x000fe20000000800 */
[----:B------:R-:W-:Y:S01]  /*9c90*/  @!PT LDS RZ, [RZ] ;  /* 0x00000000fffff984 */ /* 0x000fe20000000800 */
[----:B------:R-:W-:Y:S01]  /*9ca0*/  @!PT LDS RZ, [RZ] ;  /* 0x00000000fffff984 */ /* 0x000fe20000000800 */
[----:B------:R1:W-:Y:S06]  /*9cb0*/  MEMBAR.ALL.CTA ;  /* 0x0000000000007992 */ /* 0x0003ec0000008000 */
[----:B-1----:R-:W1:Y:S01]  /*9cc0*/  FENCE.VIEW.ASYNC.S ;  /* 0x00000000000073c6 */ /* 0x002e620000000000 */
[----:B------:R-:W-:-:S02]  /*9cd0*/  IMAD R24, R24, UR8, RZ ;  /* 0x0000000818187c24 */ /* 0x000fc4000f8e02ff */
[----:B------:R-:W-:Y:S02]  /*9ce0*/  IMAD R39, R39, R26, R25 ;  /* 0x0000001a27277224 */ /* 0x000fe400078e0219 */
[C---:B------:R-:W-:Y:S02]  /*9cf0*/  IMAD R25, R3.reuse, UR9, R24 ;  /* 0x0000000903197c24 */ /* 0x040fe4000f8e0218 */
[----:B------:R-:W-:Y:S01]  /*9d00*/  IMAD.WIDE.U32 R20, R3, UR8, R20 ;  /* 0x0000000803147c25 */ /* 0x000fe2000f8e0014 */
[----:B------:R-:W-:-:S03]  /*9d10*/  SHF.R.S32.HI R3, RZ, 0x1f, R39 ;  /* 0x0000001fff037819 */ /* 0x000fc60000011427 */
[----:B------:R-:W-:Y:S02]  /*9d20*/  IMAD.IADD R21, R21, 0x1, R25 ;  /* 0x0000000115157824 */ /* 0x000fe400078e0219 */
[----:B------:R-:W-:Y:S02]  /*9d30*/  IMAD R24, R3, UR6, RZ ;  /* 0x0000000603187c24 */ /* 0x000fe4000f8e02ff */
[----:B0-----:R-:W-:Y:S02]  /*9d40*/  VIADD R29, R22, UR37 ;  /* 0x00000025161d7c36 */ /* 0x001fe40008000000 */
[C---:B------:R-:W-:Y:S02]  /*9d50*/  IMAD R25, R39.reuse, UR7, R24 ;  /* 0x0000000727197c24 */ /* 0x040fe4000f8e0218 */
[----:B------:R-:W-:Y:S01]  /*9d60*/  IMAD.WIDE.U32 R20, R39, UR6, R20 ;  /* 0x0000000627147c25 */ /* 0x000fe2000f8e0014 */
[----:B------:R-:W-:Y:S01]  /*9d70*/  ISETP.GE.AND P2, PT, R29, R64, PT ;  /* 0x000000401d00720c */ /* 0x000fe20003f46270 */
[----:B------:R-:W-:-:S02]  /*9d80*/  ULDC.64 UR6, c[0x0][0xa80] ;  /* 0x0002a00000067ab9 */ /* 0x000fc40000000a00 */
[----:B------:R-:W-:Y:S01]  /*9d90*/  VIADD R3, R29, 0x20 ;  /* 0x000000201d037836 */ /* 0x000fe20000000000 */
[----:B------:R-:W-:Y:S01]  /*9da0*/  LEA R26, P3, R20, UR6, 0x1 ;  /* 0x00000006141a7c11 */ /* 0x000fe2000f8608ff */
[----:B------:R-:W-:Y:S02]  /*9db0*/  IMAD.IADD R21, R21, 0x1, R25 ;  /* 0x0000000115157824 */ /* 0x000fe400078e0219 */
[----:B------:R-:W-:Y:S01]  /*9dc0*/  VIADD R0, R0, 0x28820 ;  /* 0x0002882000007836 */ /* 0x000fe20000000000 */
[-C--:B------:R-:W-:Y:S01]  /*9dd0*/  ISETP.GE.AND P0, PT, R3, R64.reuse, PT ;  /* 0x000000400300720c */ /* 0x080fe20003f06270 */
[----:B------:R-:W-:Y:S01]  /*9de0*/  VIADD R3, R29, 0x40 ;  /* 0x000000401d037836 */ /* 0x000fe20000000000 */
[----:B------:R-:W-:Y:S02]  /*9df0*/  LEA.HI.X R27, R20, UR7, R21, 0x1, P3 ;  /* 0x00000007141b7c11 */ /* 0x000fe400098f0c15 */
[----:B------:R-:W-:Y:S01]  /*9e00*/  PRMT R0, RZ, 0x654, R0 ;  /* 0x00000654ff007816 */ /* 0x000fe20000000000 */
[----:B-1----:R0:W1:Y:S01]  /*9e10*/  SHFL.IDX PT, R25, R26, RZ, 0x181f ;  /* 0x00181fff1a197589 */ /* 0x00206200000e0000 */
[----:B------:R-:W-:Y:S01]  /*9e20*/  ISETP.GE.AND P1, PT, R3, R64, PT ;  /* 0x000000400300720c */ /* 0x000fe20003f26270 */
[----:B------:R-:W-:Y:S01]  /*9e30*/  BSSY B1, `(.L_x_2392) ;  /* 0x000000d000017945 */ /* 0x000fe20003800000 */
[----:B------:R0:W-:Y:S01]  /*9e40*/  SYNCS.ARRIVE.TRANS64.RED.A1T0 RZ, [R0+URZ], RZ ;  /* 0x000000ff00ff79a7 */ /* 0x0001e2000810043f */
[----:B------:R0:W2:Y:S02]  /*9e50*/  SHFL.IDX PT, R3, R27, RZ, 0x181f ;  /* 0x00181fff1b037589 */ /* 0x0000a400000e0000 */
[----:B------:R-:W-:Y:S08]  /*9e60*/  @P2 BRA `(.L_x_2393) ;  /* 0x0000000000242947 */ /* 0x000ff00003800000 */
        /* <DEDUP_REMOVED lines=9> */
.L_x_2393:
[----:B------:R-:W-:Y:S05]  /*9f00*/  BSYNC B1 ;  /* 0x0000000000017941 */ /* 0x000fea0003800000 */
.L_x_2392:
[----:B--2---:R2:W4:Y:S01]  /*9f10*/  SHFL.IDX PT, R3, R27, 0x1, 0x181f ;  /* 0x00381f001b037f89 */ /* 0x00452200000e0000 */
[----:B------:R-:W-:Y:S03]  /*9f20*/  BSSY B1, `(.L_x_2394) ;  /* 0x000000c000017945 */ /* 0x000fe60003800000 */
[----:B-1-3--:R2:W1:Y:S01]  /*9f30*/  SHFL.IDX PT, R25, R26, 0x1, 0x181f ;  /* 0x00381f001a197f89 */ /* 0x00a46200000e0000 */
        /* <DEDUP_REMOVED lines=8> */
[----:B-----5:R3:W-:Y:S04]  /*9fc0*/  @!P3 ST.E.128 desc[UR50][R20.64], R44 ;  /* 0x0000002c1400b985 */ /* 0x0207e8000c101d32 */
[----:B------:R3:W-:Y:S02]  /*9fd0*/  @!P4 ST.E.128 desc[UR50][R24.64], R52 ;  /* 0x000000341800c985 */ /* 0x0007e4000c101d32 */
.L_x_2395:
[----:B------:R-:W-:Y:S05]  /*9fe0*/  BSYNC B1 ;  /* 0x0000000000017941 */ /* 0x000fea0003800000 */
.L_x_2394:
[----:B----4-:R4:W0:Y:S01]  /*9ff0*/  SHFL.IDX PT, R3, R27, 0x2, 0x181f ;  /* 0x00581f001b037f89 */ /* 0x01082200000e0000 */
        /* <DEDUP_REMOVED lines=8> */
[-C--:B0-----:R-:W-:Y:S02]  /*a080*/  @!P2 LEA.HI.X R21, R2, R3.reuse, R189, 0x1, P0 ;  /* 0x000000030215a211 */ /* 0x081fe400000f0cbd */
[----:B------:R-:W-:-:S03]  /*a090*/  @!P3 LEA.HI.X R25, R18, R3, R188, 0x1, P1 ;  /* 0x000000031219b211 */ /* 0x000fc600008f0cbc */
[----:B-----5:R3:W-:Y:S04]  /*a0a0*/  @!P2 ST.E.128 desc[UR50][R20.64], R40 ;  /* 0x000000281400a985 */ /* 0x0207e8000c101d32 */
[----:B------:R3:W-:Y:S02]  /*a0b0*/  @!P3 ST.E.128 desc[UR50][R24.64], R12 ;  /* 0x0000000c1800b985 */ /* 0x0007e4000c101d32 */
.L_x_2397:
[----:B------:R-:W-:Y:S05]  /*a0c0*/  BSYNC B1 ;  /* 0x0000000000017941 */ /* 0x000fea0003800000 */
.L_x_2396:
[----:B0-----:R-:W-:Y:S01]  /*a0d0*/  VIADD R3, R29, 0x60 ;  /* 0x000000601d037836 */ /* 0x001fe20000000000 */
[----:B--2-4-:R-:W0:Y:S04]  /*a0e0*/  SHFL.IDX PT, R27, R27, 0x3, 0x181f ;  /* 0x00781f001b1b7f89 */ /* 0x014e2800000e0000 */
[----:B------:R-:W-:Y:S01]  /*a0f0*/  ISETP.GE.AND P0, PT, R3, R64, PT ;  /* 0x000000400300720c */ /* 0x000fe20003f06270 */
[----:B---3-5:R2:W3:-:S12]  /*a100*/  SHFL.IDX PT, R15, R26, 0x3, 0x181f ;  /* 0x00781f001a0f7f89 */ /* 0x0284d800000e0000 */
[----:B--2---:R-:W-:Y:S05]  /*a110*/  @P0 BRA `(.L_x_2398) ;  /* 0x0000000800800947 */ /* 0x004fea0003800000 */
[----:B------:R-:W-:Y:S02]  /*a120*/  ULDC UR5, c[0x0][0xac8] ;  /* 0x0002b20000057ab9 */ /* 0x000fe40000000800 */
[----:B------:R-:W-:-:S13]  /*a130*/  ISETP.GE.AND P1, PT, R2, UR5, PT ;  /* 0x0000000502007c0c */ /* 0x000fda000bf26270 */
[----:B---3--:R-:W-:-:S04]  /*a140*/  @!P1 LEA R12, P0, R2, R15, 0x1 ;  /* 0x0000000f020c9211 */ /* 0x008fc800078008ff */
[----:B0-----:R-:W-:Y:S02]  /*a150*/  @!P1 LEA.HI.X R13, R2, R27, R189, 0x1, P0 ;  /* 0x0000001b020d9211 */ /* 0x001fe400000f0cbd */
[----:B------:R-:W-:-:S03]  /*a160*/  ISETP.GE.AND P0, PT, R18, UR5, PT ;  /* 0x0000000512007c0c */ /* 0x000fc6000bf06270 */
[----:B------:R0:W-:Y:S10]  /*a170*/  @!P1 ST.E.128 desc[UR50][R12.64], R4 ;  /* 0x000000040c009985 */ /* 0x0001f4000c101d32 */
[----:B------:R-:W-:Y:S05]  /*a180*/  @P0 BRA `(.L_x_2398) ;  /* 0x0000000800640947 */ /* 0x000fea0003800000 */
[----:B0-----:R-:W-:-:S04]  /*a190*/  LEA R4, P0, R18, R15, 0x1 ;  /* 0x0000000f12047211 */ /* 0x001fc800078008ff */
[----:B------:R-:W-:-:S05]  /*a1a0*/  LEA.HI.X R5, R18, R27, R188, 0x1, P0 ;  /* 0x0000001b12057211 */ /* 0x000fca00000f0cbc */
[----:B------:R0:W-:Y:S01]  /*a1b0*/  ST.E.128 desc[UR50][R4.64], R8 ;  /* 0x0000000804007985 */ /* 0x0001e2000c101d32 */
[----:B------:R-:W-:Y:S05]  /*a1c0*/  BRA `(.L_x_2398) ;  /* 0x0000000800547947 */ /* 0x000fea0003800000 */
.L_x_2391:
        /* <DEDUP_REMOVED lines=50> */
.L_x_2400:
[----:B------:R-:W-:Y:S05]  /*a4f0*/  BSYNC B1 ;  /* 0x0000000000017941 */ /* 0x000fea0003800000 */
.L_x_2399:
        /* <DEDUP_REMOVED lines=14> */
[----:B------:R-:W-:Y:S01]  /*a5e0*/  SHF.R.S32.HI R0, RZ, 0x1f, R3 ;  /* 0x0000001fff007819 */ /* 0x000fe20000011403 */
[----:B------:R-:W-:Y:S01]  /*a5f0*/  ULDC.64 UR8, c[0x0][0xae0] ;  /* 0x0002b80000087ab9 */ /* 0x000fe20000000a00 */
[----:B------:R-:W-:Y:S01]  /*a600*/  IADD3 R7, -R3, RZ, RZ ;  /* 0x000000ff03077210 */ /* 0x000fe20007ffe1ff */
        /* <DEDUP_REMOVED lines=19> */
[----:B------:R-:W-:Y:S01]  /*a740*/  IMAD.IADD R3, R5, 0x1, R3 ;  /* 0x0000000105037824 */ /* 0x000fe200078e0203 */
[----:B------:R-:W-:Y:S01]  /*a750*/  LEA R6, P3, R4, UR6, 0x1 ;  /* 0x0000000604067c11 */ /* 0x000fe2000f8608ff */
[----:B------:R-:W-:-:S03]  /*a760*/  VIADD R0, R8, 0x20 ;  /* 0x0000002008007836 */ /* 0x000fc60000000000 */
[----:B------:R-:W-:Y:S01]  /*a770*/  LEA.HI.X R7, R4, UR7, R3, 0x1, P3 ;  /* 0x0000000704077c11 */ /* 0x000fe200098f0c03 */
[----:B------:R0:W1:Y:S01]  /*a780*/  SHFL.IDX PT, R5, R6, RZ, 0x181f ;  /* 0x00181fff06057589 */ /* 0x00006200000e0000 */
[-C--:B------:R-:W-:Y:S01]  /*a790*/  ISETP.GE.AND P1, PT, R0, R9.reuse, PT ;  /* 0x000000090000720c */ /* 0x080fe20003f26270 */
[----:B------:R-:W-:Y:S02]  /*a7a0*/  VIADD R0, R8, 0x40 ;  /* 0x0000004008007836 */ /* 0x000fe40000000000 */
[----:B------:R0:W2:Y:S03]  /*a7b0*/  SHFL.IDX PT, R3, R7, RZ, 0x181f ;  /* 0x00181fff07037589 */ /* 0x0000a600000e0000 */
[----:B------:R-:W-:Y:S01]  /*a7c0*/  ISETP.GE.AND P0, PT, R0, R9, PT ;  /* 0x000000090000720c */ /* 0x000fe20003f06270 */
[----:B------:R-:W-:-:S12]  /*a7d0*/  @P2 BRA `(.L_x_2402) ;  /* 0x0000000000242947 */ /* 0x000fd80003800000 */
        /* <DEDUP_REMOVED lines=9> */
.L_x_2402:
[----:B------:R-:W-:Y:S05]  /*a870*/  BSYNC B1 ;  /* 0x0000000000017941 */ /* 0x000fea0003800000 */
.L_x_2401:
        /* <DEDUP_REMOVED lines=13> */
.L_x_2404:
[----:B------:R-:W-:Y:S05]  /*a950*/  BSYNC B1 ;  /* 0x0000000000017941 */ /* 0x000fea0003800000 */
.L_x_2403:
        /* <DEDUP_REMOVED lines=11> */
[----:B------:R3:W-:Y:S04]  /*aa10*/  @!P2 ST.E.128 desc[UR50][R10.64], RZ ;  /* 0x000000ff0a00a985 */ /* 0x0007e8000c101d32 */
[----:B------:R3:W-:Y:S02]  /*aa20*/  @!P3 ST.E.128 desc[UR50][R4.64], RZ ;  /* 0x000000ff0400b985 */ /* 0x0007e4000c101d32 */
.L_x_2406:
[----:B------:R-:W-:Y:S05]  /*aa30*/  BSYNC B1 ;  /* 0x0000000000017941 */ /* 0x000fea0003800000 */
.L_x_2405:
[----:B------:R-:W-:Y:S01]  /*aa40*/  VIADD R0, R8, 0x60 ;  /* 0x0000006008007836 */ /* 0x000fe20000000000 */
[----:B0-----:R0:W0:Y:S04]  /*aa50*/  SHFL.IDX PT, R3, R7, 0x3, 0x181f ;  /* 0x00781f0007037f89 */ /* 0x00102800000e0000 */
[----:B------:R-:W-:Y:S01]  /*aa60*/  ISETP.GE.AND P0, PT, R0, R9, PT ;  /* 0x000000090000720c */ /* 0x000fe20003f06270 */
[----:B-1-3--:R1:W3:-:S12]  /*aa70*/  SHFL.IDX PT, R5, R6, 0x3, 0x181f ;  /* 0x00781f0006057f89 */ /* 0x00a2d800000e0000 */
[----:B-1----:R-:W-:Y:S05]  /*aa80*/  @P0 BRA `(.L_x_2398) ;  /* 0x0000000000240947 */ /* 0x002fea0003800000 */
[----:B------:R-:W-:Y:S02]  /*aa90*/  ULDC UR5, c[0x0][0xac8] ;  /* 0x0002b20000057ab9 */ /* 0x000fe40000000800 */
[----:B------:R-:W-:Y:S02]  /*aaa0*/  ISETP.GE.AND P2, PT, R2, UR5, PT ;  /* 0x0000000502007c0c */ /* 0x000fe4000bf46270 */
[----:B------:R-:W-:-:S11]  /*aab0*/  ISETP.GE.AND P3, PT, R18, UR5, PT ;  /* 0x0000000512007c0c */ /* 0x000fd6000bf66270 */
[-C--:B--234-:R-:W-:Y:S02]  /*aac0*/  @!P2 LEA R6, P0, R2, R5.reuse, 0x1 ;  /* 0x000000050206a211 */ /* 0x09cfe400078008ff */
[----:B------:R-:W-:Y:S02]  /*aad0*/  @!P3 LEA R4, P1, R18, R5, 0x1 ;  /* 0x000000051204b211 */ /* 0x000fe400078208ff */
[-C--:B0-----:R-:W-:Y:S02]  /*aae0*/  @!P2 LEA.HI.X R7, R2, R3.reuse, R189, 0x1, P0 ;  /* 0x000000030207a211 */ /* 0x081fe400000f0cbd */
[----:B------:R-:W-:-:S03]  /*aaf0*/  @!P3 LEA.HI.X R5, R18, R3, R188, 0x1, P1 ;  /* 0x000000031205b211 */ /* 0x000fc600008f0cbc */
[----:B------:R1:W-:Y:S04]  /*ab00*/  @!P2 ST.E.128 desc[UR50][R6.64], RZ ;  /* 0x000000ff0600a985 */ /* 0x0003e8000c101d32 */
[----:B------:R1:W-:Y:S02]  /*ab10*/  @!P3 ST.E.128 desc[UR50][R4.64], RZ ;  /* 0x000000ff0400b985 */ /* 0x0003e4000c101d32 */
.L_x_2398:
[----:B------:R-:W-:Y:S05]  /*ab20*/  BSYNC B0 ;  /* 0x0000000000007941 */ /* 0x000fea0003800000 */
.L_x_2390:
[----:B------:R-:W-:Y:S02]  /*ab30*/  ULDC UR5, c[0x0][0xc38] ;  /* 0x00030e0000057ab9 */ /* 0x000fe40000000800 */
[----:B------:R-:W-:-:S06]  /*ab40*/  UISETP.GE.AND UP0, UPT, UR4, UR5, UPT ;  /* 0x000000050400728c */ /* 0x000fcc000bf06270 */
[----:B------:R-:W-:-:S13]  /*ab50*/  PLOP3.LUT P0, PT, PT, PT, UP0, 0x80, 0x0 ;  /* 0x000000000000781c */ /* 0x000fda0003f0f008 */
[----:B------:R-:W-:Y:S05]  /*ab60*/  @!P0 BRA `(.L_x_2407) ;  /* 0xffffff6000548947 */ /* 0x000fea000383ffff */
[----:B------:R-:W-:Y:S05]  /*ab70*/  EXIT ;  /* 0x000000000000794d */ /* 0x000fea0003800000 */
.L_x_2349:
        /* <DEDUP_REMOVED lines=18> */
[----:B------:R-:W-:Y:S01]  /*aca0*/  UISETP.NE.U32.AND UP0, UPT, UR6, URZ, UPT ;  /* 0x0000003f0600728c */ /* 0x000fe2000bf05070 */
[----:B------:R-:W-:Y:S01]  /*acb0*/  LOP3.LUT R19, R19, 0xfffffffe, RZ, 0xc0, !PT ;  /* 0xfffffffe13137812 */ /* 0x000fe200078ec0ff */
[----:B------:R-:W1:Y:S01]  /*acc0*/  S2UR UR8, SR_CgaCtaId ;  /* 0x00000000000879c3 */ /* 0x000e620000008800 */
[----:B------:R-:W-:Y:S01]  /*acd0*/  ULDC UR4, c[0x0][0x424] ;  /* 0x0001090000047ab9 */ /* 0x000fe20000000800 */
[----:B------:R-:W-:Y:S01]  /*ace0*/  UISETP.NE.AND.EX UP0, UPT, UR7, URZ, UPT, UP0 ;  /* 0x0000003f0700728c */ /* 0x000fe2000bf05300 */
[----:B------:R-:W-:Y:S01]  /*acf0*/  IMAD.U32 R34, RZ, RZ, UR5 ;  /* 0x00000005ff227e24 */ /* 0x000fe2000f8e00ff */
[----:B------:R-:W-:Y:S01]  /*ad00*/  ULDC UR39, c[0x0][0x288] ;  /* 0x0000a20000277ab9 */ /* 0x000fe20000000800 */
[----:B------:R-:W-:Y:S01]  /*ad10*/  ULDC.64 UR6, c[0x0][0x2f0] ;  /* 0x0000bc0000067ab9 */ /* 0x000fe20000000a00 */
[----:B------:R-:W-:Y:S01]  /*ad20*/  USEL UR4, UR4, 0x1, UP0 ;  /* 0x0000000104047887 */ /* 0x000fe20008000000 */
[----:B------:R-:W-:Y:S01]  /*ad30*/  IMAD.MOV.U32 R26, RZ, RZ, 0x1 ;  /* 0x00000001ff1a7424 */ /* 0x000fe200078e00ff */
[----:B------:R-:W-:Y:S01]  /*ad40*/  ULDC UR38, c[0x0][0x448] ;  /* 0x0001120000267ab9 */ /* 0x000fe20000000800 */
[----:B------:R-:W-:Y:S01]  /*ad50*/  MOV R23, RZ ;  /* 0x000000ff00177202 */ /* 0x000fe20000000f00 */
[----:B------:R-:W-:Y:S01]  /*ad60*/  UIMAD UR37, UR4, UR6, URZ ;  /* 0x00000006042572a4 */ /* 0x000fe2000f8e023f */
[----:B------:R-:W-:Y:S01]  /*ad70*/  IMAD.MOV.U32 R36, RZ, RZ, RZ ;  /* 0x000000ffff247224 */ /* 0x000fe200078e00ff */
[----:B------:R-:W-:Y:S01]  /*ad80*/  UIMAD UR38, UR38, UR39, URZ ;  /* 0x00000027262672a4 */ /* 0x000fe2000f8e023f */
[----:B------:R-:W-:Y:S01]  /*ad90*/  UMOV UR6, 0x400 ;  /* 0x0000040000067882 */ /* 0x000fe20000000000 */
[----:B------:R-:W-:-:S02]  /*ada0*/  UIADD3 UR4, UR37, 0x7f, URZ ;  /* 0x0000007f25047890 */ /* 0x000fc4000fffe03f */
[----:B------:R-:W-:Y:S02]  /*adb0*/  ULOP3.LUT UR45, UR36, 0x2, URZ, 0xfc, !UPT ;  /* 0x00000002242d7892 */ /* 0x000fe4000f8efc3f */
[----:B------:R-:W-:Y:S02]  /*adc0*/  USHF.R.S32.HI UR5, URZ, 0x1f, UR4 ;  /* 0x0000001f3f057899 */ /* 0x000fe40008011404 */
[----:B------:R-:W-:Y:S02]  /*add0*/  UIADD3 UR39, UR37, 0x80, -UR39 ;  /* 0x0000008025277890 */ /* 0x000fe4000fffe827 */
[----:B------:R-:W-:Y:S02]  /*ade0*/  ULEA.HI UR5, UR5, UR4, URZ, 0x7 ;  /* 0x0000000405057291 */ /* 0x000fe4000f8f383f */
[----:B-1----:R-:W-:Y:S01]  /*adf0*/  ULEA UR6, UR8, UR6, 0x18 ;  /* 0x0000000608067291 */ /* 0x002fe2000f8ec03f */
[C---:B0-----:R-:W-:Y:S01]  /*ae00*/  IMAD.SHL.U32 R30, R5.reuse, 0x8, RZ ;  /* 0x00000008051e7824 */ /* 0x041fe200078e00ff */
[----:B------:R-:W-:Y:S01]  /*ae10*/  LOP3.LUT R4, R5, 0x7f, RZ, 0xc0, !PT ;  /* 0x0000007f05047812 */ /* 0x000fe200078ec0ff */
[----:B------:R-:W-:-:S03]  /*ae20*/  USHF.R.S32.HI UR40, URZ, 0x7, UR5 ;  /* 0x000000073f287899 */ /* 0x000fc60008011405 */
[----:B------:R-:W-:Y:S01]  /*ae30*/  IMAD.U32 R16, RZ, RZ, UR6 ;  /* 0x00000006ff107e24 */ /* 0x000fe2000f8e00ff */
[C---:B------:R-:W-:Y:S01]  /*ae40*/  LOP3.LUT R0, R30.reuse, 0x1f8, RZ, 0xc0, !PT ;  /* 0x000001f81e007812 */ /* 0x040fe200078ec0ff */
[----:B------:R-:W-:Y:S01]  /*ae50*/  ULDC UR46, c[0x0][0xc] ;  /* 0x00000300002e7ab9 */ /* 0x000fe20000000800 */
[----:B------:R-:W-:Y:S02]  /*ae60*/  LOP3.LUT R35, R30, 0x38, RZ, 0xc0, !PT ;  /* 0x000000381e237812 */ /* 0x000fe400078ec0ff */
[----:B------:R-:W-:Y:S02]  /*ae70*/  LOP3.LUT R3, R0, 0x38, R5, 0x78, !PT ;  /* 0x0000003800037812 */ /* 0x000fe400078e7805 */
[----:B------:R-:W-:Y:S02]  /*ae80*/  LOP3.LUT R0, R35, 0x40, RZ, 0xfc, !PT ;  /* 0x0000004023007812 */ /* 0x000fe400078efcff */
[----:B------:R-:W-:Y:S02]  /*ae90*/  LOP3.LUT R30, R3, 0x200, R30, 0xf8, !PT ;  /* 0x00000200031e7812 */ /* 0x000fe400078ef81e */
[----:B------:R-:W-:-:S02]  /*aea0*/  ISETP.GE.AND P1, PT, R0, UR7, PT ;  /* 0x0000000700007c0c */ /* 0x000fc4000bf26270 */
[----:B------:R-:W-:Y:S01]  /*aeb0*/  ISETP.GE.AND P2, PT, R0, UR9, PT ;  /* 0x0000000900007c0c */ /* 0x000fe2000bf46270 */
[----:B------:R-:W-:Y:S01]  /*aec0*/  IMAD R33, R30, 0x2, R16 ;  /* 0x000000021e217824 */ /* 0x000fe200078e0210 */
[----:B------:R-:W-:Y:S01]  /*aed0*/  ISETP.GE.AND P0, PT, R0, UR7, PT ;  /* 0x0000000700007c0c */ /* 0x000fe2000bf06270 */
[----:B------:R-:W-:Y:S01]  /*aee0*/  IMAD.SHL.U32 R0, R5, 0x10, RZ ;  /* 0x0000001005007824 */ /* 0x000fe200078e00ff */
[----:B------:R-:W-:-:S04]  /*aef0*/  SHF.R.U32.HI R37, RZ, 0x3, R4 ;  /* 0x00000003ff257819 */ /* 0x000fc80000011604 */
[----:B------:R-:W-:-:S03]  /*af00*/  LOP3.LUT R2, R0, 0x70, RZ, 0xc0, !PT ;  /* 0x0000007000027812 */ /* 0x000fc600078ec0ff */
[----:B------:R-:W-:Y:S02]  /*af10*/  @P1 LOP3.LUT R19, R19, 0x1, RZ, 0xfc, !PT ;  /* 0x0000000113131812 */ /* 0x000fe400078efcff */
[----:B------:R-:W-:Y:S02]  /*af20*/  ISETP.GE.AND P1, PT, R35, UR7, PT ;  /* 0x0000000723007c0c */ /* 0x000fe4000bf26270 */
[----:B------:R-:W-:Y:S02]  /*af30*/  LOP3.LUT R19, R19, 0xffffffbf, RZ, 0xc0, !PT ;  /* 0xffffffbf13137812 */ /* 0x000fe400078ec0ff */
[----:B------:R-:W-:Y:S02]  /*af40*/  LOP3.LUT R0, R37, R2, RZ, 0xfc, !PT ;  /* 0x0000000225007212 */ /* 0x000fe400078efcff */
[----:B------:R-:W-:-:S04]  /*af50*/  @P2 LOP3.LUT R19, R19, 0x40, RZ, 0xfc, !PT ;  /* 0x0000004013132812 */ /* 0x000fc800078efcff */
        /* <DEDUP_REMOVED lines=10> */
.L_x_2457:
        /* <DEDUP_REMOVED lines=22> */
.L_x_2409:
[----:B------:R-:W-:Y:S01]  /*b160*/  ULDC UR8, c[0x0][0xc54] ;  /* 0x0003150000087ab9 */ /* 0x000fe20000000800 */
[----:B------:R-:W-:Y:S01]  /*b170*/  UMOV UR6, UR7 ;  /* 0x0000000700067c82 */ /* 0x000fe20008000000 */
[----:B------:R-:W-:-:S11]  /*b180*/  UISETP.NE.AND UP0, UPT, UR8, 0x1, UPT ;  /* 0x000000010800788c */ /* 0x000fd6000bf05270 */
[----:B------:R-:W-:Y:S02]  /*b190*/  @UP0 ULDC.64 UR10, c[0x0][0xc58] ;  /* 0x00031600000a0ab9 */ /* 0x000fe40000000a00 */
[----:B------:R-:W-:-:S04]  /*b1a0*/  UIMAD.WIDE.U32 UR4, UR7, UR10, URZ ;  /* 0x0000000a070472a5 */ /* 0x000fc8000f8e003f */
[----:B------:R-:W-:-:S04]  /*b1b0*/  @UP0 USHF.R.U32.HI UR6, URZ, UR11, UR5 ;  /* 0x0000000b3f060299 */ /* 0x000fc80008011605 */
[----:B------:R-:W-:-:S12]  /*b1c0*/  UIMAD UR4, UR6, UR8, URZ ;  /* 0x00000008060472a4 */ /* 0x000fd8000f8e023f */
.L_x_2410:
        /* <DEDUP_REMOVED lines=25> */
[----:B------:R-:W-:Y:S01]  /*b360*/  UP2UR UR47, UPR, URZ, 0x4 ;  /* 0x000000043f2f7883 */ /* 0x000fe20008000000 */
[----:B------:R-:W-:Y:S01]  /*b370*/  BSSY B7, `(.L_x_2411) ;  /* 0x0000357000077945 */ /* 0x000fe20003800000 */
[----:B------:R-:W-:-:S04]  /*b380*/  USHF.L.U32 UR6, UR43, 0x7, URZ ;  /* 0x000000072b067899 */ /* 0x000fc8000800063f */
[----:B------:R-:W-:Y:S01]  /*b390*/  UIADD3 UR6, UR6, 0x7f, URZ ;  /* 0x0000007f06067890 */ /* 0x000fe2000fffe03f */
[----:B------:R-:W-:Y:S01]  /*b3a0*/  @UP2 ULDC UR4, c[0x0][0x44c] ;  /* 0x0001130000042ab9 */ /* 0x000fe20000000800 */
[----:B------:R-:W-:Y:S02]  /*b3b0*/  @UP2 ULDC UR7, c[0x0][0x450] ;  /* 0x0001140000072ab9 */ /* 0x000fe40000000800 */
[----:B------:R-:W-:-:S04]  /*b3c0*/  UIMAD.WIDE.U32 UR4, UR6, UR4, URZ ;  /* 0x00000004060472a5 */ /* 0x000fc8000f8e003f */
[----:B------:R-:W-:-:S04]  /*b3d0*/  @UP2 USHF.R.U32.HI UR6, URZ, UR7, UR5 ;  /* 0x000000073f062299 */ /* 0x000fc80008011605 */
[----:B------:R-:W-:-:S04]  /*b3e0*/  UIADD3 UR6, UR39, UR6, URZ ;  /* 0x0000000627067290 */ /* 0x000fc8000fffe03f */
[----:B------:R-:W-:-:S04]  /*b3f0*/  USHF.R.S32.HI UR4, URZ, 0x1f, UR6 ;  /* 0x0000001f3f047899 */ /* 0x000fc80008011406 */
[----:B------:R-:W-:-:S04]  /*b400*/  ULEA.HI UR4, UR4, UR6, URZ, 0x7 ;  /* 0x0000000604047291 */ /* 0x000fc8000f8f383f */
[----:B------:R-:W-:-:S04]  /*b410*/  USHF.R.S32.HI UR4, URZ, 0x7, UR4 ;  /* 0x000000073f047899 */ /* 0x000fc80008011404 */
[----:B------:R-:W-:-:S04]  /*b420*/  UISETP.LT.AND UP0, UPT, UR40, UR4, UPT ;  /* 0x000000042800728c */ /* 0x000fc8000bf01270 */
[----:B------:R-:W-:-:S06]  /*b430*/  USEL UR44, UR40, UR4, UP0 ;  /* 0x00000004282c7287 */ /* 0x000fcc0008000000 */
[----:B------:R-:W-:-:S13]  /*b440*/  ISETP.LT.AND P0, PT, RZ, UR44, PT ;  /* 0x0000002cff007c0c */ /* 0x000fda000bf01270 */
[----:B0-----:R-:W-:Y:S05]  /*b450*/  @P0 BRA `(.L_x_2412) ;  /* 0x0000000000440947 */ /* 0x001fea0003800000 */
        /* <DEDUP_REMOVED lines=17> */
.L_x_2412:
        /* <DEDUP_REMOVED lines=20> */
.L_x_2415:
[----:B------:R-:W-:Y:S05]  /*b6b0*/  BSYNC B6 ;  /* 0x0000000000067941 */ /* 0x000fea0003800000 */
.L_x_2414:
        /* <DEDUP_REMOVED lines=20> */
.L_x_2418:
        /* <DEDUP_REMOVED lines=15> */
.L_x_2417:
[----:B------:R-:W-:Y:S05]  /*b8f0*/  BSYNC B6 ;  /* 0x0000000000067941 */ /* 0x000fea0003800000 */
.L_x_2416:
        /* <DEDUP_REMOVED lines=8> */
[----:B------:R-:W-:Y:S01]  /*b980*/  MOV R2, UR4 ;  /* 0x0000000400027c02 */ /* 0x000fe20008000f00 */
[----:B------:R-:W-:Y:S01]  /*b990*/  IMAD.U32 R3, RZ, RZ, UR5 ;  /* 0x00000005ff037e24 */ /* 0x000fe2000f8e00ff */
[----:B------:R-:W-:-:S04]  /*b9a0*/  ULDC UR4, c[0x0][0xc48] ;  /* 0x0003120000047ab9 */ /* 0x000fc80000000800 */
[----:B------:R1:W5:Y:S01]  /*b9b0*/  @P0 LDG.E R29, desc[UR50][R2.64] ;  /* 0x00000032021d0981 */ /* 0x000362000c1e1900 */
[----:B------:R-:W-:Y:S01]  /*b9c0*/  UMOV UR5, 0xffffffff ;  /* 0xffffffff00057882 */ /* 0x000fe20000000000 */
[----:B------:R-:W-:Y:S02]  /*b9d0*/  IMAD.U32 R22, RZ, RZ, UR4 ;  /* 0x00000004ff167e24 */ /* 0x000fe4000f8e00ff */
[----:B------:R-:W-:Y:S05]  /*b9e0*/  BRA.DIV UR5, `(.L_x_2419) ;  /* 0x0000003605ac7947 */ /* 0x000fea000b800000 */
.L_x_2473:
        /* <DEDUP_REMOVED lines=42> */
.L_x_2420:
        /* <DEDUP_REMOVED lines=20> */
[----:B------:R-:W-:-:S04]  /*bdd0*/  LEA R7, R23, R16, 0x3 ;  /* 0x0000001017077211 */ /* 0x000fc800078e18ff */
[----:B------:R-:W-:Y:S02]  /*bde0*/  LEA.HI.X R18, R2, UR5, R3, 0x1, P0 ;  /* 0x0000000502127c11 */ /* 0x000fe400080f0c03 */
[----:B------:R-:W-:-:S04]  /*bdf0*/  SHF.L.U32 R2, R26, 0x1f, RZ ;  /* 0x0000001f1a027819 */ /* 0x000fc800000006ff */
[----:B------:R-:W0:Y:S02]  /*be00*/  SYNCS.PHASECHK.TRANS64.TRYWAIT P0, [R7+URZ+0x28840], R2 ;  /* 0x02884002070075a7 */ /* 0x000e24000800017f */
[----:B0-----:R-:W-:Y:S05]  /*be10*/  @!P0 BRA `(.L_x_2422) ;  /* 0x0000003000cc8947 */ /* 0x001fea0003800000 */
.L_x_2474:
[----:B------:R-:W-:Y:S05]  /*be20*/  BSYNC B0 ;  /* 0x0000000000007941 */ /* 0x000fea0003800000 */
.L_x_2421:
        /* <DEDUP_REMOVED lines=57> */
[----:B------:R-:W-:-:S03]  /*c1c0*/  @P0 IMAD R25, R5, 0x2, R16 ;  /* 0x0000000205190824 */ /* 0x000fc600078e0210 */
[----:B--2---:R-:W-:Y:S01]  /*c1d0*/  @P0 MOV R2, R14 ;  /* 0x0000000e00020202 */ /* 0x004fe20000000f00 */
        /* <DEDUP_REMOVED lines=36> */
.L_x_2492:
        /* <DEDUP_REMOVED lines=11> */
.L_x_2424:
        /* <DEDUP_REMOVED lines=11> */
.L_x_2425:
        /* <DEDUP_REMOVED lines=23> */
.L_x_2427:
[----:B------:R-:W-:Y:S05]  /*c6f0*/  BSYNC B6 ;  /* 0x0000000000067941 */ /* 0x000fea0003800000 */
.L_x_2426:
[----:B0-----:R-:W0:Y:S01]  /*c700*/  S2R R2, SR_TID.X ;  /* 0x0000000000027919 */ /* 0x001e220000002100 */
[----:B------:R-:W-:Y:S01]  /*c710*/  UISETP.NE.AND UP0, UPT, UR47, URZ, UPT ;  /* 0x0000003f2f00728c */ /* 0x000fe2000bf05270 */
[----:B------:R-:W-:Y:S01]  /*c720*/  IMAD.U32 R0, RZ, RZ, UR43 ;  /* 0x0000002bff007e24 */ /* 0x000fe2000f8e00ff */
[----:B------:R-:W-:Y:S01]  /*c730*/  R2UR UR6, R28 ;  /* 0x000000001c0672ca */ /* 0x000fe200000e0000 */
[----:B------:R-:W-:Y:S01]  /*c740*/  ULDC.64 UR8, c[0x0][0x2d8] ;  /* 0x0000b60000087ab9 */ /* 0x000fe20000000a00 */
[----:B------:R-:W-:Y:S02]  /*c750*/  R2UR UR7, R22 ;  /* 0x00000000160772ca */ /* 0x000fe400000e0000 */
[----:B------:R-:W-:Y:S02]  /*c760*/  PLOP3.LUT P0, PT, PT, PT, UP0, 0x80, 0x0 ;  /* 0x000000000000781c */ /* 0x000fe40003f0f008 */
[C---:B------:R-:W-:Y:S02]  /*c770*/  LOP3.LUT P4, RZ, R19.reuse, 0x80, RZ, 0xc0, !PT ;  /* 0x0000008013ff7812 */ /* 0x040fe4000788c0ff */
[----:B------:R-:W-:Y:S01]  /*c780*/  LOP3.LUT P5, RZ, R19, 0x40, RZ, 0xc0, !PT ;  /* 0x0000004013ff7812 */ /* 0x000fe200078ac0ff */
[----:B------:R-:W-:-:S04]  /*c790*/  @UP0 ULDC UR4, c[0x0][0x44c] ;  /* 0x0001130000040ab9 */ /* 0x000fc80000000800 */
[----:B------:R-:W-:-:S04]  /*c7a0*/  UIMAD UR6, UR6, UR8, URZ ;  /* 0x00000008060672a4 */ /* 0x000fc8000f8e023f */
[----:B------:R-:W-:Y:S02]  /*c7b0*/  UIMAD UR7, UR7, UR9, UR6 ;  /* 0x00000009070772a4 */ /* 0x000fe4000f8e0206 */
[----:B------:R-:W-:Y:S01]  /*c7c0*/  USHF.R.S32.HI UR6, URZ, 0x1f, UR42 ;  /* 0x0000001f3f067899 */ /* 0x000fe2000801142a */
[----:B0-----:R-:W-:-:S05]  /*c7d0*/  IMAD.SHL.U32 R2, R2, 0x10, RZ ;  /* 0x0000001002027824 */ /* 0x001fca00078e00ff */
[----:B------:R-:W-:-:S04]  /*c7e0*/  LOP3.LUT R2, R2, 0x70, RZ, 0xc0, !PT ;  /* 0x0000007002027812 */ /* 0x000fc800078ec0ff */
[----:B------:R-:W-:-:S05]  /*c7f0*/  LOP3.LUT R2, R37, R2, RZ, 0xfc, !PT ;  /* 0x0000000225027212 */ /* 0x000fca00078efcff */
[----:B------:R-:W-:-:S04]  /*c800*/  IMAD R0, R0, 0x80, R2 ;  /* 0x0000008000007824 */ /* 0x000fc800078e0202 */
        /* <DEDUP_REMOVED lines=35> */
[----:B------:R-:W-:-:S03]  /*ca40*/  IMAD.U32 R6, RZ, RZ, UR43 ;  /* 0x0000002bff067e24 */ /* 0x000fc6000f8e00ff */
[----:B------:R-:W1:Y:S02]  /*ca50*/  SHFL.IDX PT, R2, R4, RZ, 0x181f ;  /* 0x00181fff04027589 */ /* 0x000e6400000e0000 */
[----:B------:R-:W-:Y:S02]  /*ca60*/  LEA R5, R6, R37, 0x7 ;  /* 0x0000002506057211 */ /* 0x000fe400078e38ff */
[----:B------:R-:W-:Y:S02]  /*ca70*/  SHFL.IDX PT, R6, R4, 0x1, 0x181f ;  /* 0x00381f0004067f89 */ /* 0x000fe400000e0000 */
[C---:B------:R-:W-:Y:S01]  /*ca80*/  ISETP.GE.AND P0, PT, R5.reuse, UR38, PT ;  /* 0x0000002605007c0c */ /* 0x040fe2000bf06270 */
[----:B------:R-:W-:-:S12]  /*ca90*/  VIADD R7, R5, 0x10 ;  /* 0x0000001005077836 */ /* 0x000fd80000000000 */
        /* <DEDUP_REMOVED lines=40> */
[----:B------:R-:W-:Y:S02]  /*cd20*/  SHFL.IDX PT, R6, R4, 0x5, 0x181f ;  /* 0x00b81f0004067f89 */ /* 0x000fe400000e0000 */
[----:B------:R-:W-:Y:S01]  /*cd30*/  @!P0 MOV R3, R7 ;  /* 0x0000000700038202 */ /* 0x000fe20000000f00 */
[----:B------:R-:W-:Y:S01]  /*cd40*/  VIADD R7, R5, 0x50 ;  /* 0x0000005005077836 */ /* 0x000fe20000000000 */
        /* <DEDUP_REMOVED lines=22> */
.L_x_2509:
        /* <DEDUP_REMOVED lines=11> */
.L_x_2429:
        /* <DEDUP_REMOVED lines=16> */
.L_x_2510:
[----:B------:R-:W-:Y:S05]  /*d060*/  BSYNC B0 ;  /* 0x0000000000007941 */ /* 0x000fea0003800000 */
.L_x_2430:
[----:B------:R-:W-:-:S06]  /*d070*/  UISETP.GE.AND UP0, UPT, UR44, 0x2, UPT ;  /* 0x000000022c00788c */ /* 0x000fcc000bf06270 */
[----:B------:R-:W-:-:S13]  /*d080*/  PLOP3.LUT P0, PT, PT, PT, UP0, 0x40, 0x0 ;  /* 0x000000000000781c */ /* 0x000fda0003f0e808 */
[----:B------:R-:W-:Y:S05]  /*d090*/  @P0 BRA `(.L_x_2432) ;  /* 0x0000001000200947 */ /* 0x000fea0003800000 */
[----:B------:R-:W-:Y:S01]  /*d0a0*/  UIADD3 UR4, UR44, -0x2, URZ ;  /* 0xfffffffe2c047890 */ /* 0x000fe2000fffe03f */
[----:B------:R-:W-:Y:S01]  /*d0b0*/  BSSY B0, `(.L_x_2432) ;  /* 0x0000106000007945 */ /* 0x000fe20003800000 */
[----:B------:R-:W-:Y:S02]  /*d0c0*/  IMAD.MOV.U32 R20, RZ, RZ, R26 ;  /* 0x000000ffff147224 */ /* 0x000fe400078e001a */
[----:B------:R-:W-:Y:S02]  /*d0d0*/  IMAD.MOV.U32 R10, RZ, RZ, R23 ;  /* 0x000000ffff0a7224 */ /* 0x000fe400078e0017 */
[----:B------:R-:W-:Y:S02]  /*d0e0*/  IMAD.MOV.U32 R27, RZ, RZ, R24 ;  /* 0x000000ffff1b7224 */ /* 0x000fe400078e0018 */
[----:B------:R-:W-:-:S07]  /*d0f0*/  IMAD.U32 R6, RZ, RZ, UR4 ;  /* 0x00000004ff067e24 */ /* 0x000fce000f8e00ff */
.L_x_2445:
[----:B0-----:R-:W0:Y:S01]  /*d100*/  LDC R3, c[0x0][0x430] ;  /* 0x00010c00ff037b82 */ /* 0x001e220000000800 */
[----:B------:R-:W1:Y:S01]  /*d110*/  S2R R0, SR_TID.X ;  /* 0x0000000000007919 */ /* 0x000e620000002100 */
[----:B------:R-:W-:Y:S01]  /*d120*/  LEA R7, R6, R37, 0x7 ;  /* 0x0000002506077211 */ /* 0x000fe200078e38ff */
        /* <DEDUP_REMOVED lines=35> */
.L_x_2433:
[----:B------:R-:W-:Y:S01]  /*d360*/  IMAD R6, R23, 0x8, R16 ;  /* 0x0000000817067824 */ /* 0x000fe200078e0210 */
[----:B------:R-:W-:Y:S01]  /*d370*/  SHF.L.U32 R3, R26, 0x1f, RZ ;  /* 0x0000001f1a037819 */ /* 0x000fe200000006ff */
[----:B------:R-:W-:Y:S03]  /*d380*/  BSSY B1, `(.L_x_2434) ;  /* 0x0000003000017945 */ /* 0x000fe60003800000 */
[----:B------:R-:W0:Y:S02]  /*d390*/  SYNCS.PHASECHK.TRANS64.TRYWAIT P0, [R6+URZ+0x28840], R3 ;  /* 0x02884003060075a7 */ /* 0x000e24000800017f */
[----:B0-----:R-:W-:Y:S05]  /*d3a0*/  @!P0 BRA `(.L_x_2435) ;  /* 0x00000030009c8947 */ /* 0x001fea0003800000 */
.L_x_2511:
[----:B------:R-:W-:Y:S05]  /*d3b0*/  BSYNC B1 ;  /* 0x0000000000017941 */ /* 0x000fea0003800000 */
.L_x_2434:
        /* <DEDUP_REMOVED lines=47> */
[----:B0-----:R-:W-:-:S04]  /*d6b0*/  IADD3 R2, P0, R2, R5, RZ ;  /* 0x0000000502027210 */ /* 0x001fc80007f1e0ff */
[----:B-1----:R-:W-:-:S05]  /*d6c0*/  IADD3.X R3, RZ, R3, RZ, P0, !PT ;  /* 0x00000003ff037210 */ /* 0x002fca00007fe4ff */
        /* <DEDUP_REMOVED lines=21> */
.L_x_2529:
        /* <DEDUP_REMOVED lines=9> */
.L_x_2437:
        /* <DEDUP_REMOVED lines=11> */
.L_x_2438:
[----:B------:R0:W-:Y:S01]  /*d960*/  SYNCS.ARRIVE.TRANS64.A1T0 RZ, [R6+URZ+0x28830], RZ ;  /* 0x028830ff06ff79a7 */ /* 0x0001e2000810003f */
[----:B------:R-:W-:Y:S05]  /*d970*/  @!P2 BRA `(.L_x_2439) ;  /* 0x000000000004a947 */ /* 0x000fea0003800000 */
[----:B------:R-:W-:Y:S01]  /*d980*/  BPT.TRAP 0x1 ;  /* 0x000000040000795c */ /* 0x000fe20000300000 */
.L_x_2439:
[----:B------:R-:W-:Y:S01]  /*d990*/  SHF.L.U32 R3, R20, 0x1f, RZ ;  /* 0x0000001f14037819 */ /* 0x000fe200000006ff */
[----:B0-----:R-:W-:Y:S01]  /*d9a0*/  IMAD R6, R10, 0x8, R16 ;  /* 0x000000080a067824 */ /* 0x001fe200078e0210 */
[----:B------:R-:W-:Y:S03]  /*d9b0*/  BSSY B1, `(.L_x_2440) ;  /* 0x0000003000017945 */ /* 0x000fe60003800000 */
[----:B------:R-:W0:Y:S02]  /*d9c0*/  SYNCS.PHASECHK.TRANS64.TRYWAIT P0, [R6+URZ+0x28860], R3 ;  /* 0x02886003060075a7 */ /* 0x000e24000800017f */
[----:B0-----:R-:W-:Y:S05]  /*d9d0*/  @!P0 BRA `(.L_x_2441) ;  /* 0x00000034006c8947 */ /* 0x001fea0003800000 */
.L_x_2530:
[----:B------:R-:W-:Y:S05]  /*d9e0*/  BSYNC B1 ;  /* 0x0000000000017941 */ /* 0x000fea0003800000 */
.L_x_2440:
        /* <DEDUP_REMOVED lines=67> */
.L_x_2548:
        /* <DEDUP_REMOVED lines=29> */
.L_x_2443:
        /* <DEDUP_REMOVED lines=11> */
.L_x_2444:
[C---:B------:R-:W-:Y:S01]  /*e0a0*/  ISETP.GT.AND P0, PT, R24.reuse, RZ, PT ;  /* 0x000000ff1800720c */ /* 0x040fe20003f04270 */
[----:B------:R0:W-:Y:S01]  /*e0b0*/  SYNCS.ARRIVE.TRANS64.A1T0 RZ, [R6+URZ+0x28850], RZ ;  /* 0x028850ff06ff79a7 */ /* 0x0001e2000810003f */
[----:B------:R-:W-:Y:S02]  /*e0c0*/  IMAD.MOV.U32 R20, RZ, RZ, R26 ;  /* 0x000000ffff147224 */ /* 0x000fe400078e001a */
[----:B------:R-:W-:Y:S02]  /*e0d0*/  IMAD.MOV.U32 R10, RZ, RZ, R23 ;  /* 0x000000ffff0a7224 */ /* 0x000fe400078e0017 */
[----:B------:R-:W-:Y:S02]  /*e0e0*/  IMAD.MOV.U32 R27, RZ, RZ, R24 ;  /* 0x000000ffff1b7224 */ /* 0x000fe400078e0018 */
[----:B0-----:R-:W-:-:S05]  /*e0f0*/  VIADD R6, R24, 0xffffffff ;  /* 0xffffffff18067836 */ /* 0x001fca0000000000 */
[----:B------:R-:W-:Y:S05]  /*e100*/  @P0 BRA `(.L_x_2445) ;  /* 0xffffffec00fc0947 */ /* 0x000fea000383ffff */
[----:B------:R-:W-:Y:S05]  /*e110*/  BSYNC B0 ;  /* 0x0000000000007941 */ /* 0x000fea0003800000 */
.L_x_2432:
        /* <DEDUP_REMOVED lines=17> */
.L_x_2447:
[----:B------:R-:W-:Y:S05]  /*e230*/  BSYNC B0 ;  /* 0x0000000000007941 */ /* 0x000fea0003800000 */
.L_x_2446:
[----:B------:R-:W-:-:S05]  /*e240*/  IMAD.U32 R0, RZ, RZ, UR45 ;  /* 0x0000002dff007e24 */ /* 0x000fca000f8e00ff */
[----:B------:R-:W-:-:S13]  /*e250*/  ISETP.NE.AND P0, PT, R0, 0x3, PT ;  /* 0x000000030000780c */ /* 0x000fda0003f05270 */
[----:B------:R-:W-:Y:S05]  /*e260*/  @!P0 BRA `(.L_x_2448) ;  /* 0x0000000000048947 */ /* 0x000fea0003800000 */
[----:B------:R-:W-:Y:S01]  /*e270*/  BPT.TRAP 0x1 ;  /* 0x000000040000795c */ /* 0x000fe20000300000 */
.L_x_2448:
[----:B------:R-:W-:Y:S01]  /*e280*/  IMAD R4, R23, 0x8, R16 ;  /* 0x0000000817047824 */ /* 0x000fe200078e0210 */
[----:B0-----:R-:W-:Y:S01]  /*e290*/  SHF.L.U32 R3, R26, 0x1f, RZ ;  /* 0x0000001f1a037819 */ /* 0x001fe200000006ff */
[----:B------:R-:W-:Y:S01]  /*e2a0*/  IMAD.MOV.U32 R5, RZ, RZ, -0x80 ;  /* 0xffffff80ff057424 */ /* 0x000fe200078e00ff */
[----:B------:R-:W-:Y:S02]  /*e2b0*/  BSSY B0, `(.L_x_2449) ;  /* 0x0000004000007945 */ /* 0x000fe40003800000 */
[----:B------:R-:W0:Y:S01]  /*e2c0*/  SYNCS.PHASECHK.TRANS64.TRYWAIT P0, [R4+URZ+0x28860], R3 ;  /* 0x02886003040075a7 */ /* 0x000e22000800017f */
[----:B------:R-:W-:Y:S01]  /*e2d0*/  IMAD R24, R24, R5, UR37 ;  /* 0x0000002518187e24 */ /* 0x000fe2000f8e0205 */
[----:B0-----:R-:W-:Y:S06]  /*e2e0*/  @!P0 BRA `(.L_x_2450) ;  /* 0x0000003400a88947 */ /* 0x001fec0003800000 */
.L_x_2549:
[----:B------:R-:W-:Y:S05]  /*e2f0*/  BSYNC B0 ;  /* 0x0000000000007941 */ /* 0x000fea0003800000 */
.L_x_2449:
        /* <DEDUP_REMOVED lines=62> */
[----:B------:R1:W0:-:S12]  /*e6e0*/  SHFL.IDX PT, R7, R18, 0x7, 0x181f ;  /* 0x00f81f0012077f89 */ /* 0x00021800000e0000 */
[----:B------:R1:W-:Y:S01]  /*e6f0*/  LDGSTS.E.BYPASS.LTC128B.128 [R0+0x3400], desc[UR50][R2.64], !P0 ;  /* 0x0340000002007fae */ /* 0x0003e2000c101d72 */
[----:B------:R-:W-:-:S13]  /*e700*/  ISETP.LT.OR P0, PT, R5, 0x61, P1 ;  /* 0x000000610500780c */ /* 0x000fda0000f01670 */
[----:B0-2---:R1:W-:Y:S02]  /*e710*/  LDGSTS.E.BYPASS.LTC128B.128 [R0+0x7400], desc[UR50][R2.64+0x80], !P0 ;  /* 0x0740008002007fae */ /* 0x0053e4000c101d72 */
.L_x_2567:
        /* <DEDUP_REMOVED lines=11> */
.L_x_2452:
        /* <DEDUP_REMOVED lines=11> */
.L_x_2453:
[----:B------:R0:W-:Y:S01]  /*e880*/  SYNCS.ARRIVE.TRANS64.A1T0 RZ, [R4+URZ+0x28850], RZ ;  /* 0x028850ff04ff79a7 */ /* 0x0001e2000810003f */
[----:B------:R-:W-:-:S05]  /*e890*/  VIADD R23, R23, 0x1 ;  /* 0x0000000117177836 */ /* 0x000fca0000000000 */
[----:B------:R-:W-:-:S04]  /*e8a0*/  ISETP.NE.AND P0, PT, R23, 0x2, PT ;  /* 0x000000021700780c */ /* 0x000fc80003f05270 */
[----:B------:R-:W-:Y:S02]  /*e8b0*/  SEL R3, RZ, 0x1, P0 ;  /* 0x00000001ff037807 */ /* 0x000fe40000000000 */
[----:B------:R-:W-:Y:S02]  /*e8c0*/  SEL R23, R23, RZ, P0 ;  /* 0x000000ff17177207 */ /* 0x000fe40000000000 */
[----:B0-----:R-:W-:-:S07]  /*e8d0*/  LOP3.LUT R26, R26, R3, RZ, 0x3c, !PT ;  /* 0x000000031a1a7212 */ /* 0x001fce00078e3cff */
.L_x_2413:
[----:B------:R-:W-:Y:S05]  /*e8e0*/  BSYNC B7 ;  /* 0x0000000000077941 */ /* 0x000fea0003800000 */
.L_x_2411:
        /* <DEDUP_REMOVED lines=11> */
.L_x_2454:
[----:B------:R-:W-:-:S03]  /*e9a0*/  UMOV UR4, 0xffffffff ;  /* 0xffffffff00047882 */ /* 0x000fc60000000000 */
[----:B------:R-:W-:Y:S05]  /*e9b0*/  BRA.DIV UR4, `(.L_x_2456) ;  /* 0x0000003a04c07947 */ /* 0x000fea000b800000 */
[----:B------:R0:W1:Y:S02]  /*e9c0*/  SHFL.IDX PT, R14, R34, RZ, 0x1f ;  /* 0x00001fff220e7589 */ /* 0x00006400000e0000 */
.L_x_2570:
        /* <DEDUP_REMOVED lines=8> */
.L_x_2455:
[----:B------:R-:W-:Y:S02]  /*ea50*/  ULDC UR4, c[0x0][0xc38] ;  /* 0x00030e0000047ab9 */ /* 0x000fe40000000800 */
[----:B-1----:R-:W-:-:S13]  /*ea60*/  ISETP.GE.AND P0, PT, R34, UR4, PT ;  /* 0x0000000422007c0c */ /* 0x002fda000bf06270 */
[----:B------:R-:W-:Y:S05]  /*ea70*/  @!P0 BRA `(.L_x_2457) ;  /* 0xffffffc400608947 */ /* 0x000fea000383ffff */
.L_x_2408:
        /* <DEDUP_REMOVED lines=11> */
.L_x_2571:
[----:B------:R-:W-:Y:S05]  /*eb30*/  BSYNC B0 ;  /* 0x0000000000007941 */ /* 0x000fea0003800000 */
.L_x_2458:
[----:B------:R-:W-:-:S03]  /*eb40*/  UMOV UR4, 0xffffffff ;  /* 0xffffffff00047882 */ /* 0x000fc60000000000 */
[----:B------:R-:W-:Y:S05]  /*eb50*/  BRA.DIV UR4, `(.L_x_2460) ;  /* 0x0000003a04947947 */ /* 0x000fea000b800000 */
[----:B-1----:R-:W1:Y:S02]  /*eb60*/  S2R R0, SR_TID.X ;  /* 0x0000000000007919 */ /* 0x002e640000002100 */
[----:B-1----:R-:W-:-:S04]  /*eb70*/  SHF.R.U32.HI R0, RZ, 0x5, R0 ;  /* 0x00000005ff007819 */ /* 0x002fc80000011600 */
[----:B------:R-:W-:-:S05]  /*eb80*/  LOP3.LUT R0, R0, 0x3, RZ, 0xc0, !PT ;  /* 0x0000000300007812 */ /* 0x000fca00078ec0ff */
[----:B------:R1:W2:Y:S02]  /*eb90*/  SHFL.IDX PT, R14, R0, RZ, 0x1f ;  /* 0x00001fff000e7589 */ /* 0x0002a400000e0000 */
.L_x_2574:
[----:B--2---:R-:W-:Y:S01]  /*eba0*/  ISETP.NE.AND P0, PT, R14, RZ, PT ;  /* 0x000000ff0e00720c */ /* 0x004fe20003f05270 */
[----:B------:R-:W-:-:S12]  /*ebb0*/  BSSY B0, `(.L_x_2461) ;  /* 0x0000024000007945 */ /* 0x000fd80003800000 */
[----:B------:R-:W-:Y:S05]  /*ebc0*/  @P0 BRA `(.L_x_2462) ;  /* 0x0000000000880947 */ /* 0x000fea0003800000 */
[----:B------:R-:W-:-:S03]  /*ebd0*/  UMOV UR4, 0xffffffff ;  /* 0xffffffff00047882 */ /* 0x000fc60000000000 */
[----:B------:R-:W-:Y:S05]  /*ebe0*/  BRA.DIV UR4, `(.L_x_2463) ;  /* 0x0000003a04a47947 */ /* 0x000fea000b800000 */
[----:B------:R-:W-:-:S13]  /*ebf0*/  ELECT P6, URZ, PT ;  /* 0x00000000003f782f */ /* 0x000fda00038c0000 */
.L_x_2577:
[----:B------:R-:W-:Y:S05]  /*ec00*/  @!P6 BRA `(.L_x_2462) ;  /* 0x000000000078e947 */ /* 0x000fea0003800000 */
[----:B------:R-:W-:-:S06]  /*ec10*/  ULOP3.LUT UR4, UR36, 0x2, URZ, 0xfc, !UPT ;  /* 0x0000000224047892 */ /* 0x000fcc000f8efc3f */
[----:B-1----:R-:W-:-:S05]  /*ec20*/  IMAD.U32 R0, RZ, RZ, UR4 ;  /* 0x00000004ff007e24 */ /* 0x002fca000f8e00ff */
[----:B------:R-:W-:-:S13]  /*ec30*/  ISETP.NE.AND P0, PT, R0, 0x3, PT ;  /* 0x000000030000780c */ /* 0x000fda0003f05270 */
[----:B------:R-:W-:Y:S05]  /*ec40*/  @!P0 BRA `(.L_x_2464) ;  /* 0x0000000000048947 */ /* 0x000fea0003800000 */
[----:B------:R-:W-:Y:S01]  /*ec50*/  BPT.TRAP 0x1 ;  /* 0x000000040000795c */ /* 0x000fe20000300000 */
.L_x_2464:
[C---:B------:R-:W-:Y:S01]  /*ec60*/  IMAD R5, R23.reuse, 0x8, R4 ;  /* 0x0000000817057824 */ /* 0x040fe200078e0204 */
[----:B------:R-:W-:Y:S01]  /*ec70*/  SHF.L.U32 R0, R26, 0x1f, RZ ;  /* 0x0000001f1a007819 */ /* 0x000fe200000006ff */
[----:B------:R-:W-:-:S03]  /*ec80*/  VIADD R23, R23, 0x1 ;  /* 0x0000000117177836 */ /* 0x000fc60000000000 */
[----:B------:R-:W1:Y:S02]  /*ec90*/  SYNCS.PHASECHK.TRANS64.TRYWAIT P1, [R5+URZ+0x28840], R0 ;  /* 0x02884000050075a7 */ /* 0x000e64000802017f */
[----:B------:R-:W-:-:S04]  /*eca0*/  ISETP.NE.AND P2, PT, R23, 0x2, PT ;  /* 0x000000021700780c */ /* 0x000fc80003f45270 */
[----:B------:R-:W-:Y:S01]  /*ecb0*/  SEL R3, RZ, 0x1, P2 ;  /* 0x00000001ff037807 */ /* 0x000fe20001000000 */
[----:B-1----:R-:W-:Y:S08]  /*ecc0*/  @!P1 BRA `(.L_x_2465) ;  /* 0x00000038008c9947 */ /* 0x002ff00003800000 */
.L_x_2578:
[----:B------:R-:W-:Y:S02]  /*ecd0*/  SEL R23, R23, RZ, P2 ;  /* 0x000000ff17177207 */ /* 0x000fe40001000000 */
[----:B------:R-:W-:Y:S01]  /*ece0*/  LOP3.LUT R2, R26, R3, RZ, 0x3c, !PT ;  /* 0x000000031a027212 */ /* 0x000fe200078e3cff */
[----:B------:R-:W-:Y:S06]  /*ecf0*/  @!P0 BRA `(.L_x_2466) ;  /* 0x0000000000048947 */ /* 0x000fec0003800000 */
[----:B------:R-:W-:Y:S01]  /*ed00*/  BPT.TRAP 0x1 ;  /* 0x000000040000795c */ /* 0x000fe20000300000 */
.L_x_2466:
[----:B------:R-:W-:Y:S01]  /*ed10*/  IMAD R23, R23, 0x8, R4 ;  /* 0x0000000817177824 */ /* 0x000fe200078e0204 */
[----:B------:R-:W-:-:S04]  /*ed20*/  SHF.L.U32 R2, R2, 0x1f, RZ ;  /* 0x0000001f02027819 */ /* 0x000fc800000006ff */
[----:B------:R-:W2:Y:S02]  /*ed30*/  SYNCS.PHASECHK.TRANS64.TRYWAIT P1, [R23+URZ+0x28840], R2 ;  /* 0x02884002170075a7 */ /* 0x000ea4000802017f */
[----:B--2---:R-:W-:Y:S05]  /*ed40*/  @!P1 BRA `(.L_x_2467) ;  /* 0x0000003800809947 */ /* 0x004fea0003800000 */
.L_x_2579:
[----:B------:R-:W-:Y:S05]  /*ed50*/  @!P0 BRA `(.L_x_2468) ;  /* 0x0000000000048947 */ /* 0x000fea0003800000 */
[----:B------:R-:W-:Y:S01]  /*ed60*/  BPT.TRAP 0x1 ;  /* 0x000000040000795c */ /* 0x000fe20000300000 */
.L_x_2468:
[----:B------:R-:W3:Y:S02]  /*ed70*/  SYNCS.PHASECHK.TRANS64.TRYWAIT P1, [R5+URZ+0x28860], R0 ;  /* 0x02886000050075a7 */ /* 0x000ee4000802017f */
[----:B---3--:R-:W-:Y:S05]  /*ed80*/  @!P1 BRA `(.L_x_2469) ;  /* 0x0000003800849947 */ /* 0x008fea0003800000 */
.L_x_2580:
[----:B------:R-:W-:Y:S05]  /*ed90*/  @!P0 BRA `(.L_x_2470) ;  /* 0x0000000000048947 */ /* 0x000fea0003800000 */
[----:B------:R-:W-:Y:S01]  /*eda0*/  BPT.TRAP 0x1 ;  /* 0x000000040000795c */ /* 0x000fe20000300000 */
.L_x_2470:
[----:B----4-:R4:W0:Y:S02]  /*edb0*/  SYNCS.PHASECHK.TRANS64.TRYWAIT P0, [R23+URZ+0x28860], R2 ;  /* 0x02886002170075a7 */ /* 0x010824000800017f */
[----:B0-----:R-:W-:Y:S05]  /*edc0*/  @!P0 NANOSLEEP.SYNCS 0x989680 ;  /* 0x009896800000895d */ /* 0x001fea0003900000 */
[----:B------:R-:W0:Y:S02]  /*edd0*/  @!P0 SYNCS.PHASECHK.TRANS64 P0, [R23+URZ+0x28860], R2 ;  /* 0x02886002170085a7 */ /* 0x000e24000800007f */
[----:B0-----:R-:W-:Y:S05]  /*ede0*/  @!P0 BRA `(.L_x_2470) ;  /* 0xfffffffc00f08947 */ /* 0x001fea000383ffff */
.L_x_2462:
[----:B------:R-:W-:Y:S05]  /*edf0*/  BSYNC B0 ;  /* 0x0000000000007941 */ /* 0x000fea0003800000 */
.L_x_2461:
[----:B------:R-:W-:Y:S05]  /*ee00*/  EXIT ;  /* 0x000000000000794d */ /* 0x000fea0003800000 */
.L_x_2355:
[----:B0-----:R-:W-:-:S04]  /*ee10*/  IMAD.U32 R3, RZ, RZ, UR41 ;  /* 0x00000029ff037e24 */ /* 0x001fc8000f8e00ff */
[----:B------:R0:W1:Y:S03]  /*ee20*/  SYNCS.PHASECHK.TRANS64.TRYWAIT P1, [R3+URZ+0x28800], R0 ;  /* 0x02880000030075a7 */ /* 0x000066000802017f */
[----:B-1----:R-:W-:Y:S05]  /*ee30*/  @!P1 NANOSLEEP.SYNCS 0x989680 ;  /* 0x009896800000995d */ /* 0x002fea0003900000 */
[----:B------:R-:W1:Y:S02]  /*ee40*/  @!P1 SYNCS.PHASECHK.TRANS64 P1, [R3+URZ+0x28800], R0 ;  /* 0x02880000030095a7 */ /* 0x000e64000802007f */
[----:B-1----:R-:W-:Y:S05]  /*ee50*/  @!P1 BRA `(.L_x_2355) ;  /* 0xfffffffc00ec9947 */ /* 0x002fea000383ffff */
[----:B------:R-:W-:Y:S05]  /*ee60*/  BRA `(.L_x_2471) ;  /* 0xffffff2400ec7947 */ /* 0x000fea000383ffff */
.L_x_2359:
[----:B-1----:R1:W2:Y:S02]  /*ee70*/  SYNCS.PHASECHK.TRANS64.TRYWAIT P1, [R3+URZ+0x28830], R0 ;  /* 0x02883000030075a7 */ /* 0x0022a4000802017f */
[----:B--2---:R-:W-:Y:S05]  /*ee80*/  @!P1 NANOSLEEP.SYNCS 0x989680 ;  /* 0x009896800000995d */ /* 0x004fea0003900000 */
[----:B------:R-:W2:Y:S02]  /*ee90*/  @!P1 SYNCS.PHASECHK.TRANS64 P1, [R3+URZ+0x28830], R0 ;  /* 0x02883000030095a7 */ /* 0x000ea4000802007f */
[----:B--2---:R-:W-:Y:S05]  /*eea0*/  @!P1 BRA `(.L_x_2359) ;  /* 0xfffffffc00f09947 */ /* 0x004fea000383ffff */
[----:B------:R-:W-:Y:S05]  /*eeb0*/  BRA `(.L_x_2358) ;  /* 0xffffff2800087947 */ /* 0x000fea000383ffff */
.L_x_2365:
[----:B-1----:R-:W-:-:S04]  /*eec0*/  IMAD.U32 R5, RZ, RZ, UR6 ;  /* 0x00000006ff057e24 */ /* 0x002fc8000f8e00ff */
[----:B------:R1:W2:Y:S03]  /*eed0*/  SYNCS.PHASECHK.TRANS64.TRYWAIT P1, [R5+URZ+0x28830], R0 ;  /* 0x02883000050075a7 */ /* 0x0002a6000802017f */
[----:B--2---:R-:W-:Y:S05]  /*eee0*/  @!P1 NANOSLEEP.SYNCS 0x989680 ;  /* 0x009896800000995d */ /* 0x004fea0003900000 */
[----:B------:R-:W2:Y:S02]  /*eef0*/  @!P1 SYNCS.PHASECHK.TRANS64 P1, [R5+URZ+0x28830], R0 ;  /* 0x02883000050095a7 */ /* 0x000ea4000802007f */
[----:B--2---:R-:W-:Y:S05]  /*ef00*/  @!P1 BRA `(.L_x_2365) ;  /* 0xfffffffc00ec9947 */ /* 0x004fea000383ffff */
[----:B------:R-:W-:Y:S05]  /*ef10*/  BRA `(.L_x_2362) ;  /* 0xffffff4c00387947 */ /* 0x000fea000383ffff */
.L_x_2369:
[----:B-1----:R-:W-:-:S04]  /*ef20*/  MOV R5, UR6 ;  /* 0x0000000600057c02 */ /* 0x002fc80008000f00 */
[----:B------:R1:W2:Y:S03]  /*ef30*/  SYNCS.PHASECHK.TRANS64.TRYWAIT P1, [R5+URZ+0x28850], R0 ;  /* 0x02885000050075a7 */ /* 0x0002a6000802017f */
[----:B--2---:R-:W-:Y:S05]  /*ef40*/  @!P1 NANOSLEEP.SYNCS 0x989680 ;  /* 0x009896800000995d */ /* 0x004fea0003900000 */
[----:B------:R-:W2:Y:S02]  /*ef50*/  @!P1 SYNCS.PHASECHK.TRANS64 P1, [R5+URZ+0x28850], R0 ;  /* 0x02885000050095a7 */ /* 0x000ea4000802007f */
[----:B--2---:R-:W-:Y:S05]  /*ef60*/  @!P1 BRA `(.L_x_2369) ;  /* 0xfffffffc00ec9947 */ /* 0x004fea000383ffff */
[----:B------:R-:W-:Y:S05]  /*ef70*/  BRA `(.L_x_2366) ;  /* 0xffffff5000047947 */ /* 0x000fea000383ffff */
.L_x_2377:
[----:B-1----:R-:W-:-:S04]  /*ef80*/  IMAD.U32 R5, RZ, RZ, UR6 ;  /* 0x00000006ff057e24 */ /* 0x002fc8000f8e00ff */
[----:B------:R1:W2:Y:S03]  /*ef90*/  SYNCS.PHASECHK.TRANS64.TRYWAIT P1, [R5+URZ+0x28830], R0 ;  /* 0x02883000050075a7 */ /* 0x0002a6000802017f */
[----:B--2---:R-:W-:Y:S05]  /*efa0*/  @!P1 NANOSLEEP.SYNCS 0x989680 ;  /* 0x009896800000995d */ /* 0x004fea0003900000 */
[----:B------:R-:W2:Y:S02]  /*efb0*/  @!P1 SYNCS.PHASECHK.TRANS64 P1, [R5+URZ+0x28830], R0 ;  /* 0x02883000050095a7 */ /* 0x000ea4000802007f */
[----:B--2---:R-:W-:Y:S05]  /*efc0*/  @!P1 BRA `(.L_x_2377) ;  /* 0xfffffffc00ec9947 */ /* 0x004fea000383ffff */
[----:B------:R-:W-:Y:S05]  /*efd0*/  BRA `(.L_x_2374) ;  /* 0xffffff7400887947 */ /* 0x000fea000383ffff */
.L_x_2381:
[----:B-1----:R-:W-:-:S04]  /*efe0*/  IMAD.U32 R5, RZ, RZ, UR6 ;  /* 0x00000006ff057e24 */ /* 0x002fc8000f8e00ff */
[----:B------:R1:W2:Y:S03]  /*eff0*/  SYNCS.PHASECHK.TRANS64.TRYWAIT P1, [R5+URZ+0x28850], R0 ;  /* 0x02885000050075a7 */ /* 0x0002a6000802017f */
[----:B--2---:R-:W-:Y:S05]  /*f000*/  @!P1 NANOSLEEP.SYNCS 0x989680 ;  /* 0x009896800000995d */ /* 0x004fea0003900000 */
[----:B------:R-:W2:Y:S02]  /*f010*/  @!P1 SYNCS.PHASECHK.TRANS64 P1, [R5+URZ+0x28850], R0 ;  /* 0x02885000050095a7 */ /* 0x000ea4000802007f */
[----:B--2---:R-:W-:Y:S05]  /*f020*/  @!P1 BRA `(.L_x_2381) ;  /* 0xfffffffc00ec9947 */ /* 0x004fea000383ffff */
[----:B------:R-:W-:Y:S05]  /*f030*/  BRA `(.L_x_2378) ;  /* 0xffffff7800547947 */ /* 0x000fea000383ffff */
.L_x_2388:
[----:B-1----:R-:W-:-:S04]  /*f040*/  IMAD.U32 R9, RZ, RZ, UR5 ;  /* 0x00000005ff097e24 */ /* 0x002fc8000f8e00ff */
[----:B------:R1:W2:Y:S03]  /*f050*/  SYNCS.PHASECHK.TRANS64.TRYWAIT P1, [R9+URZ+0x28850], R6 ;  /* 0x02885006090075a7 */ /* 0x0002a6000802017f */
[----:B--2---:R-:W-:Y:S05]  /*f060*/  @!P1 NANOSLEEP.SYNCS 0x989680 ;  /* 0x009896800000995d */ /* 0x004fea0003900000 */
[----:B------:R-:W2:Y:S02]  /*f070*/  @!P1 SYNCS.PHASECHK.TRANS64 P1, [R9+URZ+0x28850], R6 ;  /* 0x02885006090095a7 */ /* 0x000ea4000802007f */
[----:B--2---:R-:W-:Y:S05]  /*f080*/  @!P1 BRA `(.L_x_2388) ;  /* 0xfffffffc00ec9947 */ /* 0x004fea000383ffff */
[----:B------:R-:W-:Y:S05]  /*f090*/  BRA `(.L_x_2387) ;  /* 0xffffff94003c7947 */ /* 0x000fea000383ffff */
.L_x_2419:
        /* <DEDUP_REMOVED lines=10> */
.L_x_2472:
[----:B------:R-:W-:Y:S05]  /*f140*/  BRA `(.L_x_2473) ;  /* 0xffffffc800287947 */ /* 0x000fea000383ffff */
.L_x_2422:
[----:B0-----:R0:W1:Y:S02]  /*f150*/  SYNCS.PHASECHK.TRANS64.TRYWAIT P0, [R7+URZ+0x28840], R2 ;  /* 0x02884002070075a7 */ /* 0x001064000800017f */
[----:B-1----:R-:W-:Y:S05]  /*f160*/  @!P0 NANOSLEEP.SYNCS 0x989680 ;  /* 0x009896800000895d */ /* 0x002fea0003900000 */
[----:B------:R-:W1:Y:S02]  /*f170*/  @!P0 SYNCS.PHASECHK.TRANS64 P0, [R7+URZ+0x28840], R2 ;  /* 0x02884002070085a7 */ /* 0x000e64000800007f */
[----:B-1----:R-:W-:Y:S05]  /*f180*/  @!P0 BRA `(.L_x_2422) ;  /* 0xfffffffc00f08947 */ /* 0x002fea000383ffff */
[----:B------:R-:W-:Y:S05]  /*f190*/  BRA `(.L_x_2474) ;  /* 0xffffffcc00207947 */ /* 0x000fea000383ffff */
.L_x_2423:
        /* <DEDUP_REMOVED lines=8> */
.L_x_2476:
[----:B------:R-:W-:Y:S05]  /*f220*/  BSYNC B0 ;  /* 0x0000000000007941 */ /* 0x000fea0003800000 */
.L_x_2475:
[----:B------:R-:W-:Y:S01]  /*f230*/  IMAD.MOV.U32 R13, RZ, RZ, R4 ;  /* 0x000000ffff0d7224 */ /* 0x000fe200078e0004 */
[----:B------:R-:W-:Y:S01]  /*f240*/  @P0 LEA R9, R5, R16, 0x1 ;  /* 0x0000001005090211 */ /* 0x000fe200078e08ff */
[----:B------:R-:W-:Y:S02]  /*f250*/  IMAD.MOV.U32 R12, RZ, RZ, RZ ;  /* 0x000000ffff0c7224 */ /* 0x000fe400078e00ff */
[----:B------:R-:W-:Y:S02]  /*f260*/  IMAD.MOV.U32 R11, RZ, RZ, 0x181f ;  /* 0x0000181fff0b7424 */ /* 0x000fe400078e00ff */
[----:B------:R-:W-:Y:S02]  /*f270*/  IMAD.MOV.U32 R15, RZ, RZ, -0x1 ;  /* 0xffffffffff0f7424 */ /* 0x000fe400078e00ff */
[----:B------:R-:W-:-:S07]  /*f280*/  IMAD.MOV.U32 R2, RZ, RZ, R14 ;  /* 0x000000ffff027224 */ /* 0x000fce00078e000e */
[----:B------:R-:W-:Y:S05]  /*f290*/  WARPSYNC.COLLECTIVE R15, `(.L_x_2477) ;  /* 0x000000000f087348 */ /* 0x000fea0003c00000 */
[----:B------:R0:W1:Y:S02]  /*f2a0*/  SHFL.IDX P6, R14, R13, R12, R11 ;  /* 0x0000000c0d0e7389 */ /* 0x00006400000c000b */
[----:B01----:R-:W-:Y:S01]  /*f2b0*/  ENDCOLLECTIVE ;  /* 0x000000000000791b */ /* 0x003fe20003800000 */
.L_x_2477:
        /* <DEDUP_REMOVED lines=8> */
.L_x_2478:
        /* <DEDUP_REMOVED lines=12> */
.L_x_2479:
[----:B------:R-:W-:Y:S02]  /*f400*/  IMAD.MOV.U32 R13, RZ, RZ, R0 ;  /* 0x000000ffff0d7224 */ /* 0x000fe400078e0000 */
[----:B------:R-:W-:Y:S01]  /*f410*/  IMAD.MOV.U32 R12, RZ, RZ, 0x2 ;  /* 0x00000002ff0c7424 */ /* 0x000fe200078e00ff */
[----:B------:R-:W-:-:S05]  /*f420*/  @P0 LEA R14, P1, R35, R14, 0x1 ;  /* 0x0000000e230e0211 */ /* 0x000fca00078208ff */
[----:B------:R-:W-:-:S08]  /*f430*/  @P0 IMAD.MOV.U32 R2, RZ, RZ, R14 ;  /* 0x000000ffff020224 */ /* 0x000fd000078e000e */
[----:B------:R-:W-:Y:S05]  /*f440*/  WARPSYNC.COLLECTIVE R15, `(.L_x_2480) ;  /* 0x000000000f087348 */ /* 0x000fea0003c00000 */
[----:B------:R0:W1:Y:S02]  /*f450*/  SHFL.IDX P6, R14, R13, R12, R11 ;  /* 0x0000000c0d0e7389 */ /* 0x00006400000c000b */
[----:B01----:R-:W-:Y:S01]  /*f460*/  ENDCOLLECTIVE ;  /* 0x000000000000791b */ /* 0x003fe20003800000 */
.L_x_2480:
        /* <DEDUP_REMOVED lines=13> */
.L_x_2481:
[----:B------:R-:W-:Y:S01]  /*f540*/  @P0 IMAD R21, R5, 0x2, R16 ;  /* 0x0000000205150824 */ /* 0x000fe200078e0210 */
[----:B------:R-:W-:Y:S01]  /*f550*/  MOV R13, R0 ;  /* 0x00000000000d7202 */ /* 0x000fe20000000f00 */
[----:B------:R-:W-:Y:S01]  /*f560*/  IMAD.MOV.U32 R12, RZ, RZ, 0x3 ;  /* 0x00000003ff0c7424 */ /* 0x000fe200078e00ff */
[----:B------:R-:W-:-:S05]  /*f570*/  @P0 LEA R14, P1, R35, R14, 0x1 ;  /* 0x0000000e230e0211 */ /* 0x000fca00078208ff */
[----:B------:R-:W-:-:S08]  /*f580*/  @P0 IMAD.MOV.U32 R2, RZ, RZ, R14 ;  /* 0x000000ffff020224 */ /* 0x000fd000078e000e */
[----:B------:R-:W-:Y:S05]  /*f590*/  WARPSYNC.COLLECTIVE R15, `(.L_x_2482) ;  /* 0x000000000f087348 */ /* 0x000fea0003c00000 */
[----:B------:R0:W1:Y:S02]  /*f5a0*/  SHFL.IDX P6, R14, R13, R12, R11 ;  /* 0x0000000c0d0e7389 */ /* 0x00006400000c000b */
[----:B01----:R-:W-:Y:S01]  /*f5b0*/  ENDCOLLECTIVE ;  /* 0x000000000000791b */ /* 0x003fe20003800000 */
.L_x_2482:
        /* <DEDUP_REMOVED lines=13> */
.L_x_2483:
        /* <DEDUP_REMOVED lines=8> */
.L_x_2484:
        /* <DEDUP_REMOVED lines=13> */
.L_x_2485:
        /* <DEDUP_REMOVED lines=8> */
.L_x_2486:
        /* <DEDUP_REMOVED lines=13> */
.L_x_2487:
        /* <DEDUP_REMOVED lines=8> */
.L_x_2488:
        /* <DEDUP_REMOVED lines=13> */
.L_x_2489:
        /* <DEDUP_REMOVED lines=8> */
.L_x_2490:
        /* <DEDUP_REMOVED lines=12> */
.L_x_2491:
[----:B------:R-:W-:Y:S05]  /*fbc0*/  BRA `(.L_x_2492) ;  /* 0xffffffc800147947 */ /* 0x000fea000383ffff */
.L_x_2428:
[----:B------:R-:W-:Y:S01]  /*fbd0*/  MOV R13, R4 ;  /* 0x00000004000d7202 */ /* 0x000fe20000000f00 */
[----:B------:R-:W-:Y:S02]  /*fbe0*/  IMAD.MOV.U32 R12, RZ, RZ, RZ ;  /* 0x000000ffff0c7224 */ /* 0x000fe400078e00ff */
[----:B------:R-:W-:Y:S02]  /*fbf0*/  IMAD.MOV.U32 R11, RZ, RZ, 0x181f ;  /* 0x0000181fff0b7424 */ /* 0x000fe400078e00ff */
[----:B------:R-:W-:Y:S02]  /*fc00*/  IMAD.MOV.U32 R15, RZ, RZ, -0x1 ;  /* 0xffffffffff0f7424 */ /* 0x000fe400078e00ff */
[----:B------:R-:W-:-:S07]  /*fc10*/  IMAD.U32 R6, RZ, RZ, UR43 ;  /* 0x0000002bff067e24 */ /* 0x000fce000f8e00ff */
[----:B------:R-:W-:Y:S05]  /*fc20*/  WARPSYNC.COLLECTIVE R15, `(.L_x_2493) ;  /* 0x000000000f087348 */ /* 0x000fea0003c00000 */
[----:B------:R0:W1:Y:S02]  /*fc30*/  SHFL.IDX P6, R14, R13, R12, R11 ;  /* 0x0000000c0d0e7389 */ /* 0x00006400000c000b */
[----:B01----:R-:W-:Y:S01]  /*fc40*/  ENDCOLLECTIVE ;  /* 0x000000000000791b */ /* 0x003fe20003800000 */
.L_x_2493:
[----:B------:R-:W-:-:S04]  /*fc50*/  IMAD R5, R6, 0x80, R37 ;  /* 0x0000008006057824 */ /* 0x000fc800078e0225 */
[C---:B------:R-:W-:Y:S01]  /*fc60*/  VIADD R6, R5.reuse, 0x10 ;  /* 0x0000001005067836 */ /* 0x040fe20000000000 */
[----:B------:R-:W-:Y:S01]  /*fc70*/  ISETP.GE.AND P0, PT, R5, UR38, PT ;  /* 0x0000002605007c0c */ /* 0x000fe2000bf06270 */
[----:B------:R-:W-:Y:S02]  /*fc80*/  IMAD.MOV.U32 R13, RZ, RZ, R0 ;  /* 0x000000ffff0d7224 */ /* 0x000fe400078e0000 */
[----:B------:R-:W-:-:S10]  /*fc90*/  IMAD.MOV.U32 R2, RZ, RZ, R14 ;  /* 0x000000ffff027224 */ /* 0x000fd400078e000e */
[----:B------:R-:W-:Y:S05]  /*fca0*/  WARPSYNC.COLLECTIVE R15, `(.L_x_2494) ;  /* 0x000000000f087348 */ /* 0x000fea0003c00000 */
[----:B------:R0:W1:Y:S02]  /*fcb0*/  SHFL.IDX P6, R14, R13, R12, R11 ;  /* 0x0000000c0d0e7389 */ /* 0x00006400000c000b */
[----:B01----:R-:W-:Y:S01]  /*fcc0*/  ENDCOLLECTIVE ;  /* 0x000000000000791b */ /* 0x003fe20003800000 */
.L_x_2494:
        /* <DEDUP_REMOVED lines=8> */
.L_x_2495:
        /* <DEDUP_REMOVED lines=11> */
.L_x_2496:
[----:B------:R-:W-:Y:S02]  /*fe00*/  IMAD.MOV.U32 R13, RZ, RZ, R4 ;  /* 0x000000ffff0d7224 */ /* 0x000fe400078e0004 */
[----:B------:R-:W-:Y:S01]  /*fe10*/  IMAD.MOV.U32 R12, RZ, RZ, 0x2 ;  /* 0x00000002ff0c7424 */ /* 0x000fe200078e00ff */
[----:B------:R-:W-:-:S05]  /*fe20*/  @!P0 LEA R14, P1, R35, R14, 0x1 ;  /* 0x0000000e230e8211 */ /* 0x000fca00078208ff */
[----:B------:R-:W-:-:S08]  /*fe30*/  @!P0 IMAD.MOV.U32 R2, RZ, RZ, R14 ;  /* 0x000000ffff028224 */ /* 0x000fd000078e000e */
[----:B------:R-:W-:Y:S05]  /*fe40*/  WARPSYNC.COLLECTIVE R15, `(.L_x_2497) ;  /* 0x000000000f087348 */ /* 0x000fea0003c00000 */
[----:B------:R0:W1:Y:S02]  /*fe50*/  SHFL.IDX P6, R14, R13, R12, R11 ;  /* 0x0000000c0d0e7389 */ /* 0x00006400000c000b */
[----:B01----:R-:W-:Y:S01]  /*fe60*/  ENDCOLLECTIVE ;  /* 0x000000000000791b */ /* 0x003fe20003800000 */
.L_x_2497:
        /* <DEDUP_REMOVED lines=14> */
.L_x_2498:
[----:B------:R-:W-:Y:S02]  /*ff50*/  IMAD.MOV.U32 R13, RZ, RZ, R4 ;  /* 0x000000ffff0d7224 */ /* 0x000fe400078e0004 */
[----:B------:R-:W-:Y:S01]  /*ff60*/  IMAD.MOV.U32 R12, RZ, RZ, 0x3 ;  /* 0x00000003ff0c7424 */ /* 0x000fe200078e00ff */
[----:B------:R-:W-:-:S05]  /*ff70*/  @!P0 LEA R14, P1, R35, R14, 0x1 ;  /* 0x0000000e230e8211 */ /* 0x000fca00078208ff */
[----:B------:R-:W-:-:S08]  /*ff80*/  @!P0 IMAD.MOV.U32 R2, RZ, RZ, R14 ;  /* 0x000000ffff028224 */ /* 0x000fd000078e000e */
[----:B------:R-:W-:Y:S05]  /*ff90*/  WARPSYNC.COLLECTIVE R15, `(.L_x_2499) ;  /* 0x000000000f087348 */ /* 0x000fea0003c00000 */
[----:B------:R0:W1:Y:S02]  /*ffa0*/  SHFL.IDX P6, R14, R13, R12, R11 ;  /* 0x0000000c0d0e7389 */ /* 0x00006400000c000b */
[----:B01----:R-:W-:Y:S01]  /*ffb0*/  ENDCOLLECTIVE ;  /* 0x000000000000791b */ /* 0x003fe20003800000 */
.L_x_2499:
        /* <DEDUP_REMOVED lines=14> */
.L_x_2500:
[----:B------:R-:W-:Y:S01]  /*100a0*/  IMAD.MOV.U32 R13, RZ, RZ, R4 ;  /* 0x000000ffff0d7224 */ /* 0x000fe200078e0004 */
[----:B------:R-:W-:Y:S02]  /*100b0*/  MOV R12, 0x4 ;  /* 0x00000004000c7802 */ /* 0x000fe40000000f00 */
[----:B------:R-:W-:-:S05]  /*100c0*/  @!P0 LEA R14, P1, R35, R14, 0x1 ;  /* 0x0000000e230e8211 */ /* 0x000fca00078208ff */
[----:B------:R-:W-:-:S08]  /*100d0*/  @!P0 IMAD.MOV.U32 R2, RZ, RZ, R14 ;  /* 0x000000ffff028224 */ /* 0x000fd000078e000e */
[----:B------:R-:W-:Y:S05]  /*100e0*/  WARPSYNC.COLLECTIVE R15, `(.L_x_2501) ;  /* 0x000000000f087348 */ /* 0x000fea0003c00000 */
[----:B------:R0:W1:Y:S02]  /*100f0*/  SHFL.IDX P6, R14, R13, R12, R11 ;  /* 0x0000000c0d0e7389 */ /* 0x00006400000c000b */
[----:B01----:R-:W-:Y:S01]  /*10100*/  ENDCOLLECTIVE ;  /* 0x000000000000791b */ /* 0x003fe20003800000 */
.L_x_2501:
        /* <DEDUP_REMOVED lines=14> */
.L_x_2502:
[----:B------:R-:W-:Y:S02]  /*101f0*/  IMAD.MOV.U32 R13, RZ, RZ, R4 ;  /* 0x000000ffff0d7224 */ /* 0x000fe400078e0004 */
[----:B------:R-:W-:Y:S01]  /*10200*/  IMAD.MOV.U32 R12, RZ, RZ, 0x5 ;  /* 0x00000005ff0c7424 */ /* 0x000fe200078e00ff */
[----:B------:R-:W-:-:S05]  /*10210*/  @!P0 LEA R14, P1, R35, R14, 0x1 ;  /* 0x0000000e230e8211 */ /* 0x000fca00078208ff */
[----:B------:R-:W-:-:S08]  /*10220*/  @!P0 IMAD.MOV.U32 R2, RZ, RZ, R14 ;  /* 0x000000ffff028224 */ /* 0x000fd000078e000e */
[----:B------:R-:W-:Y:S05]  /*10230*/  WARPSYNC.COLLECTIVE R15, `(.L_x_2503) ;  /* 0x000000000f087348 */ /* 0x000fea0003c00000 */
[----:B------:R0:W1:Y:S02]  /*10240*/  SHFL.IDX P6, R14, R13, R12, R11 ;  /* 0x0000000c0d0e7389 */ /* 0x00006400000c000b */
[----:B01----:R-:W-:Y:S01]  /*10250*/  ENDCOLLECTIVE ;  /* 0x000000000000791b */ /* 0x003fe20003800000 */
.L_x_2503:
        /* <DEDUP_REMOVED lines=14> */
.L_x_2504:
[----:B------:R-:W-:Y:S02]  /*10340*/  IMAD.MOV.U32 R13, RZ, RZ, R4 ;  /* 0x000000ffff0d7224 */ /* 0x000fe400078e0004 */
[----:B------:R-:W-:Y:S01]  /*10350*/  IMAD.MOV.U32 R12, RZ, RZ, 0x6 ;  /* 0x00000006ff0c7424 */ /* 0x000fe200078e00ff */
[----:B------:R-:W-:-:S05]  /*10360*/  @!P0 LEA R14, P1, R35, R14, 0x1 ;  /* 0x0000000e230e8211 */ /* 0x000fca00078208ff */
[----:B------:R-:W-:-:S08]  /*10370*/  @!P0 IMAD.MOV.U32 R2, RZ, RZ, R14 ;  /* 0x000000ffff028224 */ /* 0x000fd000078e000e */
[----:B------:R-:W-:Y:S05]  /*10380*/  WARPSYNC.COLLECTIVE R15, `(.L_x_2505) ;  /* 0x000000000f087348 */ /* 0x000fea0003c00000 */
[----:B------:R0:W1:Y:S02]  /*10390*/  SHFL.IDX P6, R14, R13, R12, R11 ;  /* 0x0000000c0d0e7389 */ /* 0x00006400000c000b */
[----:B01----:R-:W-:Y:S01]  /*103a0*/  ENDCOLLECTIVE ;  /* 0x000000000000791b */ /* 0x003fe20003800000 */
.L_x_2505:
[----:B------:R-:W-:Y:S02]  /*103b0*/  @!P0 IMAD.X R7, RZ, RZ, R6, P1 ;  /* 0x000000ffff078224 */ /* 0x000fe400008e0606 */
[----:B------:R-:W-:Y:S02]  /*103c0*/  VIADD R6, R5, 0x60 ;  /* 0x0000006005067836 */ /* 0x000fe40000000000 */
[----:B------:R-:W-:-:S05]  /*103d0*/  @!P0 IMAD.MOV.U32 R3, RZ, RZ, R7 ;  /* 0x000000ffff038224 */ /* 0x000fca00078e0007 */
[----:B------:R-:W-:Y:S01]  /*103e0*/  @!PT LDS RZ, [RZ] ;  /* 0x00000000fffff984 */ /* 0x000fe20000000800 */
[----:B------:R-:W-:Y:S01]  /*103f0*/  @!PT LDS RZ, [RZ] ;  /* 0x00000000fffff984 */ /* 0x000fe20000000800 */
[----:B------:R-:W-:Y:S01]  /*10400*/  @!PT LDS RZ, [RZ] ;  /* 0x00000000fffff984 */ /* 0x000fe20000000800 */
[----:B------:R0:W-:Y:S01]  /*10410*/  @!P0 LDGSTS.E.BYPASS.LTC128B.128 [R33+0x12c00], desc[UR50][R2.64], !P4 ;  /* 0x12c0000002218fae */ /* 0x0001e2000e101d72 */
[----:B------:R-:W-:-:S03]  /*10420*/  MOV R13, R0 ;  /* 0x00000000000d7202 */ /* 0x000fc60000000f00 */
[----:B------:R0:W-:Y:S01]  /*10430*/  @!P0 LDGSTS.E.BYPASS.LTC128B.128 [R33+0x16c00], desc[UR50][R2.64+0x80], !P5 ;  /* 0x16c0008002218fae */ /* 0x0001e2000e901d72 */
[----:B------:R-:W-:Y:S01]  /*10440*/  ISETP.GE.AND P0, PT, R6, UR38, PT ;  /* 0x0000002606007c0c */ /* 0x000fe2000bf06270 */
[----:B------:R-:W-:-:S12]  /*10450*/  IMAD.MOV.U32 R6, RZ, RZ, R14 ;  /* 0x000000ffff067224 */ /* 0x000fd800078e000e */
[----:B0-----:R-:W-:Y:S05]  /*10460*/  WARPSYNC.COLLECTIVE R15, `(.L_x_2506) ;  /* 0x000000000f087348 */ /* 0x001fea0003c00000 */
[----:B------:R1:W2:Y:S02]  /*10470*/  SHFL.IDX P6, R14, R13, R12, R11 ;  /* 0x0000000c0d0e7389 */ /* 0x0002a400000c000b */
[----:B012---:R-:W-:Y:S01]  /*10480*/  ENDCOLLECTIVE ;  /* 0x000000000000791b */ /* 0x007fe20003800000 */
.L_x_2506:
[----:B------:R-:W-:Y:S02]  /*10490*/  IMAD.MOV.U32 R13, RZ, RZ, R4 ;  /* 0x000000ffff0d7224 */ /* 0x000fe400078e0004 */
[----:B------:R-:W-:Y:S01]  /*104a0*/  IMAD.MOV.U32 R12, RZ, RZ, 0x7 ;  /* 0x00000007ff0c7424 */ /* 0x000fe200078e00ff */
[----:B------:R-:W-:-:S05]  /*104b0*/  @!P0 LEA R14, P1, R35, R14, 0x1 ;  /* 0x0000000e230e8211 */ /* 0x000fca00078208ff */
[----:B------:R-:W-:-:S08]  /*104c0*/  @!P0 IMAD.MOV.U32 R2, RZ, RZ, R14 ;  /* 0x000000ffff028224 */ /* 0x000fd000078e000e */
[----:B------:R-:W-:Y:S05]  /*104d0*/  WARPSYNC.COLLECTIVE R15, `(.L_x_2507) ;  /* 0x000000000f087348 */ /* 0x000fea0003c00000 */
[----:B------:R0:W1:Y:S02]  /*104e0*/  SHFL.IDX P6, R14, R13, R12, R11 ;  /* 0x0000000c0d0e7389 */ /* 0x00006400000c000b */
[----:B01----:R-:W-:Y:S01]  /*104f0*/  ENDCOLLECTIVE ;  /* 0x000000000000791b */ /* 0x003fe20003800000 */
.L_x_2507:
        /* <DEDUP_REMOVED lines=12> */
.L_x_2508:
[----:B------:R-:W-:Y:S05]  /*105c0*/  BRA `(.L_x_2509) ;  /* 0xffffffc800387947 */ /* 0x000fea000383ffff */
.L_x_2431:
[----:B0-----:R0:W1:Y:S02]  /*105d0*/  SYNCS.PHASECHK.TRANS64.TRYWAIT P0, [R16+URZ+0x28820], R3 ;  /* 0x02882003100075a7 */ /* 0x001064000800017f */
[----:B-1----:R-:W-:Y:S05]  /*105e0*/  @!P0 NANOSLEEP.SYNCS 0x989680 ;  /* 0x009896800000895d */ /* 0x002fea0003900000 */
[----:B------:R-:W1:Y:S02]  /*105f0*/  @!P0 SYNCS.PHASECHK.TRANS64 P0, [R16+URZ+0x28820], R3 ;  /* 0x02882003100085a7 */ /* 0x000e64000800007f */
[----:B-1----:R-:W-:Y:S05]  /*10600*/  @!P0 BRA `(.L_x_2431) ;  /* 0xfffffffc00f08947 */ /* 0x002fea000383ffff */
[----:B------:R-:W-:Y:S05]  /*10610*/  BRA `(.L_x_2510) ;  /* 0xffffffc800907947 */ /* 0x000fea000383ffff */
.L_x_2435:
[----:B0-----:R0:W1:Y:S02]  /*10620*/  SYNCS.PHASECHK.TRANS64.TRYWAIT P0, [R6+URZ+0x28840], R3 ;  /* 0x02884003060075a7 */ /* 0x001064000800017f */
[----:B-1----:R-:W-:Y:S05]  /*10630*/  @!P0 NANOSLEEP.SYNCS 0x989680 ;  /* 0x009896800000895d */ /* 0x002fea0003900000 */
[----:B------:R-:W1:Y:S02]  /*10640*/  @!P0 SYNCS.PHASECHK.TRANS64 P0, [R6+URZ+0x28840], R3 ;  /* 0x02884003060085a7 */ /* 0x000e64000800007f */
[----:B-1----:R-:W-:Y:S05]  /*10650*/  @!P0 BRA `(.L_x_2435) ;  /* 0xfffffffc00f08947 */ /* 0x002fea000383ffff */
[----:B------:R-:W-:Y:S05]  /*10660*/  BRA `(.L_x_2511) ;  /* 0xffffffcc00507947 */ /* 0x000fea000383ffff */
.L_x_2436:
        /* <DEDUP_REMOVED lines=8> */
.L_x_2513:
[----:B------:R-:W-:Y:S05]  /*106f0*/  BSYNC B1 ;  /* 0x0000000000017941 */ /* 0x000fea0003800000 */
.L_x_2512:
        /* <DEDUP_REMOVED lines=10> */
.L_x_2514:
[----:B------:R-:W-:Y:S02]  /*107a0*/  IMAD.MOV.U32 R13, RZ, RZ, R9 ;  /* 0x000000ffff0d7224 */ /* 0x000fe400078e0009 */
[----:B------:R-:W-:Y:S02]  /*107b0*/  IMAD.MOV.U32 R12, RZ, RZ, 0x1 ;  /* 0x00000001ff0c7424 */ /* 0x000fe400078e00ff */
[----:B------:R-:W-:-:S07]  /*107c0*/  IMAD.MOV.U32 R2, RZ, RZ, R14 ;  /* 0x000000ffff027224 */ /* 0x000fce00078e000e */
[----:B------:R-:W-:Y:S05]  /*107d0*/  WARPSYNC.COLLECTIVE R15, `(.L_x_2515) ;  /* 0x000000000f087348 */ /* 0x000fea0003c00000 */
[----:B------:R0:W1:Y:S02]  /*107e0*/  SHFL.IDX P6, R14, R13, R12, R11 ;  /* 0x0000000c0d0e7389 */ /* 0x00006400000c000b */
[----:B01----:R-:W-:Y:S01]  /*107f0*/  ENDCOLLECTIVE ;  /* 0x000000000000791b */ /* 0x003fe20003800000 */
.L_x_2515:
        /* <DEDUP_REMOVED lines=12> */
.L_x_2516:
[----:B------:R-:W-:Y:S02]  /*108c0*/  IMAD.MOV.U32 R13, RZ, RZ, R9 ;  /* 0x000000ffff0d7224 */ /* 0x000fe400078e0009 */
[----:B------:R-:W-:Y:S02]  /*108d0*/  IMAD.MOV.U32 R12, RZ, RZ, 0x2 ;  /* 0x00000002ff0c7424 */ /* 0x000fe400078e00ff */
[----:B------:R-:W-:-:S07]  /*108e0*/  IMAD.MOV.U32 R2, RZ, RZ, R14 ;  /* 0x000000ffff027224 */ /* 0x000fce00078e000e */
[----:B------:R-:W-:Y:S05]  /*108f0*/  WARPSYNC.COLLECTIVE R15, `(.L_x_2517) ;  /* 0x000000000f087348 */ /* 0x000fea0003c00000 */
[----:B------:R0:W1:Y:S02]  /*10900*/  SHFL.IDX P6, R14, R13, R12, R11 ;  /* 0x0000000c0d0e7389 */ /* 0x00006400000c000b */
[----:B01----:R-:W-:Y:S01]  /*10910*/  ENDCOLLECTIVE ;  /* 0x000000000000791b */ /* 0x003fe20003800000 */
.L_x_2517:
        /* <DEDUP_REMOVED lines=12> */
.L_x_2518:
[----:B------:R-:W-:Y:S02]  /*109e0*/  IMAD.MOV.U32 R13, RZ, RZ, R9 ;  /* 0x000000ffff0d7224 */ /* 0x000fe400078e0009 */
[----:B------:R-:W-:Y:S02]  /*109f0*/  IMAD.MOV.U32 R12, RZ, RZ, 0x3 ;  /* 0x00000003ff0c7424 */ /* 0x000fe400078e00ff */
[----:B------:R-:W-:-:S07]  /*10a00*/  IMAD.MOV.U32 R2, RZ, RZ, R14 ;  /* 0x000000ffff027224 */ /* 0x000fce00078e000e */
[----:B------:R-:W-:Y:S05]  /*10a10*/  WARPSYNC.COLLECTIVE R15, `(.L_x_2519) ;  /* 0x000000000f087348 */ /* 0x000fea0003c00000 */
[----:B------:R0:W1:Y:S02]  /*10a20*/  SHFL.IDX P6, R14, R13, R12, R11 ;  /* 0x0000000c0d0e7389 */ /* 0x00006400000c000b */
[----:B01----:R-:W-:Y:S01]  /*10a30*/  ENDCOLLECTIVE ;  /* 0x000000000000791b */ /* 0x003fe20003800000 */
.L_x_2519:
        /* <DEDUP_REMOVED lines=12> */
.L_x_2520:
[----:B------:R-:W-:Y:S02]  /*10b00*/  IMAD.MOV.U32 R13, RZ, RZ, R9 ;  /* 0x000000ffff0d7224 */ /* 0x000fe400078e0009 */
[----:B------:R-:W-:Y:S02]  /*10b10*/  IMAD.MOV.U32 R12, RZ, RZ, 0x4 ;  /* 0x00000004ff0c7424 */ /* 0x000fe400078e00ff */
[----:B------:R-:W-:-:S07]  /*10b20*/  IMAD.MOV.U32 R2, RZ, RZ, R14 ;  /* 0x000000ffff027224 */ /* 0x000fce00078e000e */
[----:B------:R-:W-:Y:S05]  /*10b30*/  WARPSYNC.COLLECTIVE R15, `(.L_x_2521) ;  /* 0x000000000f087348 */ /* 0x000fea0003c00000 */
[----:B------:R0:W1:Y:S02]  /*10b40*/  SHFL.IDX P6, R14, R13, R12, R11 ;  /* 0x0000000c0d0e7389 */ /* 0x00006400000c000b */
[----:B01----:R-:W-:Y:S01]  /*10b50*/  ENDCOLLECTIVE ;  /* 0x000000000000791b */ /* 0x003fe20003800000 */
.L_x_2521:
        /* <DEDUP_REMOVED lines=12> */
.L_x_2522:
[----:B------:R-:W-:Y:S02]  /*10c20*/  IMAD.MOV.U32 R13, RZ, RZ, R9 ;  /* 0x000000ffff0d7224 */ /* 0x000fe400078e0009 */
[----:B------:R-:W-:Y:S02]  /*10c30*/  IMAD.MOV.U32 R12, RZ, RZ, 0x5 ;  /* 0x00000005ff0c7424 */ /* 0x000fe400078e00ff */
[----:B------:R-:W-:-:S07]  /*10c40*/  IMAD.MOV.U32 R2, RZ, RZ, R14 ;  /* 0x000000ffff027224 */ /* 0x000fce00078e000e */
[----:B------:R-:W-:Y:S05]  /*10c50*/  WARPSYNC.COLLECTIVE R15, `(.L_x_2523) ;  /* 0x000000000f087348 */ /* 0x000fea0003c00000 */
[----:B------:R0:W1:Y:S02]  /*10c60*/  SHFL.IDX P6, R14, R13, R12, R11 ;  /* 0x0000000c0d0e7389 */ /* 0x00006400000c000b */
[----:B01----:R-:W-:Y:S01]  /*10c70*/  ENDCOLLECTIVE ;  /* 0x000000000000791b */ /* 0x003fe20003800000 */
.L_x_2523:
        /* <DEDUP_REMOVED lines=12> */
.L_x_2524:
[----:B------:R-:W-:Y:S02]  /*10d40*/  IMAD.MOV.U32 R13, RZ, RZ, R9 ;  /* 0x000000ffff0d7224 */ /* 0x000fe400078e0009 */
[----:B------:R-:W-:Y:S02]  /*10d50*/  IMAD.MOV.U32 R12, RZ, RZ, 0x6 ;  /* 0x00000006ff0c7424 */ /* 0x000fe400078e00ff */
[----:B------:R-:W-:-:S07]  /*10d60*/  IMAD.MOV.U32 R2, RZ, RZ, R14 ;  /* 0x000000ffff027224 */ /* 0x000fce00078e000e */
[----:B------:R-:W-:Y:S05]  /*10d70*/  WARPSYNC.COLLECTIVE R15, `(.L_x_2525) ;  /* 0x000000000f087348 */ /* 0x000fea0003c00000 */
[----:B------:R0:W1:Y:S02]  /*10d80*/  SHFL.IDX P6, R14, R13, R12, R11 ;  /* 0x0000000c0d0e7389 */ /* 0x00006400000c000b */
[----:B01----:R-:W-:Y:S01]  /*10d90*/  ENDCOLLECTIVE ;  /* 0x000000000000791b */ /* 0x003fe20003800000 */
.L_x_2525:
        /* <DEDUP_REMOVED lines=12> */
.L_x_2526:
[----:B------:R-:W-:Y:S02]  /*10e60*/  IMAD.MOV.U32 R13, RZ, RZ, R9 ;  /* 0x000000ffff0d7224 */ /* 0x000fe400078e0009 */
[----:B------:R-:W-:Y:S02]  /*10e70*/  IMAD.MOV.U32 R12, RZ, RZ, 0x7 ;  /* 0x00000007ff0c7424 */ /* 0x000fe400078e00ff */
[----:B------:R-:W-:-:S07]  /*10e80*/  IMAD.MOV.U32 R2, RZ, RZ, R14 ;  /* 0x000000ffff027224 */ /* 0x000fce00078e000e */
[----:B------:R-:W-:Y:S05]  /*10e90*/  WARPSYNC.COLLECTIVE R15, `(.L_x_2527) ;  /* 0x000000000f087348 */ /* 0x000fea0003c00000 */
[----:B------:R0:W1:Y:S02]  /*10ea0*/  SHFL.IDX P6, R14, R13, R12, R11 ;  /* 0x0000000c0d0e7389 */ /* 0x00006400000c000b */
[----:B01----:R-:W-:Y:S01]  /*10eb0*/  ENDCOLLECTIVE ;  /* 0x000000000000791b */ /* 0x003fe20003800000 */
.L_x_2527:
        /* <DEDUP_REMOVED lines=12> */
.L_x_2528:
[----:B------:R-:W-:Y:S05]  /*10f80*/  BRA `(.L_x_2529) ;  /* 0xffffffc800247947 */ /* 0x000fea000383ffff */
.L_x_2441:
[----:B0-----:R0:W1:Y:S02]  /*10f90*/  SYNCS.PHASECHK.TRANS64.TRYWAIT P0, [R6+URZ+0x28860], R3 ;  /* 0x02886003060075a7 */ /* 0x001064000800017f */
[----:B-1----:R-:W-:Y:S05]  /*10fa0*/  @!P0 NANOSLEEP.SYNCS 0x989680 ;  /* 0x009896800000895d */ /* 0x002fea0003900000 */
[----:B------:R-:W1:Y:S02]  /*10fb0*/  @!P0 SYNCS.PHASECHK.TRANS64 P0, [R6+URZ+0x28860], R3 ;  /* 0x02886003060085a7 */ /* 0x000e64000800007f */
[----:B-1----:R-:W-:Y:S05]  /*10fc0*/  @!P0 BRA `(.L_x_2441) ;  /* 0xfffffffc00f08947 */ /* 0x002fea000383ffff */
[----:B------:R-:W-:Y:S05]  /*10fd0*/  BRA `(.L_x_2530) ;  /* 0xffffffc800807947 */ /* 0x000fea000383ffff */
.L_x_2442:
        /* <DEDUP_REMOVED lines=8> */
.L_x_2532:
[----:B------:R-:W-:Y:S05]  /*11060*/  BSYNC B1 ;  /* 0x0000000000017941 */ /* 0x000fea0003800000 */
.L_x_2531:
        /* <DEDUP_REMOVED lines=9> */
.L_x_2533:
[----:B------:R-:W-:Y:S01]  /*11100*/  MOV R13, R18 ;  /* 0x00000012000d7202 */ /* 0x000fe20000000f00 */
[----:B------:R-:W-:Y:S01]  /*11110*/  IMAD.MOV.U32 R12, RZ, RZ, 0x1 ;  /* 0x00000001ff0c7424 */ /* 0x000fe200078e00ff */
[----:B------:R-:W-:-:S13]  /*11120*/  IADD3 R2, P0, R14, R5, RZ ;  /* 0x000000050e027210 */ /* 0x000fda0007f1e0ff */
[----:B------:R-:W-:Y:S05]  /*11130*/  WARPSYNC.COLLECTIVE R15, `(.L_x_2534) ;  /* 0x000000000f087348 */ /* 0x000fea0003c00000 */
[----:B------:R0:W1:Y:S02]  /*11140*/  SHFL.IDX P6, R14, R13, R12, R11 ;  /* 0x0000000c0d0e7389 */ /* 0x00006400000c000b */
[----:B01----:R-:W-:Y:S01]  /*11150*/  ENDCOLLECTIVE ;  /* 0x000000000000791b */ /* 0x003fe20003800000 */
.L_x_2534:
        /* <DEDUP_REMOVED lines=13> */
.L_x_2535:
[----:B------:R-:W-:Y:S02]  /*11230*/  IMAD.MOV.U32 R13, RZ, RZ, R18 ;  /* 0x000000ffff0d7224 */ /* 0x000fe400078e0012 */
[----:B------:R-:W-:Y:S01]  /*11240*/  IMAD.MOV.U32 R12, RZ, RZ, 0x2 ;  /* 0x00000002ff0c7424 */ /* 0x000fe200078e00ff */
[----:B------:R-:W-:-:S13]  /*11250*/  IADD3 R2, P0, R14, R5, RZ ;  /* 0x000000050e027210 */ /* 0x000fda0007f1e0ff */
[----:B------:R-:W-:Y:S05]  /*11260*/  WARPSYNC.COLLECTIVE R15, `(.L_x_2536) ;  /* 0x000000000f087348 */ /* 0x000fea0003c00000 */
[----:B------:R0:W1:Y:S02]  /*11270*/  SHFL.IDX P6, R14, R13, R12, R11 ;  /* 0x0000000c0d0e7389 */ /* 0x00006400000c000b */
[----:B01----:R-:W-:Y:S01]  /*11280*/  ENDCOLLECTIVE ;  /* 0x000000000000791b */ /* 0x003fe20003800000 */
.L_x_2536:
        /* <DEDUP_REMOVED lines=13> */
.L_x_2537:
[----:B------:R-:W-:Y:S02]  /*11360*/  IMAD.MOV.U32 R13, RZ, RZ, R18 ;  /* 0x000000ffff0d7224 */ /* 0x000fe400078e0012 */
[----:B------:R-:W-:Y:S01]  /*11370*/  IMAD.MOV.U32 R12, RZ, RZ, 0x3 ;  /* 0x00000003ff0c7424 */ /* 0x000fe200078e00ff */
[----:B------:R-:W-:-:S13]  /*11380*/  IADD3 R2, P0, R14, R5, RZ ;  /* 0x000000050e027210 */ /* 0x000fda0007f1e0ff */
[----:B------:R-:W-:Y:S05]  /*11390*/  WARPSYNC.COLLECTIVE R15, `(.L_x_2538) ;  /* 0x000000000f087348 */ /* 0x000fea0003c00000 */
[----:B------:R0:W1:Y:S02]  /*113a0*/  SHFL.IDX P6, R14, R13, R12, R11 ;  /* 0x0000000c0d0e7389 */ /* 0x00006400000c000b */
[----:B01----:R-:W-:Y:S01]  /*113b0*/  ENDCOLLECTIVE ;  /* 0x000000000000791b */ /* 0x003fe20003800000 */
.L_x_2538:
        /* <DEDUP_REMOVED lines=13> */
.L_x_2539:
[----:B------:R-:W-:Y:S02]  /*11490*/  IMAD.MOV.U32 R13, RZ, RZ, R18 ;  /* 0x000000ffff0d7224 */ /* 0x000fe400078e0012 */
[----:B------:R-:W-:Y:S01]  /*114a0*/  IMAD.MOV.U32 R12, RZ, RZ, 0x4 ;  /* 0x00000004ff0c7424 */ /* 0x000fe200078e00ff */
[----:B------:R-:W-:-:S13]  /*114b0*/  IADD3 R2, P0, R14, R5, RZ ;  /* 0x000000050e027210 */ /* 0x000fda0007f1e0ff */
[----:B------:R-:W-:Y:S05]  /*114c0*/  WARPSYNC.COLLECTIVE R15, `(.L_x_2540) ;  /* 0x000000000f087348 */ /* 0x000fea0003c00000 */
[----:B------:R0:W1:Y:S02]  /*114d0*/  SHFL.IDX P6, R14, R13, R12, R11 ;  /* 0x0000000c0d0e7389 */ /* 0x00006400000c000b */
[----:B01----:R-:W-:Y:S01]  /*114e0*/  ENDCOLLECTIVE ;  /* 0x000000000000791b */ /* 0x003fe20003800000 */
.L_x_2540:
        /* <DEDUP_REMOVED lines=13> */
.L_x_2541:
[----:B------:R-:W-:Y:S02]  /*115c0*/  IMAD.MOV.U32 R13, RZ, RZ, R18 ;  /* 0x000000ffff0d7224 */ /* 0x000fe400078e0012 */
[----:B------:R-:W-:Y:S01]  /*115d0*/  IMAD.MOV.U32 R12, RZ, RZ, 0x5 ;  /* 0x00000005ff0c7424 */ /* 0x000fe200078e00ff */
[----:B------:R-:W-:-:S13]  /*115e0*/  IADD3 R2, P0, R14, R5, RZ ;  /* 0x000000050e027210 */ /* 0x000fda0007f1e0ff */
[----:B------:R-:W-:Y:S05]  /*115f0*/  WARPSYNC.COLLECTIVE R15, `(.L_x_2542) ;  /* 0x000000000f087348 */ /* 0x000fea0003c00000 */
[----:B------:R0:W1:Y:S02]  /*11600*/  SHFL.IDX P6, R14, R13, R12, R11 ;  /* 0x0000000c0d0e7389 */ /* 0x00006400000c000b */
[----:B01----:R-:W-:Y:S01]  /*11610*/  ENDCOLLECTIVE ;  /* 0x000000000000791b */ /* 0x003fe20003800000 */
.L_x_2542:
        /* <DEDUP_REMOVED lines=13> */
.L_x_2543:
[----:B------:R-:W-:Y:S02]  /*116f0*/  IMAD.MOV.U32 R13, RZ, RZ, R18 ;  /* 0x000000ffff0d7224 */ /* 0x000fe400078e0012 */
[----:B------:R-:W-:Y:S01]  /*11700*/  IMAD.MOV.U32 R12, RZ, RZ, 0x6 ;  /* 0x00000006ff0c7424 */ /* 0x000fe200078e00ff */
[----:B------:R-:W-:-:S13]  /*11710*/  IADD3 R2, P0, R14, R5, RZ ;  /* 0x000000050e027210 */ /* 0x000fda0007f1e0ff */
[----:B------:R-:W-:Y:S05]  /*11720*/  WARPSYNC.COLLECTIVE R15, `(.L_x_2544) ;  /* 0x000000000f087348 */ /* 0x000fea0003c00000 */
[----:B------:R0:W1:Y:S02]  /*11730*/  SHFL.IDX P6, R14, R13, R12, R11 ;  /* 0x0000000c0d0e7389 */ /* 0x00006400000c000b */
[----:B01----:R-:W-:Y:S01]  /*11740*/  ENDCOLLECTIVE ;  /* 0x000000000000791b */ /* 0x003fe20003800000 */
.L_x_2544:
        /* <DEDUP_REMOVED lines=13> */
.L_x_2545:
[----:B------:R-:W-:Y:S02]  /*11820*/  IMAD.MOV.U32 R13, RZ, RZ, R18 ;  /* 0x000000ffff0d7224 */ /* 0x000fe400078e0012 */
[----:B------:R-:W-:Y:S01]  /*11830*/  IMAD.MOV.U32 R12, RZ, RZ, 0x7 ;  /* 0x00000007ff0c7424 */ /* 0x000fe200078e00ff */
[----:B------:R-:W-:-:S13]  /*11840*/  IADD3 R2, P0, R14, R5, RZ ;  /* 0x000000050e027210 */ /* 0x000fda0007f1e0ff */
[----:B------:R-:W-:Y:S05]  /*11850*/  WARPSYNC.COLLECTIVE R15, `(.L_x_2546) ;  /* 0x000000000f087348 */ /* 0x000fea0003c00000 */
[----:B------:R0:W1:Y:S02]  /*11860*/  SHFL.IDX P6, R14, R13, R12, R11 ;  /* 0x0000000c0d0e7389 */ /* 0x00006400000c000b */
[----:B01----:R-:W-:Y:S01]  /*11870*/  ENDCOLLECTIVE ;  /* 0x000000000000791b */ /* 0x003fe20003800000 */
.L_x_2546:
        /* <DEDUP_REMOVED lines=12> */
.L_x_2547:
[----:B------:R-:W-:Y:S01]  /*11940*/  @!PT LDS RZ, [RZ] ;  /* 0x00000000fffff984 */ /* 0x000fe20000000800 */
[----:B------:R-:W-:Y:S01]  /*11950*/  @!PT LDS RZ, [RZ] ;  /* 0x00000000fffff984 */ /* 0x000fe20000000800 */
[----:B------:R-:W-:Y:S01]  /*11960*/  @!PT LDS RZ, [RZ] ;  /* 0x00000000fffff984 */ /* 0x000fe20000000800 */
[----:B------:R0:W-:Y:S01]  /*11970*/  LDGSTS.E.BYPASS.LTC128B.128 [R7+0x7400], desc[UR50][R2.64+0x80], !P0 ;  /* 0x0740008002077fae */ /* 0x0001e2000c101d72 */
[----:B------:R-:W-:Y:S05]  /*11980*/  BRA `(.L_x_2548) ;  /* 0xffffffc400247947 */ /* 0x000fea000383ffff */
.L_x_2450:
[----:B0-----:R0:W1:Y:S02]  /*11990*/  SYNCS.PHASECHK.TRANS64.TRYWAIT P0, [R4+URZ+0x28860], R3 ;  /* 0x02886003040075a7 */ /* 0x001064000800017f */
[----:B-1----:R-:W-:Y:S05]  /*119a0*/  @!P0 NANOSLEEP.SYNCS 0x989680 ;  /* 0x009896800000895d */ /* 0x002fea0003900000 */
[----:B------:R-:W1:Y:S02]  /*119b0*/  @!P0 SYNCS.PHASECHK.TRANS64 P0, [R4+URZ+0x28860], R3 ;  /* 0x02886003040085a7 */ /* 0x000e64000800007f */
[----:B-1----:R-:W-:Y:S05]  /*119c0*/  @!P0 BRA `(.L_x_2450) ;  /* 0xfffffffc00f08947 */ /* 0x002fea000383ffff */
[----:B------:R-:W-:Y:S05]  /*119d0*/  BRA `(.L_x_2549) ;  /* 0xffffffc800447947 */ /* 0x000fea000383ffff */
.L_x_2451:
[----:B------:R-:W-:Y:S01]  /*119e0*/  BSSY B0, `(.L_x_2550) ;  /* 0x0000008000007945 */ /* 0x000fe20003800000 */
[----:B------:R-:W-:Y:S01]  /*119f0*/  IMAD.MOV.U32 R13, RZ, RZ, R18 ;  /* 0x000000ffff0d7224 */ /* 0x000fe200078e0012 */
[----:B------:R-:W-:Y:S01]  /*11a00*/  MOV R11, 0x181f ;  /* 0x0000181f000b7802 */ /* 0x000fe20000000f00 */
[----:B------:R-:W-:Y:S02]  /*11a10*/  IMAD.MOV.U32 R12, RZ, RZ, RZ ;  /* 0x000000ffff0c7224 */ /* 0x000fe400078e00ff */
[----:B------:R-:W-:-:S07]  /*11a20*/  IMAD.MOV.U32 R15, RZ, RZ, -0x1 ;  /* 0xffffffffff0f7424 */ /* 0x000fce00078e00ff */
[----:B0-----:R-:W-:Y:S05]  /*11a30*/  WARPSYNC.COLLECTIVE R15, `(.L_x_2551) ;  /* 0x000000000f087348 */ /* 0x001fea0003c00000 */
[----:B------:R1:W2:Y:S02]  /*11a40*/  SHFL.IDX P6, R14, R13, R12, R11 ;  /* 0x0000000c0d0e7389 */ /* 0x0002a400000c000b */
[----:B012---:R-:W-:Y:S01]  /*11a50*/  ENDCOLLECTIVE ;  /* 0x000000000000791b */ /* 0x007fe20003800000 */
.L_x_2551:
[----:B------:R-:W-:Y:S05]  /*11a60*/  BSYNC B0 ;  /* 0x0000000000007941 */ /* 0x000fea0003800000 */
.L_x_2550:
        /* <DEDUP_REMOVED lines=9> */
.L_x_2552:
[----:B------:R-:W-:Y:S02]  /*11b00*/  IMAD.MOV.U32 R13, RZ, RZ, R18 ;  /* 0x000000ffff0d7224 */ /* 0x000fe400078e0012 */
[----:B------:R-:W-:Y:S01]  /*11b10*/  IMAD.MOV.U32 R12, RZ, RZ, 0x1 ;  /* 0x00000001ff0c7424 */ /* 0x000fe200078e00ff */
[----:B------:R-:W-:-:S13]  /*11b20*/  IADD3 R2, P0, R14, R6, RZ ;  /* 0x000000060e027210 */ /* 0x000fda0007f1e0ff */
[----:B------:R-:W-:Y:S05]  /*11b30*/  WARPSYNC.COLLECTIVE R15, `(.L_x_2553) ;  /* 0x000000000f087348 */ /* 0x000fea0003c00000 */
[----:B------:R0:W1:Y:S02]  /*11b40*/  SHFL.IDX P6, R14, R13, R12, R11 ;  /* 0x0000000c0d0e7389 */ /* 0x00006400000c000b */
[----:B01----:R-:W-:Y:S01]  /*11b50*/  ENDCOLLECTIVE ;  /* 0x000000000000791b */ /* 0x003fe20003800000 */
.L_x_2553:
        /* <DEDUP_REMOVED lines=13> */
.L_x_2554:
        /* <DEDUP_REMOVED lines=10> */
.L_x_2555:
[----:B------:R-:W-:Y:S01]  /*11cd0*/  IMAD.X R3, RZ, RZ, R7, P0 ;  /* 0x000000ffff037224 */ /* 0x000fe200000e0607 */
[----:B------:R-:W-:Y:S02]  /*11ce0*/  ISETP.LT.OR P0, PT, R5, 0x11, P3 ;  /* 0x000000110500780c */ /* 0x000fe40001f01670 */
[----:B------:R-:W-:-:S11]  /*11cf0*/  MOV R13, R17 ;  /* 0x00000011000d7202 */ /* 0x000fd60000000f00 */
        /* <DEDUP_REMOVED lines=9> */
.L_x_2556:
        /* <DEDUP_REMOVED lines=10> */
.L_x_2557:
        /* <DEDUP_REMOVED lines=12> */
.L_x_2558:
        /* <DEDUP_REMOVED lines=10> */
.L_x_2559:
        /* <DEDUP_REMOVED lines=12> */
.L_x_2560:
        /* <DEDUP_REMOVED lines=10> */
.L_x_2561:
        /* <DEDUP_REMOVED lines=12> */
.L_x_2562:
[----:B------:R-:W-:Y:S01]  /*121b0*/  @!PT LDS RZ, [RZ] ;  /* 0x00000000fffff984 */ /* 0x000fe20000000800 */
[----:B------:R-:W-:Y:S01]  /*121c0*/  @!PT LDS RZ, [RZ] ;  /* 0x00000000fffff984 */ /* 0x000fe20000000800 */
[----:B------:R-:W-:Y:S01]  /*121d0*/  @!PT LDS RZ, [RZ] ;  /* 0x00000000fffff984 */ /* 0x000fe20000000800 */
[----:B------:R0:W-:Y:S01]  /*121e0*/  LDGSTS.E.BYPASS.LTC128B.128 [R0+0x6400], desc[UR50][R2.64+0x80], !P0 ;  /* 0x0640008002007fae */ /* 0x0001e2000c101d72 */
[----:B------:R-:W-:Y:S01]  /*121f0*/  IMAD.MOV.U32 R13, RZ, RZ, R18 ;  /* 0x000000ffff0d7224 */ /* 0x000fe200078e0012 */
[----:B------:R-:W-:Y:S02]  /*12200*/  MOV R12, 0x6 ;  /* 0x00000006000c7802 */ /* 0x000fe40000000f00 */
[----:B0-----:R-:W-:-:S13]  /*12210*/  IADD3 R2, P0, R14, R6, RZ ;  /* 0x000000060e027210 */ /* 0x001fda0007f1e0ff */
[----:B------:R-:W-:Y:S05]  /*12220*/  WARPSYNC.COLLECTIVE R15, `(.L_x_2563) ;  /* 0x000000000f087348 */ /* 0x000fea0003c00000 */
[----:B------:R0:W1:Y:S02]  /*12230*/  SHFL.IDX P6, R14, R13, R12, R11 ;  /* 0x0000000c0d0e7389 */ /* 0x00006400000c000b */
[----:B01----:R-:W-:Y:S01]  /*12240*/  ENDCOLLECTIVE ;  /* 0x000000000000791b */ /* 0x003fe20003800000 */
.L_x_2563:
        /* <DEDUP_REMOVED lines=12> */
.L_x_2564:
        /* <DEDUP_REMOVED lines=10> */
.L_x_2565:
        /* <DEDUP_REMOVED lines=12> */
.L_x_2566:
[----:B------:R-:W-:Y:S01]  /*12470*/  @!PT LDS RZ, [RZ] ;  /* 0x00000000fffff984 */ /* 0x000fe20000000800 */
[----:B------:R-:W-:Y:S01]  /*12480*/  @!PT LDS RZ, [RZ] ;  /* 0x00000000fffff984 */ /* 0x000fe20000000800 */
[----:B------:R-:W-:Y:S01]  /*12490*/  @!PT LDS RZ, [RZ] ;  /* 0x00000000fffff984 */ /* 0x000fe20000000800 */
[----:B------:R0:W-:Y:S01]  /*124a0*/  LDGSTS.E.BYPASS.LTC128B.128 [R0+0x7400], desc[UR50][R2.64+0x80], !P0 ;  /* 0x0740008002007fae */ /* 0x0001e2000c101d72 */
[----:B------:R-:W-:Y:S05]  /*124b0*/  BRA `(.L_x_2567) ;  /* 0xffffffc000987947 */ /* 0x000fea000383ffff */
.L_x_2456:
        /* <DEDUP_REMOVED lines=8> */
.L_x_2569:
[----:B------:R-:W-:Y:S05]  /*12540*/  BSYNC B0 ;  /* 0x0000000000007941 */ /* 0x000fea0003800000 */
.L_x_2568:
[----:B------:R-:W-:Y:S05]  /*12550*/  BRA `(.L_x_2570) ;  /* 0xffffffc4001c7947 */ /* 0x000fea000383ffff */
.L_x_2459:
[----:B-1----:R1:W2:Y:S02]  /*12560*/  SYNCS.PHASECHK.TRANS64.TRYWAIT P0, [R4+URZ+0x28820], R0 ;  /* 0x02882000040075a7 */ /* 0x0022a4000800017f */
[----:B--2---:R-:W-:Y:S05]  /*12570*/  @!P0 NANOSLEEP.SYNCS 0x989680 ;  /* 0x009896800000895d */ /* 0x004fea0003900000 */
[----:B------:R-:W2:Y:S02]  /*12580*/  @!P0 SYNCS.PHASECHK.TRANS64 P0, [R4+URZ+0x28820], R0 ;  /* 0x02882000040085a7 */ /* 0x000ea4000800007f */
[----:B--2---:R-:W-:Y:S05]  /*12590*/  @!P0 BRA `(.L_x_2459) ;  /* 0xfffffffc00f08947 */ /* 0x004fea000383ffff */
[----:B------:R-:W-:Y:S05]  /*125a0*/  BRA `(.L_x_2571) ;  /* 0xffffffc400607947 */ /* 0x000fea000383ffff */
.L_x_2460:
        /* <DEDUP_REMOVED lines=11> */
.L_x_2573:
[----:B------:R-:W-:Y:S05]  /*12660*/  BSYNC B0 ;  /* 0x0000000000007941 */ /* 0x000fea0003800000 */
.L_x_2572:
[----:B------:R-:W-:Y:S05]  /*12670*/  BRA `(.L_x_2574) ;  /* 0xffffffc400487947 */ /* 0x000fea000383ffff */
.L_x_2463:
[----:B------:R-:W-:Y:S01]  /*12680*/  BSSY B1, `(.L_x_2575) ;  /* 0x0000006000017945 */ /* 0x000fe20003800000 */
[----:B------:R-:W-:-:S07]  /*12690*/  IMAD.MOV.U32 R15, RZ, RZ, -0x1 ;  /* 0xffffffffff0f7424 */ /* 0x000fce00078e00ff */
[----:B01---5:R-:W-:Y:S05]  /*126a0*/  WARPSYNC.COLLECTIVE R15, `(.L_x_2576) ;  /* 0x000000000f0c7348 */ /* 0x023fea0003c00000 */
[----:B------:R-:W-:Y:S02]  /*126b0*/  ELECT P6, UR62, PT ;  /* 0x00000000003e782f */ /* 0x000fe400038c0000 */
[----:B------:R-:W-:Y:S01]  /*126c0*/  MOV R14, UR62 ;  /* 0x0000003e000e7c02 */ /* 0x000fe20008000f00 */
[----:B01---5:R-:W-:Y:S10]  /*126d0*/  ENDCOLLECTIVE ;  /* 0x000000000000791b */ /* 0x023ff40003800000 */
.L_x_2576:
[----:B------:R-:W-:Y:S05]  /*126e0*/  BSYNC B1 ;  /* 0x0000000000017941 */ /* 0x000fea0003800000 */
.L_x_2575:
[----:B------:R-:W-:Y:S05]  /*126f0*/  BRA `(.L_x_2577) ;  /* 0xffffffc400407947 */ /* 0x000fea000383ffff */
.L_x_2465:
[----:B-1----:R1:W2:Y:S02]  /*12700*/  SYNCS.PHASECHK.TRANS64.TRYWAIT P1, [R5+URZ+0x28840], R0 ;  /* 0x02884000050075a7 */ /* 0x0022a4000802017f */
[----:B--2---:R-:W-:Y:S05]  /*12710*/  @!P1 NANOSLEEP.SYNCS 0x989680 ;  /* 0x009896800000995d */ /* 0x004fea0003900000 */
[----:B------:R-:W2:Y:S02]  /*12720*/  @!P1 SYNCS.PHASECHK.TRANS64 P1, [R5+URZ+0x28840], R0 ;  /* 0x02884000050095a7 */ /* 0x000ea4000802007f */
[----:B--2---:R-:W-:Y:S05]  /*12730*/  @!P1 BRA `(.L_x_2465) ;  /* 0xfffffffc00f09947 */ /* 0x004fea000383ffff */
[----:B------:R-:W-:Y:S05]  /*12740*/  BRA `(.L_x_2578) ;  /* 0xffffffc400607947 */ /* 0x000fea000383ffff */
.L_x_2467:
[----:B--2---:R2:W3:Y:S02]  /*12750*/  SYNCS.PHASECHK.TRANS64.TRYWAIT P1, [R23+URZ+0x28840], R2 ;  /* 0x02884002170075a7 */ /* 0x0044e4000802017f */
[----:B---3--:R-:W-:Y:S05]  /*12760*/  @!P1 NANOSLEEP.SYNCS 0x989680 ;  /* 0x009896800000995d */ /* 0x008fea0003900000 */
[----:B------:R-:W3:Y:S02]  /*12770*/  @!P1 SYNCS.PHASECHK.TRANS64 P1, [R23+URZ+0x28840], R2 ;  /* 0x02884002170095a7 */ /* 0x000ee4000802007f */
[----:B---3--:R-:W-:Y:S05]  /*12780*/  @!P1 BRA `(.L_x_2467) ;  /* 0xfffffffc00f09947 */ /* 0x008fea000383ffff */
[----:B------:R-:W-:Y:S05]  /*12790*/  BRA `(.L_x_2579) ;  /* 0xffffffc4006c7947 */ /* 0x000fea000383ffff */
.L_x_2469:
[----:B---3--:R3:W4:Y:S02]  /*127a0*/  SYNCS.PHASECHK.TRANS64.TRYWAIT P1, [R5+URZ+0x28860], R0 ;  /* 0x02886000050075a7 */ /* 0x008724000802017f */
[----:B----4-:R-:W-:Y:S05]  /*127b0*/  @!P1 NANOSLEEP.SYNCS 0x989680 ;  /* 0x009896800000995d */ /* 0x010fea0003900000 */
[----:B------:R-:W4:Y:S02]  /*127c0*/  @!P1 SYNCS.PHASECHK.TRANS64 P1, [R5+URZ+0x28860], R0 ;  /* 0x02886000050095a7 */ /* 0x000f24000802007f */
[----:B----4-:R-:W-:Y:S05]  /*127d0*/  @!P1 BRA `(.L_x_2469) ;  /* 0xfffffffc00f09947 */ /* 0x010fea000383ffff */
[----:B------:R-:W-:Y:S05]  /*127e0*/  BRA `(.L_x_2580) ;  /* 0xffffffc400687947 */ /* 0x000fea000383ffff */
.L_x_2581:
        /* <DEDUP_REMOVED lines=9> */
.L_x_3484:


//--------------------- .text._ZN7cutlass13device_kernelIN5flash11enable_sm90INS1_16FlashAttnFwdSm90INS1_25CollectiveMainloopFwdSm90ILi2EN4cute5tupleIJNS5_1CILi1EEES8_S8_EEENS6_IJNS7_ILi128EEESA_SA_EEELi128ENS_10bfloat16_tEfNS_4arch4Sm90ELb1ELb0ELb0ELb1ELb1ELb0ELb0ELb1ELb1ELb1ELb0ELb0EEENS1_21CollectiveEpilogueFwdISB_S9_SC_SE_Li256ELb1ELb1ELb0ELb0EEENS1_36VarlenDynamicPersistentTileSchedulerILi128ELi128ELi256ELi128ELb0ELb1ELb1ELb1ELb1ELb1EEEEEEEEEvNT_6ParamsE --------------------------
	.section	.text._ZN7cutlass13device_kernelIN5flash11enable_sm90INS1_16FlashAttnFwdSm90INS1_25CollectiveMainloopFwdSm90ILi2EN4cute5tupleIJNS5_1CILi1EEES8_S8_EEENS6_IJNS7_ILi128EEESA_SA_EEELi128ENS_10bfloat16_tEfNS_4arch4Sm90ELb1ELb0ELb0ELb1ELb1ELb0ELb0ELb1ELb1ELb1ELb0ELb0EEENS1_21CollectiveEpilogueFwdISB_S9_SC_SE_Li256ELb1ELb1ELb0ELb0EEENS1_36VarlenDynamicPersistentTileSchedulerILi128ELi128ELi256ELi128ELb0ELb1ELb1ELb1ELb1ELb1EEEEEEEEEvNT_6ParamsE,"ax",@progbits
	.align	128
.text._ZN7cutlass13device_kernelIN5flash11enable_sm90INS1_16FlashAttnFwdSm90INS1_25CollectiveMainloopFwdSm90ILi2EN4cute5tupleIJNS5_1CILi1EEES8_S8_EEENS6_IJNS7_ILi128EEESA_SA_EEELi128ENS_10bfloat16_tEfNS_4arch4Sm90ELb1ELb0ELb0ELb1ELb1ELb0ELb0ELb1ELb1ELb1ELb0ELb0EEENS1_21CollectiveEpilogueFwdISB_S9_SC_SE_Li256ELb1ELb1ELb0ELb0EEENS1_36VarlenDynamicPersistentTileSchedulerILi128ELi128ELi256ELi128ELb0ELb1ELb1ELb1ELb1ELb1EEEEEEEEEvNT_6ParamsE:
        .type           _ZN7cutlass13device_kernelIN5flash11enable_sm90INS1_16FlashAttnFwdSm90INS1_25CollectiveMainloopFwdSm90ILi2EN4cute5tupleIJNS5_1CILi1EEES8_S8_EEENS6_IJNS7_ILi128EEESA_SA_EEELi128ENS_10bfloat16_tEfNS_4arch4Sm90ELb1ELb0ELb0ELb1ELb1ELb0ELb0ELb1ELb1ELb1ELb0ELb0EEENS1_21CollectiveEpilogueFwdISB_S9_SC_SE_Li256ELb1ELb1ELb0ELb0EEENS1_36VarlenDynamicPersistentTileSchedulerILi128ELi128ELi256ELi128ELb0ELb1ELb1ELb1ELb1ELb1EEEEEEEEEvNT_6ParamsE,@function
        .size           _ZN7cutlass13device_kernelIN5flash11enable_sm90INS1_16FlashAttnFwdSm90INS1_25CollectiveMainloopFwdSm90ILi2EN4cute5tupleIJNS5_1CILi1EEES8_S8_EEENS6_IJNS7_ILi128EEESA_SA_EEELi128ENS_10bfloat16_tEfNS_4arch4Sm90ELb1ELb0ELb0ELb1ELb1ELb0ELb0ELb1ELb1ELb1ELb0ELb0EEENS1_21CollectiveEpilogueFwdISB_S9_SC_SE_Li256ELb1ELb1ELb0ELb0EEENS1_36VarlenDynamicPersistentTileSchedulerILi128ELi128ELi256ELi128ELb0ELb1ELb1ELb1ELb1ELb1EEEEEEEEEvNT_6ParamsE,(.L_x_3485 - _ZN7cutlass13device_kernelIN5flash11enable_sm90INS1_16FlashAttnFwdSm90INS1_25CollectiveMainloopFwdSm90ILi2EN4cute5tupleIJNS5_1CILi1EEES8_S8_EEENS6_IJNS7_ILi128EEESA_SA_EEELi128ENS_10bfloat16_tEfNS_4arch4Sm90ELb1ELb0ELb0ELb1ELb1ELb0ELb0ELb1ELb1ELb1ELb0ELb0EEENS1_21CollectiveEpilogueFwdISB_S9_SC_SE_Li256ELb1ELb1ELb0ELb0EEENS1_36VarlenDynamicPersistentTileSchedulerILi128ELi128ELi256ELi128ELb0ELb1ELb1ELb1ELb1ELb1EEEEEEEEEvNT_6ParamsE)
        .other          _ZN7cutlass13device_kernelIN5flash11enable_sm90INS1_16FlashAttnFwdSm90INS1_25CollectiveMainloopFwdSm90ILi2EN4cute5tupleIJNS5_1CILi1EEES8_S8_EEENS6_IJNS7_ILi128EEESA_SA_EEELi128ENS_10bfloat16_tEfNS_4arch4Sm90ELb1ELb0ELb0ELb1ELb1ELb0ELb0ELb1ELb1ELb1ELb0ELb0EEENS1_21CollectiveEpilogueFwdISB_S9_SC_SE_Li256ELb1ELb1ELb0ELb0EEENS1_36VarlenDynamicPersistentTileSchedulerILi128ELi128ELi256ELi128ELb0ELb1ELb1ELb1ELb1ELb1EEEEEEEEEvNT_6ParamsE,@"STO_CUDA_ENTRY STV_DEFAULT"
_ZN7cutlass13device_kernelIN5flash11enable_sm90INS1_16FlashAttnFwdSm90INS1_25CollectiveMainloopFwdSm90ILi2EN4cute5tupleIJNS5_1CILi1EEES8_S8_EEENS6_IJNS7_ILi128EEESA_SA_EEELi128ENS_10bfloat16_tEfNS_4arch4Sm90ELb1ELb0ELb0ELb1ELb1ELb0ELb0ELb1ELb1ELb1ELb0ELb0EEENS1_21CollectiveEpilogueFwdISB_S9_SC_SE_Li256ELb1ELb1ELb0ELb0EEENS1_36VarlenDynamicPersistentTileSchedulerILi128ELi128ELi256ELi128ELb0ELb1ELb1ELb1ELb1ELb1EEEEEEEEEvNT_6ParamsE:
        /* <DEDUP_REMOVED lines=45> */
.L_x_2582:
        /* <DEDUP_REMOVED lines=22> */
.L_x_2583:
        /* <DEDUP_REMOVED lines=18> */
.L_x_2584:
        /* <DEDUP_REMOVED lines=22> */
.L_x_2585:
        /* <DEDUP_REMOVED lines=23> */
.L_x_2586:
        /* <DEDUP_REMOVED lines=8> */
.L_x_2588:
        /* <DEDUP_REMOVED lines=25> */
[----:B------:R-:W-:Y:S02]  /*0a30*/  UMOV UR44, URZ ;  /* 0x0000003f002c7c82 */ /* 0x000fe40008000000 */
[CC--:B------:R-:W-:Y:S02]  /*0a40*/  LEA.HI R0, R3.reuse, R190.reuse, RZ, 0x7 ;  /* 0x000000be03007211 */ /* 0x0c0fe400078f38ff */
[----:B------:R-:W-:-:S02]  /*0a50*/  LEA.HI R2, R3, R190, RZ, 0x4 ;  /* 0x000000be03027211 */ /* 0x000fc400078f20ff */
[----:B------:R-:W-:Y:S02]  /*0a60*/  LOP3.LUT R5, R0, 0xffffff80, RZ, 0xc0, !PT ;  /* 0xffffff8000057812 */ /* 0x000fe400078ec0ff */
[----:B------:R-:W-:Y:S02]  /*0a70*/  SHF.R.S32.HI R7, RZ, 0x4, R2 ;  /* 0x00000004ff077819 */ /* 0x000fe40000011402 */
[----:B------:R-:W-:Y:S01]  /*0a80*/  LEA.HI R4, R3, R190, RZ, 0x5 ;  /* 0x000000be03047211 */ /* 0x000fe200078f28ff */
[----:B------:R-:W-:Y:S01]  /*0a90*/  IMAD.IADD R184, R190, 0x1, -R5 ;  /* 0x00000001beb87824 */ /* 0x000fe200078e0a05 */
[C---:B------:R-:W-:Y:S02]  /*0aa0*/  LOP3.LUT R5, R2.reuse, 0x3fffff0, RZ, 0xc0, !PT ;  /* 0x03fffff002057812 */ /* 0x040fe400078ec0ff */
[----:B------:R-:W-:Y:S01]  /*0ab0*/  LEA.HI R2, R2, R7, RZ, 0x1 ;  /* 0x0000000702027211 */ /* 0x000fe200078f08ff */
[----:B------:R-:W-:Y:S01]  /*0ac0*/  IMAD.SHL.U32 R4, R4, 0x20, RZ ;  /* 0x0000002004047824 */ /* 0x000fe200078e00ff */
[----:B------:R-:W-:Y:S01]  /*0ad0*/  SHF.R.S32.HI R9, RZ, 0x1f, R184 ;  /* 0x0000001fff097819 */ /* 0x000fe200000114b8 */
[----:B------:R-:W-:Y:S01]  /*0ae0*/  IMAD.IADD R5, R190, 0x1, -R5 ;  /* 0x00000001be057824 */ /* 0x000fe200078e0a05 */
[----:B------:R-:W-:-:S02]  /*0af0*/  LOP3.LUT R2, R2, 0x1ffffffe, RZ, 0xc0, !PT ;  /* 0x1ffffffe02027812 */ /* 0x000fc400078ec0ff */
[----:B------:R-:W-:Y:S02]  /*0b00*/  LEA.HI R6, R9, R184, RZ, 0x2 ;  /* 0x000000b809067211 */ /* 0x000fe400078f10ff */
[-C--:B------:R-:W-:Y:S01]  /*0b10*/  LEA.HI R10, R3, R190.reuse, RZ, 0x2 ;  /* 0x000000be030a7211 */ /* 0x080fe200078f10ff */
[----:B------:R-:W-:Y:S01]  /*0b20*/  IMAD.IADD R2, R7, 0x1, -R2 ;  /* 0x0000000107027824 */ /* 0x000fe200078e0a02 */
[--C-:B------:R-:W-:Y:S02]  /*0b30*/  SHF.R.S32.HI R8, RZ, 0x2, R6.reuse ;  /* 0x00000002ff087819 */ /* 0x100fe40000011406 */
[----:B------:R-:W-:Y:S02]  /*0b40*/  SHF.R.S32.HI R11, RZ, 0x1f, R6 ;  /* 0x0000001fff0b7819 */ /* 0x000fe40000011406 */
[----:B------:R-:W-:Y:S02]  /*0b50*/  LOP3.LUT R7, R10, 0xfffffffc, RZ, 0xc0, !PT ;  /* 0xfffffffc0a077812 */ /* 0x000fe400078ec0ff */
[----:B------:R-:W-:-:S02]  /*0b60*/  LEA.HI R3, R3, R190, RZ, 0x3 ;  /* 0x000000be03037211 */ /* 0x000fc400078f18ff */
[----:B------:R-:W-:Y:S01]  /*0b70*/  LEA.HI R11, R11, R8, RZ, 0x3 ;  /* 0x000000080b0b7211 */ /* 0x000fe200078f18ff */
[----:B------:R-:W-:Y:S01]  /*0b80*/  IMAD.IADD R7, R190, 0x1, -R7 ;  /* 0x00000001be077824 */ /* 0x000fe200078e0a07 */
[----:B------:R-:W-:Y:S02]  /*0b90*/  SHF.R.S32.HI R185, RZ, 0x7, R0 ;  /* 0x00000007ffb97819 */ /* 0x000fe40000011400 */
[----:B------:R-:W-:Y:S02]  /*0ba0*/  LOP3.LUT R4, R4, 0xfffffc00, RZ, 0xc0, !PT ;  /* 0xfffffc0004047812 */ /* 0x000fe400078ec0ff */
[----:B------:R-:W-:Y:S02]  /*0bb0*/  LOP3.LUT R19, R3, 0xfffffff8, RZ, 0xc0, !PT ;  /* 0xfffffff803137812 */ /* 0x000fe400078ec0ff */
[----:B------:R-:W-:Y:S01]  /*0bc0*/  LOP3.LUT R11, R11, 0xfffffff8, RZ, 0xc0, !PT ;  /* 0xfffffff80b0b7812 */ /* 0x000fe200078ec0ff */
[----:B------:R-:W-:Y:S01]  /*0bd0*/  IMAD R5, R5, 0x40, R4 ;  /* 0x0000004005057824 */ /* 0x000fe200078e0204 */
[----:B------:R-:W-:Y:S01]  /*0be0*/  LEA.HI R9, R9, R184, RZ, 0x5 ;  /* 0x000000b809097211 */ /* 0x000fe200078f28ff */
[----:B------:R-:W-:Y:S01]  /*0bf0*/  IMAD.IADD R19, R190, 0x1, -R19 ;  /* 0x00000001be137824 */ /* 0x000fe200078e0a13 */
[----:B------:R-:W-:Y:S01]  /*0c00*/  LEA.HI R0, R0, R185, RZ, 0x1 ;  /* 0x000000b900007211 */ /* 0x000fe200078f08ff */
[----:B------:R-:W-:Y:S01]  /*0c10*/  IMAD.IADD R8, R8, 0x1, -R11 ;  /* 0x0000000108087824 */ /* 0x000fe200078e0a0b */
[----:B------:R-:W-:Y:S01]  /*0c20*/  SHF.R.S32.HI R9, RZ, 0x5, R9 ;  /* 0x00000005ff097819 */ /* 0x000fe20000011409 */
[----:B------:R-:W-:Y:S01]  /*0c30*/  IMAD R187, R2, 0x8, R5 ;  /* 0x0000000802bb7824 */ /* 0x000fe200078e0205 */
        /* <DEDUP_REMOVED lines=15> */
.L_x_2648:
[----:B012---:R-:W0:Y:S01]  /*0d30*/  LDC.64 R4, c[0x0][0xc88] ;  /* 0x00032200ff047b82 */ /* 0x007e220000000a00 */
[----:B------:R-:W-:Y:S01]  /*0d40*/  ULDC.64 UR8, c[0x0][0xa28] ;  /* 0x00028a0000087ab9 */ /* 0x000fe20000000a00 */
[----:B------:R-:W-:Y:S01]  /*0d50*/  ULDC.64 UR10, c[0x0][0xa18] ;  /* 0x00028600000a7ab9 */ /* 0x000fe20000000a00 */
[----:B------:R-:W-:Y:S01]  /*0d60*/  ULDC UR4, c[0x0][0x424] ;  /* 0x0001090000047ab9 */ /* 0x000fe20000000800 */
        /* <DEDUP_REMOVED lines=11> */
[----:B------:R-:W-:-:S04]  /*0e20*/  @UP0 ULEA UR8, UP2, UR36, UR8, 0x2 ;  /* 0x0000000824080291 */ /* 0x000fc8000f84103f */
[----:B------:R-:W-:Y:S02]  /*0e30*/  @UP0 ULEA.HI.X UR9, UR36, UR9, UR37, 0x2, UP2 ;  /* 0x0000000924090291 */ /* 0x000fe400090f1425 */
[----:B------:R-:W-:Y:S01]  /*0e40*/  @UP1 ULEA UR10, UP0, UR36, UR10, 0x2 ;  /* 0x0000000a240a1291 */ /* 0x000fe2000f80103f */
[----:B------:R-:W-:-:S03]  /*0e50*/  IMAD.U32 R4, RZ, RZ, UR8 ;  /* 0x00000008ff047e24 */ /* 0x000fc6000f8e00ff */
[----:B------:R-:W-:Y:S01]  /*0e60*/  @UP1 ULEA.HI.X UR11, UR36, UR11, UR37, 0x2, UP0 ;  /* 0x0000000b240b1291 */ /* 0x000fe200080f1425 */
[----:B------:R-:W-:Y:S01]  /*0e70*/  IMAD.U32 R5, RZ, RZ, UR9 ;  /* 0x00000009ff057e24 */ /* 0x000fe2000f8e00ff */
[----:B------:R-:W-:Y:S01]  /*0e80*/  ULDC.64 UR8, c[0x0][0x418] ;  /* 0x0001060000087ab9 */ /* 0x000fe20000000a00 */
[----:B------:R-:W-:-:S03]  /*0e90*/  IMAD.U32 R6, RZ, RZ, UR10 ;  /* 0x0000000aff067e24 */ /* 0x000fc6000f8e00ff */
[----:B------:R-:W-:Y:S01]  /*0ea0*/  MOV R7, UR11 ;  /* 0x0000000b00077c02 */ /* 0x000fe20008000f00 */
[----:B------:R-:W2:Y:S04]  /*0eb0*/  @P0 LDG.E R4, desc[UR52][R4.64] ;  /* 0x0000003404040981 */ /* 0x000ea8000c1e1900 */
[----:B---3--:R-:W3:Y:S01]  /*0ec0*/  @P2 LDG.E R6, desc[UR52][R6.64] ;  /* 0x0000003406062981 */ /* 0x008ee2000c1e1900 */
[----:B------:R-:W-:Y:S01]  /*0ed0*/  UISETP.NE.U32.AND UP0, UPT, UR8, URZ, UPT ;  /* 0x0000003f0800728c */ /* 0x000fe2000bf05070 */
[----:B------:R-:W-:Y:S01]  /*0ee0*/  UMOV UR48, URZ ;  /* 0x0000003f00307c82 */ /* 0x000fe20008000000 */
[----:B------:R-:W-:Y:S02]  /*0ef0*/  UMOV UR38, UR6 ;  /* 0x0000000600267c82 */ /* 0x000fe40008000000 */
[----:B------:R-:W-:-:S03]  /*0f00*/  UISETP.NE.AND.EX UP0, UPT, UR9, URZ, UPT, UP0 ;  /* 0x0000003f0900728c */ /* 0x000fc6000bf05300 */
[----:B------:R-:W-:Y:S01]  /*0f10*/  ULDC.64 UR8, c[0x0][0xa20] ;  /* 0x0002880000087ab9 */ /* 0x000fe20000000a00 */
[----:B------:R-:W-:Y:S01]  /*0f20*/  USEL UR4, UR4, 0x1, UP0 ;  /* 0x0000000104047887 */ /* 0x000fe20008000000 */
[----:B------:R-:W-:-:S03]  /*0f30*/  ISETP.NE.U32.AND P1, PT, RZ, UR8, PT ;  /* 0x00000008ff007c0c */ /* 0x000fc6000bf25070 */
        /* <DEDUP_REMOVED lines=19> */
.L_x_2589:
[----:B------:R-:W-:Y:S05]  /*1070*/  @!P1 BRA `(.L_x_2590) ;  /* 0x00000000001c9947 */ /* 0x000fea0003800000 */
[----:B------:R-:W-:-:S04]  /*1080*/  ULEA UR4, UP0, UR36, UR8, 0x2 ;  /* 0x0000000824047291 */ /* 0x000fc8000f80103f */
[----:B------:R-:W-:Y:S02]  /*1090*/  ULEA.HI.X UR6, UR36, UR9, UR37, 0x2, UP0 ;  /* 0x0000000924067291 */ /* 0x000fe400080f1425 */
[----:B------:R-:W-:-:S04]  /*10a0*/  IMAD.U32 R4, RZ, RZ, UR4 ;  /* 0x00000004ff047e24 */ /* 0x000fc8000f8e00ff */
[----:B------:R-:W-:-:S05]  /*10b0*/  IMAD.U32 R5, RZ, RZ, UR6 ;  /* 0x00000006ff057e24 */ /* 0x000fca000f8e00ff */
[----:B------:R-:W2:Y:S02]  /*10c0*/  LDG.E R4, desc[UR52][R4.64] ;  /* 0x0000003404047981 */ /* 0x000ea4000c1e1900 */
[----:B--2---:R-:W-:Y:S01]  /*10d0*/  R2UR UR4, R4 ;  /* 0x00000000040472ca */ /* 0x004fe200000e0000 */
[----:B------:R-:W-:-:S14]  /*10e0*/  BRA `(.L_x_2591) ;  /* 0x0000000000347947 */ /* 0x000fdc0003800000 */
.L_x_2590:
        /* <DEDUP_REMOVED lines=13> */
.L_x_2591:
[----:B------:R-:W-:Y:S01]  /*11c0*/  UIADD3 UR48, -UR48, UR4, URZ ;  /* 0x0000000430307290 */ /* 0x000fe2000fffe13f */
[----:B------:R-:W-:Y:S01]  /*11d0*/  PLOP3.LUT P0, PT, PT, PT, PT, 0x80, 0x0 ;  /* 0x000000000000781c */ /* 0x000fe20003f0f070 */
[----:B------:R-:W-:Y:S01]  /*11e0*/  USHF.L.U32 UR39, UR5, 0x7, URZ ;  /* 0x0000000705277899 */ /* 0x000fe2000800063f */
[----:B------:R-:W-:Y:S01]  /*11f0*/  IMAD.MOV.U32 R3, RZ, RZ, RZ ;  /* 0x000000ffff037224 */ /* 0x000fe200078e00ff */
[----:B------:R-:W-:Y:S01]  /*1200*/  ULDC UR4, c[0x0][0x448] ;  /* 0x0001120000047ab9 */ /* 0x000fe20000000800 */
[----:B------:R-:W-:Y:S01]  /*1210*/  UIADD3 UR7, UR48, 0x80, -UR50 ;  /* 0x0000008030077890 */ /* 0x000fe2000fffe832 */
[----:B------:R-:W-:Y:S01]  /*1220*/  CS2R R20, SRZ ;  /* 0x0000000000147805 */ /* 0x000fe2000001ff00 */
[----:B------:R-:W-:Y:S01]  /*1230*/  UISETP.NE.AND UP0, UPT, UR4, 0x1, UPT ;  /* 0x000000010400788c */ /* 0x000fe2000bf05270 */
[----:B------:R-:W-:Y:S01]  /*1240*/  CS2R R150, SRZ ;  /* 0x0000000000967805 */ /* 0x000fe2000001ff00 */
[----:B------:R-:W-:Y:S01]  /*1250*/  UIADD3 UR6, UR39, 0x7f, URZ ;  /* 0x0000007f27067890 */ /* 0x000fe2000fffe03f */
[----:B------:R-:W-:Y:S01]  /*1260*/  CS2R R148, SRZ ;  /* 0x0000000000947805 */ /* 0x000fe2000001ff00 */
[----:B------:R-:W-:Y:S01]  /*1270*/  UP2UR UR51, UPR, URZ, 0x1 ;  /* 0x000000013f337883 */ /* 0x000fe20008000000 */
[----:B------:R-:W-:-:S02]  /*1280*/  CS2R R146, SRZ ;  /* 0x0000000000927805 */ /* 0x000fc4000001ff00 */
[----:B------:R-:W-:Y:S02]  /*1290*/  CS2R R144, SRZ ;  /* 0x0000000000907805 */ /* 0x000fe4000001ff00 */
[----:B------:R-:W-:Y:S02]  /*12a0*/  CS2R R142, SRZ ;  /* 0x00000000008e7805 */ /* 0x000fe4000001ff00 */
[----:B------:R-:W-:Y:S02]  /*12b0*/  CS2R R140, SRZ ;  /* 0x00000000008c7805 */ /* 0x000fe4000001ff00 */
[----:B------:R-:W-:Y:S02]  /*12c0*/  CS2R R138, SRZ ;  /* 0x00000000008a7805 */ /* 0x000fe4000001ff00 */
[----:B------:R-:W-:Y:S01]  /*12d0*/  CS2R R136, SRZ ;  /* 0x0000000000887805 */ /* 0x000fe2000001ff00 */
[----:B------:R-:W-:Y:S01]  /*12e0*/  @UP0 ULDC UR4, c[0x0][0x44c] ;  /* 0x0001130000040ab9 */ /* 0x000fe20000000800 */
[----:B------:R-:W-:Y:S01]  /*12f0*/  @UP0 ULDC UR8, c[0x0][0x450] ;  /* 0x0001140000080ab9 */ /* 0x000fe20000000800 */
[----:B------:R-:W-:Y:S01]  /*1300*/  UIMAD.WIDE.U32 UR4, UR6, UR4, URZ ;  /* 0x00000004060472a5 */ /* 0x000fe2000f8e003f */
[----:B------:R-:W-:Y:S01]  /*1310*/  CS2R R134, SRZ ;  /* 0x0000000000867805 */ /* 0x000fe2000001ff00 */
[----:B------:R-:W-:Y:S01]  /*1320*/  UIADD3 UR4, UR48, 0x7f, URZ ;  /* 0x0000007f30047890 */ /* 0x000fe2000fffe03f */
[----:B------:R-:W-:Y:S01]  /*1330*/  CS2R R132, SRZ ;  /* 0x0000000000847805 */ /* 0x000fe2000001ff00 */
[----:B------:R-:W-:Y:S01]  /*1340*/  @UP0 USHF.R.U32.HI UR6, URZ, UR8, UR5 ;  /* 0x000000083f060299 */ /* 0x000fe20008011605 */
[----:B------:R-:W-:Y:S01]  /*1350*/  CS2R R130, SRZ ;  /* 0x0000000000827805 */ /* 0x000fe2000001ff00 */
[----:B------:R-:W-:Y:S01]  /*1360*/  USHF.R.S32.HI UR5, URZ, 0x1f, UR4 ;  /* 0x0000001f3f057899 */ /* 0x000fe20008011404 */
[----:B------:R-:W-:Y:S01]  /*1370*/  CS2R R128, SRZ ;  /* 0x0000000000807805 */ /* 0x000fe2000001ff00 */
[----:B------:R-:W-:Y:S01]  /*1380*/  UIADD3 UR6, UR7, UR6, URZ ;  /* 0x0000000607067290 */ /* 0x000fe2000fffe03f */
[----:B------:R-:W-:Y:S01]  /*1390*/  CS2R R126, SRZ ;  /* 0x00000000007e7805 */ /* 0x000fe2000001ff00 */
[----:B------:R-:W-:Y:S01]  /*13a0*/  ULEA.HI UR5, UR5, UR4, URZ, 0x7 ;  /* 0x0000000405057291 */ /* 0x000fe2000f8f383f */
[----:B------:R-:W-:Y:S01]  /*13b0*/  CS2R R124, SRZ ;  /* 0x00000000007c7805 */ /* 0x000fe2000001ff00 */
[----:B------:R-:W-:Y:S01]  /*13c0*/  USHF.R.S32.HI UR7, URZ, 0x1f, UR6 ;  /* 0x0000001f3f077899 */ /* 0x000fe20008011406 */
[----:B------:R-:W-:Y:S01]  /*13d0*/  CS2R R122, SRZ ;  /* 0x00000000007a7805 */ /* 0x000fe2000001ff00 */
[----:B------:R-:W-:Y:S01]  /*13e0*/  USHF.R.S32.HI UR5, URZ, 0x7, UR5 ;  /* 0x000000073f057899 */ /* 0x000fe20008011405 */
[----:B------:R-:W-:Y:S01]  /*13f0*/  CS2R R120, SRZ ;  /* 0x0000000000787805 */ /* 0x000fe2000001ff00 */
[----:B------:R-:W-:Y:S01]  /*1400*/  ULEA.HI UR7, UR7, UR6, URZ, 0x7 ;  /* 0x0000000607077291 */ /* 0x000fe2000f8f383f */
[----:B------:R-:W-:-:S02]  /*1410*/  CS2R R118, SRZ ;  /* 0x0000000000767805 */ /* 0x000fc4000001ff00 */
[----:B------:R-:W-:Y:S02]  /*1420*/  CS2R R116, SRZ ;  /* 0x0000000000747805 */ /* 0x000fe4000001ff00 */
[----:B------:R-:W-:Y:S01]  /*1430*/  CS2R R114, SRZ ;  /* 0x0000000000727805 */ /* 0x000fe2000001ff00 */
[----:B------:R-:W-:Y:S01]  /*1440*/  USHF.R.S32.HI UR7, URZ, 0x7, UR7 ;  /* 0x000000073f077899 */ /* 0x000fe20008011407 */
[----:B------:R-:W-:Y:S02]  /*1450*/  CS2R R112, SRZ ;  /* 0x0000000000707805 */ /* 0x000fe4000001ff00 */
[----:B------:R-:W-:Y:S02]  /*1460*/  CS2R R110, SRZ ;  /* 0x00000000006e7805 */ /* 0x000fe4000001ff00 */
[----:B------:R-:W-:Y:S01]  /*1470*/  CS2R R108, SRZ ;  /* 0x00000000006c7805 */ /* 0x000fe2000001ff00 */
[----:B------:R-:W-:Y:S01]  /*1480*/  UISETP.LT.AND UP0, UPT, UR5, UR7, UPT ;  /* 0x000000070500728c */ /* 0x000fe2000bf01270 */
[----:B------:R-:W-:-:S02]  /*1490*/  CS2R R106, SRZ ;  /* 0x00000000006a7805 */ /* 0x000fc4000001ff00 */
[----:B------:R-:W-:Y:S02]  /*14a0*/  CS2R R104, SRZ ;  /* 0x0000000000687805 */ /* 0x000fe4000001ff00 */
[----:B------:R-:W-:Y:S01]  /*14b0*/  CS2R R102, SRZ ;  /* 0x0000000000667805 */ /* 0x000fe2000001ff00 */
[----:B------:R-:W-:Y:S01]  /*14c0*/  USEL UR56, UR5, UR7, UP0 ;  /* 0x0000000705387287 */ /* 0x000fe20008000000 */
[----:B------:R-:W-:Y:S02]  /*14d0*/  CS2R R100, SRZ ;  /* 0x0000000000647805 */ /* 0x000fe4000001ff00 */
[----:B------:R-:W-:Y:S02]  /*14e0*/  CS2R R98, SRZ ;  /* 0x0000000000627805 */ /* 0x000fe4000001ff00 */
[----:B------:R-:W-:Y:S01]  /*14f0*/  CS2R R96, SRZ ;  /* 0x0000000000607805 */ /* 0x000fe2000001ff00 */
[----:B------:R-:W-:Y:S01]  /*1500*/  UISETP.GE.AND UP0, UPT, UR56, 0x1, UPT ;  /* 0x000000013800788c */ /* 0x000fe2000bf06270 */
[----:B------:R-:W-:Y:S01]  /*1510*/  CS2R R6, SRZ ;  /* 0x0000000000067805 */ /* 0x000fe2000001ff00 */
[----:B------:R-:W-:Y:S01]  /*1520*/  IMAD.MOV.U32 R94, RZ, RZ, RZ ;  /* 0x000000ffff5e7224 */ /* 0x000fe200078e00ff */
[----:B------:R-:W-:-:S02]  /*1530*/  CS2R R90, SRZ ;  /* 0x00000000005a7805 */ /* 0x000fc4000001ff00 */
[----:B------:R-:W-:Y:S02]  /*1540*/  CS2R R88, SRZ ;  /* 0x0000000000587805 */ /* 0x000fe4000001ff00 */
[----:B------:R-:W-:-:S13]  /*1550*/  PLOP3.LUT P1, PT, PT, PT, UP0, 0x80, 0x0 ;  /* 0x000000000000781c */ /* 0x000fda0003f2f008 */
[----:B------:R-:W-:Y:S05]  /*1560*/  @!P1 BRA `(.L_x_2592) ;  /* 0x00000078009c9947 */ /* 0x000fea0003800000 */
        /* <DEDUP_REMOVED lines=31> */
.L_x_2593:
        /* <DEDUP_REMOVED lines=9> */
.L_x_2735:
[----:B------:R-:W-:Y:S05]  /*17f0*/  @!P0 BRA `(.L_x_2595) ;  /* 0x0000000000048947 */ /* 0x000fea0003800000 */
[----:B------:R-:W-:Y:S01]  /*1800*/  BPT.TRAP 0x1 ;  /* 0x000000040000795c */ /* 0x000fe20000300000 */
.L_x_2595:
[----:B0-----:R-:W-:Y:S02]  /*1810*/  IMAD.U32 R3, RZ, RZ, UR44 ;  /* 0x0000002cff037e24 */ /* 0x001fe4000f8e00ff */
[----:B------:R-:W-:-:S03]  /*1820*/  IMAD.U32 R0, RZ, RZ, UR45 ;  /* 0x0000002dff007e24 */ /* 0x000fc6000f8e00ff */
[----:B------:R-:W-:Y:S02]  /*1830*/  LEA R3, R3, UR41, 0x3 ;  /* 0x0000002903037c11 */ /* 0x000fe4000f8e18ff */
[----:B------:R-:W-:-:S04]  /*1840*/  SHF.L.U32 R0, R0, 0x1f, RZ ;  /* 0x0000001f00007819 */ /* 0x000fc800000006ff */
[----:B------:R0:W1:Y:S01]  /*1850*/  SYNCS.PHASECHK.TRANS64.TRYWAIT P1, [R3+URZ+0x28830], R0 ;  /* 0x02883000030075a7 */ /* 0x000062000802017f */
[----:B------:R-:W-:Y:S05]  /*1860*/  @!P0 BRA `(.L_x_2596) ;  /* 0x0000000000048947 */ /* 0x000fea0003800000 */
[----:B------:R-:W-:Y:S01]  /*1870*/  BPT.TRAP 0x1 ;  /* 0x000000040000795c */ /* 0x000fe20000300000 */
.L_x_2596:
[----:B-1----:R-:W-:Y:S05]  /*1880*/  @P1 BRA `(.L_x_2597) ;  /* 0x0000000000081947 */ /* 0x002fea0003800000 */
[----:B------:R-:W1:Y:S02]  /*1890*/  SYNCS.PHASECHK.TRANS64.TRYWAIT P1, [R3+URZ+0x28830], R0 ;  /* 0x02883000030075a7 */ /* 0x000e64000802017f */
[----:B-1----:R-:W-:Y:S05]  /*18a0*/  @!P1 BRA `(.L_x_2598) ;  /* 0x000000f000b09947 */ /* 0x002fea0003800000 */
.L_x_2597:
        /* <DEDUP_REMOVED lines=63> */
.L_x_2599:
[----:B------:R-:W-:Y:S01]  /*1ca0*/  UISETP.NE.AND UP0, UPT, UR51, URZ, UPT ;  /* 0x0000003f3300728c */ /* 0x000fe2000bf05270 */
[----:B------:R-:W-:Y:S01]  /*1cb0*/  VIADD R4, R17, UR39 ;  /* 0x0000002711047c36 */ /* 0x000fe20008000000 */
[----:B------:R-:W-:Y:S01]  /*1cc0*/  R2UR UR11, R3 ;  /* 0x00000000030b72ca */ /* 0x000fe200000e0000 */
[----:B------:R-:W-:Y:S01]  /*1cd0*/  UMOV UR10, UR39 ;  /* 0x00000027000a7c82 */ /* 0x000fe20008000000 */
[----:B------:R-:W-:Y:S02]  /*1ce0*/  CS2R R150, SRZ ;  /* 0x0000000000967805 */ /* 0x000fe4000001ff00 */
[----:B------:R-:W-:Y:S02]  /*1cf0*/  CS2R R148, SRZ ;  /* 0x0000000000947805 */ /* 0x000fe4000001ff00 */
[----:B------:R-:W-:Y:S02]  /*1d00*/  PLOP3.LUT P1, PT, PT, PT, UP0, 0x80, 0x0 ;  /* 0x000000000000781c */ /* 0x000fe40003f2f008 */
[----:B------:R-:W-:-:S02]  /*1d10*/  CS2R R146, SRZ ;  /* 0x0000000000927805 */ /* 0x000fc4000001ff00 */
[----:B------:R-:W-:Y:S02]  /*1d20*/  PLOP3.LUT P2, PT, PT, PT, UP0, 0x80, 0x0 ;  /* 0x000000000000781c */ /* 0x000fe40003f4f008 */
[----:B------:R-:W-:Y:S02]  /*1d30*/  CS2R R144, SRZ ;  /* 0x0000000000907805 */ /* 0x000fe4000001ff00 */
[----:B------:R-:W-:Y:S01]  /*1d40*/  CS2R R142, SRZ ;  /* 0x00000000008e7805 */ /* 0x000fe2000001ff00 */
[----:B------:R-:W-:Y:S01]  /*1d50*/  @UP0 ULDC UR6, c[0x0][0x44c] ;  /* 0x0001130000060ab9 */ /* 0x000fe20000000800 */
[----:B------:R-:W-:Y:S01]  /*1d60*/  @UP0 ULDC UR14, c[0x0][0x450] ;  /* 0x00011400000e0ab9 */ /* 0x000fe20000000800 */
[----:B------:R-:W-:Y:S02]  /*1d70*/  CS2R R140, SRZ ;  /* 0x00000000008c7805 */ /* 0x000fe4000001ff00 */
[----:B------:R-:W-:Y:S02]  /*1d80*/  CS2R R138, SRZ ;  /* 0x00000000008a7805 */ /* 0x000fe4000001ff00 */
[----:B------:R-:W-:-:S02]  /*1d90*/  CS2R R136, SRZ ;  /* 0x0000000000887805 */ /* 0x000fc4000001ff00 */
[----:B------:R-:W-:Y:S02]  /*1da0*/  CS2R R134, SRZ ;  /* 0x0000000000867805 */ /* 0x000fe4000001ff00 */
[----:B------:R-:W-:Y:S02]  /*1db0*/  CS2R R132, SRZ ;  /* 0x0000000000847805 */ /* 0x000fe4000001ff00 */
[----:B------:R-:W-:Y:S01]  /*1dc0*/  CS2R R130, SRZ ;  /* 0x0000000000827805 */ /* 0x000fe2000001ff00 */
[----:B01----:R-:W-:Y:S01]  /*1dd0*/  @P1 IMAD.HI.U32 R0, R4, UR6, RZ ;  /* 0x0000000604001c27 */ /* 0x003fe2000f8e00ff */
[----:B------:R-:W-:Y:S01]  /*1de0*/  @UP0 ULDC UR6, c[0x0][0x450] ;  /* 0x0001140000060ab9 */ /* 0x000fe20000000800 */
[----:B------:R-:W-:Y:S02]  /*1df0*/  CS2R R128, SRZ ;  /* 0x0000000000807805 */ /* 0x000fe4000001ff00 */
[----:B------:R-:W-:Y:S02]  /*1e00*/  CS2R R126, SRZ ;  /* 0x00000000007e7805 */ /* 0x000fe4000001ff00 */
[----:B------:R-:W-:-:S02]  /*1e10*/  CS2R R124, SRZ ;  /* 0x00000000007c7805 */ /* 0x000fc4000001ff00 */
        /* <DEDUP_REMOVED lines=10> */
[----:B------:R-:W-:Y:S01]  /*1ec0*/  UIADD3 UR6, UR48, UR6, URZ ;  /* 0x0000000630067290 */ /* 0x000fe2000fffe03f */
[----:B------:R-:W-:-:S02]  /*1ed0*/  CS2R R116, SRZ ;  /* 0x0000000000747805 */ /* 0x000fc4000001ff00 */
[----:B------:R-:W-:Y:S02]  /*1ee0*/  CS2R R114, SRZ ;  /* 0x0000000000727805 */ /* 0x000fe4000001ff00 */
[----:B------:R-:W-:Y:S02]  /*1ef0*/  CS2R R112, SRZ ;  /* 0x0000000000707805 */ /* 0x000fe4000001ff00 */
[----:B------:R-:W-:Y:S02]  /*1f00*/  MOV R9, UR7 ;  /* 0x0000000700097c02 */ /* 0x000fe40008000f00 */
[----:B------:R-:W-:Y:S01]  /*1f10*/  CS2R R110, SRZ ;  /* 0x00000000006e7805 */ /* 0x000fe2000001ff00 */
[----:B------:R-:W-:Y:S01]  /*1f20*/  IMAD.U32 R5, RZ, RZ, UR6 ;  /* 0x00000006ff057e24 */ /* 0x000fe2000f8e00ff */
[----:B------:R-:W-:Y:S01]  /*1f30*/  ULDC UR6, c[0x0][0x988] ;  /* 0x0002620000067ab9 */ /* 0x000fe20000000800 */
[----:B------:R-:W-:Y:S02]  /*1f40*/  IMAD R0, R16, -0x2, R9 ;  /* 0xfffffffe10007824 */ /* 0x000fe400078e0209 */
[----:B------:R-:W-:-:S02]  /*1f50*/  IMAD.U32 R9, RZ, RZ, UR50 ;  /* 0x00000032ff097e24 */ /* 0x000fc4000f8e00ff */
[----:B------:R-:W-:-:S03]  /*1f60*/  IMAD R5, R16, -0x2, R5 ;  /* 0xfffffffe10057824 */ /* 0x000fc600078e0205 */
[----:B------:R-:W-:-:S04]  /*1f70*/  IADD3 R6, -R9, UR48, R0 ;  /* 0x0000003009067c10 */ /* 0x000fc8000fffe100 */
[-CC-:B0-----:R-:W-:Y:S02]  /*1f80*/  VIADDMNMX R7, R7, R6.reuse, R5.reuse, PT ;  /* 0x0000000607077246 */ /* 0x181fe40003800105 */
[----:B-1----:R-:W-:Y:S02]  /*1f90*/  VIADDMNMX R5, R4, R6, R5, PT ;  /* 0x0000000604057246 */ /* 0x002fe40003800105 */
[C---:B------:R-:W-:Y:S02]  /*1fa0*/  ISETP.GT.AND P1, PT, R7.reuse, RZ, PT ;  /* 0x000000ff0700720c */ /* 0x040fe40003f24270 */
[C---:B------:R-:W-:Y:S02]  /*1fb0*/  ISETP.GT.AND P2, PT, R7.reuse, 0x1, PT ;  /* 0x000000010700780c */ /* 0x040fe40003f44270 */
[----:B------:R-:W-:Y:S02]  /*1fc0*/  ISETP.GT.AND P3, PT, R7, 0x8, PT ;  /* 0x000000080700780c */ /* 0x000fe40003f64270 */
[----:B------:R-:W-:-:S02]  /*1fd0*/  FSEL R26, R26, -INF , P1 ;  /* 0xff8000001a1a7808 */ /* 0x000fc40000800000 */
[----:B------:R-:W-:Y:S02]  /*1fe0*/  FSEL R8, R27, -INF , P2 ;  /* 0xff8000001b087808 */ /* 0x000fe40001000000 */
[C---:B------:R-:W-:Y:S02]  /*1ff0*/  ISETP.GT.AND P1, PT, R7.reuse, 0x9, PT ;  /* 0x000000090700780c */ /* 0x040fe40003f24270 */
[----:B------:R-:W-:Y:S02]  /*2000*/  FSEL R30, R30, -INF , P3 ;  /* 0xff8000001e1e7808 */ /* 0x000fe40001800000 */
[----:B------:R-:W-:Y:S02]  /*2010*/  FMNMX.FTZ R9, R26, R8, !PT ;  /* 0x000000081a097209 */ /* 0x000fe40007810000 */
[----:B------:R-:W-:Y:S02]  /*2020*/  ISETP.GT.AND P2, PT, R7, 0x10, PT ;  /* 0x000000100700780c */ /* 0x000fe40003f44270 */
[----:B------:R-:W-:-:S02]  /*2030*/  FSEL R10, R31, -INF , P1 ;  /* 0xff8000001f0a7808 */ /* 0x000fc40000800000 */
[----:B------:R-:W-:Y:S02]  /*2040*/  FMNMX.FTZ R9, R30, R9, !PT ;  /* 0x000000091e097209 */ /* 0x000fe40007810000 */
        /* <DEDUP_REMOVED lines=109> */
[----:B------:R-:W-:-:S03]  /*2720*/  UIADD3 UR7, UR10, UR48, -UR50 ;  /* 0x000000300a077290 */ /* 0x000fc6000fffe832 */
        /* <DEDUP_REMOVED lines=336> */
[----:B------:R-:W-:-:S07]  /*3c30*/  IMAD.MOV.U32 R151, RZ, RZ, RZ ;  /* 0x000000ffff977224 */ /* 0x000fce00078e00ff */
.L_x_2611:
[----:B------:R-:W-:Y:S01]  /*3c40*/  ISETP.NE.AND P2, PT, RZ, UR43, PT ;  /* 0x0000002bff007c0c */ /* 0x000fe2000bf45270 */
[----:B------:R-:W-:-:S04]  /*3c50*/  UISETP.NE.AND UP0, UPT, UR55, 0x1, UPT ;  /* 0x000000013700788c */ /* 0x000fc8000bf05270 */
[----:B------:R-:W-:-:S04]  /*3c60*/  USEL UR45, URZ, 0x1, UP0 ;  /* 0x000000013f2d7887 */ /* 0x000fc80008000000 */
[----:B------:R-:W-:-:S04]  /*3c70*/  ULOP3.LUT UR45, UR57, UR45, URZ, 0x3c, !UPT ;  /* 0x0000002d392d7292 */ /* 0x000fc8000f8e3c3f */
[----:B------:R-:W-:Y:S08]  /*3c80*/  @P2 BRA `(.L_x_2601) ;  /* 0x0000000000382947 */ /* 0x000ff00003800000 */
[----:B------:R-:W-:Y:S05]  /*3c90*/  @!P0 BRA `(.L_x_2602) ;  /* 0x0000000000048947 */ /* 0x000fea0003800000 */
[----:B------:R-:W-:Y:S01]  /*3ca0*/  BPT.TRAP 0x1 ;  /* 0x000000040000795c */ /* 0x000fe20000300000 */
.L_x_2602:
        /* <DEDUP_REMOVED lines=9> */
.L_x_2603:
[----:B-1----:R-:W-:Y:S05]  /*3d40*/  @P1 BRA `(.L_x_2601) ;  /* 0x0000000000081947 */ /* 0x002fea0003800000 */
[----:B------:R-:W1:Y:S02]  /*3d50*/  SYNCS.PHASECHK.TRANS64.TRYWAIT P1, [UR6+0x28830], R0 ;  /* 0x02883000ff0075a7 */ /* 0x000e640008020146 */
[----:B-1----:R-:W-:Y:S05]  /*3d60*/  @!P1 BRA `(.L_x_2604) ;  /* 0x000000cc00949947 */ /* 0x002fea0003800000 */
.L_x_2601:
        /* <DEDUP_REMOVED lines=48> */
.L_x_2606:
[----:B------:R-:W-:Y:S01]  /*4070*/  ULEA UR6, UR55, UR41, 0x3 ;  /* 0x0000002937067291 */ /* 0x000fe2000f8e183f */
[----:B------:R-:W-:-:S05]  /*4080*/  IMAD.U32 R0, RZ, RZ, UR57 ;  /* 0x00000039ff007e24 */ /* 0x000fca000f8e00ff */
[----:B------:R-:W-:-:S04]  /*4090*/  SHF.L.U32 R0, R0, 0x1f, RZ ;  /* 0x0000001f00007819 */ /* 0x000fc800000006ff */
[----:B------:R0:W1:Y:S01]  /*40a0*/  SYNCS.PHASECHK.TRANS64.TRYWAIT P1, [UR6+0x28850], R0 ;  /* 0x02885000ff0075a7 */ /* 0x0000620008020146 */
[----:B------:R-:W-:Y:S05]  /*40b0*/  @!P0 BRA `(.L_x_2607) ;  /* 0x0000000000048947 */ /* 0x000fea0003800000 */
[----:B------:R-:W-:Y:S01]  /*40c0*/  BPT.TRAP 0x1 ;  /* 0x000000040000795c */ /* 0x000fe20000300000 */
.L_x_2607:
[----:B-1----:R-:W-:Y:S05]  /*40d0*/  @P1 BRA `(.L_x_2605) ;  /* 0x0000000000081947 */ /* 0x002fea0003800000 */
[----:B------:R-:W1:Y:S02]  /*40e0*/  SYNCS.PHASECHK.TRANS64.TRYWAIT P1, [UR6+0x28850], R0 ;  /* 0x02885000ff0075a7 */ /* 0x000e640008020146 */
[----:B-1----:R-:W-:Y:S05]  /*40f0*/  @!P1 BRA `(.L_x_2608) ;  /* 0x000000c800c89947 */ /* 0x002fea0003800000 */
.L_x_2605:
        /* <DEDUP_REMOVED lines=49> */
.L_x_2609:
[----:B------:R-:W-:Y:S01]  /*4410*/  UISETP.NE.AND UP0, UPT, UR51, URZ, UPT ;  /* 0x0000003f3300728c */ /* 0x000fe2000bf05270 */
[----:B------:R-:W-:-:S05]  /*4420*/  VIADD R11, R17, UR39 ;  /* 0x00000027110b7c36 */ /* 0x000fca0008000000 */
        /* <DEDUP_REMOVED lines=10> */
[----:B------:R-:W1:Y:S01]  /*44d0*/  SHFL.IDX PT, R11, R11, 0x1, 0x1c1f ;  /* 0x003c1f000b0b7f89 */ /* 0x000e6200000e0000 */
[----:B------:R-:W-:-:S02]  /*44e0*/  ULEA UR6, UR44, UR41, 0x3 ;  /* 0x000000292c067291 */ /* 0x000fc4000f8e183f */
[----:B------:R-:W-:Y:S02]  /*44f0*/  IMAD R0, R16, -0x2, R7 ;  /* 0xfffffffe10007824 */ /* 0x000fe400078e0207 */
[----:B------:R-:W-:Y:S01]  /*4500*/  IMAD.U32 R7, RZ, RZ, UR50 ;  /* 0x00000032ff077e24 */ /* 0x000fe2000f8e00ff */
[----:B------:R-:W-:-:S04]  /*4510*/  UIADD3 UR6, UR6, 0x28840, URZ ;  /* 0x0002884006067890 */ /* 0x000fc8000fffe03f */
[----:B------:R-:W-:Y:S01]  /*4520*/  IADD3 R12, -R7, UR48, R0 ;  /* 0x00000030070c7c10 */ /* 0x000fe2000fffe100 */
[----:B------:R-:W-:-:S04]  /*4530*/  UPRMT UR6, UR40, 0x654, UR6 ;  /* 0x0000065428067896 */ /* 0x000fc80008000006 */
[----:B0-----:R-:W-:-:S05]  /*4540*/  IMAD.IADD R5, R12, 0x1, R5 ;  /* 0x000000010c057824 */ /* 0x001fca00078e0205 */
[----:B------:R-:W-:Y:S01]  /*4550*/  SYNCS.ARRIVE.TRANS64.RED.A1T0 RZ, [UR6], RZ ;  /* 0x000000ffffff79a7 */ /* 0x000fe20008100406 */
[C---:B------:R-:W-:Y:S01]  /*4560*/  ISETP.GT.AND P1, PT, R5.reuse, RZ, PT ;  /* 0x000000ff0500720c */ /* 0x040fe20003f24270 */
[----:B-1----:R-:W-:Y:S01]  /*4570*/  IMAD.IADD R12, R12, 0x1, R11 ;  /* 0x000000010c0c7824 */ /* 0x002fe200078e020b */
        /* <DEDUP_REMOVED lines=94> */
[----:B------:R-:W-:-:S02]  /*4b60*/  ISETP.GT.AND P2, PT, R12, RZ, PT ;  /* 0x000000ff0c00720c */ /* 0x000fc40003f44270 */
[----:B------:R-:W-:Y:S02]  /*4b70*/  FMNMX.FTZ R14, R85, R0, !PT ;  /* 0x00000000550e7209 */ /* 0x000fe40007810000 */
[----:B------:R-:W0:Y:S01]  /*4b80*/  LDC R0, c[0x0][0x988] ;  /* 0x00026200ff007b82 */ /* 0x000e220000000800 */
[C---:B------:R-:W-:Y:S02]  /*4b90*/  ISETP.GT.AND P3, PT, R12.reuse, 0x1, PT ;  /* 0x000000010c00780c */ /* 0x040fe40003f64270 */
[----:B------:R-:W1:Y:S02]  /*4ba0*/  SHFL.BFLY PT, R5, R14, 0x2, 0x1f ;  /* 0x0c401f000e057f89 */ /* 0x000e6400000e0000 */
        /* <DEDUP_REMOVED lines=309> */
.L_x_2610:
        /* <DEDUP_REMOVED lines=110> */
.L_x_2600:
[----:B------:R-:W-:-:S13]  /*65e0*/  ISETP.LE.AND P1, PT, RZ, UR56, PT ;  /* 0x00000038ff007c0c */ /* 0x000fda000bf23270 */
[----:B------:R-:W-:Y:S05]  /*65f0*/  @!P1 BRA `(.L_x_2612) ;  /* 0x0000002000009947 */ /* 0x000fea0003800000 */
[----:B------:R-:W-:Y:S01]  /*6600*/  IMAD.MOV.U32 R8, RZ, RZ, R7 ;  /* 0x000000ffff087224 */ /* 0x000fe200078e0007 */
[----:B------:R-:W-:Y:S01]  /*6610*/  UMOV UR50, UR45 ;  /* 0x0000002d00327c82 */ /* 0x000fe20008000000 */
[----:B------:R-:W-:Y:S01]  /*6620*/  IMAD.MOV.U32 R6, RZ, RZ, R5 ;  /* 0x000000ffff067224 */ /* 0x000fe200078e0005 */
[----:B------:R-:W-:-:S06]  /*6630*/  UMOV UR48, UR44 ;  /* 0x0000002c00307c82 */ /* 0x000fcc0008000000 */
.L_x_2623:
        /* <DEDUP_REMOVED lines=9> */
.L_x_2614:
[----:B------:R-:W-:Y:S01]  /*66d0*/  ULEA UR6, UR44, UR41, 0x3 ;  /* 0x000000292c067291 */ /* 0x000fe2000f8e183f */
[----:B------:R-:W-:-:S05]  /*66e0*/  IMAD.U32 R0, RZ, RZ, UR45 ;  /* 0x0000002dff007e24 */ /* 0x000fca000f8e00ff */
[----:B------:R-:W-:-:S04]  /*66f0*/  SHF.L.U32 R0, R0, 0x1f, RZ ;  /* 0x0000001f00007819 */ /* 0x000fc800000006ff */
[----:B------:R0:W1:Y:S01]  /*6700*/  SYNCS.PHASECHK.TRANS64.TRYWAIT P1, [UR6+0x28830], R0 ;  /* 0x02883000ff0075a7 */ /* 0x0000620008020146 */
[----:B------:R-:W-:Y:S05]  /*6710*/  @!P0 BRA `(.L_x_2615) ;  /* 0x0000000000048947 */ /* 0x000fea0003800000 */
[----:B------:R-:W-:Y:S01]  /*6720*/  BPT.TRAP 0x1 ;  /* 0x000000040000795c */ /* 0x000fe20000300000 */
.L_x_2615:
[----:B-1----:R-:W-:Y:S05]  /*6730*/  @P1 BRA `(.L_x_2613) ;  /* 0x0000000000081947 */ /* 0x002fea0003800000 */
[----:B------:R-:W1:Y:S02]  /*6740*/  SYNCS.PHASECHK.TRANS64.TRYWAIT P1, [UR6+0x28830], R0 ;  /* 0x02883000ff0075a7 */ /* 0x000e640008020146 */
[----:B-1----:R-:W-:Y:S05]  /*6750*/  @!P1 BRA `(.L_x_2616) ;  /* 0x000000a400489947 */ /* 0x002fea0003800000 */
.L_x_2613:
        /* <DEDUP_REMOVED lines=45> */
.L_x_2618:
[----:B------:R-:W-:Y:S01]  /*6a30*/  ULEA UR6, UR48, UR41, 0x3 ;  /* 0x0000002930067291 */ /* 0x000fe2000f8e183f */
[----:B------:R-:W-:-:S05]  /*6a40*/  IMAD.U32 R0, RZ, RZ, UR50 ;  /* 0x00000032ff007e24 */ /* 0x000fca000f8e00ff */
[----:B------:R-:W-:-:S04]  /*6a50*/  SHF.L.U32 R0, R0, 0x1f, RZ ;  /* 0x0000001f00007819 */ /* 0x000fc800000006ff */
[----:B------:R0:W1:Y:S01]  /*6a60*/  SYNCS.PHASECHK.TRANS64.TRYWAIT P1, [UR6+0x28850], R0 ;  /* 0x02885000ff0075a7 */ /* 0x0000620008020146 */
[----:B------:R-:W-:Y:S05]  /*6a70*/  @!P0 BRA `(.L_x_2619) ;  /* 0x0000000000048947 */ /* 0x000fea0003800000 */
[----:B------:R-:W-:Y:S01]  /*6a80*/  BPT.TRAP 0x1 ;  /* 0x000000040000795c */ /* 0x000fe20000300000 */
.L_x_2619:
[----:B-1----:R-:W-:Y:S05]  /*6a90*/  @P1 BRA `(.L_x_2617) ;  /* 0x0000000000081947 */ /* 0x002fea0003800000 */
[----:B------:R-:W1:Y:S02]  /*6aa0*/  SYNCS.PHASECHK.TRANS64.TRYWAIT P1, [UR6+0x28850], R0 ;  /* 0x02885000ff0075a7 */ /* 0x000e640008020146 */
[----:B-1----:R-:W-:Y:S05]  /*6ab0*/  @!P1 BRA `(.L_x_2620) ;  /* 0x000000a000889947 */ /* 0x002fea0003800000 */
.L_x_2617:
        /* <DEDUP_REMOVED lines=49> */
.L_x_2621:
        /* <DEDUP_REMOVED lines=279> */
.L_x_2622:
        /* <DEDUP_REMOVED lines=105> */
[----:B------:R-:W-:Y:S01]  /*85d0*/  IMAD.MOV.U32 R8, RZ, RZ, R7 ;  /* 0x000000ffff087224 */ /* 0x000fe200078e0007 */
[----:B------:R-:W-:Y:S01]  /*85e0*/  MOV R6, R5 ;  /* 0x0000000500067202 */ /* 0x000fe20000000f00 */
[----:B------:R-:W-:Y:S06]  /*85f0*/  @P1 BRA `(.L_x_2623) ;  /* 0xffffffe000101947 */ /* 0x000fec000383ffff */
.L_x_2612:
[----:B------:R-:W-:Y:S06]  /*8600*/  BAR.ARV 0x8, 0x180 ;  /* 0x0206000000007b1d */ /* 0x000fec0000002000 */
[----:B------:R-:W-:Y:S05]  /*8610*/  @!P0 BRA `(.L_x_2624) ;  /* 0x0000000000048947 */ /* 0x000fea0003800000 */
[----:B------:R-:W-:Y:S01]  /*8620*/  BPT.TRAP 0x1 ;  /* 0x000000040000795c */ /* 0x000fe20000300000 */
.L_x_2624:
[----:B------:R-:W-:Y:S01]  /*8630*/  ULEA UR5, UR44, UR41, 0x3 ;  /* 0x000000292c057291 */ /* 0x000fe2000f8e183f */
[----:B------:R-:W-:-:S05]  /*8640*/  IMAD.U32 R6, RZ, RZ, UR45 ;  /* 0x0000002dff067e24 */ /* 0x000fca000f8e00ff */
[----:B------:R-:W-:-:S04]  /*8650*/  SHF.L.U32 R6, R6, 0x1f, RZ ;  /* 0x0000001f06067819 */ /* 0x000fc800000006ff */
[----:B------:R0:W1:Y:S01]  /*8660*/  SYNCS.PHASECHK.TRANS64.TRYWAIT P1, [UR5+0x28850], R6 ;  /* 0x02885006ff0075a7 */ /* 0x0000620008020145 */
[----:B------:R-:W-:Y:S05]  /*8670*/  @!P0 BRA `(.L_x_2625) ;  /* 0x0000000000048947 */ /* 0x000fea0003800000 */
[----:B------:R-:W-:Y:S01]  /*8680*/  BPT.TRAP 0x1 ;  /* 0x000000040000795c */ /* 0x000fe20000300000 */
.L_x_2625:
[----:B-1----:R-:W-:Y:S05]  /*8690*/  @P1 BRA `(.L_x_2626) ;  /* 0x0000000000081947 */ /* 0x002fea0003800000 */
[----:B------:R-:W1:Y:S02]  /*86a0*/  SYNCS.PHASECHK.TRANS64.TRYWAIT P1, [UR5+0x28850], R6 ;  /* 0x02885006ff0075a7 */ /* 0x000e640008020145 */
[----:B-1----:R-:W-:Y:S05]  /*86b0*/  @!P1 BRA `(.L_x_2627) ;  /* 0x0000008400a09947 */ /* 0x002fea0003800000 */
.L_x_2626:
        /* <DEDUP_REMOVED lines=72> */
.L_x_2628:
        /* <DEDUP_REMOVED lines=74> */
.L_x_2592:
        /* <DEDUP_REMOVED lines=22> */
[----:B------:R-:W-:Y:S01]  /*9140*/  UIADD3 UR4, UP1, UR10, UR8, URZ ;  /* 0x000000080a047290 */ /* 0x000fe2000ff3e03f */
[----:B------:R-:W-:Y:S01]  /*9150*/  F2FP.BF16.F32.PACK_AB R131, R135, R134 ;  /* 0x000000868783723e */ /* 0x000fe200000010ff */
[----:B------:R-:W1:Y:S01]  /*9160*/  LDC R51, c[0x0][0xbe8] ;  /* 0x0002fa00ff337b82 */ /* 0x000e620000000800 */
[----:B------:R-:W-:Y:S01]  /*9170*/  F2FP.BF16.F32.PACK_AB R137, R139, R138 ;  /* 0x0000008a8b89723e */ /* 0x000fe200000010ff */
[----:B------:R-:W-:Y:S01]  /*9180*/  UIADD3.X UR7, UR11, UR9, URZ, UP1, !UPT ;  /* 0x000000090b077290 */ /* 0x000fe20008ffe43f */
[----:B------:R-:W-:-:S02]  /*9190*/  F2FP.BF16.F32.PACK_AB R144, R145, R144 ;  /* 0x000000909190723e */ /* 0x000fc400000010ff */
[----:B------:R-:W-:Y:S01]  /*91a0*/  F2FP.BF16.F32.PACK_AB R138, R141, R140 ;  /* 0x0000008c8d8a723e */ /* 0x000fe200000010ff */
[----:B------:R-:W-:Y:S01]  /*91b0*/  ULDC.64 UR8, c[0x0][0xc08] ;  /* 0x0003020000087ab9 */ /* 0x000fe20000000a00 */
[----:B------:R-:W-:Y:S02]  /*91c0*/  F2FP.BF16.F32.PACK_AB R139, R143, R142 ;  /* 0x0000008e8f8b723e */ /* 0x000fe400000010ff */
[----:B------:R-:W-:Y:S02]  /*91d0*/  F2FP.BF16.F32.PACK_AB R145, R147, R146 ;  /* 0x000000929391723e */ /* 0x000fe400000010ff */
[----:B------:R-:W-:Y:S02]  /*91e0*/  F2FP.BF16.F32.PACK_AB R146, R149, R148 ;  /* 0x000000949592723e */ /* 0x000fe400000010ff */
[----:B------:R-:W-:Y:S02]  /*91f0*/  F2FP.BF16.F32.PACK_AB R147, R151, R150 ;  /* 0x000000969793723e */ /* 0x000fe400000010ff */
[----:B------:R-:W-:-:S02]  /*9200*/  MOV R24, R0 ;  /* 0x0000000000187202 */ /* 0x000fc40000000f00 */
[----:B0-----:R-:W-:-:S03]  /*9210*/  MOV R25, R5 ;  /* 0x0000000500197202 */ /* 0x001fc60000000f00 */
[----:B------:R-:W-:-:S03]  /*9220*/  IMAD.WIDE R4, R187, 0x2, R24 ;  /* 0x00000002bb047825 */ /* 0x000fc600078e0218 */
[C---:B------:R-:W-:Y:S02]  /*9230*/  IADD3 R33, P6, R4.reuse, 0x20, RZ ;  /* 0x0000002004217810 */ /* 0x040fe40007fde0ff */
[C---:B------:R-:W-:Y:S02]  /*9240*/  IADD3 R35, P5, R4.reuse, 0x40, RZ ;  /* 0x0000004004237810 */ /* 0x040fe40007fbe0ff */
[----:B------:R-:W-:Y:S01]  /*9250*/  IADD3 R37, P4, R4, 0x60, RZ ;  /* 0x0000006004257810 */ /* 0x000fe20007f9e0ff */
[--C-:B------:R-:W-:Y:S01]  /*9260*/  IMAD.X R31, RZ, RZ, R5.reuse, P6 ;  /* 0x000000ffff1f7224 */ /* 0x100fe200030e0605 */
[----:B------:R-:W-:Y:S01]  /*9270*/  LOP3.LUT R8, R33, 0x380, RZ, 0xc0, !PT ;  /* 0x0000038021087812 */ /* 0x000fe200078ec0ff */
[--C-:B------:R-:W-:Y:S01]  /*9280*/  IMAD.X R29, RZ, RZ, R5.reuse, P5 ;  /* 0x000000ffff1d7224 */ /* 0x100fe200028e0605 */
[----:B------:R-:W-:Y:S01]  /*9290*/  LOP3.LUT R10, R35, 0x380, RZ, 0xc0, !PT ;  /* 0x00000380230a7812 */ /* 0x000fe200078ec0ff */
[----:B------:R-:W-:Y:S01]  /*92a0*/  IMAD.X R27, RZ, RZ, R5, P4 ;  /* 0x000000ffff1b7224 */ /* 0x000fe200020e0605 */
[----:B------:R-:W-:-:S02]  /*92b0*/  LOP3.LUT R12, R37, 0x380, RZ, 0xc0, !PT ;  /* 0x00000380250c7812 */ /* 0x000fc400078ec0ff */
[----:B------:R-:W-:Y:S02]  /*92c0*/  SHF.R.U64 R8, R8, 0x3, RZ ;  /* 0x0000000308087819 */ /* 0x000fe400000012ff */
[C---:B------:R-:W-:Y:S02]  /*92d0*/  LOP3.LUT R9, R4.reuse, 0x380, RZ, 0xc0, !PT ;  /* 0x0000038004097812 */ /* 0x040fe400078ec0ff */
[----:B------:R-:W-:Y:S02]  /*92e0*/  IADD3 R41, P2, R4, 0x4020, RZ ;  /* 0x0000402004297810 */ /* 0x000fe40007f5e0ff */
[----:B------:R-:W-:Y:S02]  /*92f0*/  SHF.R.U64 R10, R10, 0x3, RZ ;  /* 0x000000030a0a7819 */ /* 0x000fe400000012ff */
[----:B------:R-:W-:Y:S01]  /*9300*/  SHF.R.U64 R12, R12, 0x3, RZ ;  /* 0x000000030c0c7819 */ /* 0x000fe200000012ff */
[----:B------:R-:W-:Y:S01]  /*9310*/  IMAD.X R13, RZ, RZ, R5, P2 ;  /* 0x000000ffff0d7224 */ /* 0x000fe200010e0605 */
[----:B------:R-:W-:-:S02]  /*9320*/  IADD3 R43, P1, R4, 0x4040, RZ ;  /* 0x00004040042b7810 */ /* 0x000fc40007f3e0ff */
[C---:B------:R-:W-:Y:S01]  /*9330*/  IADD3 R32, P0, R4.reuse, 0x4060, RZ ;  /* 0x0000406004207810 */ /* 0x040fe20007f1e0ff */
[----:B------:R-:W-:Y:S01]  /*9340*/  BAR.SYNC.DEFER_BLOCKING 0x1, 0x100 ;  /* 0x0044000000007b1d */ /* 0x000fe20000010000 */
[----:B------:R-:W-:Y:S01]  /*9350*/  IADD3 R39, P3, R4, 0x4000, RZ ;  /* 0x0000400004277810 */ /* 0x000fe20007f7e0ff */
[--C-:B------:R-:W-:Y:S01]  /*9360*/  IMAD.X R11, RZ, RZ, R5.reuse, P1 ;  /* 0x000000ffff0b7224 */ /* 0x100fe200008e0605 */
[----:B------:R-:W-:Y:S02]  /*9370*/  LOP3.LUT R30, R8, R33, RZ, 0x3c, !PT ;  /* 0x00000021081e7212 */ /* 0x000fe400078e3cff */
[----:B------:R-:W-:Y:S01]  /*9380*/  SHF.R.U64 R9, R9, 0x3, RZ ;  /* 0x0000000309097819 */ /* 0x000fe200000012ff */
[----:B------:R-:W-:Y:S01]  /*9390*/  IMAD.X R15, RZ, RZ, R5, P3 ;  /* 0x000000ffff0f7224 */ /* 0x000fe200018e0605 */
[----:B------:R-:W-:Y:S02]  /*93a0*/  LOP3.LUT R28, R10, R35, RZ, 0x3c, !PT ;  /* 0x000000230a1c7212 */ /* 0x000fe400078e3cff */
[----:B------:R-:W-:-:S02]  /*93b0*/  LOP3.LUT R26, R12, R37, RZ, 0x3c, !PT ;  /* 0x000000250c1a7212 */ /* 0x000fc400078e3cff */
[----:B------:R-:W-:Y:S02]  /*93c0*/  LOP3.LUT R8, R41, 0x380, RZ, 0xc0, !PT ;  /* 0x0000038029087812 */ /* 0x000fe400078ec0ff */
[----:B------:R-:W-:Y:S02]  /*93d0*/  LOP3.LUT R10, R43, 0x380, RZ, 0xc0, !PT ;  /* 0x000003802b0a7812 */ /* 0x000fe400078ec0ff */
[----:B------:R-:W-:Y:S02]  /*93e0*/  LOP3.LUT R12, R32, 0x380, RZ, 0xc0, !PT ;  /* 0x00000380200c7812 */ /* 0x000fe400078ec0ff */
[----:B------:R-:W-:Y:S02]  /*93f0*/  LOP3.LUT R14, R39, 0x380, RZ, 0xc0, !PT ;  /* 0x00000380270e7812 */ /* 0x000fe400078ec0ff */
[----:B------:R-:W-:Y:S01]  /*9400*/  LOP3.LUT R4, R9, R4, RZ, 0x3c, !PT ;  /* 0x0000000409047212 */ /* 0x000fe200078e3cff */
[----:B------:R-:W-:Y:S01]  /*9410*/  IMAD.X R9, RZ, RZ, R5, P0 ;  /* 0x000000ffff097224 */ /* 0x000fe200000e0605 */
[----:B------:R-:W-:-:S02]  /*9420*/  SHF.R.U64 R8, R8, 0x3, RZ ;  /* 0x0000000308087819 */ /* 0x000fc400000012ff */
[----:B------:R-:W-:Y:S02]  /*9430*/  SHF.R.U64 R10, R10, 0x3, RZ ;  /* 0x000000030a0a7819 */ /* 0x000fe400000012ff */
[----:B------:R-:W-:Y:S02]  /*9440*/  SHF.R.U64 R21, R12, 0x3, RZ ;  /* 0x000000030c157819 */ /* 0x000fe400000012ff */
[----:B------:R-:W-:Y:S02]  /*9450*/  SHF.R.U64 R14, R14, 0x3, RZ ;  /* 0x000000030e0e7819 */ /* 0x000fe400000012ff */
[----:B------:R-:W-:Y:S02]  /*9460*/  MOV R36, R4 ;  /* 0x0000000400247202 */ /* 0x000fe40000000f00 */
[----:B------:R-:W-:Y:S02]  /*9470*/  LOP3.LUT R12, R8, R41, RZ, 0x3c, !PT ;  /* 0x00000029080c7212 */ /* 0x000fe400078e3cff */
[----:B------:R-:W-:-:S02]  /*9480*/  F2FP.BF16.F32.PACK_AB R4, R89, R88 ;  /* 0x000000585904723e */ /* 0x000fc400000010ff */
[----:B------:R-:W-:Y:S02]  /*9490*/  F2FP.BF16.F32.PACK_AB R5, R91, R90 ;  /* 0x0000005a5b05723e */ /* 0x000fe400000010ff */
[----:B------:R-:W-:Y:S02]  /*94a0*/  LOP3.LUT R10, R10, R43, RZ, 0x3c, !PT ;  /* 0x0000002b0a0a7212 */ /* 0x000fe400078e3cff */
[----:B------:R-:W-:Y:S01]  /*94b0*/  LOP3.LUT R8, R21, R32, RZ, 0x3c, !PT ;  /* 0x0000002015087212 */ /* 0x000fe200078e3cff */
[----:B------:R0:W-:Y:S01]  /*94c0*/  STSM.16.M88.4 [R36], R4 ;  /* 0x0000000424007844 */ /* 0x0001e20000000200 */
[----:B------:R-:W-:Y:S02]  /*94d0*/  LOP3.LUT R14, R14, R39, RZ, 0x3c, !PT ;  /* 0x000000270e0e7212 */ /* 0x000fe400078e3cff */
[----:B------:R-:W-:Y:S02]  /*94e0*/  MOV R33, R26 ;  /* 0x0000001a00217202 */ /* 0x000fe40000000f00 */
[----:B------:R-:W-:-:S02]  /*94f0*/  MOV R26, R10 ;  /* 0x0000000a001a7202 */ /* 0x000fc40000000f00 */
[----:B------:R-:W-:Y:S02]  /*9500*/  MOV R21, R8 ;  /* 0x0000000800157202 */ /* 0x000fe40000000f00 */
[----:B------:R-:W-:Y:S02]  /*9510*/  MOV R35, R30 ;  /* 0x0000001e00237202 */ /* 0x000fe40000000f00 */
[----:B------:R-:W-:Y:S02]  /*9520*/  F2FP.BF16.F32.PACK_AB R8, R97, R96 ;  /* 0x000000606108723e */ /* 0x000fe400000010ff */
[----:B------:R-:W-:Y:S02]  /*9530*/  F2FP.BF16.F32.PACK_AB R9, R99, R98 ;  /* 0x000000626309723e */ /* 0x000fe400000010ff */
[----:B------:R-:W-:Y:S02]  /*9540*/  F2FP.BF16.F32.PACK_AB R10, R101, R100 ;  /* 0x00000064650a723e */ /* 0x000fe400000010ff */
[----:B------:R-:W-:-:S02]  /*9550*/  F2FP.BF16.F32.PACK_AB R11, R103, R102 ;  /* 0x00000066670b723e */ /* 0x000fc400000010ff */
[----:B------:R-:W-:Y:S02]  /*9560*/  MOV R34, R28 ;  /* 0x0000001c00227202 */ /* 0x000fe40000000f00 */
[----:B------:R-:W-:Y:S01]  /*9570*/  MOV R32, R14 ;  /* 0x0000000e00207202 */ /* 0x000fe20000000f00 */
[----:B------:R-:W-:Y:S01]  /*9580*/  STSM.16.M88.4 [R35], R8 ;  /* 0x0000000823007844 */ /* 0x000fe20000000200 */
[----:B------:R-:W-:Y:S02]  /*9590*/  MOV R27, R12 ;  /* 0x0000000c001b7202 */ /* 0x000fe40000000f00 */
[----:B0-----:R-:W-:Y:S02]  /*95a0*/  F2FP.BF16.F32.PACK_AB R4, R105, R104 ;  /* 0x000000686904723e */ /* 0x001fe400000010ff */
[----:B------:R-:W-:Y:S02]  /*95b0*/  F2FP.BF16.F32.PACK_AB R5, R107, R106 ;  /* 0x0000006a6b05723e */ /* 0x000fe400000010ff */
[----:B------:R-:W-:-:S02]  /*95c0*/  F2FP.BF16.F32.PACK_AB R6, R109, R108 ;  /* 0x0000006c6d06723e */ /* 0x000fc400000010ff */
[----:B------:R-:W-:Y:S02]  /*95d0*/  F2FP.BF16.F32.PACK_AB R7, R111, R110 ;  /* 0x0000006e6f07723e */ /* 0x000fe400000010ff */
[----:B------:R-:W-:Y:S02]  /*95e0*/  F2FP.BF16.F32.PACK_AB R12, R113, R112 ;  /* 0x00000070710c723e */ /* 0x000fe400000010ff */
[----:B------:R-:W-:Y:S01]  /*95f0*/  F2FP.BF16.F32.PACK_AB R13, R115, R114 ;  /* 0x00000072730d723e */ /* 0x000fe200000010ff */
[----:B------:R0:W-:Y:S01]  /*9600*/  STSM.16.M88.4 [R34], R4 ;  /* 0x0000000422007844 */ /* 0x0001e20000000200 */
[----:B------:R-:W-:Y:S02]  /*9610*/  F2FP.BF16.F32.PACK_AB R14, R117, R116 ;  /* 0x00000074750e723e */ /* 0x000fe400000010ff */
[----:B------:R-:W-:Y:S02]  /*9620*/  F2FP.BF16.F32.PACK_AB R15, R119, R118 ;  /* 0x00000076770f723e */ /* 0x000fe400000010ff */
[----:B------:R-:W-:-:S02]  /*9630*/  F2FP.BF16.F32.PACK_AB R28, R121, R120 ;  /* 0x00000078791c723e */ /* 0x000fc400000010ff */
[----:B------:R-:W-:Y:S01]  /*9640*/  F2FP.BF16.F32.PACK_AB R29, R123, R122 ;  /* 0x0000007a7b1d723e */ /* 0x000fe200000010ff */
[----:B------:R2:W-:Y:S01]  /*9650*/  STSM.16.M88.4 [R33], R12 ;  /* 0x0000000c21007844 */ /* 0x0005e20000000200 */
[----:B------:R-:W-:Y:S02]  /*9660*/  F2FP.BF16.F32.PACK_AB R30, R125, R124 ;  /* 0x0000007c7d1e723e */ /* 0x000fe400000010ff */
[----:B------:R-:W-:Y:S02]  /*9670*/  F2FP.BF16.F32.PACK_AB R31, R127, R126 ;  /* 0x0000007e7f1f723e */ /* 0x000fe400000010ff */
[----:B------:R-:W-:-:S03]  /*9680*/  PLOP3.LUT P0, PT, PT, PT, UP0, 0x80, 0x0 ;  /* 0x000000000000781c */ /* 0x000fc60003f0f008 */
[----:B------:R2:W-:Y:S01]  /*9690*/  STSM.16.M88.4 [R32], R28 ;  /* 0x0000001c20007844 */ /* 0x0005e20000000200 */
[----:B0-----:R-:W-:Y:S02]  /*96a0*/  IMAD.U32 R4, RZ, RZ, UR4 ;  /* 0x00000004ff047e24 */ /* 0x001fe4000f8e00ff */
[----:B------:R-:W-:Y:S01]  /*96b0*/  IMAD.U32 R5, RZ, RZ, UR7 ;  /* 0x00000007ff057e24 */ /* 0x000fe2000f8e00ff */
[----:B------:R2:W-:Y:S04]  /*96c0*/  STSM.16.M88.4 [R27], R128 ;  /* 0x000000801b007844 */ /* 0x0005e80000000200 */
[----:B------:R2:W-:Y:S04]  /*96d0*/  STSM.16.M88.4 [R26], R136 ;  /* 0x000000881a007844 */ /* 0x0005e80000000200 */
[----:B------:R2:W-:Y:S01]  /*96e0*/  STSM.16.M88.4 [R21], R144 ;  /* 0x0000009015007844 */ /* 0x0005e20000000200 */
[----:B------:R-:W-:Y:S06]  /*96f0*/  BAR.SYNC.DEFER_BLOCKING 0x1, 0x100 ;  /* 0x0044000000007b1d */ /* 0x000fec0000010000 */
[----:B------:R-:W3:Y:S01]  /*9700*/  @P0 LDG.E R6, desc[UR52][R4.64] ;  /* 0x0000003404060981 */ /* 0x000ee2000c1e1900 */
[----:B------:R-:W-:Y:S01]  /*9710*/  UISETP.NE.U32.AND UP1, UPT, UR8, URZ, UPT ;  /* 0x0000003f0800728c */ /* 0x000fe2000bf25070 */
[----:B-1----:R-:W-:Y:S01]  /*9720*/  ISETP.NE.AND P1, PT, R51, 0x1, PT ;  /* 0x000000013300780c */ /* 0x002fe20003f25270 */
[----:B------:R-:W-:Y:S01]  /*9730*/  ULDC UR7, c[0x0][0xa88] ;  /* 0x0002a20000077ab9 */ /* 0x000fe20000000800 */
[----:B------:R-:W-:Y:S01]  /*9740*/  UMOV UR4, URZ ;  /* 0x0000003f00047c82 */ /* 0x000fe20008000000 */
[----:B------:R-:W-:-:S06]  /*9750*/  UISETP.NE.AND.EX UP1, UPT, UR9, URZ, UPT, UP1 ;  /* 0x0000003f0900728c */ /* 0x000fcc000bf25310 */
[----:B------:R-:W-:-:S04]  /*9760*/  PLOP3.LUT P2, PT, PT, PT, UP1, 0x80, 0x0 ;  /* 0x000000000000781c */ /* 0x000fc80003f4f018 */
[----:B------:R-:W0:Y:S01]  /*9770*/  @P1 LDC R7, c[0x0][0xbec] ;  /* 0x0002fb00ff071b82 */ /* 0x000e220000000800 */
[----:B------:R-:W-:-:S04]  /*9780*/  @UP1 UIADD3 UR8, UP2, UR10, UR8, URZ ;  /* 0x000000080a081290 */ /* 0x000fc8000ff5e03f */
[----:B------:R-:W-:Y:S02]  /*9790*/  @UP1 UIADD3.X UR9, UR11, UR9, URZ, UP2, !UPT ;  /* 0x000000090b091290 */ /* 0x000fe400097fe43f */
[----:B------:R-:W-:Y:S01]  /*97a0*/  IMAD.U32 R10, RZ, RZ, UR8 ;  /* 0x00000008ff0a7e24 */ /* 0x000fe2000f8e00ff */
[----:B------:R-:W1:Y:S03]  /*97b0*/  @P1 LDC R8, c[0x0][0xbf0] ;  /* 0x0002fc00ff081b82 */ /* 0x000e660000000800 */
[----:B------:R-:W-:Y:S01]  /*97c0*/  IMAD.U32 R11, RZ, RZ, UR9 ;  /* 0x00000009ff0b7e24 */ /* 0x000fe2000f8e00ff */
        /* <DEDUP_REMOVED lines=8> */
.L_x_2631:
[----:B------:R-:W-:Y:S01]  /*9850*/  USHF.R.S32.HI UR14, URZ, 0x1f, UR38 ;  /* 0x0000001f3f0e7899 */ /* 0x000fe20008011426 */
[----:B--2---:R-:W-:Y:S01]  /*9860*/  VIADD R10, R17, UR39 ;  /* 0x00000027110a7c36 */ /* 0x004fe20008000000 */
[----:B------:R-:W-:Y:S01]  /*9870*/  ULDC.64 UR12, c[0x0][0xb90] ;  /* 0x0002e400000c7ab9 */ /* 0x000fe20000000a00 */
[----:B------:R-:W-:Y:S01]  /*9880*/  USHF.R.S32.HI UR11, URZ, 0x1f, UR4 ;  /* 0x0000001f3f0b7899 */ /* 0x000fe20008011404 */
[----:B------:R-:W-:Y:S01]  /*9890*/  VIADD R21, R186, UR39 ;  /* 0x00000027ba157c36 */ /* 0x000fe20008000000 */
        /* <DEDUP_REMOVED lines=12> */
[----:B------:R-:W-:Y:S01]  /*9960*/  IMAD.MOV R8, RZ, RZ, -R4 ;  /* 0x000000ffff087224 */ /* 0x000fe200078e0a04 */
[----:B------:R-:W-:Y:S01]  /*9970*/  UIMAD UR7, UR37, UR12, URZ ;  /* 0x0000000c250772a4 */ /* 0x000fe2000f8e023f */
[----:B------:R-:W-:Y:S01]  /*9980*/  IMAD.WIDE R24, R5, 0x2, R24 ;  /* 0x0000000205187825 */ /* 0x000fe200078e0218 */
[----:B------:R-:W-:Y:S01]  /*9990*/  UIMAD.WIDE.U32 UR8, UR36, UR12, UR8 ;  /* 0x0000000c240872a5 */ /* 0x000fe2000f8e0008 */
[----:B------:R-:W-:Y:S01]  /*99a0*/  SHF.R.S32.HI R5, RZ, 0x1f, R4 ;  /* 0x0000001fff057819 */ /* 0x000fe20000011404 */
[----:B------:R-:W-:Y:S01]  /*99b0*/  UIMAD UR7, UR36, UR13, UR7 ;  /* 0x0000000d240772a4 */ /* 0x000fe2000f8e0207 */
[----:B------:R-:W-:Y:S01]  /*99c0*/  IMAD R7, R51, R8, R10 ;  /* 0x0000000833077224 */ /* 0x000fe200078e020a */
[----:B------:R-:W-:Y:S01]  /*99d0*/  IADD3 R11, P3, R24, 0x2000, RZ ;  /* 0x00002000180b7810 */ /* 0x000fe20007f7e0ff */
[----:B-----5:R-:W-:Y:S01]  /*99e0*/  IMAD R50, R6, R51, RZ ;  /* 0x0000003306327224 */ /* 0x020fe200078e02ff */
[----:B------:R-:W-:Y:S01]  /*99f0*/  IADD3 R4, P2, R4, UR8, RZ ;  /* 0x0000000804047c10 */ /* 0x000fe2000ff5e0ff */
[----:B------:R-:W-:Y:S01]  /*9a00*/  ULDC.64 UR12, c[0x0][0xaa0] ;  /* 0x0002a800000c7ab9 */ /* 0x000fe20000000a00 */
[----:B------:R-:W-:-:S02]  /*9a10*/  MOV R10, UR7 ;  /* 0x00000007000a7c02 */ /* 0x000fc40008000f00 */
[----:B------:R-:W-:Y:S02]  /*9a20*/  SHF.R.S32.HI R8, RZ, 0x1f, R7 ;  /* 0x0000001fff087819 */ /* 0x000fe40000011407 */
[----:B------:R-:W-:Y:S01]  /*9a30*/  IADD3.X R5, R5, UR9, R10, P2, !PT ;  /* 0x0000000905057c10 */ /* 0x000fe200097fe40a */
[----:B------:R-:W-:Y:S01]  /*9a40*/  ULDC.64 UR8, c[0x0][0xb88] ;  /* 0x0002e20000087ab9 */ /* 0x000fe20000000a00 */
[----:B------:R-:W-:Y:S01]  /*9a50*/  LOP3.LUT R9, R11, 0x380, RZ, 0xc0, !PT ;  /* 0x000003800b097812 */ /* 0x000fe200078ec0ff */
[----:B------:R-:W-:Y:S01]  /*9a60*/  IMAD R10, R8, UR8, RZ ;  /* 0x00000008080a7c24 */ /* 0x000fe2000f8e02ff */
[C---:B------:R-:W-:Y:S01]  /*9a70*/  IADD3 R13, P0, R24.reuse, 0x1000, RZ ;  /* 0x00001000180d7810 */ /* 0x040fe20007f1e0ff */
[----:B------:R-:W-:Y:S01]  /*9a80*/  IMAD.WIDE.U32 R4, R7, UR8, R4 ;  /* 0x0000000807047c25 */ /* 0x000fe2000f8e0004 */
[----:B------:R-:W-:Y:S02]  /*9a90*/  SHF.R.U64 R8, R9, 0x3, RZ ;  /* 0x0000000309087819 */ /* 0x000fe400000012ff */
[----:B------:R-:W-:Y:S01]  /*9aa0*/  LOP3.LUT R12, R13, 0x380, RZ, 0xc0, !PT ;  /* 0x000003800d0c7812 */ /* 0x000fe200078ec0ff */
[----:B------:R-:W-:Y:S01]  /*9ab0*/  IMAD R9, R7, UR9, R10 ;  /* 0x0000000907097c24 */ /* 0x000fe2000f8e020a */
[----:B------:R-:W-:Y:S01]  /*9ac0*/  ULDC.64 UR8, c[0x0][0xb50] ;  /* 0x0002d40000087ab9 */ /* 0x000fe20000000a00 */
[----:B------:R-:W-:-:S02]  /*9ad0*/  IADD3 R7, P2, R24, 0x3000, RZ ;  /* 0x0000300018077810 */ /* 0x000fc40007f5e0ff */
[----:B------:R-:W-:Y:S01]  /*9ae0*/  IMAD.IADD R9, R5, 0x1, R9 ;  /* 0x0000000105097824 */ /* 0x000fe200078e0209 */
[----:B------:R-:W-:Y:S02]  /*9af0*/  LEA R10, P4, R4, UR8, 0x2 ;  /* 0x00000008040a7c11 */ /* 0x000fe4000f8810ff */
[----:B------:R-:W-:Y:S02]  /*9b00*/  SHF.R.U64 R12, R12, 0x3, RZ ;  /* 0x000000030c0c7819 */ /* 0x000fe400000012ff */
[----:B------:R-:W-:Y:S01]  /*9b10*/  LEA.HI.X R14, R4, UR9, R9, 0x2, P4 ;  /* 0x00000009040e7c11 */ /* 0x000fe2000a0f1409 */
[----:B------:R-:W-:Y:S01]  /*9b20*/  SHFL.IDX PT, R44, R10, RZ, 0x1c1f ;  /* 0x001c1fff0a2c7589 */ /* 0x000fe200000e0000 */
[----:B------:R-:W-:Y:S01]  /*9b30*/  LOP3.LUT R12, R12, R13, RZ, 0x3c, !PT ;  /* 0x0000000d0c0c7212 */ /* 0x000fe200078e3cff */
[--C-:B------:R-:W-:Y:S01]  /*9b40*/  IMAD.X R13, RZ, RZ, R25.reuse, P0 ;  /* 0x000000ffff0d7224 */ /* 0x100fe200000e0619 */
[----:B------:R-:W-:Y:S01]  /*9b50*/  LOP3.LUT R5, R7, 0x380, RZ, 0xc0, !PT ;  /* 0x0000038007057812 */ /* 0x000fe200078ec0ff */
[----:B------:R-:W0:Y:S01]  /*9b60*/  SHFL.IDX PT, R45, R14, RZ, 0x1c1f ;  /* 0x001c1fff0e2d7589 */ /* 0x000e2200000e0000 */
[----:B------:R-:W-:Y:S01]  /*9b70*/  LOP3.LUT P0, RZ, R184, 0x3, RZ, 0xc0, !PT ;  /* 0x00000003b8ff7812 */ /* 0x000fe2000780c0ff */
[----:B------:R-:W-:Y:S01]  /*9b80*/  UIMAD UR7, UR11, UR12, URZ ;  /* 0x0000000c0b0772a4 */ /* 0x000fe2000f8e023f */
[----:B------:R-:W-:Y:S01]  /*9b90*/  SHF.R.U64 R4, R5, 0x3, RZ ;  /* 0x0000000305047819 */ /* 0x000fe200000012ff */
[--C-:B------:R-:W-:Y:S01]  /*9ba0*/  IMAD.X R5, RZ, RZ, R25.reuse, P2 ;  /* 0x000000ffff057224 */ /* 0x100fe200010e0619 */
[CC--:B------:R-:W-:Y:S01]  /*9bb0*/  ISETP.GE.OR P2, PT, R21.reuse, R50.reuse, P0 ;  /* 0x000000321500720c */ /* 0x0c0fe20000746670 */
[----:B------:R-:W-:Y:S01]  /*9bc0*/  SHFL.IDX PT, R48, R10, 0x1, 0x1c1f ;  /* 0x003c1f000a307f89 */ /* 0x000fe200000e0000 */
[----:B------:R-:W-:Y:S01]  /*9bd0*/  LOP3.LUT R4, R4, R7, RZ, 0x3c, !PT ;  /* 0x0000000704047212 */ /* 0x000fe200078e3cff */
[----:B------:R-:W-:Y:S01]  /*9be0*/  VIADD R7, R21, 0x8 ;  /* 0x0000000815077836 */ /* 0x000fe20000000000 */
[----:B------:R-:W-:Y:S01]  /*9bf0*/  UIMAD.WIDE.U32 UR8, UR4, UR12, URZ ;  /* 0x0000000c040872a5 */ /* 0x000fe2000f8e003f */
[----:B------:R-:W1:Y:S01]  /*9c00*/  SHFL.IDX PT, R49, R14, 0x1, 0x1c1f ;  /* 0x003c1f000e317f89 */ /* 0x000e6200000e0000 */
[----:B------:R-:W2:Y:S01]  /*9c10*/  @P1 LDC R21, c[0x0][0xbf0] ;  /* 0x0002fc00ff151b82 */ /* 0x000ea20000000800 */
[----:B------:R-:W-:Y:S01]  /*9c20*/  ULDC.64 UR10, c[0x0][0xae8] ;  /* 0x0002ba00000a7ab9 */ /* 0x000fe20000000a00 */
[----:B------:R-:W-:Y:S01]  /*9c30*/  ISETP.GE.OR P0, PT, R7, R50, P0 ;  /* 0x000000320700720c */ /* 0x000fe20000706670 */
[----:B------:R-:W-:Y:S01]  /*9c40*/  IMAD.X R9, RZ, RZ, R25, P3 ;  /* 0x000000ffff097224 */ /* 0x000fe200018e0619 */
[----:B------:R-:W-:Y:S01]  /*9c50*/  LOP3.LUT R8, R8, R11, RZ, 0x3c, !PT ;  /* 0x0000000b08087212 */ /* 0x000fe200078e3cff */
[----:B------:R-:W-:Y:S01]  /*9c60*/  UIMAD UR7, UR4, UR13, UR7 ;  /* 0x0000000d040772a4 */ /* 0x000fe2000f8e0207 */
[----:B------:R-:W-:-:S02]  /*9c70*/  IADD3 R41, P6, R24, 0x4000, RZ ;  /* 0x0000400018297810 */ /* 0x000fc40007fde0ff */
[C---:B------:R-:W-:Y:S02]  /*9c80*/  IADD3 R37, P5, R24.reuse, 0x5000, RZ ;  /* 0x0000500018257810 */ /* 0x040fe40007fbe0ff */
[C---:B------:R-:W-:Y:S02]  /*9c90*/  IADD3 R33, P4, R24.reuse, 0x6000, RZ ;  /* 0x0000600018217810 */ /* 0x040fe40007f9e0ff */
[C---:B------:R-:W-:Y:S01]  /*9ca0*/  LOP3.LUT R15, R24.reuse, 0x380, RZ, 0xc0, !PT ;  /* 0x00000380180f7812 */ /* 0x040fe200078ec0ff */
[----:B0-----:R0:W-:Y:S01]  /*9cb0*/  @!P2 ST.E desc[UR52][R44.64], R20 ;  /* 0x000000142c00a985 */ /* 0x0011e2000c101934 */
[----:B------:R-:W-:Y:S01]  /*9cc0*/  UIADD3 UR9, UR9, UR7, URZ ;  /* 0x0000000709097290 */ /* 0x000fe2000fffe03f */
[----:B------:R-:W-:Y:S01]  /*9cd0*/  IADD3 R11, P3, R24, 0x7000, RZ ;  /* 0x00007000180b7810 */ /* 0x000fe20007f7e0ff */
[----:B------:R-:W-:Y:S01]  /*9ce0*/  UIMAD UR4, UR14, UR10, URZ ;  /* 0x0000000a0e0472a4 */ /* 0x000fe2000f8e023f */
[----:B------:R-:W-:Y:S02]  /*9cf0*/  LOP3.LUT R40, R41, 0x380, RZ, 0xc0, !PT ;  /* 0x0000038029287812 */ /* 0x000fe400078ec0ff */
[----:B------:R-:W-:-:S02]  /*9d00*/  LOP3.LUT R36, R37, 0x380, RZ, 0xc0, !PT ;  /* 0x0000038025247812 */ /* 0x000fc400078ec0ff */
[----:B------:R-:W-:Y:S01]  /*9d10*/  LOP3.LUT R32, R33, 0x380, RZ, 0xc0, !PT ;  /* 0x0000038021207812 */ /* 0x000fe200078ec0ff */
[----:B-1----:R1:W-:Y:S01]  /*9d20*/  @!P0 ST.E desc[UR52][R48.64], R3 ;  /* 0x0000000330008985 */ /* 0x0023e2000c101934 */
[----:B------:R-:W-:Y:S01]  /*9d30*/  SHF.R.U64 R15, R15, 0x3, RZ ;  /* 0x000000030f0f7819 */ /* 0x000fe200000012ff */
[----:B0-----:R-:W0:Y:S01]  /*9d40*/  @P1 LDC R20, c[0x0][0xbec] ;  /* 0x0002fb00ff141b82 */ /* 0x001e220000000800 */
[----:B------:R-:W-:Y:S01]  /*9d50*/  UIMAD UR4, UR38, UR11, UR4 ;  /* 0x0000000b260472a4 */ /* 0x000fe2000f8e0204 */
[----:B------:R-:W-:Y:S01]  /*9d60*/  LOP3.LUT R6, R11, 0x380, RZ, 0xc0, !PT ;  /* 0x000003800b067812 */ /* 0x000fe200078ec0ff */
[----:B------:R-:W-:Y:S01]  /*9d70*/  UIMAD.WIDE.U32 UR8, UR38, UR10, UR8 ;  /* 0x0000000a260872a5 */ /* 0x000fe2000f8e0008 */
[----:B------:R-:W-:Y:S01]  /*9d80*/  SHF.R.U64 R40, R40, 0x3, RZ ;  /* 0x0000000328287819 */ /* 0x000fe200000012ff */
[----:B------:R-:W-:Y:S01]  /*9d90*/  IMAD.X R29, RZ, RZ, R25, P3 ;  /* 0x000000ffff1d7224 */ /* 0x000fe200018e0619 */
[----:B------:R-:W-:Y:S01]  /*9da0*/  ULDC.64 UR10, c[0x0][0xaf0] ;  /* 0x0002bc00000a7ab9 */ /* 0x000fe20000000a00 */
[----:B------:R-:W-:-:S02]  /*9db0*/  SHF.R.U64 R36, R36, 0x3, RZ ;  /* 0x0000000324247819 */ /* 0x000fc400000012ff */
[----:B------:R-:W-:Y:S01]  /*9dc0*/  SHF.R.U64 R32, R32, 0x3, RZ ;  /* 0x0000000320207819 */ /* 0x000fe200000012ff */
[----:B-1----:R-:W-:Y:S01]  /*9dd0*/  IMAD R3, R19, 0x20, R22 ;  /* 0x0000002013037824 */ /* 0x002fe200078e0216 */
[----:B------:R-:W-:Y:S01]  /*9de0*/  UIADD3 UR9, UR9, UR4, URZ ;  /* 0x0000000409097290 */ /* 0x000fe2000fffe03f */
[----:B------:R-:W-:Y:S02]  /*9df0*/  SHF.R.U64 R6, R6, 0x3, RZ ;  /* 0x0000000306067819 */ /* 0x000fe400000012ff */
[----:B------:R-:W-:Y:S01]  /*9e00*/  VIADD R45, R3, UR39 ;  /* 0x00000027032d7c36 */ /* 0x000fe20008000000 */
[----:B------:R-:W-:Y:S01]  /*9e10*/  UIMAD UR4, UR37, UR10, URZ ;  /* 0x0000000a250472a4 */ /* 0x000fe2000f8e023f */
[----:B------:R-:W-:Y:S01]  /*9e20*/  LOP3.LUT R40, R40, R41, RZ, 0x3c, !PT ;  /* 0x0000002928287212 */ /* 0x000fe200078e3cff */
[----:B------:R-:W-:Y:S01]  /*9e30*/  UIMAD.WIDE.U32 UR8, UR36, UR10, UR8 ;  /* 0x0000000a240872a5 */ /* 0x000fe2000f8e0008 */
[----:B------:R-:W-:Y:S01]  /*9e40*/  IMAD.MOV.U32 R3, RZ, RZ, R45 ;  /* 0x000000ffff037224 */ /* 0x000fe200078e002d */
[----:B------:R-:W-:Y:S01]  /*9e50*/  UIMAD UR4, UR36, UR11, UR4 ;  /* 0x0000000b240472a4 */ /* 0x000fe2000f8e0204 */
[----:B------:R-:W-:Y:S01]  /*9e60*/  LOP3.LUT R36, R36, R37, RZ, 0x3c, !PT ;  /* 0x0000002524247212 */ /* 0x000fe200078e3cff */
[--C-:B------:R-:W-:Y:S01]  /*9e70*/  IMAD.X R41, RZ, RZ, R25.reuse, P6 ;  /* 0x000000ffff297224 */ /* 0x100fe200030e0619 */
[----:B------:R-:W-:Y:S01]  /*9e80*/  LOP3.LUT R32, R32, R33, RZ, 0x3c, !PT ;  /* 0x0000002120207212 */ /* 0x000fe200078e3cff */
[----:B0-----:R-:W-:Y:S01]  /*9e90*/  @P1 IMAD.HI.U32 R20, R45, R20, RZ ;  /* 0x000000142d141227 */ /* 0x001fe200078e00ff */
[----:B------:R-:W-:Y:S01]  /*9ea0*/  UIADD3 UR4, UR9, UR4, URZ ;  /* 0x0000000409047290 */ /* 0x000fe2000fffe03f */
[----:B------:R-:W-:Y:S01]  /*9eb0*/  LOP3.LUT R24, R15, R24, RZ, 0x3c, !PT ;  /* 0x000000180f187212 */ /* 0x000fe200078e3cff */
[----:B------:R-:W-:Y:S01]  /*9ec0*/  ULDC.64 UR10, c[0x0][0xae0] ;  /* 0x0002b800000a7ab9 */ /* 0x000fe20000000a00 */
[--C-:B------:R-:W-:Y:S01]  /*9ed0*/  IMAD.X R37, RZ, RZ, R25.reuse, P5 ;  /* 0x000000ffff257224 */ /* 0x100fe200028e0619 */
[----:B--2---:R-:W-:Y:S01]  /*9ee0*/  @P1 SHF.R.U32.HI R3, RZ, R21, R20 ;  /* 0x00000015ff031219 */ /* 0x004fe20000011614 */
[----:B------:R-:W-:Y:S01]  /*9ef0*/  IMAD.X R33, RZ, RZ, R25, P4 ;  /* 0x000000ffff217224 */ /* 0x000fe200020e0619 */
[----:B------:R-:W-:Y:S01]  /*9f00*/  LOP3.LUT R28, R6, R11, RZ, 0x3c, !PT ;  /* 0x0000000b061c7212 */ /* 0x000fe200078e3cff */
[----:B------:R-:W-:Y:S01]  /*9f10*/  IMAD.U32 R21, RZ, RZ, UR9 ;  /* 0x00000009ff157e24 */ /* 0x000fe2000f8e00ff */
[--C-:B------:R-:W-:Y:S01]  /*9f20*/  SHF.R.S32.HI R44, RZ, 0x1f, R3.reuse ;  /* 0x0000001fff2c7819 */ /* 0x100fe20000011403 */
[----:B------:R-:W-:Y:S01]  /*9f30*/  IMAD.MOV R46, RZ, RZ, -R3 ;  /* 0x000000ffff2e7224 */ /* 0x000fe200078e0a03 */
[----:B------:R-:W5:Y:S01]  /*9f40*/  LD.E.128 R24, desc[UR52][R24.64] ;  /* 0x0000003418187980 */ /* 0x000f62000c101d00 */
[----:B------:R-:W-:Y:S01]  /*9f50*/  IMAD.U32 R20, RZ, RZ, UR8 ;  /* 0x00000008ff147e24 */ /* 0x000fe2000f8e00ff */
[----:B------:R-:W-:Y:S01]  /*9f60*/  ULDC.64 UR8, c[0x0][0xad8] ;  /* 0x0002b60000087ab9 */ /* 0x000fe20000000a00 */
[----:B------:R-:W-:Y:S01]  /*9f70*/  IMAD.U32 R21, RZ, RZ, UR4 ;  /* 0x00000004ff157e24 */ /* 0x000fe2000f8e00ff */
[----:B------:R-:W5:Y:S01]  /*9f80*/  LD.E.128 R12, desc[UR52][R12.64] ;  /* 0x000000340c0c7980 */ /* 0x000f62000c101d00 */
[----:B------:R-:W-:-:S02]  /*9f90*/  IMAD R44, R44, UR10, RZ ;  /* 0x0000000a2c2c7c24 */ /* 0x000fc4000f8e02ff */
[----:B------:R-:W-:Y:S01]  /*9fa0*/  IMAD R45, R51, R46, R45 ;  /* 0x0000002e332d7224 */ /* 0x000fe200078e022d */
[----:B------:R-:W5:Y:S01]  /*9fb0*/  LD.E.128 R8, desc[UR52][R8.64] ;  /* 0x0000003408087980 */ /* 0x000f62000c101d00 */
[C---:B------:R-:W-:Y:S02]  /*9fc0*/  IMAD R49, R3.reuse, UR11, R44 ;  /* 0x0000000b03317c24 */ /* 0x040fe4000f8e022c */
[----:B------:R-:W-:Y:S01]  /*9fd0*/  IMAD.WIDE.U32 R20, R3, UR10, R20 ;  /* 0x0000000a03147c25 */ /* 0x000fe2000f8e0014 */
[----:B------:R-:W5:Y:S01]  /*9fe0*/  LD.E.128 R4, desc[UR52][R4.64] ;  /* 0x0000003404047980 */ /* 0x000f62000c101d00 */
[----:B------:R-:W-:-:S03]  /*9ff0*/  SHF.R.S32.HI R3, RZ, 0x1f, R45 ;  /* 0x0000001fff037819 */ /* 0x000fc6000001142d */
[----:B------:R-:W5:Y:S04]  /*a000*/  LD.E.128 R40, desc[UR52][R40.64] ;  /* 0x0000003428287980 */ /* 0x000f68000c101d00 */
[----:B------:R-:W5:Y:S04]  /*a010*/  LD.E.128 R36, desc[UR52][R36.64] ;  /* 0x0000003424247980 */ /* 0x000f68000c101d00 */
[----:B------:R-:W5:Y:S04]  /*a020*/  LD.E.128 R32, desc[UR52][R32.64] ;  /* 0x0000003420207980 */ /* 0x000f68000c101d00 */
[----:B------:R-:W5:Y:S01]  /*a030*/  LD.E.128 R28, desc[UR52][R28.64] ;  /* 0x000000341c1c7980 */ /* 0x000f62000c101d00 */
[----:B------:R-:W-:Y:S01]  /*a040*/  VIADD R51, R22, UR39 ;  /* 0x0000002716337c36 */ /* 0x000fe20008000000 */
[----:B------:R-:W-:Y:S01]  /*a050*/  BSSY B1, `(.L_x_2632) ;  /* 0x0000023000017945 */ /* 0x000fe20003800000 */
[----:B------:R-:W-:Y:S01]  /*a060*/  IMAD.IADD R21, R21, 0x1, R49 ;  /* 0x0000000115157824 */ /* 0x000fe200078e0231 */
[----:B------:R-:W-:Y:S01]  /*a070*/  @!PT LDS RZ, [RZ] ;  /* 0x00000000fffff984 */ /* 0x000fe20000000800 */
[----:B------:R-:W-:Y:S01]  /*a080*/  @!PT LDS RZ, [RZ] ;  /* 0x00000000fffff984 */ /* 0x000fe20000000800 */
[----:B------:R-:W-:Y:S01]  /*a090*/  @!PT LDS RZ, [RZ] ;  /* 0x00000000fffff984 */ /* 0x000fe20000000800 */
[----:B------:R-:W-:Y:S01]  /*a0a0*/  @!PT LDS RZ, [RZ] ;  /* 0x00000000fffff984 */ /* 0x000fe20000000800 */
[----:B------:R0:W-:Y:S06]  /*a0b0*/  MEMBAR.ALL.CTA ;  /* 0x0000000000007992 */ /* 0x0001ec0000008000 */
[----:B0-----:R-:W0:Y:S01]  /*a0c0*/  FENCE.VIEW.ASYNC.S ;  /* 0x00000000000073c6 */ /* 0x001e220000000000 */
[----:B------:R-:W-:Y:S01]  /*a0d0*/  IMAD R44, R3, UR8, RZ ;  /* 0x00000008032c7c24 */ /* 0x000fe2000f8e02ff */
[C---:B------:R-:W-:Y:S01]  /*a0e0*/  ISETP.GE.AND P2, PT, R51.reuse, R50, PT ;  /* 0x000000323300720c */ /* 0x040fe20003f46270 */
[----:B------:R-:W-:-:S02]  /*a0f0*/  VIADD R3, R51, 0x20 ;  /* 0x0000002033037836 */ /* 0x000fc40000000000 */
[C---:B------:R-:W-:Y:S02]  /*a100*/  IMAD R49, R45.reuse, UR9, R44 ;  /* 0x000000092d317c24 */ /* 0x040fe4000f8e022c */
[----:B------:R-:W-:Y:S01]  /*a110*/  IMAD.WIDE.U32 R20, R45, UR8, R20 ;  /* 0x000000082d147c25 */ /* 0x000fe2000f8e0014 */
[-C--:B------:R-:W-:Y:S01]  /*a120*/  ISETP.GE.AND P0, PT, R3, R50.reuse, PT ;  /* 0x000000320300720c */ /* 0x080fe20003f06270 */
[----:B------:R-:W-:Y:S02]  /*a130*/  ULDC.64 UR8, c[0x0][0xa80] ;  /* 0x0002a00000087ab9 */ /* 0x000fe40000000a00 */
[----:B------:R-:W-:Y:S01]  /*a140*/  VIADD R3, R51, 0x40 ;  /* 0x0000004033037836 */ /* 0x000fe20000000000 */
[----:B------:R-:W-:Y:S01]  /*a150*/  IADD3 R21, R21, R49, RZ ;  /* 0x0000003115157210 */ /* 0x000fe20007ffe0ff */
[----:B------:R-:W-:Y:S01]  /*a160*/  VIADD R0, R0, 0x28820 ;  /* 0x0002882000007836 */ /* 0x000fe20000000000 */
[----:B------:R-:W-:Y:S02]  /*a170*/  LEA R46, P3, R20, UR8, 0x1 ;  /* 0x00000008142e7c11 */ /* 0x000fe4000f8608ff */
[----:B------:R-:W-:-:S02]  /*a180*/  ISETP.GE.AND P1, PT, R3, R50, PT ;  /* 0x000000320300720c */ /* 0x000fc40003f26270 */
[----:B------:R-:W-:Y:S02]  /*a190*/  LEA.HI.X R3, R20, UR9, R21, 0x1, P3 ;  /* 0x0000000914037c11 */ /* 0x000fe400098f0c15 */
[----:B------:R-:W-:Y:S01]  /*a1a0*/  PRMT R0, RZ, 0x654, R0 ;  /* 0x00000654ff007816 */ /* 0x000fe20000000000 */
[----:B0-----:R0:W1:Y:S03]  /*a1b0*/  SHFL.IDX PT, R21, R46, RZ, 0x181f ;  /* 0x00181fff2e157589 */ /* 0x00106600000e0000 */
        /* <DEDUP_REMOVED lines=12> */
.L_x_2633:
[----:B------:R-:W-:Y:S05]  /*a280*/  BSYNC B1 ;  /* 0x0000000000017941 */ /* 0x000fea0003800000 */
.L_x_2632:
        /* <DEDUP_REMOVED lines=13> */
.L_x_2635:
[----:B------:R-:W-:Y:S05]  /*a360*/  BSYNC B1 ;  /* 0x0000000000017941 */ /* 0x000fea0003800000 */
.L_x_2634:
        /* <DEDUP_REMOVED lines=13> */
.L_x_2637:
[----:B------:R-:W-:Y:S05]  /*a440*/  BSYNC B1 ;  /* 0x0000000000017941 */ /* 0x000fea0003800000 */
.L_x_2636:
        /* <DEDUP_REMOVED lines=16> */
.L_x_2630:
        /* <DEDUP_REMOVED lines=33> */
.L_x_2639:
[----:B------:R-:W-:Y:S01]  /*a760*/  USEL UR36, UR36, URZ, !UP0 ;  /* 0x0000003f24247287 */ /* 0x000fe2000c000000 */
[----:B------:R-:W-:Y:S01]  /*a770*/  BSSY B1, `(.L_x_2640) ;  /* 0x000002c000017945 */ /* 0x000fe20003800000 */
[----:B------:R-:W-:-:S03]  /*a780*/  USEL UR37, UR37, URZ, !UP0 ;  /* 0x0000003f25257287 */ /* 0x000fc6000c000000 */
[----:B------:R-:W-:Y:S09]  /*a790*/  @P1 BRA `(.L_x_2641) ;  /* 0x0000000000a41947 */ /* 0x000ff20003800000 */
        /* <DEDUP_REMOVED lines=41> */
.L_x_2641:
[----:B------:R-:W-:Y:S05]  /*aa30*/  BSYNC B1 ;  /* 0x0000000000017941 */ /* 0x000fea0003800000 */
.L_x_2640:
[----:B------:R-:W1:Y:S01]  /*aa40*/  @P0 LDC R5, c[0x0][0xbf0] ;  /* 0x0002fc00ff050b82 */ /* 0x000e620000000800 */
[----:B------:R-:W-:Y:S01]  /*aa50*/  ULDC.64 UR12, c[0x0][0xaa0] ;  /* 0x0002a800000c7ab9 */ /* 0x000fe20000000a00 */
[----:B0-----:R-:W-:Y:S01]  /*aa60*/  IMAD R3, R19, 0x20, R22 ;  /* 0x0000002013037824 */ /* 0x001fe200078e0216 */
        /* <DEDUP_REMOVED lines=24> */
[----:B------:R-:W-:Y:S01]  /*abf0*/  IMAD.U32 R4, RZ, RZ, UR8 ;  /* 0x00000008ff047e24 */ /* 0x000fe2000f8e00ff */
[----:B------:R-:W-:Y:S01]  /*ac00*/  ULDC.64 UR8, c[0x0][0xad8] ;  /* 0x0002b60000087ab9 */ /* 0x000fe20000000a00 */
[----:B------:R-:W-:Y:S02]  /*ac10*/  IMAD.U32 R5, RZ, RZ, UR4 ;  /* 0x00000004ff057e24 */ /* 0x000fe4000f8e00ff */
[----:B------:R-:W-:Y:S02]  /*ac20*/  IMAD R7, R11, R7, R8 ;  /* 0x000000070b077224 */ /* 0x000fe400078e0208 */
[----:B------:R-:W-:-:S02]  /*ac30*/  IMAD R9, R3, UR11, R6 ;  /* 0x0000000b03097c24 */ /* 0x000fc4000f8e0206 */
[----:B------:R-:W-:Y:S01]  /*ac40*/  IMAD.WIDE.U32 R4, R3, UR10, R4 ;  /* 0x0000000a03047c25 */ /* 0x000fe2000f8e0004 */
[----:B------:R-:W-:-:S03]  /*ac50*/  SHF.R.S32.HI R3, RZ, 0x1f, R7 ;  /* 0x0000001fff037819 */ /* 0x000fc60000011407 */
[----:B------:R-:W-:Y:S02]  /*ac60*/  IMAD.IADD R5, R5, 0x1, R9 ;  /* 0x0000000105057824 */ /* 0x000fe400078e0209 */
[----:B------:R-:W-:Y:S02]  /*ac70*/  IMAD R6, R3, UR8, RZ ;  /* 0x0000000803067c24 */ /* 0x000fe4000f8e02ff */
[----:B------:R-:W-:Y:S02]  /*ac80*/  VIADD R8, R22, UR39 ;  /* 0x0000002716087c36 */ /* 0x000fe40008000000 */
        /* <DEDUP_REMOVED lines=24> */
.L_x_2643:
[----:B------:R-:W-:Y:S05]  /*ae10*/  BSYNC B1 ;  /* 0x0000000000017941 */ /* 0x000fea0003800000 */
.L_x_2642:
        /* <DEDUP_REMOVED lines=13> */
.L_x_2645:
[----:B------:R-:W-:Y:S05]  /*aef0*/  BSYNC B1 ;  /* 0x0000000000017941 */ /* 0x000fea0003800000 */
.L_x_2644:
        /* <DEDUP_REMOVED lines=13> */
.L_x_2647:
[----:B------:R-:W-:Y:S05]  /*afd0*/  BSYNC B1 ;  /* 0x0000000000017941 */ /* 0x000fea0003800000 */
.L_x_2646:
        /* <DEDUP_REMOVED lines=14> */
.L_x_2638:
[----:B------:R-:W-:Y:S05]  /*b0c0*/  BSYNC B0 ;  /* 0x0000000000007941 */ /* 0x000fea0003800000 */
.L_x_2629:
[----:B------:R-:W-:Y:S02]  /*b0d0*/  ULDC UR4, c[0x0][0xc3c] ;  /* 0x00030f0000047ab9 */ /* 0x000fe40000000800 */
[----:B------:R-:W-:-:S13]  /*b0e0*/  ISETP.GE.AND P0, PT, R47, UR4, PT ;  /* 0x000000042f007c0c */ /* 0x000fda000bf06270 */
[----:B------:R-:W-:Y:S05]  /*b0f0*/  @!P0 BRA `(.L_x_2648) ;  /* 0xffffff5c000c8947 */ /* 0x000fea000383ffff */
[----:B------:R-:W-:Y:S05]  /*b100*/  EXIT ;  /* 0x000000000000794d */ /* 0x000fea0003800000 */
.L_x_2587:
        /* <DEDUP_REMOVED lines=13> */
[----:B------:R-:W1:Y:S01]  /*b1e0*/  LDS.128 R16, [UR4+0x288d0] ;  /* 0x0288d004ff107984 */ /* 0x000e620008000c00 */
[----:B------:R-:W-:Y:S06]  /*b1f0*/  BAR.ARV 0x4, 0x180 ;  /* 0x0106000000007b1d */ /* 0x000fec0000002000 */
[----:B------:R-:W-:Y:S05]  /*b200*/  BRA `(.L_x_2650) ;  /* 0x00000008008c7947 */ /* 0x000fea0003800000 */
.L_x_2649:
        /* <DEDUP_REMOVED lines=40> */
.L_x_2655:
        /* <DEDUP_REMOVED lines=12> */
.L_x_2654:
[----:B------:R-:W-:Y:S05]  /*b550*/  BSYNC B0 ;  /* 0x0000000000007941 */ /* 0x000fea0003800000 */
.L_x_2653:
        /* <DEDUP_REMOVED lines=20> */
.L_x_2651:
        /* <DEDUP_REMOVED lines=15> */
[----:B0-----:R-:W-:-:S06]  /*b790*/  IADD3 R10, R9, 0xffffffe, RZ ;  /* 0x0ffffffe090a7810 */ /* 0x001fcc0007ffe0ff */
[----:B------:R0:W1:Y:S01]  /*b7a0*/  F2I.FTZ.U32.TRUNC.NTZ R3, R10 ;  /* 0x0000000a00037305 */ /* 0x000062000021f000 */
[----:B------:R-:W-:Y:S05]  /*b7b0*/  @!P0 BRA `(.L_x_2656) ;  /* 0x0000000000088947 */ /* 0x000fea0003800000 */
[----:B------:R-:W-:-:S05]  /*b7c0*/  VIADD R9, R13, 0xffffffff ;  /* 0xffffffff0d097836 */ /* 0x000fca0000000000 */
[----:B------:R2:W3:Y:S02]  /*b7d0*/  SHFL.IDX PT, R16, R6, R9, 0x1f ;  /* 0x00001f0906107589 */ /* 0x0004e400000e0000 */
.L_x_2656:
        /* <DEDUP_REMOVED lines=29> */
[----:B0-----:R-:W-:Y:S02]  /*b9b0*/  IABS R10, R15 ;  /* 0x0000000f000a7213 */ /* 0x001fe40000000000 */
[----:B------:R-:W0:Y:S01]  /*b9c0*/  I2F.RP R6, R8 ;  /* 0x0000000800067306 */ /* 0x000e220000209400 */
[----:B------:R-:W-:Y:S02]  /*b9d0*/  IADD3 R18, -R15, RZ, RZ ;  /* 0x000000ff0f127210 */ /* 0x000fe40007ffe1ff */
[----:B------:R-:W-:-:S05]  /*b9e0*/  IABS R9, R4 ;  /* 0x0000000400097213 */ /* 0x000fca0000000000 */
        /* <DEDUP_REMOVED lines=26> */
.L_x_2652:
[----:B------:R-:W-:Y:S01]  /*bb90*/  ULDC UR4, c[0x0][0xc3c] ;  /* 0x00030f0000047ab9 */ /* 0x000fe20000000800 */
[----:B------:R-:W-:Y:S02]  /*bba0*/  IMAD.MOV.U32 R17, RZ, RZ, RZ ;  /* 0x000000ffff117224 */ /* 0x000fe400078e00ff */
[----:B------:R-:W-:Y:S02]  /*bbb0*/  IMAD.U32 R16, RZ, RZ, UR6 ;  /* 0x00000006ff107e24 */ /* 0x000fe4000f8e00ff */
[----:B------:R-:W-:Y:S02]  /*bbc0*/  IMAD.MOV.U32 R18, RZ, RZ, RZ ;  /* 0x000000ffff127224 */ /* 0x000fe400078e00ff */
[----:B------:R-:W-:-:S07]  /*bbd0*/  IMAD.U32 R19, RZ, RZ, UR4 ;  /* 0x00000004ff137e24 */ /* 0x000fce000f8e00ff */
.L_x_2657:
[----:B------:R-:W-:-:S13]  /*bbe0*/  ISETP.NE.AND P0, PT, R5, RZ, PT ;  /* 0x000000ff0500720c */ /* 0x000fda0003f05270 */
[----:B------:R-:W0:Y:S01]  /*bbf0*/  @!P0 S2R R3, SR_CgaCtaId ;  /* 0x0000000000038919 */ /* 0x000e220000008800 */
[----:B------:R-:W-:-:S04]  /*bc00*/  @!P0 MOV R0, 0x400 ;  /* 0x0000040000008802 */ /* 0x000fc80000000f00 */
[----:B0-----:R-:W-:-:S05]  /*bc10*/  @!P0 LEA R0, R3, R0, 0x18 ;  /* 0x0000000003008211 */ /* 0x001fca00078ec0ff */
[----:B------:R0:W-:Y:S01]  /*bc20*/  @!P0 STS.128 [R0+0x288d0], R16 ;  /* 0x0288d01000008388 */ /* 0x0001e20000000c00 */
[----:B------:R-:W-:Y:S06]  /*bc30*/  BAR.ARV 0x5, 0x180 ;  /* 0x0146000000007b1d */ /* 0x000fec0000002000 */
.L_x_2650:
[----:B------:R2:W-:Y:S01]  /*bc40*/  STL [R1+0x18], RZ ;  /* 0x000018ff01007387 */ /* 0x0005e20000100800 */
[----:B------:R-:W-:Y:S01]  /*bc50*/  ULDC UR4, c[0x0][0xc3c] ;  /* 0x00030f0000047ab9 */ /* 0x000fe20000000800 */
[----:B------:R-:W-:Y:S01]  /*bc60*/  IMAD.MOV.U32 R28, RZ, RZ, 0x1 ;  /* 0x00000001ff1c7424 */ /* 0x000fe200078e00ff */
[----:B-1----:R-:W-:Y:S01]  /*bc70*/  ISETP.GE.AND P0, PT, R19, UR4, PT ;  /* 0x0000000413007c0c */ /* 0x002fe2000bf06270 */
[----:B------:R-:W-:-:S12]  /*bc80*/  IMAD.MOV.U32 R25, RZ, RZ, RZ ;  /* 0x000000ffff197224 */ /* 0x000fd800078e00ff */
[----:B--2---:R-:W-:Y:S05]  /*bc90*/  @P0 BRA `(.L_x_2658) ;  /* 0x0000004800b40947 */ /* 0x004fea0003800000 */
[----:B------:R-:W1:Y:S01]  /*bca0*/  S2R R3, SR_TID.X ;  /* 0x0000000000037919 */ /* 0x000e620000002100 */
        /* <DEDUP_REMOVED lines=10> */
[C---:B-1----:R-:W-:Y:S01]  /*bd50*/  LOP3.LUT R4, R3.reuse, 0x7f, RZ, 0xc0, !PT ;  /* 0x0000007f03047812 */ /* 0x042fe200078ec0ff */
[C---:B------:R-:W-:Y:S02]  /*bd60*/  IMAD.SHL.U32 R30, R3.reuse, 0x8, RZ ;  /* 0x00000008031e7824 */ /* 0x040fe400078e00ff */
[----:B------:R-:W-:-:S03]  /*bd70*/  IMAD.SHL.U32 R2, R3, 0x10, RZ ;  /* 0x0000001003027824 */ /* 0x000fc600078e00ff */
[----:B0-----:R-:W-:Y:S02]  /*bd80*/  LOP3.LUT R0, R30, 0x1f8, RZ, 0xc0, !PT ;  /* 0x000001f81e007812 */ /* 0x001fe400078ec0ff */
        /* <DEDUP_REMOVED lines=8> */
[----:B------:R3:W-:Y:S05]  /*be10*/  STL [R1], R0 ;  /* 0x0000000001007387 */ /* 0x0007ea0000100800 */
.L_x_2721:
[----:B0-----:R-:W0:Y:S02]  /*be20*/  LDC.64 R2, c[0x0][0xc88] ;  /* 0x00032200ff027b82 */ /* 0x001e240000000a00 */
[----:B0-----:R-:W-:-:S05]  /*be30*/  IMAD.WIDE R2, R19, 0x4, R2 ;  /* 0x0000000413027825 */ /* 0x001fca00078e0202 */
[----:B------:R-:W3:Y:S01]  /*be40*/  LDG.E R31, desc[UR52][R2.64] ;  /* 0x00000034021f7981 */ /* 0x000ee2000c1e1900 */
        /* <DEDUP_REMOVED lines=24> */
[----:B--2---:R-:W2:Y:S05]  /*bfd0*/  @P2 LDG.E R0, desc[UR52][R2.64] ;  /* 0x0000003402002981 */ /* 0x004eaa000c1e1900 */
        /* <DEDUP_REMOVED lines=21> */
.L_x_2659:
[----:B------:R-:W-:Y:S01]  /*c130*/  ULDC.64 UR4, c[0x0][0xa20] ;  /* 0x0002880000047ab9 */ /* 0x000fe20000000a00 */
        /* <DEDUP_REMOVED lines=8> */
.L_x_2660:
        /* <DEDUP_REMOVED lines=9> */
.L_x_2661:
[----:B------:R-:W4:Y:S01]  /*c250*/  LDL R4, [R1+0x8] ;  /* 0x0000080001047983 */ /* 0x000f220000100800 */
[----:B012---:R-:W0:Y:S01]  /*c260*/  LDC R0, c[0x0][0x448] ;  /* 0x00011200ff007b82 */ /* 0x007e220000000800 */
[----:B-----5:R-:W-:Y:S01]  /*c270*/  IMAD.IADD R35, R35, 0x1, -R36 ;  /* 0x0000000123237824 */ /* 0x020fe200078e0a24 */
[----:B------:R-:W-:Y:S01]  /*c280*/  LOP3.LUT R27, R27, 0xffffffdf, RZ, 0xc0, !PT ;  /* 0xffffffdf1b1b7812 */ /* 0x000fe200078ec0ff */
[----:B------:R-:W-:Y:S01]  /*c290*/  BSSY B7, `(.L_x_2662) ;  /* 0x000038b000077945 */ /* 0x000fe20003800000 */
[----:B0-----:R-:W-:Y:S02]  /*c2a0*/  ISETP.NE.AND P0, PT, R0, 0x1, PT ;  /* 0x000000010000780c */ /* 0x001fe40003f05270 */
[----:B------:R-:W-:-:S05]  /*c2b0*/  SHF.L.U32 R0, R17, 0x7, RZ ;  /* 0x0000000711007819 */ /* 0x000fca00000006ff */
[----:B------:R-:W-:-:S06]  /*c2c0*/  VIADD R0, R0, 0x7f ;  /* 0x0000007f00007836 */ /* 0x000fcc0000000000 */
[----:B---3--:R-:W0:Y:S01]  /*c2d0*/  @P0 LDC R3, c[0x0][0x44c] ;  /* 0x00011300ff030b82 */ /* 0x008e220000000800 */
[----:B------:R-:W-:-:S07]  /*c2e0*/  @P0 LOP3.LUT R27, R27, 0x20, RZ, 0xfc, !PT ;  /* 0x000000201b1b0812 */ /* 0x000fce00078efcff */
[----:B------:R-:W1:Y:S01]  /*c2f0*/  @P0 LDC R5, c[0x0][0x450] ;  /* 0x00011400ff050b82 */ /* 0x000e620000000800 */
[----:B0-----:R-:W-:-:S05]  /*c300*/  @P0 IMAD.HI.U32 R2, R0, R3, RZ ;  /* 0x0000000300020227 */ /* 0x001fca00078e00ff */
[----:B-1----:R-:W-:Y:S02]  /*c310*/  @P0 SHF.R.U32.HI R0, RZ, R5, R2 ;  /* 0x00000005ff000219 */ /* 0x002fe40000011602 */
[----:B----4-:R-:W-:-:S05]  /*c320*/  IADD3 R3, R35, 0x80, -R4 ;  /* 0x0000008023037810 */ /* 0x010fca0007ffe804 */
[----:B------:R-:W-:Y:S02]  /*c330*/  IMAD.IADD R2, R3, 0x1, R0 ;  /* 0x0000000103027824 */ /* 0x000fe400078e0200 */
[----:B------:R-:W-:-:S03]  /*c340*/  VIADD R0, R35, 0x7f ;  /* 0x0000007f23007836 */ /* 0x000fc60000000000 */
[----:B------:R-:W-:Y:S02]  /*c350*/  SHF.R.S32.HI R5, RZ, 0x1f, R2 ;  /* 0x0000001fff057819 */ /* 0x000fe40000011402 */
[----:B------:R-:W-:Y:S02]  /*c360*/  SHF.R.S32.HI R3, RZ, 0x1f, R0 ;  /* 0x0000001fff037819 */ /* 0x000fe40000011400 */
[----:B------:R-:W-:Y:S02]  /*c370*/  LEA.HI R5, R5, R2, RZ, 0x7 ;  /* 0x0000000205057211 */ /* 0x000fe400078f38ff */
[----:B------:R-:W-:Y:S02]  /*c380*/  LEA.HI R3, R3, R0, RZ, 0x7 ;  /* 0x0000000003037211 */ /* 0x000fe400078f38ff */
[----:B------:R-:W-:Y:S02]  /*c390*/  SHF.R.S32.HI R0, RZ, 0x7, R5 ;  /* 0x00000007ff007819 */ /* 0x000fe40000011405 */
[----:B------:R-:W-:-:S04]  /*c3a0*/  SHF.R.S32.HI R3, RZ, 0x7, R3 ;  /* 0x00000007ff037819 */ /* 0x000fc80000011403 */
[----:B------:R-:W-:-:S04]  /*c3b0*/  VIMNMX R32, R3, R0, PT ;  /* 0x0000000003207248 */ /* 0x000fc80003fe0100 */
[----:B------:R-:W-:Y:S01]  /*c3c0*/  ISETP.GT.AND P0, PT, R32, RZ, PT ;  /* 0x000000ff2000720c */ /* 0x000fe20003f04270 */
[----:B------:R0:W-:-:S12]  /*c3d0*/  STL [R1+0xc], R32 ;  /* 0x00000c2001007387 */ /* 0x0001d80000100800 */
        /* <DEDUP_REMOVED lines=18> */
.L_x_2663:
        /* <DEDUP_REMOVED lines=19> */
[----:B0-----:R-:W-:Y:S05]  /*c630*/  CALL.ABS.NOINC R2 ;  /* 0x0000000002007343 */ /* 0x001fea0003c00000 */
.L_x_2666:
[----:B------:R-:W-:Y:S05]  /*c640*/  BSYNC B6 ;  /* 0x0000000000067941 */ /* 0x000fea0003800000 */
.L_x_2665:
        /* <DEDUP_REMOVED lines=8> */
[----:B------:R0:W1:Y:S01]  /*c6d0*/  LDC.64 R2, c[0x4][R26] ;  /* 0x010000001a027b82 */ /* 0x0000620000000a00 */
        /* <DEDUP_REMOVED lines=11> */
.L_x_2669:
        /* <DEDUP_REMOVED lines=15> */
.L_x_2668:
[----:B------:R-:W-:Y:S05]  /*c880*/  BSYNC B6 ;  /* 0x0000000000067941 */ /* 0x000fea0003800000 */
.L_x_2667:
[----:B------:R-:W-:Y:S01]  /*c890*/  ULDC.64 UR4, c[0x0][0x9f8] ;  /* 0x00027e0000047ab9 */ /* 0x000fe20000000a00 */
[----:B------:R-:W0:Y:S01]  /*c8a0*/  S2R R20, SR_TID.X ;  /* 0x0000000000147919 */ /* 0x000e220000002100 */
[----:B------:R-:W-:Y:S01]  /*c8b0*/  ISETP.NE.U32.AND P0, PT, RZ, UR4, PT ;  /* 0x00000004ff007c0c */ /* 0x000fe2000bf05070 */
[----:B------:R-:W1:Y:S03]  /*c8c0*/  LDC R9, c[0x0][0x430] ;  /* 0x00010c00ff097b82 */ /* 0x000e660000000800 */
[----:B------:R-:W-:-:S13]  /*c8d0*/  ISETP.NE.AND.EX P0, PT, RZ, UR5, PT, P0 ;  /* 0x00000005ff007c0c */ /* 0x000fda000bf05300 */
[----:B------:R-:W-:Y:S01]  /*c8e0*/  @P0 IADD3 R2, P1, R23, UR4, RZ ;  /* 0x0000000417020c10 */ /* 0x000fe2000ff3e0ff */
[----:B------:R-:W2:Y:S01]  /*c8f0*/  S2R R21, SR_TID.X ;  /* 0x0000000000157919 */ /* 0x000ea20000002100 */
[----:B------:R-:W-:Y:S01]  /*c900*/  VIADD R26, R32, 0xffffffff ;  /* 0xffffffff201a7836 */ /* 0x000fe20000000000 */
[----:B------:R-:W-:Y:S01]  /*c910*/  LOP3.LUT R27, R27, 0xfffffff7, RZ, 0xc0, !PT ;  /* 0xfffffff71b1b7812 */ /* 0x000fe200078ec0ff */
[----:B------:R-:W-:Y:S01]  /*c920*/  IMAD.U32 R10, RZ, RZ, UR36 ;  /* 0x00000024ff0a7e24 */ /* 0x000fe2000f8e00ff */
[----:B------:R-:W-:Y:S01]  /*c930*/  @P0 IADD3.X R3, R24, UR5, RZ, P1, !PT ;  /* 0x0000000518030c10 */ /* 0x000fe20008ffe4ff */
[----:B------:R-:W-:-:S04]  /*c940*/  ULDC UR4, c[0x0][0x2f4] ;  /* 0x0000bd0000047ab9 */ /* 0x000fc80000000800 */
[----:B------:R3:W4:Y:S01]  /*c950*/  @P0 LDG.E R33, desc[UR52][R2.64] ;  /* 0x0000003402210981 */ /* 0x000722000c1e1900 */
[----:B-1----:R-:W-:Y:S01]  /*c960*/  ISETP.NE.AND P2, PT, R9, 0x1, PT ;  /* 0x000000010900780c */ /* 0x002fe20003f45270 */
[----:B------:R-:W-:Y:S01]  /*c970*/  IMAD.SHL.U32 R8, R26, 0x80, RZ ;  /* 0x000000801a087824 */ /* 0x000fe200078e00ff */
[----:B0-----:R-:W-:-:S04]  /*c980*/  LOP3.LUT R20, R20, 0x7f, RZ, 0xc0, !PT ;  /* 0x0000007f14147812 */ /* 0x001fc800078ec0ff */
[----:B------:R-:W-:-:S07]  /*c990*/  SHF.R.U32.HI R20, RZ, 0x3, R20 ;  /* 0x00000003ff147819 */ /* 0x000fce0000011614 */
[----:B------:R-:W3:Y:S01]  /*c9a0*/  @P2 LDC R7, c[0x0][0x434] ;  /* 0x00010d00ff072b82 */ /* 0x000ee20000000800 */
[----:B------:R-:W-:-:S07]  /*c9b0*/  @P2 LOP3.LUT R27, R27, 0x8, RZ, 0xfc, !PT ;  /* 0x000000081b1b2812 */ /* 0x000fce00078efcff */
[----:B------:R-:W0:Y:S01]  /*c9c0*/  @P2 LDC R0, c[0x0][0x438] ;  /* 0x00010e00ff002b82 */ /* 0x000e220000000800 */
[----:B--2---:R-:W-:-:S05]  /*c9d0*/  IMAD.SHL.U32 R21, R21, 0x10, RZ ;  /* 0x0000001015157824 */ /* 0x004fca00078e00ff */
[----:B------:R-:W-:-:S04]  /*c9e0*/  LOP3.LUT R21, R21, 0x70, RZ, 0xc0, !PT ;  /* 0x0000007015157812 */ /* 0x000fc800078ec0ff */
[----:B------:R-:W-:-:S04]  /*c9f0*/  LOP3.LUT R6, R8, R20, R21, 0xfe, !PT ;  /* 0x0000001408067212 */ /* 0x000fc800078efe15 */
[C---:B------:R-:W-:Y:S01]  /*ca00*/  ISETP.GE.AND P0, PT, R6.reuse, R35, PT ;  /* 0x000000230600720c */ /* 0x040fe20003f06270 */
[----:B------:R-:W-:-:S04]  /*ca10*/  IMAD.IADD R6, R6, 0x1, R36 ;  /* 0x0000000106067824 */ /* 0x000fc800078e0224 */
[----:B---3--:R-:W-:-:S04]  /*ca20*/  @P2 IMAD.HI.U32 R3, R6, R7, RZ ;  /* 0x0000000706032227 */ /* 0x008fc800078e00ff */
[----:B------:R-:W-:Y:S01]  /*ca30*/  IMAD.MOV.U32 R2, RZ, RZ, R6 ;  /* 0x000000ffff027224 */ /* 0x000fe200078e0006 */
[----:B0-----:R-:W-:-:S03]  /*ca40*/  @P2 SHF.R.U32.HI R2, RZ, R0, R3 ;  /* 0x00000000ff022219 */ /* 0x001fc60000011603 */
[----:B------:R-:W4:Y:S02]  /*ca50*/  @!P0 LDC.64 R4, c[0x0][0x428] ;  /* 0x00010a00ff048b82 */ /* 0x000f240000000a00 */
[----:B------:R-:W-:-:S04]  /*ca60*/  IMAD.MOV R3, RZ, RZ, -R2 ;  /* 0x000000ffff037224 */ /* 0x000fc800078e0a02 */
[----:B------:R-:W-:Y:S01]  /*ca70*/  IMAD R0, R9, R3, R6 ;  /* 0x0000000309007224 */ /* 0x000fe200078e0206 */
[----:B------:R-:W-:Y:S02]  /*ca80*/  @!P0 SHF.R.S32.HI R3, RZ, 0x1f, R2 ;  /* 0x0000001fff038819 */ /* 0x000fe40000011402 */
[----:B------:R-:W-:Y:S02]  /*ca90*/  ISETP.NE.AND P2, PT, R10, 0x3, PT ;  /* 0x000000030a00780c */ /* 0x000fe40003f45270 */
[----:B------:R-:W-:-:S11]  /*caa0*/  LOP3.LUT R27, R27, 0xfffffffb, RZ, 0xc0, !PT ;  /* 0xfffffffb1b1b7812 */ /* 0x000fd600078ec0ff */
[----:B------:R-:W-:-:S04]  /*cab0*/  @P2 LOP3.LUT R27, R27, 0x4, RZ, 0xfc, !PT ;  /* 0x000000041b1b2812 */ /* 0x000fc800078efcff */
[----:B------:R-:W-:Y:S01]  /*cac0*/  LOP3.LUT R27, R27, 0xfffffffd, RZ, 0xc0, !PT ;  /* 0xfffffffd1b1b7812 */ /* 0x000fe200078ec0ff */
[----:B------:R-:W-:Y:S01]  /*cad0*/  UMOV UR5, 0xffffffff ;  /* 0xffffffff00057882 */ /* 0x000fe20000000000 */
[-C--:B----4-:R-:W-:Y:S01]  /*cae0*/  @!P0 IMAD.WIDE.U32 R6, R33, R4.reuse, R2 ;  /* 0x0000000421068225 */ /* 0x090fe200078e0002 */
[----:B------:R-:W-:Y:S01]  /*caf0*/  SHF.R.S32.HI R37, RZ, 0x1f, R33 ;  /* 0x0000001fff257819 */ /* 0x000fe20000011421 */
[----:B------:R-:W0:Y:S04]  /*cb00*/  @!P0 LDC.64 R2, c[0x0][0x418] ;  /* 0x00010600ff028b82 */ /* 0x000e280000000a00 */
[----:B------:R-:W-:Y:S02]  /*cb10*/  @!P0 IMAD R9, R37, R4, RZ ;  /* 0x0000000425098224 */ /* 0x000fe400078e02ff */
[----:B------:R-:W-:-:S02]  /*cb20*/  IMAD.MOV.U32 R4, RZ, RZ, RZ ;  /* 0x000000ffff047224 */ /* 0x000fc400078e00ff */
[----:B------:R-:W-:-:S04]  /*cb30*/  @!P0 IMAD R5, R33, R5, R9 ;  /* 0x0000000521058224 */ /* 0x000fc800078e0209 */
[----:B------:R-:W-:Y:S01]  /*cb40*/  @!P0 IMAD.IADD R5, R7, 0x1, R5 ;  /* 0x0000000107058824 */ /* 0x000fe200078e0205 */
[----:B0-----:R-:W-:-:S04]  /*cb50*/  @!P0 LEA R2, P1, R6, R2, 0x2 ;  /* 0x0000000206028211 */ /* 0x001fc800078210ff */
[----:B------:R-:W-:-:S05]  /*cb60*/  @!P0 LEA.HI.X R3, R6, R3, R5, 0x2, P1 ;  /* 0x0000000306038211 */ /* 0x000fca00008f1405 */
[----:B------:R0:W5:Y:S01]  /*cb70*/  @!P0 LDG.E R4, desc[UR52][R2.64] ;  /* 0x0000003402048981 */ /* 0x000162000c1e1900 */
[----:B------:R-:W-:-:S13]  /*cb80*/  ISETP.GE.AND P0, PT, R30, UR4, PT ;  /* 0x000000041e007c0c */ /* 0x000fda000bf06270 */
[----:B------:R-:W-:Y:S02]  /*cb90*/  @P0 LOP3.LUT R27, R27, 0x2, RZ, 0xfc, !PT ;  /* 0x000000021b1b0812 */ /* 0x000fe400078efcff */
[----:B------:R-:W-:Y:S02]  /*cba0*/  ISETP.GE.AND P0, PT, R29, UR4, PT ;  /* 0x000000041d007c0c */ /* 0x000fe4000bf06270 */
[----:B------:R-:W-:-:S11]  /*cbb0*/  LOP3.LUT R27, R27, 0xfffffffe, RZ, 0xc0, !PT ;  /* 0xfffffffe1b1b7812 */ /* 0x000fd600078ec0ff */
[----:B------:R-:W-:Y:S01]  /*cbc0*/  @P0 LOP3.LUT R27, R27, 0x1, RZ, 0xfc, !PT ;  /* 0x000000011b1b0812 */ /* 0x000fe200078efcff */
[----:B0-----:R-:W-:Y:S06]  /*cbd0*/  BRA.DIV UR5, `(.L_x_2670) ;  /* 0x0000004205707947 */ /* 0x001fec000b800000 */
.L_x_2738:
[----:B------:R-:W-:Y:S01]  /*cbe0*/  SHF.R.S32.HI R32, RZ, 0x1f, R18 ;  /* 0x0000001fff207819 */ /* 0x000fe20000011412 */
[----:B------:R-:W-:Y:S06]  /*cbf0*/  @!P2 BRA `(.L_x_2671) ;  /* 0x000000000004a947 */ /* 0x000fec0003800000 */
[----:B------:R-:W-:Y:S01]  /*cc00*/  BPT.TRAP 0x1 ;  /* 0x000000040000795c */ /* 0x000fe20000300000 */
.L_x_2671:
        /* <DEDUP_REMOVED lines=12> */
[----:B------:R-:W-:-:S04]  /*ccd0*/  ULDC.64 UR4, c[0x0][0x330] ;  /* 0x0000cc0000047ab9 */ /* 0x000fc80000000a00 */
[----:B------:R-:W-:Y:S01]  /*cce0*/  IADD3 R3, R3, R7, RZ ;  /* 0x0000000703037210 */ /* 0x000fe20007ffe0ff */
        /* <DEDUP_REMOVED lines=11> */
.L_x_2739:
[----:B------:R-:W-:Y:S05]  /*cda0*/  BSYNC B0 ;  /* 0x0000000000007941 */ /* 0x000fea0003800000 */
.L_x_2672:
[----:B------:R-:W1:Y:S01]  /*cdb0*/  S2R R9, SR_TID.X ;  /* 0x0000000000097919 */ /* 0x000e620000002100 */
[----:B------:R-:W-:Y:S01]  /*cdc0*/  ULDC.64 UR4, c[0x0][0x300] ;  /* 0x0000c00000047ab9 */ /* 0x000fe20000000a00 */
[----:B------:R-:W-:Y:S01]  /*cdd0*/  LOP3.LUT P3, RZ, R27, 0x2, RZ, 0xc0, !PT ;  /* 0x000000021bff7812 */ /* 0x000fe2000786c0ff */
        /* <DEDUP_REMOVED lines=104> */
.L_x_2757:
[----:B------:R-:W-:-:S13]  /*d460*/  ISETP.GE.AND P0, PT, R6, 0x71, PT ;  /* 0x000000710600780c */ /* 0x000fda0003f06270 */
[----:B-1----:R-:W-:Y:S02]  /*d470*/  @P0 LEA R2, P1, R30, R2, 0x1 ;  /* 0x000000021e020211 */ /* 0x002fe400078208ff */
[----:B------:R-:W-:-:S03]  /*d480*/  @P0 LEA R5, R5, R22, 0x1 ;  /* 0x0000001605050211 */ /* 0x000fc600078e08ff */
        /* <DEDUP_REMOVED lines=8> */
.L_x_2675:
        /* <DEDUP_REMOVED lines=11> */
.L_x_2676:
[----:B0-----:R0:W5:Y:S01]  /*d5c0*/  LDL.LU R4, [R1+0x10] ;  /* 0x0000100001047983 */ /* 0x0011620000300800 */
[----:B------:R0:W-:Y:S03]  /*d5d0*/  SYNCS.ARRIVE.TRANS64.A1T0 RZ, [R7+URZ+0x28830], RZ ;  /* 0x028830ff07ff79a7 */ /* 0x0001e6000810003f */
[----:B-1----:R0:W5:Y:S02]  /*d5e0*/  LDL.LU R3, [R1+0x4] ;  /* 0x0000040001037983 */ /* 0x0021640000300800 */
[----:B------:R-:W-:Y:S05]  /*d5f0*/  WARPSYNC.ALL ;  /* 0x0000000000007948 */ /* 0x000fea0003800000 */
[----:B------:R-:W-:Y:S01]  /*d600*/  ULDC.64 UR4, c[0x0][0x298] ;  /* 0x0000a60000047ab9 */ /* 0x000fe20000000a00 */
[----:B------:R-:W-:Y:S01]  /*d610*/  BAR.SYNC.DEFER_BLOCKING 0x8, 0x180 ;  /* 0x0206000000007b1d */ /* 0x000fe20000010000 */
[----:B------:R-:W-:Y:S01]  /*d620*/  LOP3.LUT P0, RZ, R27, 0x10, RZ, 0xc0, !PT ;  /* 0x000000101bff7812 */ /* 0x000fe2000780c0ff */
[----:B------:R-:W-:-:S03]  /*d630*/  VIADD R2, R22, 0x10400 ;  /* 0x0001040016027836 */ /* 0x000fc60000000000 */
[----:B------:R-:W-:Y:S01]  /*d640*/  SEL R31, R31, RZ, !P0 ;  /* 0x000000ff1f1f7207 */ /* 0x000fe20004000000 */
[----:B------:R-:W-:Y:S01]  /*d650*/  BSSY B6, `(.L_x_2677) ;  /* 0x000001c000067945 */ /* 0x000fe20003800000 */
[----:B-----5:R-:W-:Y:S02]  /*d660*/  SEL R4, R4, RZ, !P0 ;  /* 0x000000ff04047207 */ /* 0x020fe40004000000 */
[----:B------:R-:W-:Y:S02]  /*d670*/  LOP3.LUT P0, RZ, R2, 0x3ff, RZ, 0xc0, !PT ;  /* 0x000003ff02ff7812 */ /* 0x000fe4000780c0ff */
[----:B------:R-:W-:Y:S01]  /*d680*/  SHF.R.S32.HI R0, RZ, 0x1f, R3 ;  /* 0x0000001fff007819 */ /* 0x000fe20000011403 */
[----:B------:R1:W-:Y:S04]  /*d690*/  STL [R1+0x1c], R4 ;  /* 0x00001c0401007387 */ /* 0x0003e80000100800 */
[----:B------:R-:W-:-:S04]  /*d6a0*/  IMAD R0, R0, UR4, RZ ;  /* 0x0000000400007c24 */ /* 0x000fc8000f8e02ff */
[C---:B------:R-:W-:Y:S02]  /*d6b0*/  IMAD R0, R3.reuse, UR5, R0 ;  /* 0x0000000503007c24 */ /* 0x040fe4000f8e0200 */
[----:B------:R-:W-:-:S04]  /*d6c0*/  IMAD.WIDE.U32 R2, R3, UR4, RZ ;  /* 0x0000000403027c25 */ /* 0x000fc8000f8e00ff */
[----:B------:R-:W-:Y:S01]  /*d6d0*/  IMAD.IADD R0, R3, 0x1, R0 ;  /* 0x0000000103007824 */ /* 0x000fe200078e0200 */
[----:B------:R1:W-:Y:S04]  /*d6e0*/  STL.64 [R1+0x10], R2 ;  /* 0x0000100201007387 */ /* 0x0003e80000100a00 */
[----:B------:R1:W-:Y:S01]  /*d6f0*/  STL [R1+0x4], R0 ;  /* 0x0000040001007387 */ /* 0x0003e20000100800 */
[----:B------:R-:W-:Y:S05]  /*d700*/  @!P0 BRA `(.L_x_2678) ;  /* 0x0000000000408947 */ /* 0x000fea0003800000 */
[----:B-1----:R-:W-:Y:S01]  /*d710*/  MOV R2, 0x0 ;  /* 0x0000000000027802 */ /* 0x002fe20000000f00 */
[----:B------:R-:W-:Y:S01]  /*d720*/  ULDC.64 UR4, c[0x4][0x80] ;  /* 0x0100200000047ab9 */ /* 0x000fe20000000a00 */
[----:B------:R-:W-:Y:S01]  /*d730*/  ULDC.64 UR6, c[0x4][0x88] ;  /* 0x0100220000067ab9 */ /* 0x000fe20000000a00 */
[----:B------:R-:W-:Y:S01]  /*d740*/  ULDC.64 UR8, c[0x4][0x20] ;  /* 0x0100080000087ab9 */ /* 0x000fe20000000a00 */
[----:B------:R-:W-:Y:S02]  /*d750*/  IMAD.U32 R4, RZ, RZ, UR4 ;  /* 0x00000004ff047e24 */ /* 0x000fe4000f8e00ff */
[----:B------:R-:W1:Y:S01]  /*d760*/  LDC.64 R2, c[0x4][R2] ;  /* 0x0100000002027b82 */ /* 0x000e620000000a00 */
[----:B------:R-:W-:Y:S02]  /*d770*/  IMAD.U32 R5, RZ, RZ, UR5 ;  /* 0x00000005ff057e24 */ /* 0x000fe4000f8e00ff */
[----:B------:R-:W-:Y:S02]  /*d780*/  IMAD.U32 R6, RZ, RZ, UR6 ;  /* 0x00000006ff067e24 */ /* 0x000fe4000f8e00ff */
[----:B0-----:R-:W-:-:S02]  /*d790*/  IMAD.U32 R7, RZ, RZ, UR7 ;  /* 0x00000007ff077e24 */ /* 0x001fc4000f8e00ff */
[----:B------:R-:W-:Y:S02]  /*d7a0*/  IMAD.U32 R10, RZ, RZ, UR8 ;  /* 0x00000008ff0a7e24 */ /* 0x000fe4000f8e00ff */
[----:B------:R-:W-:Y:S02]  /*d7b0*/  IMAD.U32 R11, RZ, RZ, UR9 ;  /* 0x00000009ff0b7e24 */ /* 0x000fe4000f8e00ff */
[----:B------:R-:W-:Y:S02]  /*d7c0*/  IMAD.MOV.U32 R8, RZ, RZ, 0x70 ;  /* 0x00000070ff087424 */ /* 0x000fe400078e00ff */
[----:B------:R-:W-:Y:S02]  /*d7d0*/  IMAD.MOV.U32 R12, RZ, RZ, 0x1 ;  /* 0x00000001ff0c7424 */ /* 0x000fe400078e00ff */
[----:B------:R-:W-:-:S07]  /*d7e0*/  IMAD.MOV.U32 R13, RZ, RZ, RZ ;  /* 0x000000ffff0d7224 */ /* 0x000fce00078e00ff */
[----:B------:R-:W-:-:S07]  /*d7f0*/  LEPC R20, `(.L_x_2678) ;  /* 0x000000001014794e */ /* 0x000fce0000000000 */
[----:B-1----:R-:W-:Y:S05]  /*d800*/  CALL.ABS.NOINC R2 ;  /* 0x0000000002007343 */ /* 0x002fea0003c00000 */
.L_x_2678:
[----:B------:R-:W-:Y:S05]  /*d810*/  BSYNC B6 ;  /* 0x0000000000067941 */ /* 0x000fea0003800000 */
.L_x_2677:
[----:B------:R-:W2:Y:S01]  /*d820*/  LDL.LU R21, [R1+0x1c] ;  /* 0x00001c0001157983 */ /* 0x000ea20000300800 */
[----:B-1----:R-:W1:Y:S01]  /*d830*/  LDC R4, c[0x0][0x448] ;  /* 0x00011200ff047b82 */ /* 0x002e620000000800 */
[----:B------:R-:W-:Y:S02]  /*d840*/  ULDC.64 UR4, c[0x0][0x2d8] ;  /* 0x0000b60000047ab9 */ /* 0x000fe40000000a00 */
[----:B------:R-:W3:Y:S04]  /*d850*/  LDL.LU R20, [R1+0x4] ;  /* 0x0000040001147983 */ /* 0x000ee80000300800 */
[----:B------:R-:W3:Y:S01]  /*d860*/  LDL.LU.64 R2, [R1+0x10] ;  /* 0x0000100001027983 */ /* 0x000ee20000300a00 */
[----:B------:R-:W-:-:S03]  /*d870*/  IMAD R0, R32, UR4, RZ ;  /* 0x0000000420007c24 */ /* 0x000fc6000f8e02ff */
[----:B------:R4:W5:Y:S01]  /*d880*/  LDL R10, [R1+0x8] ;  /* 0x00000800010a7983 */ /* 0x0009620000100800 */
[----:B------:R-:W-:-:S03]  /*d890*/  IMAD R5, R18, UR5, R0 ;  /* 0x0000000512057c24 */ /* 0x000fc6000f8e0200 */
[----:B------:R4:W5:Y:S01]  /*d8a0*/  LDL R8, [R1] ;  /* 0x0000000001087983 */ /* 0x0009620000100800 */
[----:B-1----:R-:W-:-:S13]  /*d8b0*/  ISETP.NE.AND P6, PT, R4, 0x1, PT ;  /* 0x000000010400780c */ /* 0x002fda0003fc5270 */
[----:B------:R-:W1:Y:S01]  /*d8c0*/  @P6 LDC R4, c[0x0][0x450] ;  /* 0x00011400ff046b82 */ /* 0x000e620000000800 */
[----:B---3--:R-:W-:Y:S02]  /*d8d0*/  IMAD.MOV.U32 R3, RZ, RZ, R20 ;  /* 0x000000ffff037224 */ /* 0x008fe400078e0014 */
[----:B------:R-:W3:Y:S01]  /*d8e0*/  S2R R20, SR_TID.X ;  /* 0x0000000000147919 */ /* 0x000ee20000002100 */
[----:B------:R-:W-:Y:S01]  /*d8f0*/  IMAD.WIDE.U32 R2, R18, UR4, R2 ;  /* 0x0000000412027c25 */ /* 0x000fe2000f8e0002 */
[----:B------:R-:W-:-:S03]  /*d900*/  ULDC.64 UR4, c[0x0][0x2e0] ;  /* 0x0000b80000047ab9 */ /* 0x000fc60000000a00 */
[----:B--2---:R-:W-:Y:S02]  /*d910*/  IMAD R0, R21, UR4, RZ ;  /* 0x0000000415007c24 */ /* 0x004fe4000f8e02ff */
[----:B------:R-:W2:Y:S01]  /*d920*/  S2R R21, SR_TID.X ;  /* 0x0000000000157919 */ /* 0x000ea20000002100 */
[----:B------:R-:W-:Y:S02]  /*d930*/  IMAD.IADD R3, R3, 0x1, R5 ;  /* 0x0000000103037824 */ /* 0x000fe400078e0205 */
[----:B------:R-:W0:Y:S01]  /*d940*/  @P6 LDC R5, c[0x0][0x44c] ;  /* 0x00011300ff056b82 */ /* 0x000e220000000800 */
[C---:B------:R-:W-:Y:S02]  /*d950*/  IMAD R0, R31.reuse, UR5, R0 ;  /* 0x000000051f007c24 */ /* 0x040fe4000f8e0200 */
[----:B------:R-:W-:Y:S01]  /*d960*/  IMAD.WIDE.U32 R2, R31, UR4, R2 ;  /* 0x000000041f027c25 */ /* 0x000fe2000f8e0002 */
[----:B------:R-:W-:-:S03]  /*d970*/  ULDC.64 UR4, c[0x0][0x2d0] ;  /* 0x0000b40000047ab9 */ /* 0x000fc60000000a00 */
[----:B------:R-:W-:Y:S01]  /*d980*/  IMAD.IADD R3, R3, 0x1, R0 ;  /* 0x0000000103037824 */ /* 0x000fe200078e0200 */
[----:B---3--:R-:W-:-:S04]  /*d990*/  LOP3.LUT R20, R20, 0x7f, RZ, 0xc0, !PT ;  /* 0x0000007f14147812 */ /* 0x008fc800078ec0ff */
[----:B------:R-:W-:Y:S01]  /*d9a0*/  SHF.R.U32.HI R20, RZ, 0x3, R20 ;  /* 0x00000003ff147819 */ /* 0x000fe20000011614 */
[----:B--2---:R-:W-:-:S05]  /*d9b0*/  IMAD.SHL.U32 R21, R21, 0x10, RZ ;  /* 0x0000001015157824 */ /* 0x004fca00078e00ff */
[----:B------:R-:W-:-:S04]  /*d9c0*/  LOP3.LUT R21, R21, 0x70, RZ, 0xc0, !PT ;  /* 0x0000007015157812 */ /* 0x000fc800078ec0ff */
[----:B------:R-:W-:-:S05]  /*d9d0*/  LOP3.LUT R20, R20, R21, RZ, 0xfc, !PT ;  /* 0x0000001514147212 */ /* 0x000fca00078efcff */
[----:B------:R-:W-:-:S04]  /*d9e0*/  IMAD R0, R17, 0x80, R20 ;  /* 0x0000008011007824 */ /* 0x000fc800078e0214 */
[----:B0-----:R-:W-:-:S04]  /*d9f0*/  @P6 IMAD.HI.U32 R5, R0, R5, RZ ;  /* 0x0000000500056227 */ /* 0x001fc800078e00ff */
[----:B------:R-:W-:Y:S01]  /*da00*/  IMAD.MOV.U32 R6, RZ, RZ, R0 ;  /* 0x000000ffff067224 */ /* 0x000fe200078e0000 */
[----:B-1----:R-:W-:Y:S02]  /*da10*/  @P6 SHF.R.U32.HI R6, RZ, R4, R5 ;  /* 0x00000004ff066219 */ /* 0x002fe40000011605 */
        /* <DEDUP_REMOVED lines=26> */
[----:B-----5:R-:W-:Y:S01]  /*dbc0*/  IMAD R5, R10, R5, RZ ;  /* 0x000000050a057224 */ /* 0x020fe200078e02ff */
[----:B------:R-:W-:Y:S02]  /*dbd0*/  LEA R17, R17, R9, 0x7 ;  /* 0x0000000911117211 */ /* 0x000fe400078e38ff */
[----:B------:R-:W1:Y:S02]  /*dbe0*/  SHFL.IDX PT, R2, R4, RZ, 0x181f ;  /* 0x00181fff04027589 */ /* 0x000e6400000e0000 */
[C---:B------:R-:W-:Y:S01]  /*dbf0*/  ISETP.GE.AND P2, PT, R17.reuse, R5, PT ;  /* 0x000000051100720c */ /* 0x040fe20003f46270 */
[----:B------:R-:W-:-:S12]  /*dc00*/  VIADD R6, R17, 0x10 ;  /* 0x0000001011067836 */ /* 0x000fd80000000000 */
[----:B0-----:R-:W-:-:S05]  /*dc10*/  @!P2 LEA R14, P3, R30, R14, 0x1 ;  /* 0x0000000e1e0ea211 */ /* 0x001fca00078608ff */
[----:B-1----:R-:W-:Y:S02]  /*dc20*/  @!P2 IMAD.X R3, RZ, RZ, R2, P3 ;  /* 0x000000ffff03a224 */ /* 0x002fe400018e0602 */
[----:B------:R-:W-:Y:S02]  /*dc30*/  @!P2 IMAD.MOV.U32 R2, RZ, RZ, R14 ;  /* 0x000000ffff02a224 */ /* 0x000fe400078e000e */
        /* <DEDUP_REMOVED lines=49> */
[----:B------:R-:W0:Y:S01]  /*df50*/  SHFL.IDX PT, R14, R0, 0x6, 0x181f ;  /* 0x00d81f00000e7f89 */ /* 0x000e2200000e0000 */
[----:B------:R-:W-:-:S05]  /*df60*/  @!P2 MOV R3, R7 ;  /* 0x000000070003a202 */ /* 0x000fca0000000f00 */
        /* <DEDUP_REMOVED lines=12> */
.L_x_2774:
        /* <DEDUP_REMOVED lines=11> */
.L_x_2681:
[----:B------:R-:W-:Y:S05]  /*e0e0*/  BSYNC B0 ;  /* 0x0000000000007941 */ /* 0x000fea0003800000 */
.L_x_2680:
[----:B------:R-:W-:Y:S01]  /*e0f0*/  NOP ;  /* 0x0000000000007918 */ /* 0x000fe20000000000 */
[----:B------:R-:W-:-:S13]  /*e100*/  PLOP3.LUT P0, PT, PT, PT, PT, 0x80, 0x0 ;  /* 0x000000000000781c */ /* 0x000fda0003f0f070 */
.L_x_2682:
        /* <DEDUP_REMOVED lines=14> */
[----:B0-----:R-:W3:Y:S01]  /*e1f0*/  LDL R2, [R1+0xc] ;  /* 0x00000c0001027983 */ /* 0x001ee20000100800 */
[----:B------:R0:W-:Y:S01]  /*e200*/  SYNCS.ARRIVE.TRANS64.A1T0 RZ, [R22+URZ+0x28800], RZ ;  /* 0x028800ff16ff79a7 */ /* 0x0001e2000810003f */
[----:B------:R-:W-:Y:S01]  /*e210*/  BSSY B0, `(.L_x_2683) ;  /* 0x0000004000007945 */ /* 0x000fe20003800000 */
[----:B------:R-:W1:Y:S01]  /*e220*/  SYNCS.PHASECHK.TRANS64.TRYWAIT P1, [R22+URZ+0x28820], R3 ;  /* 0x02882003160075a7 */ /* 0x000e62000802017f */
[----:B---3--:R-:W-:Y:S02]  /*e230*/  ISETP.GE.AND P0, PT, R2, 0x2, PT ;  /* 0x000000020200780c */ /* 0x008fe40003f06270 */
[----:B01----:R-:W-:Y:S11]  /*e240*/  @!P1 BRA `(.L_x_2684) ;  /* 0x0000004000689947 */ /* 0x003ff60003800000 */
.L_x_2775:
[----:B------:R-:W-:Y:S05]  /*e250*/  BSYNC B0 ;  /* 0x0000000000007941 */ /* 0x000fea0003800000 */
.L_x_2683:
        /* <DEDUP_REMOVED lines=8> */
[----:B------:R-:W-:Y:S02]  /*e2e0*/  IMAD.MOV.U32 R31, RZ, RZ, R26 ;  /* 0x000000ffff1f7224 */ /* 0x000fe400078e001a */
[----:B---3--:R-:W-:-:S10]  /*e2f0*/  VIADD R6, R0, 0xfffffffe ;  /* 0xfffffffe00067836 */ /* 0x008fd40000000000 */
.L_x_2699:
        /* <DEDUP_REMOVED lines=31> */
[----:B------:R0:W3:Y:S03]  /*e4f0*/  LDG.E R0, desc[UR52][R4.64] ;  /* 0x0000003404007981 */ /* 0x0000e6000c1e1900 */
[----:B------:R-:W-:Y:S01]  /*e500*/  SEL R28, RZ, 0x1, P0 ;  /* 0x00000001ff1c7807 */ /* 0x000fe20000000000 */
[----:B------:R-:W-:Y:S01]  /*e510*/  IMAD.MOV.U32 R26, RZ, RZ, R6 ;  /* 0x000000ffff1a7224 */ /* 0x000fe200078e0006 */
[----:B------:R-:W-:-:S02]  /*e520*/  SEL R25, R25, RZ, P0 ;  /* 0x000000ff19197207 */ /* 0x000fc40000000000 */
[----:B------:R-:W-:Y:S01]  /*e530*/  LOP3.LUT R28, R17, R28, RZ, 0x3c, !PT ;  /* 0x0000001c111c7212 */ /* 0x000fe200078e3cff */
[----:B0-----:R-:W-:Y:S01]  /*e540*/  IMAD R4, R2, UR4, R7 ;  /* 0x0000000402047c24 */ /* 0x001fe2000f8e0207 */
[----:B---3--:R-:W-:Y:S01]  /*e550*/  SHF.R.S32.HI R21, RZ, 0x1f, R0 ;  /* 0x0000001fff157819 */ /* 0x008fe20000011400 */
[----:B------:R-:W-:Y:S06]  /*e560*/  @!P3 BRA `(.L_x_2687) ;  /* 0x000000000004b947 */ /* 0x000fec0003800000 */
[----:B------:R-:W-:Y:S01]  /*e570*/  BPT.TRAP 0x1 ;  /* 0x000000040000795c */ /* 0x000fe20000300000 */
.L_x_2687:
[----:B------:R-:W-:Y:S01]  /*e580*/  LEA R6, R25, R22, 0x3 ;  /* 0x0000001619067211 */ /* 0x000fe200078e18ff */
[----:B------:R-:W-:Y:S01]  /*e590*/  BSSY B1, `(.L_x_2688) ;  /* 0x0000004000017945 */ /* 0x000fe20003800000 */
[----:B------:R-:W-:-:S04]  /*e5a0*/  SHF.L.U32 R3, R28, 0x1f, RZ ;  /* 0x0000001f1c037819 */ /* 0x000fc800000006ff */
[----:B------:R-:W0:Y:S02]  /*e5b0*/  SYNCS.PHASECHK.TRANS64.TRYWAIT P0, [R6+URZ+0x28840], R3 ;  /* 0x02884003060075a7 */ /* 0x000e24000800017f */
[----:B0-----:R-:W-:Y:S05]  /*e5c0*/  @!P0 BRA `(.L_x_2689) ;  /* 0x0000003c009c8947 */ /* 0x001fea0003800000 */
.L_x_2776:
[----:B------:R-:W-:Y:S05]  /*e5d0*/  BSYNC B1 ;  /* 0x0000000000017941 */ /* 0x000fea0003800000 */
.L_x_2688:
        /* <DEDUP_REMOVED lines=71> */
.L_x_2794:
        /* <DEDUP_REMOVED lines=9> */
.L_x_2691:
        /* <DEDUP_REMOVED lines=11> */
.L_x_2692:
[----:B------:R1:W-:Y:S01]  /*eb90*/  SYNCS.ARRIVE.TRANS64.A1T0 RZ, [R6+URZ+0x28830], RZ ;  /* 0x028830ff06ff79a7 */ /* 0x0003e2000810003f */
[----:B------:R-:W-:Y:S05]  /*eba0*/  @!P4 BRA `(.L_x_2693) ;  /* 0x000000000004c947 */ /* 0x000fea0003800000 */
[----:B------:R-:W-:Y:S01]  /*ebb0*/  BPT.TRAP 0x1 ;  /* 0x000000040000795c */ /* 0x000fe20000300000 */
.L_x_2693:
[----:B------:R-:W-:Y:S01]  /*ebc0*/  SHF.L.U32 R2, R17, 0x1f, RZ ;  /* 0x0000001f11027819 */ /* 0x000fe200000006ff */
[----:B-1----:R-:W-:Y:S01]  /*ebd0*/  IMAD R6, R10, 0x8, R22 ;  /* 0x000000080a067824 */ /* 0x002fe200078e0216 */
[----:B------:R-:W-:Y:S01]  /*ebe0*/  BSSY B1, `(.L_x_2694) ;  /* 0x0000004000017945 */ /* 0x000fe20003800000 */
[----:B------:R-:W-:Y:S02]  /*ebf0*/  IMAD R8, R31, -0x80, R35 ;  /* 0xffffff801f087824 */ /* 0x000fe400078e0223 */
[----:B------:R-:W1:Y:S02]  /*ec00*/  SYNCS.PHASECHK.TRANS64.TRYWAIT P0, [R6+URZ+0x28860], R2 ;  /* 0x02886002060075a7 */ /* 0x000e64000800017f */
[----:B-1----:R-:W-:Y:S05]  /*ec10*/  @!P0 BRA `(.L_x_2695) ;  /* 0x0000004000688947 */ /* 0x002fea0003800000 */
.L_x_2795:
[----:B------:R-:W-:Y:S05]  /*ec20*/  BSYNC B1 ;  /* 0x0000000000017941 */ /* 0x000fea0003800000 */
.L_x_2694:
[----:B------:R-:W3:Y:S01]  /*ec30*/  S2R R3, SR_TID.X ;  /* 0x0000000000037919 */ /* 0x000ee20000002100 */
[----:B------:R-:W-:Y:S01]  /*ec40*/  UMOV UR4, 0xffffffff ;  /* 0xffffffff00047882 */ /* 0x000fe20000000000 */
        /* <DEDUP_REMOVED lines=25> */
[----:B0-----:R-:W-:-:S04]  /*ede0*/  IADD3 R2, P0, R2, R5, RZ ;  /* 0x0000000502027210 */ /* 0x001fc80007f1e0ff */
[----:B-1----:R-:W-:Y:S02]  /*edf0*/  IADD3.X R3, RZ, R3, RZ, P0, !PT ;  /* 0x00000003ff037210 */ /* 0x002fe400007fe4ff */
        /* <DEDUP_REMOVED lines=37> */
.L_x_2813:
        /* <DEDUP_REMOVED lines=29> */
.L_x_2697:
        /* <DEDUP_REMOVED lines=11> */
.L_x_2698:
[C---:B------:R-:W-:Y:S01]  /*f2d0*/  ISETP.GT.AND P0, PT, R26.reuse, RZ, PT ;  /* 0x000000ff1a00720c */ /* 0x040fe20003f04270 */
[----:B------:R0:W-:Y:S01]  /*f2e0*/  SYNCS.ARRIVE.TRANS64.A1T0 RZ, [R6+URZ+0x28850], RZ ;  /* 0x028850ff06ff79a7 */ /* 0x0001e2000810003f */
[----:B------:R-:W-:Y:S02]  /*f2f0*/  IMAD.MOV.U32 R17, RZ, RZ, R28 ;  /* 0x000000ffff117224 */ /* 0x000fe400078e001c */
[----:B------:R-:W-:Y:S02]  /*f300*/  IMAD.MOV.U32 R10, RZ, RZ, R25 ;  /* 0x000000ffff0a7224 */ /* 0x000fe400078e0019 */
[----:B------:R-:W-:Y:S02]  /*f310*/  IMAD.MOV.U32 R31, RZ, RZ, R26 ;  /* 0x000000ffff1f7224 */ /* 0x000fe400078e001a */
[----:B0-----:R-:W-:-:S05]  /*f320*/  VIADD R6, R26, 0xffffffff ;  /* 0xffffffff1a067836 */ /* 0x001fca0000000000 */
[----:B------:R-:W-:Y:S05]  /*f330*/  @P0 BRA `(.L_x_2699) ;  /* 0xffffffec00f00947 */ /* 0x000fea000383ffff */
.L_x_2686:
[----:B------:R-:W-:Y:S05]  /*f340*/  BSYNC B0 ;  /* 0x0000000000007941 */ /* 0x000fea0003800000 */
.L_x_2685:
        /* <DEDUP_REMOVED lines=17> */
.L_x_2701:
[----:B------:R-:W-:Y:S05]  /*f460*/  BSYNC B0 ;  /* 0x0000000000007941 */ /* 0x000fea0003800000 */
.L_x_2700:
[----:B------:R-:W-:-:S05]  /*f470*/  IMAD.U32 R0, RZ, RZ, UR36 ;  /* 0x00000024ff007e24 */ /* 0x000fca000f8e00ff */
[----:B------:R-:W-:-:S13]  /*f480*/  ISETP.NE.AND P0, PT, R0, 0x3, PT ;  /* 0x000000030000780c */ /* 0x000fda0003f05270 */
[----:B------:R-:W-:Y:S05]  /*f490*/  @!P0 BRA `(.L_x_2702) ;  /* 0x0000000000048947 */ /* 0x000fea0003800000 */
[----:B------:R-:W-:Y:S01]  /*f4a0*/  BPT.TRAP 0x1 ;  /* 0x000000040000795c */ /* 0x000fe20000300000 */
.L_x_2702:
[----:B------:R-:W-:Y:S01]  /*f4b0*/  IMAD R0, R25, 0x8, R22 ;  /* 0x0000000819007824 */ /* 0x000fe200078e0216 */
[----:B0-----:R-:W-:Y:S01]  /*f4c0*/  SHF.L.U32 R3, R28, 0x1f, RZ ;  /* 0x0000001f1c037819 */ /* 0x001fe200000006ff */
[----:B------:R-:W-:Y:S01]  /*f4d0*/  BSSY B0, `(.L_x_2703) ;  /* 0x0000004000007945 */ /* 0x000fe20003800000 */
[----:B------:R-:W-:Y:S02]  /*f4e0*/  IMAD R6, R26, -0x80, R35 ;  /* 0xffffff801a067824 */ /* 0x000fe400078e0223 */
[----:B------:R-:W0:Y:S02]  /*f4f0*/  SYNCS.PHASECHK.TRANS64.TRYWAIT P0, [R0+URZ+0x28860], R3 ;  /* 0x02886003000075a7 */ /* 0x000e24000800017f */
[----:B0-----:R-:W-:Y:S05]  /*f500*/  @!P0 BRA `(.L_x_2704) ;  /* 0x0000004000c88947 */ /* 0x001fea0003800000 */
.L_x_2814:
[----:B------:R-:W-:Y:S05]  /*f510*/  BSYNC B0 ;  /* 0x0000000000007941 */ /* 0x000fea0003800000 */
.L_x_2703:
        /* <DEDUP_REMOVED lines=35> */
[----:B------:R-:W0:Y:S02]  /*f750*/  SHFL.IDX PT, R14, R23, 0x3, 0x181f ;  /* 0x00781f00170e7f89 */ /* 0x000e2400000e0000 */
[----:B------:R-:W-:Y:S02]  /*f760*/  IADD3.X R3, RZ, R8, RZ, P4, !PT ;  /* 0x00000008ff037210 */ /* 0x000fe400027fe4ff */
        /* <DEDUP_REMOVED lines=33> */
.L_x_2832:
        /* <DEDUP_REMOVED lines=11> */
.L_x_2706:
        /* <DEDUP_REMOVED lines=11> */
.L_x_2707:
[----:B------:R0:W-:Y:S01]  /*fae0*/  SYNCS.ARRIVE.TRANS64.A1T0 RZ, [R0+URZ+0x28850], RZ ;  /* 0x028850ff00ff79a7 */ /* 0x0001e2000810003f */
[----:B------:R-:W-:-:S05]  /*faf0*/  VIADD R25, R25, 0x1 ;  /* 0x0000000119197836 */ /* 0x000fca0000000000 */
[----:B------:R-:W-:-:S04]  /*fb00*/  ISETP.NE.AND P0, PT, R25, 0x2, PT ;  /* 0x000000021900780c */ /* 0x000fc80003f05270 */
[----:B------:R-:W-:Y:S02]  /*fb10*/  SEL R3, RZ, 0x1, P0 ;  /* 0x00000001ff037807 */ /* 0x000fe40000000000 */
[----:B------:R-:W-:Y:S02]  /*fb20*/  SEL R25, R25, RZ, P0 ;  /* 0x000000ff19197207 */ /* 0x000fe40000000000 */
[----:B0-----:R-:W-:-:S07]  /*fb30*/  LOP3.LUT R28, R28, R3, RZ, 0x3c, !PT ;  /* 0x000000031c1c7212 */ /* 0x001fce00078e3cff */
.L_x_2664:
[----:B------:R-:W-:Y:S05]  /*fb40*/  BSYNC B7 ;  /* 0x0000000000077941 */ /* 0x000fea0003800000 */
.L_x_2662:
        /* <DEDUP_REMOVED lines=8> */
[----:B------:R2:W3:Y:S01]  /*fbd0*/  LDS.128 R16, [R22+0x288d0] ;  /* 0x0288d00016107984 */ /* 0x0004e20000000c00 */
[----:B------:R-:W-:Y:S06]  /*fbe0*/  BAR.ARV 0x4, 0x180 ;  /* 0x0106000000007b1d */ /* 0x000fec0000002000 */
[----:B------:R-:W-:Y:S05]  /*fbf0*/  BRA `(.L_x_2709) ;  /* 0x0000000800cc7947 */ /* 0x000fea0003800000 */
.L_x_2708:
[----:B------:R-:W0:Y:S01]  /*fc00*/  S2R R0, SR_TID.X ;  /* 0x0000000000007919 */ /* 0x000e220000002100 */
[----:B------:R-:W-:Y:S01]  /*fc10*/  UMOV UR4, 0xffffffff ;  /* 0xffffffff00047882 */ /* 0x000fe20000000000 */
[----:B0-----:R-:W-:-:S04]  /*fc20*/  LOP3.LUT R8, R0, 0x1f, RZ, 0xc0, !PT ;  /* 0x0000001f00087812 */ /* 0x001fc800078ec0ff */
[----:B------:R-:W-:Y:S01]  /*fc30*/  ISETP.NE.AND P0, PT, R8, 0x1f, PT ;  /* 0x0000001f0800780c */ /* 0x000fe20003f05270 */
[----:B------:R-:W-:-:S12]  /*fc40*/  BRA.DIV UR4, `(.L_x_2710) ;  /* 0x0000004604887947 */ /* 0x000fd8000b800000 */
[----:B------:R-:W-:Y:S01]  /*fc50*/  IMAD.IADD R5, R19, 0x1, R8 ;  /* 0x0000000113057824 */ /* 0x000fe200078e0208 */
[----:B------:R-:W-:-:S04]  /*fc60*/  ULDC UR4, c[0x0][0xc3c] ;  /* 0x00030f0000047ab9 */ /* 0x000fc80000000800 */
        /* <DEDUP_REMOVED lines=29> */
.L_x_2842:
[----:B------:R-:W-:Y:S02]  /*fe40*/  ULDC UR4, c[0x0][0xc38] ;  /* 0x00030e0000047ab9 */ /* 0x000fe40000000800 */
[----:B------:R-:W-:-:S04]  /*fe50*/  IMAD.U32 R7, RZ, RZ, UR4 ;  /* 0x00000004ff077e24 */ /* 0x000fc8000f8e00ff */
[----:B-1----:R-:W-:-:S04]  /*fe60*/  IMAD R3, R14, R7, RZ ;  /* 0x000000070e037224 */ /* 0x002fc800078e02ff */
[----:B------:R-:W-:-:S05]  /*fe70*/  IMAD.IADD R8, R0, 0x1, R3 ;  /* 0x0000000100087824 */ /* 0x000fca00078e0203 */
[----:B------:R-:W-:-:S13]  /*fe80*/  ISETP.GT.AND P6, PT, R8, R5, PT ;  /* 0x000000050800720c */ /* 0x000fda0003fc4270 */
[----:B------:R-:W-:Y:S05]  /*fe90*/  @P6 BRA `(.L_x_2711) ;  /* 0x00000000009c6947 */ /* 0x000fea0003800000 */
.L_x_2716:
[----:B------:R-:W1:Y:S01]  /*fea0*/  LDC R0, c[0x0][0xc3c] ;  /* 0x00030f00ff007b82 */ /* 0x000e620000000800 */
[----:B------:R-:W-:-:S05]  /*feb0*/  VIADD R19, R19, 0x1f ;  /* 0x0000001f13137836 */ /* 0x000fca0000000000 */
[----:B-1----:R-:W-:-:S13]  /*fec0*/  ISETP.GE.AND P6, PT, R19, R0, PT ;  /* 0x000000001300720c */ /* 0x002fda0003fc6270 */
[----:B------:R-:W-:Y:S05]  /*fed0*/  @P6 BRA `(.L_x_2712) ;  /* 0x0000000400d06947 */ /* 0x000fea0003800000 */
[----:B------:R-:W1:Y:S01]  /*fee0*/  S2R R2, SR_TID.X ;  /* 0x0000000000027919 */ /* 0x000e620000002100 */
[----:B------:R-:W-:Y:S01]  /*fef0*/  BSSY B0, `(.L_x_2713) ;  /* 0x0000009000007945 */ /* 0x000fe20003800000 */
[----:B------:R-:W-:Y:S01]  /*ff00*/  IMAD.MOV.U32 R4, RZ, RZ, RZ ;  /* 0x000000ffff047224 */ /* 0x000fe200078e00ff */
[----:B-1----:R-:W-:-:S05]  /*ff10*/  LOP3.LUT R2, R2, 0x1f, RZ, 0xc0, !PT ;  /* 0x0000001f02027812 */ /* 0x002fca00078ec0ff */
[----:B------:R-:W-:-:S05]  /*ff20*/  IMAD.IADD R7, R19, 0x1, R2 ;  /* 0x0000000113077824 */ /* 0x000fca00078e0202 */
[----:B------:R-:W-:-:S13]  /*ff30*/  ISETP.GE.OR P6, PT, R7, R0, !P0 ;  /* 0x000000000700720c */ /* 0x000fda00047c6670 */
[----:B------:R-:W-:Y:S05]  /*ff40*/  @P6 BRA `(.L_x_2714) ;  /* 0x00000000000c6947 */ /* 0x000fea0003800000 */
[----:B------:R-:W1:Y:S02]  /*ff50*/  LDC.64 R2, c[0x0][0xc80] ;  /* 0x00032000ff027b82 */ /* 0x000e640000000a00 */
[----:B-1----:R-:W-:-:S05]  /*ff60*/  IMAD.WIDE R2, R7, 0x4, R2 ;  /* 0x0000000407027825 */ /* 0x002fca00078e0202 */
[----:B------:R1:W5:Y:S02]  /*ff70*/  LDG.E R4, desc[UR52][R2.64] ;  /* 0x0000003402047981 */ /* 0x000364000c1e1900 */
.L_x_2714:
[----:B------:R-:W-:Y:S05]  /*ff80*/  BSYNC B0 ;  /* 0x0000000000007941 */ /* 0x000fea0003800000 */
.L_x_2713:
[----:B------:R-:W-:-:S03]  /*ff90*/  UMOV UR4, 0xffffffff ;  /* 0xffffffff00047882 */ /* 0x000fc60000000000 */
[----:B------:R-:W-:Y:S05]  /*ffa0*/  BRA.DIV UR4, `(.L_x_2715) ;  /* 0x0000004604d47947 */ /* 0x000fea000b800000 */
[----:B-----5:R-:W2:Y:S02]  /*ffb0*/  SHFL.UP PT, R14, R4, 0x1, RZ ;  /* 0x04200000040e7989 */ /* 0x020ea400000e00ff */
[----:B--2---:R-:W-:-:S04]  /*ffc0*/  SEL R13, R14, RZ, P1 ;  /* 0x000000ff0e0d7207 */ /* 0x004fc80000800000 */
[----:B------:R-:W-:-:S05]  /*ffd0*/  IADD3 R13, R4, R13, RZ ;  /* 0x0000000d040d7210 */ /* 0x000fca0007ffe0ff */
[----:B------:R-:W2:Y:S02]  /*ffe0*/  SHFL.UP PT, R14, R13, 0x2, RZ ;  /* 0x044000000d0e7989 */ /* 0x000ea400000e00ff */
[----:B--2---:R-:W-:-:S05]  /*fff0*/  SEL R0, R14, RZ, P2 ;  /* 0x000000ff0e007207 */ /* 0x004fca0001000000 */
[----:B------:R-:W-:-:S05]  /*10000*/  IMAD.IADD R0, R13, 0x1, R0 ;  /* 0x000000010d007824 */ /* 0x000fca00078e0200 */
[----:B------:R-:W1:Y:S02]  /*10010*/  SHFL.UP PT, R14, R0, 0x4, RZ ;  /* 0x04800000000e7989 */ /* 0x000e6400000e00ff */
        /* <DEDUP_REMOVED lines=8> */
[----:B------:R0:W1:Y:S02]  /*100a0*/  SHFL.IDX PT, R14, R6, 0x1f, 0x1f ;  /* 0x03e01f00060e7f89 */ /* 0x00006400000e0000 */
.L_x_2850:
[----:B------:R-:W-:Y:S02]  /*100b0*/  ULDC UR4, c[0x0][0xc38] ;  /* 0x00030e0000047ab9 */ /* 0x000fe40000000800 */
[----:B------:R-:W-:-:S04]  /*100c0*/  IMAD.U32 R7, RZ, RZ, UR4 ;  /* 0x00000004ff077e24 */ /* 0x000fc8000f8e00ff */
[----:B-1----:R-:W-:-:S04]  /*100d0*/  IMAD R3, R14, R7, RZ ;  /* 0x000000070e037224 */ /* 0x002fc800078e02ff */
[----:B------:R-:W-:-:S05]  /*100e0*/  IMAD.IADD R8, R3, 0x1, R8 ;  /* 0x0000000103087824 */ /* 0x000fca00078e0208 */
[----:B------:R-:W-:-:S13]  /*100f0*/  ISETP.GT.AND P6, PT, R8, R5, PT ;  /* 0x000000050800720c */ /* 0x000fda0003fc4270 */
[----:B------:R-:W-:Y:S05]  /*10100*/  @!P6 BRA `(.L_x_2716) ;  /* 0xfffffffc0064e947 */ /* 0x000fea000383ffff */
.L_x_2711:
        /* <DEDUP_REMOVED lines=8> */
.L_x_2854:
[----:B------:R-:W-:Y:S01]  /*10190*/  ISETP.NE.AND P0, PT, R0, RZ, PT ;  /* 0x000000ff0000720c */ /* 0x000fe20003f05270 */
[----:B------:R-:W-:-:S12]  /*101a0*/  IMAD.MOV.U32 R14, RZ, RZ, RZ ;  /* 0x000000ffff0e7224 */ /* 0x000fd800078e00ff */
[----:B------:R-:W-:Y:S05]  /*101b0*/  @!P0 BRA `(.L_x_2718) ;  /* 0x0000000000108947 */ /* 0x000fea0003800000 */
[----:B------:R-:W-:Y:S01]  /*101c0*/  UMOV UR4, 0xffffffff ;  /* 0xffffffff00047882 */ /* 0x000fe20000000000 */
[----:B------:R-:W-:Y:S02]  /*101d0*/  VIADD R12, R8, 0xffffffff ;  /* 0xffffffff080c7836 */ /* 0x000fe40000000000 */
[----:B------:R-:W-:Y:S05]  /*101e0*/  BRA.DIV UR4, `(.L_x_2719) ;  /* 0x0000004a04487947 */ /* 0x000fea000b800000 */
[----:B------:R3:W4:Y:S02]  /*101f0*/  SHFL.IDX PT, R14, R6, R12, 0x1f ;  /* 0x00001f0c060e7589 */ /* 0x00072400000e0000 */
.L_x_2718:
[----:B------:R-:W5:Y:S01]  /*10200*/  LDC.64 R2, c[0x0][0xc90] ;  /* 0x00032400ff027b82 */ /* 0x000f620000000a00 */
[----:B------:R-:W-:-:S04]  /*10210*/  IMAD.IADD R19, R8, 0x1, R19 ;  /* 0x0000000108137824 */ /* 0x000fc800078e0213 */
[----:B-----5:R-:W-:-:S05]  /*10220*/  IMAD.WIDE R2, R19, 0x4, R2 ;  /* 0x0000000413027825 */ /* 0x020fca00078e0202 */
[----:B0--3--:R0:W2:Y:S01]  /*10230*/  LDG.E R6, desc[UR52][R2.64] ;  /* 0x0000003402067981 */ /* 0x0090a2000c1e1900 */
[----:B----4-:R-:W-:-:S04]  /*10240*/  IMAD R16, R14, R7, R16 ;  /* 0x000000070e107224 */ /* 0x010fc800078e0210 */
[----:B------:R-:W-:Y:S02]  /*10250*/  IMAD.IADD R5, R5, 0x1, -R16 ;  /* 0x0000000105057824 */ /* 0x000fe400078e0a10 */
[----:B0-----:R-:W-:Y:S02]  /*10260*/  IMAD.MOV.U32 R2, RZ, RZ, RZ ;  /* 0x000000ffff027224 */ /* 0x001fe400078e00ff */
[----:B--2---:R-:W-:-:S05]  /*10270*/  IMAD R0, R4, R6, RZ ;  /* 0x0000000604007224 */ /* 0x004fca00078e02ff */
[----:B-1----:R-:W-:-:S04]  /*10280*/  IABS R8, R0 ;  /* 0x0000000000087213 */ /* 0x002fc80000000000 */
        /* <DEDUP_REMOVED lines=22> */
[----:B------:R-:W-:Y:S01]  /*103f0*/  IMAD R8, R6, R2, RZ ;  /* 0x0000000206087224 */ /* 0x000fe200078e02ff */
[----:B------:R-:W-:-:S03]  /*10400*/  IADD3 R2, -R2, RZ, RZ ;  /* 0x000000ff02027210 */ /* 0x000fc60007ffe1ff */
        /* <DEDUP_REMOVED lines=33> */
.L_x_2712:
[----:B------:R-:W-:Y:S01]  /*10620*/  UMOV UR4, URZ ;  /* 0x0000003f00047c82 */ /* 0x000fe20008000000 */
[----:B------:R-:W-:Y:S01]  /*10630*/  UMOV UR5, URZ ;  /* 0x0000003f00057c82 */ /* 0x000fe20008000000 */
[----:B------:R-:W-:Y:S01]  /*10640*/  ULDC UR6, c[0x0][0xc3c] ;  /* 0x00030f0000067ab9 */ /* 0x000fe20000000800 */
[----:B------:R-:W-:Y:S02]  /*10650*/  IMAD.MOV.U32 R16, RZ, RZ, R5 ;  /* 0x000000ffff107224 */ /* 0x000fe400078e0005 */
[----:B------:R-:W-:Y:S02]  /*10660*/  IMAD.U32 R17, RZ, RZ, UR4 ;  /* 0x00000004ff117e24 */ /* 0x000fe4000f8e00ff */
[----:B------:R-:W-:Y:S02]  /*10670*/  IMAD.U32 R18, RZ, RZ, UR5 ;  /* 0x00000005ff127e24 */ /* 0x000fe4000f8e00ff */
[----:B------:R-:W-:-:S07]  /*10680*/  IMAD.U32 R19, RZ, RZ, UR6 ;  /* 0x00000006ff137e24 */ /* 0x000fce000f8e00ff */
.L_x_2720:
[----:B------:R-:W1:Y:S01]  /*10690*/  S2R R0, SR_TID.X ;  /* 0x0000000000007919 */ /* 0x000e620000002100 */
        /* <DEDUP_REMOVED lines=9> */
.L_x_2709:
[----:B------:R-:W-:Y:S02]  /*10730*/  ULDC UR4, c[0x0][0xc3c] ;  /* 0x00030f0000047ab9 */ /* 0x000fe40000000800 */
[----:B---3--:R-:W-:-:S13]  /*10740*/  ISETP.GE.AND P0, PT, R19, UR4, PT ;  /* 0x0000000413007c0c */ /* 0x008fda000bf06270 */
[----:B------:R-:W-:Y:S05]  /*10750*/  @!P0 BRA `(.L_x_2721) ;  /* 0xffffffb400b08947 */ /* 0x000fea000383ffff */
[----:B------:R-:W-:Y:S05]  /*10760*/  BSYNC B8 ;  /* 0x0000000000087941 */ /* 0x000fea0003800000 */
.L_x_2658:
[----:B0-----:R-:W3:Y:S01]  /*10770*/  LDL.LU R0, [R1+0x18] ;  /* 0x0000180001007983 */ /* 0x001ee20000300800 */
[----:B------:R-:W-:Y:S01]  /*10780*/  BSSY B0, `(.L_x_2722) ;  /* 0x000000b000007945 */ /* 0x000fe20003800000 */
[----:B------:R-:W0:Y:S01]  /*10790*/  S2R R5, SR_CgaCtaId ;  /* 0x0000000000057919 */ /* 0x000e220000008800 */
[----:B---3--:R-:W-:-:S05]  /*107a0*/  VIADD R0, R0, 0x1 ;  /* 0x0000000100007836 */ /* 0x008fca0000000000 */
[----:B------:R-:W-:-:S04]  /*107b0*/  LEA.HI R2, R0, R0, RZ, 0x1 ;  /* 0x0000000000027211 */ /* 0x000fc800078f08ff */
[----:B------:R-:W-:Y:S02]  /*107c0*/  LOP3.LUT R3, R2, 0xfffffffe, RZ, 0xc0, !PT ;  /* 0xfffffffe02037812 */ /* 0x000fe400078ec0ff */
[----:B------:R-:W-:-:S03]  /*107d0*/  MOV R2, 0x400 ;  /* 0x0000040000027802 */ /* 0x000fc60000000f00 */
[----:B------:R-:W-:Y:S01]  /*107e0*/  IMAD.IADD R0, R0, 0x1, -R3 ;  /* 0x0000000100007824 */ /* 0x000fe200078e0a03 */
[----:B0-----:R-:W-:-:S04]  /*107f0*/  LEA R4, R5, R2, 0x18 ;  /* 0x0000000205047211 */ /* 0x001fc800078ec0ff */
[----:B------:R-:W-:-:S04]  /*10800*/  SHF.L.U32 R0, R0, 0x1f, RZ ;  /* 0x0000001f00007819 */ /* 0x000fc800000006ff */
[----:B------:R-:W0:Y:S02]  /*10810*/  SYNCS.PHASECHK.TRANS64.TRYWAIT P0, [R4+URZ+0x28820], R0 ;  /* 0x02882000040075a7 */ /* 0x000e24000800017f */
[----:B0-----:R-:W-:Y:S05]  /*10820*/  @!P0 BRA `(.L_x_2723) ;  /* 0x0000004000dc8947 */ /* 0x001fea0003800000 */
.L_x_2857:
[----:B------:R-:W-:Y:S05]  /*10830*/  BSYNC B0 ;  /* 0x0000000000007941 */ /* 0x000fea0003800000 */
.L_x_2722:
[----:B------:R-:W-:-:S03]  /*10840*/  UMOV UR4, 0xffffffff ;  /* 0xffffffff00047882 */ /* 0x000fc60000000000 */
[----:B------:R-:W-:Y:S05]  /*10850*/  BRA.DIV UR4, `(.L_x_2724) ;  /* 0x0000004204e47947 */ /* 0x000fea000b800000 */
[----:B0-----:R-:W0:Y:S02]  /*10860*/  S2R R0, SR_TID.X ;  /* 0x0000000000007919 */ /* 0x001e240000002100 */
[----:B0-----:R-:W-:-:S04]  /*10870*/  SHF.R.U32.HI R0, RZ, 0x5, R0 ;  /* 0x00000005ff007819 */ /* 0x001fc80000011600 */
[----:B------:R-:W-:-:S05]  /*10880*/  LOP3.LUT R0, R0, 0x3, RZ, 0xc0, !PT ;  /* 0x0000000300007812 */ /* 0x000fca00078ec0ff */
[----:B------:R0:W3:Y:S02]  /*10890*/  SHFL.IDX PT, R14, R0, RZ, 0x1f ;  /* 0x00001fff000e7589 */ /* 0x0000e400000e0000 */
.L_x_2860:
[----:B---3--:R-:W-:Y:S01]  /*108a0*/  ISETP.NE.AND P0, PT, R14, RZ, PT ;  /* 0x000000ff0e00720c */ /* 0x008fe20003f05270 */
[----:B------:R-:W-:-:S12]  /*108b0*/  BSSY B0, `(.L_x_2725) ;  /* 0x0000024000007945 */ /* 0x000fd80003800000 */
[----:B------:R-:W-:Y:S05]  /*108c0*/  @P0 BRA `(.L_x_2726) ;  /* 0x0000000000880947 */ /* 0x000fea0003800000 */
[----:B------:R-:W-:-:S03]  /*108d0*/  UMOV UR4, 0xffffffff ;  /* 0xffffffff00047882 */ /* 0x000fc60000000000 */
[----:B------:R-:W-:Y:S05]  /*108e0*/  BRA.DIV UR4, `(.L_x_2727) ;  /* 0x0000004204f47947 */ /* 0x000fea000b800000 */
[----:B------:R-:W-:-:S13]  /*108f0*/  ELECT P6, URZ, PT ;  /* 0x00000000003f782f */ /* 0x000fda00038c0000 */
.L_x_2863:
[----:B------:R-:W-:Y:S05]  /*10900*/  @!P6 BRA `(.L_x_2726) ;  /* 0x000000000078e947 */ /* 0x000fea0003800000 */
[----:B------:R-:W-:-:S06]  /*10910*/  ULOP3.LUT UR4, UR42, 0x2, URZ, 0xfc, !UPT ;  /* 0x000000022a047892 */ /* 0x000fcc000f8efc3f */
[----:B0-----:R-:W-:-:S05]  /*10920*/  IMAD.U32 R0, RZ, RZ, UR4 ;  /* 0x00000004ff007e24 */ /* 0x001fca000f8e00ff */
[----:B------:R-:W-:-:S13]  /*10930*/  ISETP.NE.AND P0, PT, R0, 0x3, PT ;  /* 0x000000030000780c */ /* 0x000fda0003f05270 */
[----:B------:R-:W-:Y:S05]  /*10940*/  @!P0 BRA `(.L_x_2728) ;  /* 0x0000000000048947 */ /* 0x000fea0003800000 */
[----:B------:R-:W-:Y:S01]  /*10950*/  BPT.TRAP 0x1 ;  /* 0x000000040000795c */ /* 0x000fe20000300000 */
.L_x_2728:
[C---:B------:R-:W-:Y:S01]  /*10960*/  IMAD R5, R25.reuse, 0x8, R4 ;  /* 0x0000000819057824 */ /* 0x040fe200078e0204 */
[----:B------:R-:W-:Y:S01]  /*10970*/  SHF.L.U32 R0, R28, 0x1f, RZ ;  /* 0x0000001f1c007819 */ /* 0x000fe200000006ff */
[----:B------:R-:W-:-:S03]  /*10980*/  VIADD R25, R25, 0x1 ;  /* 0x0000000119197836 */ /* 0x000fc60000000000 */
[----:B------:R-:W0:Y:S02]  /*10990*/  SYNCS.PHASECHK.TRANS64.TRYWAIT P1, [R5+URZ+0x28840], R0 ;  /* 0x02884000050075a7 */ /* 0x000e24000802017f */
[----:B------:R-:W-:-:S04]  /*109a0*/  ISETP.NE.AND P2, PT, R25, 0x2, PT ;  /* 0x000000021900780c */ /* 0x000fc80003f45270 */
[----:B------:R-:W-:Y:S01]  /*109b0*/  SEL R3, RZ, 0x1, P2 ;  /* 0x00000001ff037807 */ /* 0x000fe20001000000 */
[----:B0-----:R-:W-:Y:S08]  /*109c0*/  @!P1 BRA `(.L_x_2729) ;  /* 0x0000004000dc9947 */ /* 0x001ff00003800000 */
.L_x_2864:
[----:B------:R-:W-:Y:S02]  /*109d0*/  SEL R25, R25, RZ, P2 ;  /* 0x000000ff19197207 */ /* 0x000fe40001000000 */
[----:B------:R-:W-:Y:S01]  /*109e0*/  LOP3.LUT R2, R28, R3, RZ, 0x3c, !PT ;  /* 0x000000031c027212 */ /* 0x000fe200078e3cff */
[----:B------:R-:W-:Y:S06]  /*109f0*/  @!P0 BRA `(.L_x_2730) ;  /* 0x0000000000048947 */ /* 0x000fec0003800000 */
[----:B------:R-:W-:Y:S01]  /*10a00*/  BPT.TRAP 0x1 ;  /* 0x000000040000795c */ /* 0x000fe20000300000 */
.L_x_2730:
[----:B------:R-:W-:Y:S01]  /*10a10*/  IMAD R25, R25, 0x8, R4 ;  /* 0x0000000819197824 */ /* 0x000fe200078e0204 */
[----:B------:R-:W-:-:S04]  /*10a20*/  SHF.L.U32 R2, R2, 0x1f, RZ ;  /* 0x0000001f02027819 */ /* 0x000fc800000006ff */
[----:B------:R-:W3:Y:S02]  /*10a30*/  SYNCS.PHASECHK.TRANS64.TRYWAIT P1, [R25+URZ+0x28840], R2 ;  /* 0x02884002190075a7 */ /* 0x000ee4000802017f */
[----:B---3--:R-:W-:Y:S05]  /*10a40*/  @!P1 BRA `(.L_x_2731) ;  /* 0x0000004000d09947 */ /* 0x008fea0003800000 */
.L_x_2865:
[----:B------:R-:W-:Y:S05]  /*10a50*/  @!P0 BRA `(.L_x_2732) ;  /* 0x0000000000048947 */ /* 0x000fea0003800000 */
[----:B------:R-:W-:Y:S01]  /*10a60*/  BPT.TRAP 0x1 ;  /* 0x000000040000795c */ /* 0x000fe20000300000 */
.L_x_2732:
[----:B------:R-:W4:Y:S02]  /*10a70*/  SYNCS.PHASECHK.TRANS64.TRYWAIT P1, [R5+URZ+0x28860], R0 ;  /* 0x02886000050075a7 */ /* 0x000f24000802017f */
[----:B----4-:R-:W-:Y:S05]  /*10a80*/  @!P1 BRA `(.L_x_2733) ;  /* 0x0000004000d49947 */ /* 0x010fea0003800000 */
.L_x_2866:
[----:B------:R-:W-:Y:S05]  /*10a90*/  @!P0 BRA `(.L_x_2734) ;  /* 0x0000000000048947 */ /* 0x000fea0003800000 */
[----:B------:R-:W-:Y:S01]  /*10aa0*/  BPT.TRAP 0x1 ;  /* 0x000000040000795c */ /* 0x000fe20000300000 */
.L_x_2734:
[----:B------:R0:W0:Y:S02]  /*10ab0*/  SYNCS.PHASECHK.TRANS64.TRYWAIT P0, [R25+URZ+0x28860], R2 ;  /* 0x02886002190075a7 */ /* 0x000024000800017f */
[----:B0-----:R-:W-:Y:S05]  /*10ac0*/  @!P0 NANOSLEEP.SYNCS 0x989680 ;  /* 0x009896800000895d */ /* 0x001fea0003900000 */
[----:B------:R-:W0:Y:S02]  /*10ad0*/  @!P0 SYNCS.PHASECHK.TRANS64 P0, [R25+URZ+0x28860], R2 ;  /* 0x02886002190085a7 */ /* 0x000e24000800007f */
[----:B0-----:R-:W-:Y:S05]  /*10ae0*/  @!P0 BRA `(.L_x_2734) ;  /* 0xfffffffc00f08947 */ /* 0x001fea000383ffff */
.L_x_2726:
[----:B------:R-:W-:Y:S05]  /*10af0*/  BSYNC B0 ;  /* 0x0000000000007941 */ /* 0x000fea0003800000 */
.L_x_2725:
[----:B------:R-:W-:Y:S05]  /*10b00*/  EXIT ;  /* 0x000000000000794d */ /* 0x000fea0003800000 */
.L_x_2594:
[----:B0-----:R-:W-:-:S04]  /*10b10*/  IMAD.U32 R3, RZ, RZ, UR41 ;  /* 0x00000029ff037e24 */ /* 0x001fc8000f8e00ff */
[----:B------:R0:W1:Y:S03]  /*10b20*/  SYNCS.PHASECHK.TRANS64.TRYWAIT P1, [R3+URZ+0x28800], R0 ;  /* 0x02880000030075a7 */ /* 0x000066000802017f */
[----:B-1----:R-:W-:Y:S05]  /*10b30*/  @!P1 NANOSLEEP.SYNCS 0x989680 ;  /* 0x009896800000995d */ /* 0x002fea0003900000 */
[----:B------:R-:W1:Y:S02]  /*10b40*/  @!P1 SYNCS.PHASECHK.TRANS64 P1, [R3+URZ+0x28800], R0 ;  /* 0x02880000030095a7 */ /* 0x000e64000802007f */
[----:B-1----:R-:W-:Y:S05]  /*10b50*/  @!P1 BRA `(.L_x_2594) ;  /* 0xfffffffc00ec9947 */ /* 0x002fea000383ffff */
[----:B------:R-:W-:Y:S05]  /*10b60*/  BRA `(.L_x_2735) ;  /* 0xffffff0c00207947 */ /* 0x000fea000383ffff */
.L_x_2598:
[----:B-1----:R1:W2:Y:S02]  /*10b70*/  SYNCS.PHASECHK.TRANS64.TRYWAIT P1, [R3+URZ+0x28830], R0 ;  /* 0x02883000030075a7 */ /* 0x0022a4000802017f */
[----:B--2---:R-:W-:Y:S05]  /*10b80*/  @!P1 NANOSLEEP.SYNCS 0x989680 ;  /* 0x009896800000995d */ /* 0x004fea0003900000 */
[----:B------:R-:W2:Y:S02]  /*10b90*/  @!P1 SYNCS.PHASECHK.TRANS64 P1, [R3+URZ+0x28830], R0 ;  /* 0x02883000030095a7 */ /* 0x000ea4000802007f */
[----:B--2---:R-:W-:Y:S05]  /*10ba0*/  @!P1 BRA `(.L_x_2598) ;  /* 0xfffffffc00f09947 */ /* 0x004fea000383ffff */
[----:B------:R-:W-:Y:S05]  /*10bb0*/  BRA `(.L_x_2597) ;  /* 0xffffff0c003c7947 */ /* 0x000fea000383ffff */
.L_x_2604:
[----:B-1----:R-:W-:-:S04]  /*10bc0*/  MOV R5, UR6 ;  /* 0x0000000600057c02 */ /* 0x002fc80008000f00 */
[----:B------:R1:W2:Y:S03]  /*10bd0*/  SYNCS.PHASECHK.TRANS64.TRYWAIT P1, [R5+URZ+0x28830], R0 ;  /* 0x02883000050075a7 */ /* 0x0002a6000802017f */
[----:B--2---:R-:W-:Y:S05]  /*10be0*/  @!P1 NANOSLEEP.SYNCS 0x989680 ;  /* 0x009896800000995d */ /* 0x004fea0003900000 */
[----:B------:R-:W2:Y:S02]  /*10bf0*/  @!P1 SYNCS.PHASECHK.TRANS64 P1, [R5+URZ+0x28830], R0 ;  /* 0x02883000050095a7 */ /* 0x000ea4000802007f */
[----:B--2---:R-:W-:Y:S05]  /*10c00*/  @!P1 BRA `(.L_x_2604) ;  /* 0xfffffffc00ec9947 */ /* 0x004fea000383ffff */
[----:B------:R-:W-:Y:S05]  /*10c10*/  BRA `(.L_x_2601) ;  /* 0xffffff3000547947 */ /* 0x000fea000383ffff */
.L_x_2608:
[----:B-1----:R-:W-:-:S04]  /*10c20*/  IMAD.U32 R5, RZ, RZ, UR6 ;  /* 0x00000006ff057e24 */ /* 0x002fc8000f8e00ff */
[----:B------:R1:W2:Y:S03]  /*10c30*/  SYNCS.PHASECHK.TRANS64.TRYWAIT P1, [R5+URZ+0x28850], R0 ;  /* 0x02885000050075a7 */ /* 0x0002a6000802017f */
[----:B--2---:R-:W-:Y:S05]  /*10c40*/  @!P1 NANOSLEEP.SYNCS 0x989680 ;  /* 0x009896800000995d */ /* 0x004fea0003900000 */
[----:B------:R-:W2:Y:S02]  /*10c50*/  @!P1 SYNCS.PHASECHK.TRANS64 P1, [R5+URZ+0x28850], R0 ;  /* 0x02885000050095a7 */ /* 0x000ea4000802007f */
[----:B--2---:R-:W-:Y:S05]  /*10c60*/  @!P1 BRA `(.L_x_2608) ;  /* 0xfffffffc00ec9947 */ /* 0x004fea000383ffff */
[----:B------:R-:W-:Y:S05]  /*10c70*/  BRA `(.L_x_2605) ;  /* 0xffffff3400207947 */ /* 0x000fea000383ffff */
.L_x_2616:
[----:B-1----:R-:W-:-:S04]  /*10c80*/  IMAD.U32 R5, RZ, RZ, UR6 ;  /* 0x00000006ff057e24 */ /* 0x002fc8000f8e00ff */
[----:B------:R1:W2:Y:S03]  /*10c90*/  SYNCS.PHASECHK.TRANS64.TRYWAIT P1, [R5+URZ+0x28830], R0 ;  /* 0x02883000050075a7 */ /* 0x0002a6000802017f */
[----:B--2---:R-:W-:Y:S05]  /*10ca0*/  @!P1 NANOSLEEP.SYNCS 0x989680 ;  /* 0x009896800000995d */ /* 0x004fea0003900000 */
[----:B------:R-:W2:Y:S02]  /*10cb0*/  @!P1 SYNCS.PHASECHK.TRANS64 P1, [R5+URZ+0x28830], R0 ;  /* 0x02883000050095a7 */ /* 0x000ea4000802007f */
[----:B--2---:R-:W-:Y:S05]  /*10cc0*/  @!P1 BRA `(.L_x_2616) ;  /* 0xfffffffc00ec9947 */ /* 0x004fea000383ffff */
[----:B------:R-:W-:Y:S05]  /*10cd0*/  BRA `(.L_x_2613) ;  /* 0xffffff5800a07947 */ /* 0x000fea000383ffff */
.L_x_2620:
[----:B-1----:R-:W-:-:S04]  /*10ce0*/  IMAD.U32 R5, RZ, RZ, UR6 ;  /* 0x00000006ff057e24 */ /* 0x002fc8000f8e00ff */
[----:B------:R1:W2:Y:S03]  /*10cf0*/  SYNCS.PHASECHK.TRANS64.TRYWAIT P1, [R5+URZ+0x28850], R0 ;  /* 0x02885000050075a7 */ /* 0x0002a6000802017f */
[----:B--2---:R-:W-:Y:S05]  /*10d00*/  @!P1 NANOSLEEP.SYNCS 0x989680 ;  /* 0x009896800000995d */ /* 0x004fea0003900000 */
[----:B------:R-:W2:Y:S02]  /*10d10*/  @!P1 SYNCS.PHASECHK.TRANS64 P1, [R5+URZ+0x28850], R0 ;  /* 0x02885000050095a7 */ /* 0x000ea4000802007f */
[----:B--2---:R-:W-:Y:S05]  /*10d20*/  @!P1 BRA `(.L_x_2620) ;  /* 0xfffffffc00ec9947 */ /* 0x004fea000383ffff */
[----:B------:R-:W-:Y:S05]  /*10d30*/  BRA `(.L_x_2617) ;  /* 0xffffff5c00607947 */ /* 0x000fea000383ffff */
.L_x_2627:
[----:B-1----:R-:W-:-:S04]  /*10d40*/  IMAD.U32 R9, RZ, RZ, UR5 ;  /* 0x00000005ff097e24 */ /* 0x002fc8000f8e00ff */
[----:B------:R1:W2:Y:S03]  /*10d50*/  SYNCS.PHASECHK.TRANS64.TRYWAIT P1, [R9+URZ+0x28850], R6 ;  /* 0x02885006090075a7 */ /* 0x0002a6000802017f */
[----:B--2---:R-:W-:Y:S05]  /*10d60*/  @!P1 NANOSLEEP.SYNCS 0x989680 ;  /* 0x009896800000995d */ /* 0x004fea0003900000 */
[----:B------:R-:W2:Y:S02]  /*10d70*/  @!P1 SYNCS.PHASECHK.TRANS64 P1, [R9+URZ+0x28850], R6 ;  /* 0x02885006090095a7 */ /* 0x000ea4000802007f */
[----:B--2---:R-:W-:Y:S05]  /*10d80*/  @!P1 BRA `(.L_x_2627) ;  /* 0xfffffffc00ec9947 */ /* 0x004fea000383ffff */
[----:B------:R-:W-:Y:S05]  /*10d90*/  BRA `(.L_x_2626) ;  /* 0xffffff7800487947 */ /* 0x000fea000383ffff */
.L_x_2670:
        /* <DEDUP_REMOVED lines=11> */
.L_x_2737:
[----:B------:R-:W-:Y:S05]  /*10e50*/  BSYNC B0 ;  /* 0x0000000000007941 */ /* 0x000fea0003800000 */
.L_x_2736:
[----:B------:R-:W-:Y:S05]  /*10e60*/  BRA `(.L_x_2738) ;  /* 0xffffffbc005c7947 */ /* 0x000fea000383ffff */
.L_x_2673:
[----:B0-----:R0:W1:Y:S02]  /*10e70*/  SYNCS.PHASECHK.TRANS64.TRYWAIT P0, [R7+URZ+0x28840], R2 ;  /* 0x02884002070075a7 */ /* 0x001064000800017f */
[----:B-1----:R-:W-:Y:S05]  /*10e80*/  @!P0 NANOSLEEP.SYNCS 0x989680 ;  /* 0x009896800000895d */ /* 0x002fea0003900000 */
[----:B------:R-:W1:Y:S02]  /*10e90*/  @!P0 SYNCS.PHASECHK.TRANS64 P0, [R7+URZ+0x28840], R2 ;  /* 0x02884002070085a7 */ /* 0x000e64000800007f */
[----:B-1----:R-:W-:Y:S05]  /*10ea0*/  @!P0 BRA `(.L_x_2673) ;  /* 0xfffffffc00f08947 */ /* 0x002fea000383ffff */
[----:B------:R-:W-:Y:S05]  /*10eb0*/  BRA `(.L_x_2739) ;  /* 0xffffffbc00b87947 */ /* 0x000fea000383ffff */
.L_x_2674:
        /* <DEDUP_REMOVED lines=8> */
.L_x_2741:
[----:B------:R-:W-:Y:S05]  /*10f40*/  BSYNC B0 ;  /* 0x0000000000007941 */ /* 0x000fea0003800000 */
.L_x_2740:
        /* <DEDUP_REMOVED lines=9> */
.L_x_2742:
[----:B------:R-:W-:Y:S01]  /*10fe0*/  IMAD.MOV.U32 R13, RZ, RZ, R0 ;  /* 0x000000ffff0d7224 */ /* 0x000fe200078e0000 */
[----:B------:R-:W-:Y:S01]  /*10ff0*/  MOV R12, 0x1 ;  /* 0x00000001000c7802 */ /* 0x000fe20000000f00 */
[----:B------:R-:W-:-:S07]  /*11000*/  IMAD.MOV.U32 R3, RZ, RZ, R14 ;  /* 0x000000ffff037224 */ /* 0x000fce00078e000e */
[----:B------:R-:W-:Y:S05]  /*11010*/  WARPSYNC.COLLECTIVE R15, `(.L_x_2743) ;  /* 0x000000000f087348 */ /* 0x000fea0003c00000 */
[----:B------:R0:W1:Y:S02]  /*11020*/  SHFL.IDX P6, R14, R13, R12, R11 ;  /* 0x0000000c0d0e7389 */ /* 0x00006400000c000b */
[----:B01----:R-:W-:Y:S01]  /*11030*/  ENDCOLLECTIVE ;  /* 0x000000000000791b */ /* 0x003fe20003800000 */
.L_x_2743:
        /* <DEDUP_REMOVED lines=16> */
.L_x_2744:
[----:B------:R-:W-:Y:S02]  /*11140*/  @P1 IMAD R8, R5, 0x2, R22 ;  /* 0x0000000205081824 */ /* 0x000fe400078e0216 */
[----:B------:R-:W-:Y:S02]  /*11150*/  IMAD.MOV.U32 R13, RZ, RZ, R0 ;  /* 0x000000ffff0d7224 */ /* 0x000fe400078e0000 */
[----:B------:R-:W-:Y:S02]  /*11160*/  IMAD.MOV.U32 R12, RZ, RZ, 0x2 ;  /* 0x00000002ff0c7424 */ /* 0x000fe400078e00ff */
[----:B------:R-:W-:-:S07]  /*11170*/  IMAD.MOV.U32 R3, RZ, RZ, R14 ;  /* 0x000000ffff037224 */ /* 0x000fce00078e000e */
[----:B------:R-:W-:Y:S05]  /*11180*/  WARPSYNC.COLLECTIVE R15, `(.L_x_2745) ;  /* 0x000000000f087348 */ /* 0x000fea0003c00000 */
[----:B------:R0:W1:Y:S02]  /*11190*/  SHFL.IDX P6, R14, R13, R12, R11 ;  /* 0x0000000c0d0e7389 */ /* 0x00006400000c000b */
[----:B01----:R-:W-:Y:S01]  /*111a0*/  ENDCOLLECTIVE ;  /* 0x000000000000791b */ /* 0x003fe20003800000 */
.L_x_2745:
        /* <DEDUP_REMOVED lines=16> */
.L_x_2746:
[----:B------:R-:W-:Y:S02]  /*112b0*/  @P1 IMAD R8, R5, 0x2, R22 ;  /* 0x0000000205081824 */ /* 0x000fe400078e0216 */
[----:B------:R-:W-:Y:S02]  /*112c0*/  IMAD.MOV.U32 R13, RZ, RZ, R0 ;  /* 0x000000ffff0d7224 */ /* 0x000fe400078e0000 */
[----:B------:R-:W-:Y:S02]  /*112d0*/  IMAD.MOV.U32 R12, RZ, RZ, 0x3 ;  /* 0x00000003ff0c7424 */ /* 0x000fe400078e00ff */
[----:B------:R-:W-:-:S07]  /*112e0*/  IMAD.MOV.U32 R3, RZ, RZ, R14 ;  /* 0x000000ffff037224 */ /* 0x000fce00078e000e */
[----:B------:R-:W-:Y:S05]  /*112f0*/  WARPSYNC.COLLECTIVE R15, `(.L_x_2747) ;  /* 0x000000000f087348 */ /* 0x000fea0003c00000 */
[----:B------:R0:W1:Y:S02]  /*11300*/  SHFL.IDX P6, R14, R13, R12, R11 ;  /* 0x0000000c0d0e7389 */ /* 0x00006400000c000b */
[----:B01----:R-:W-:Y:S01]  /*11310*/  ENDCOLLECTIVE ;  /* 0x000000000000791b */ /* 0x003fe20003800000 */
.L_x_2747:
        /* <DEDUP_REMOVED lines=16> */
.L_x_2748:
[----:B------:R-:W-:Y:S02]  /*11420*/  @P1 IMAD R8, R5, 0x2, R22 ;  /* 0x0000000205081824 */ /* 0x000fe400078e0216 */
[----:B------:R-:W-:Y:S02]  /*11430*/  IMAD.MOV.U32 R13, RZ, RZ, R0 ;  /* 0x000000ffff0d7224 */ /* 0x000fe400078e0000 */
[----:B------:R-:W-:Y:S02]  /*11440*/  IMAD.MOV.U32 R12, RZ, RZ, 0x4 ;  /* 0x00000004ff0c7424 */ /* 0x000fe400078e00ff */
[----:B------:R-:W-:-:S07]  /*11450*/  IMAD.MOV.U32 R3, RZ, RZ, R14 ;  /* 0x000000ffff037224 */ /* 0x000fce00078e000e */
[----:B------:R-:W-:Y:S05]  /*11460*/  WARPSYNC.COLLECTIVE R15, `(.L_x_2749) ;  /* 0x000000000f087348 */ /* 0x000fea0003c00000 */
[----:B------:R0:W1:Y:S02]  /*11470*/  SHFL.IDX P6, R14, R13, R12, R11 ;  /* 0x0000000c0d0e7389 */ /* 0x00006400000c000b */
[----:B01----:R-:W-:Y:S01]  /*11480*/  ENDCOLLECTIVE ;  /* 0x000000000000791b */ /* 0x003fe20003800000 */
.L_x_2749:
        /* <DEDUP_REMOVED lines=11> */
[----:B------:R-:W-:Y:S02]  /*11540*/  ISETP.GE.AND P1, PT, R6, 0x41, PT ;  /* 0x000000410600780c */ /* 0x000fe40003f26270 */
[----:B0-----:R-:W-:-:S11]  /*11550*/  MOV R2, R14 ;  /* 0x0000000e00027202 */ /* 0x001fd60000000f00 */
[----:B------:R-:W-:Y:S05]  /*11560*/  WARPSYNC.COLLECTIVE R15, `(.L_x_2750) ;  /* 0x000000000f087348 */ /* 0x000fea0003c00000 */
[----:B------:R0:W1:Y:S02]  /*11570*/  SHFL.IDX P6, R14, R13, R12, R11 ;  /* 0x0000000c0d0e7389 */ /* 0x00006400000c000b */
[----:B01----:R-:W-:Y:S01]  /*11580*/  ENDCOLLECTIVE ;  /* 0x000000000000791b */ /* 0x003fe20003800000 */
.L_x_2750:
[----:B------:R-:W-:Y:S02]  /*11590*/  @P1 IMAD R8, R5, 0x2, R22 ;  /* 0x0000000205081824 */ /* 0x000fe400078e0216 */
[----:B------:R-:W-:Y:S02]  /*115a0*/  IMAD.MOV.U32 R13, RZ, RZ, R0 ;  /* 0x000000ffff0d7224 */ /* 0x000fe400078e0000 */
[----:B------:R-:W-:Y:S02]  /*115b0*/  IMAD.MOV.U32 R12, RZ, RZ, 0x5 ;  /* 0x00000005ff0c7424 */ /* 0x000fe400078e00ff */
[----:B------:R-:W-:-:S07]  /*115c0*/  IMAD.MOV.U32 R3, RZ, RZ, R14 ;  /* 0x000000ffff037224 */ /* 0x000fce00078e000e */
[----:B------:R-:W-:Y:S05]  /*115d0*/  WARPSYNC.COLLECTIVE R15, `(.L_x_2751) ;  /* 0x000000000f087348 */ /* 0x000fea0003c00000 */
[----:B------:R0:W1:Y:S02]  /*115e0*/  SHFL.IDX P6, R14, R13, R12, R11 ;  /* 0x0000000c0d0e7389 */ /* 0x00006400000c000b */
[----:B01----:R-:W-:Y:S01]  /*115f0*/  ENDCOLLECTIVE ;  /* 0x000000000000791b */ /* 0x003fe20003800000 */
.L_x_2751:
        /* <DEDUP_REMOVED lines=16> */
.L_x_2752:
[----:B------:R-:W-:Y:S02]  /*11700*/  @P1 IMAD R8, R5, 0x2, R22 ;  /* 0x0000000205081824 */ /* 0x000fe400078e0216 */
[----:B------:R-:W-:Y:S02]  /*11710*/  IMAD.MOV.U32 R13, RZ, RZ, R0 ;  /* 0x000000ffff0d7224 */ /* 0x000fe400078e0000 */
[----:B------:R-:W-:Y:S02]  /*11720*/  IMAD.MOV.U32 R12, RZ, RZ, 0x6 ;  /* 0x00000006ff0c7424 */ /* 0x000fe400078e00ff */
[----:B------:R-:W-:-:S07]  /*11730*/  IMAD.MOV.U32 R3, RZ, RZ, R14 ;  /* 0x000000ffff037224 */ /* 0x000fce00078e000e */
[----:B------:R-:W-:Y:S05]  /*11740*/  WARPSYNC.COLLECTIVE R15, `(.L_x_2753) ;  /* 0x000000000f087348 */ /* 0x000fea0003c00000 */
[----:B------:R0:W1:Y:S02]  /*11750*/  SHFL.IDX P6, R14, R13, R12, R11 ;  /* 0x0000000c0d0e7389 */ /* 0x00006400000c000b */
[----:B01----:R-:W-:Y:S01]  /*11760*/  ENDCOLLECTIVE ;  /* 0x000000000000791b */ /* 0x003fe20003800000 */
.L_x_2753:
        /* <DEDUP_REMOVED lines=16> */
.L_x_2754:
[----:B------:R-:W-:Y:S02]  /*11870*/  @P1 IMAD R8, R5, 0x2, R22 ;  /* 0x0000000205081824 */ /* 0x000fe400078e0216 */
[----:B------:R-:W-:Y:S02]  /*11880*/  IMAD.MOV.U32 R13, RZ, RZ, R0 ;  /* 0x000000ffff0d7224 */ /* 0x000fe400078e0000 */
[----:B------:R-:W-:Y:S02]  /*11890*/  IMAD.MOV.U32 R12, RZ, RZ, 0x7 ;  /* 0x00000007ff0c7424 */ /* 0x000fe400078e00ff */
[----:B------:R-:W-:-:S07]  /*118a0*/  IMAD.MOV.U32 R3, RZ, RZ, R14 ;  /* 0x000000ffff037224 */ /* 0x000fce00078e000e */
[----:B------:R-:W-:Y:S05]  /*118b0*/  WARPSYNC.COLLECTIVE R15, `(.L_x_2755) ;  /* 0x000000000f087348 */ /* 0x000fea0003c00000 */
[----:B------:R0:W1:Y:S02]  /*118c0*/  SHFL.IDX P6, R14, R13, R12, R11 ;  /* 0x0000000c0d0e7389 */ /* 0x00006400000c000b */
[----:B01----:R-:W-:Y:S01]  /*118d0*/  ENDCOLLECTIVE ;  /* 0x000000000000791b */ /* 0x003fe20003800000 */
.L_x_2755:
[----:B------:R-:W-:-:S05]  /*118e0*/  @P1 LEA R3, P0, R30, R3, 0x1 ;  /* 0x000000031e031211 */ /* 0x000fca00078008ff */
[----:B------:R-:W-:-:S05]  /*118f0*/  @P1 IMAD.X R2, RZ, RZ, R2, P0 ;  /* 0x000000ffff021224 */ /* 0x000fca00000e0602 */
[----:B------:R-:W-:Y:S02]  /*11900*/  @P1 LOP3.LUT R3, R3, R2, RZ, 0x3c, !PT ;  /* 0x0000000203031212 */ /* 0x000fe400078e3cff */
[----:B------:R-:W-:Y:S02]  /*11910*/  MOV R13, R4 ;  /* 0x00000004000d7202 */ /* 0x000fe40000000f00 */
[----:B------:R-:W-:-:S04]  /*11920*/  @P1 LOP3.LUT R2, R3, R2, RZ, 0x3c, !PT ;  /* 0x0000000203021212 */ /* 0x000fc800078e3cff */
[----:B------:R-:W-:Y:S01]  /*11930*/  @P1 LOP3.LUT R3, R3, R2, RZ, 0x3c, !PT ;  /* 0x0000000203031212 */ /* 0x000fe200078e3cff */
[----:B------:R-:W-:-:S07]  /*11940*/  IMAD.MOV.U32 R0, RZ, RZ, R14 ;  /* 0x000000ffff007224 */ /* 0x000fce00078e000e */
[----:B------:R-:W-:Y:S05]  /*11950*/  WARPSYNC.COLLECTIVE R15, `(.L_x_2756) ;  /* 0x000000000f087348 */ /* 0x000fea0003c00000 */
[----:B------:R0:W1:Y:S02]  /*11960*/  SHFL.IDX P6, R14, R13, R12, R11 ;  /* 0x0000000c0d0e7389 */ /* 0x00006400000c000b */
[----:B01----:R-:W-:Y:S01]  /*11970*/  ENDCOLLECTIVE ;  /* 0x000000000000791b */ /* 0x003fe20003800000 */
.L_x_2756:
[----:B------:R-:W-:Y:S01]  /*11980*/  @!PT LDS RZ, [RZ] ;  /* 0x00000000fffff984 */ /* 0x000fe20000000800 */
[----:B------:R-:W-:Y:S01]  /*11990*/  @!PT LDS RZ, [RZ] ;  /* 0x00000000fffff984 */ /* 0x000fe20000000800 */
[----:B------:R-:W-:Y:S01]  /*119a0*/  @!PT LDS RZ, [RZ] ;  /* 0x00000000fffff984 */ /* 0x000fe20000000800 */
[----:B------:R-:W-:Y:S04]  /*119b0*/  @P1 LDGSTS.E.BYPASS.LTC128B.128 [R8+0x1b400], desc[UR52][R2.64], !P3 ;  /* 0x1b40000002081fae */ /* 0x000fe8000d901d74 */
[----:B------:R0:W-:Y:S02]  /*119c0*/  @P1 LDGSTS.E.BYPASS.LTC128B.128 [R8+0x1f400], desc[UR52][R2.64+0x80], !P2 ;  /* 0x1f40008002081fae */ /* 0x0001e4000d101d74 */
[----:B0-----:R-:W-:Y:S01]  /*119d0*/  IMAD.MOV.U32 R2, RZ, RZ, R14 ;  /* 0x000000ffff027224 */ /* 0x001fe200078e000e */
[----:B------:R-:W-:Y:S06]  /*119e0*/  BRA `(.L_x_2757) ;  /* 0xffffffb8009c7947 */ /* 0x000fec000383ffff */
.L_x_2679:
[----:B------:R-:W-:Y:S02]  /*119f0*/  IMAD.MOV.U32 R13, RZ, RZ, R4 ;  /* 0x000000ffff0d7224 */ /* 0x000fe400078e0004 */
[----:B------:R-:W-:Y:S02]  /*11a00*/  IMAD.MOV.U32 R12, RZ, RZ, RZ ;  /* 0x000000ffff0c7224 */ /* 0x000fe400078e00ff */
[----:B------:R-:W-:Y:S02]  /*11a10*/  IMAD.MOV.U32 R11, RZ, RZ, 0x181f ;  /* 0x0000181fff0b7424 */ /* 0x000fe400078e00ff */
[----:B------:R-:W-:Y:S02]  /*11a20*/  IMAD.MOV.U32 R15, RZ, RZ, -0x1 ;  /* 0xffffffffff0f7424 */ /* 0x000fe400078e00ff */
[----:B-----5:R-:W-:Y:S02]  /*11a30*/  IMAD R5, R10, R5, RZ ;  /* 0x000000050a057224 */ /* 0x020fe400078e02ff */
[----:B------:R-:W-:-:S07]  /*11a40*/  IMAD R17, R17, 0x80, R9 ;  /* 0x0000008011117824 */ /* 0x000fce00078e0209 */
[----:B------:R-:W-:Y:S05]  /*11a50*/  WARPSYNC.COLLECTIVE R15, `(.L_x_2758) ;  /* 0x000000000f087348 */ /* 0x000fea0003c00000 */
[----:B------:R0:W1:Y:S02]  /*11a60*/  SHFL.IDX P6, R14, R13, R12, R11 ;  /* 0x0000000c0d0e7389 */ /* 0x00006400000c000b */
[----:B01----:R-:W-:Y:S01]  /*11a70*/  ENDCOLLECTIVE ;  /* 0x000000000000791b */ /* 0x003fe20003800000 */
.L_x_2758:
[C---:B------:R-:W-:Y:S01]  /*11a80*/  VIADD R6, R17.reuse, 0x10 ;  /* 0x0000001011067836 */ /* 0x040fe20000000000 */
[----:B------:R-:W-:Y:S01]  /*11a90*/  ISETP.GE.AND P2, PT, R17, R5, PT ;  /* 0x000000051100720c */ /* 0x000fe20003f46270 */
[----:B------:R-:W-:Y:S02]  /*11aa0*/  IMAD.MOV.U32 R13, RZ, RZ, R0 ;  /* 0x000000ffff0d7224 */ /* 0x000fe400078e0000 */
[----:B------:R-:W-:-:S10]  /*11ab0*/  IMAD.MOV.U32 R2, RZ, RZ, R14 ;  /* 0x000000ffff027224 */ /* 0x000fd400078e000e */
[----:B------:R-:W-:Y:S05]  /*11ac0*/  WARPSYNC.COLLECTIVE R15, `(.L_x_2759) ;  /* 0x000000000f087348 */ /* 0x000fea0003c00000 */
[----:B------:R0:W1:Y:S02]  /*11ad0*/  SHFL.IDX P6, R14, R13, R12, R11 ;  /* 0x0000000c0d0e7389 */ /* 0x00006400000c000b */
[----:B01----:R-:W-:Y:S01]  /*11ae0*/  ENDCOLLECTIVE ;  /* 0x000000000000791b */ /* 0x003fe20003800000 */
.L_x_2759:
        /* <DEDUP_REMOVED lines=8> */
.L_x_2760:
        /* <DEDUP_REMOVED lines=12> */
.L_x_2761:
        /* <DEDUP_REMOVED lines=8> */
.L_x_2762:
        /* <DEDUP_REMOVED lines=8> */
[----:B------:R-:W-:Y:S01]  /*11d30*/  IMAD.MOV.U32 R13, RZ, RZ, R0 ;  /* 0x000000ffff0d7224 */ /* 0x000fe200078e0000 */
[----:B0-----:R-:W-:-:S09]  /*11d40*/  MOV R2, R14 ;  /* 0x0000000e00027202 */ /* 0x001fd20000000f00 */
[----:B------:R-:W-:Y:S05]  /*11d50*/  WARPSYNC.COLLECTIVE R15, `(.L_x_2763) ;  /* 0x000000000f087348 */ /* 0x000fea0003c00000 */
[----:B------:R0:W1:Y:S02]  /*11d60*/  SHFL.IDX P6, R14, R13, R12, R11 ;  /* 0x0000000c0d0e7389 */ /* 0x00006400000c000b */
[----:B01----:R-:W-:Y:S01]  /*11d70*/  ENDCOLLECTIVE ;  /* 0x000000000000791b */ /* 0x003fe20003800000 */
.L_x_2763:
        /* <DEDUP_REMOVED lines=8> */
.L_x_2764:
        /* <DEDUP_REMOVED lines=13> */
.L_x_2765:
        /* <DEDUP_REMOVED lines=8> */
.L_x_2766:
        /* <DEDUP_REMOVED lines=13> */
.L_x_2767:
[----:B------:R-:W-:Y:S01]  /*12020*/  MOV R13, R4 ;  /* 0x00000004000d7202 */ /* 0x000fe20000000f00 */
[----:B------:R-:W-:Y:S01]  /*12030*/  IMAD.MOV.U32 R12, RZ, RZ, 0x5 ;  /* 0x00000005ff0c7424 */ /* 0x000fe200078e00ff */
[----:B------:R-:W-:-:S05]  /*12040*/  @!P2 LEA R14, P3, R30, R14, 0x1 ;  /* 0x0000000e1e0ea211 */ /* 0x000fca00078608ff */
[----:B------:R-:W-:Y:S02]  /*12050*/  @!P2 IMAD.X R7, RZ, RZ, R2, P3 ;  /* 0x000000ffff07a224 */ /* 0x000fe400018e0602 */
[----:B------:R-:W-:-:S07]  /*12060*/  @!P2 IMAD.MOV.U32 R2, RZ, RZ, R14 ;  /* 0x000000ffff02a224 */ /* 0x000fce00078e000e */
[----:B------:R-:W-:Y:S05]  /*12070*/  WARPSYNC.COLLECTIVE R15, `(.L_x_2768) ;  /* 0x000000000f087348 */ /* 0x000fea0003c00000 */
[----:B------:R0:W1:Y:S02]  /*12080*/  SHFL.IDX P6, R14, R13, R12, R11 ;  /* 0x0000000c0d0e7389 */ /* 0x00006400000c000b */
[----:B01----:R-:W-:Y:S01]  /*12090*/  ENDCOLLECTIVE ;  /* 0x000000000000791b */ /* 0x003fe20003800000 */
.L_x_2768:
        /* <DEDUP_REMOVED lines=13> */
.L_x_2769:
        /* <DEDUP_REMOVED lines=8> */
.L_x_2770:
        /* <DEDUP_REMOVED lines=12> */
.L_x_2771:
        /* <DEDUP_REMOVED lines=8> */
.L_x_2772:
        /* <DEDUP_REMOVED lines=11> */
.L_x_2773:
[----:B------:R-:W-:Y:S05]  /*123e0*/  BRA `(.L_x_2774) ;  /* 0xffffffbc00107947 */ /* 0x000fea000383ffff */
.L_x_2684:
[----:B0-----:R0:W1:Y:S02]  /*123f0*/  SYNCS.PHASECHK.TRANS64.TRYWAIT P1, [R22+URZ+0x28820], R3 ;  /* 0x02882003160075a7 */ /* 0x001064000802017f */
[----:B-1----:R-:W-:Y:S05]  /*12400*/  @!P1 NANOSLEEP.SYNCS 0x989680 ;  /* 0x009896800000995d */ /* 0x002fea0003900000 */
[----:B------:R-:W1:Y:S02]  /*12410*/  @!P1 SYNCS.PHASECHK.TRANS64 P1, [R22+URZ+0x28820], R3 ;  /* 0x02882003160095a7 */ /* 0x000e64000802007f */
[----:B-1----:R-:W-:Y:S05]  /*12420*/  @!P1 BRA `(.L_x_2684) ;  /* 0xfffffffc00f09947 */ /* 0x002fea000383ffff */
[----:B------:R-:W-:Y:S05]  /*12430*/  BRA `(.L_x_2775) ;  /* 0xffffffbc00847947 */ /* 0x000fea000383ffff */
.L_x_2689:
[----:B0-----:R0:W1:Y:S02]  /*12440*/  SYNCS.PHASECHK.TRANS64.TRYWAIT P0, [R6+URZ+0x28840], R3 ;  /* 0x02884003060075a7 */ /* 0x001064000800017f */
[----:B-1----:R-:W-:Y:S05]  /*12450*/  @!P0 NANOSLEEP.SYNCS 0x989680 ;  /* 0x009896800000895d */ /* 0x002fea0003900000 */
[----:B------:R-:W1:Y:S02]  /*12460*/  @!P0 SYNCS.PHASECHK.TRANS64 P0, [R6+URZ+0x28840], R3 ;  /* 0x02884003060085a7 */ /* 0x000e64000800007f */
[----:B-1----:R-:W-:Y:S05]  /*12470*/  @!P0 BRA `(.L_x_2689) ;  /* 0xfffffffc00f08947 */ /* 0x002fea000383ffff */
[----:B------:R-:W-:Y:S05]  /*12480*/  BRA `(.L_x_2776) ;  /* 0xffffffc000507947 */ /* 0x000fea000383ffff */
.L_x_2690:
[----:B------:R-:W-:Y:S01]  /*12490*/  BSSY B1, `(.L_x_2777) ;  /* 0x0000008000017945 */ /* 0x000fe20003800000 */
[----:B------:R-:W-:Y:S01]  /*124a0*/  IMAD.MOV.U32 R13, RZ, RZ, R9 ;  /* 0x000000ffff0d7224 */ /* 0x000fe200078e0009 */
[----:B------:R-:W-:Y:S01]  /*124b0*/  MOV R15, 0xffffffff ;  /* 0xffffffff000f7802 */ /* 0x000fe20000000f00 */
[----:B------:R-:W-:Y:S02]  /*124c0*/  IMAD.MOV.U32 R12, RZ, RZ, RZ ;  /* 0x000000ffff0c7224 */ /* 0x000fe400078e00ff */
[----:B------:R-:W-:-:S07]  /*124d0*/  IMAD.MOV.U32 R11, RZ, RZ, 0x181f ;  /* 0x0000181fff0b7424 */ /* 0x000fce00078e00ff */
[----:B--2---:R-:W-:Y:S05]  /*124e0*/  WARPSYNC.COLLECTIVE R15, `(.L_x_2778) ;  /* 0x000000000f087348 */ /* 0x004fea0003c00000 */
[----:B--2---:R0:W1:Y:S02]  /*124f0*/  SHFL.IDX P6, R14, R13, R12, R11 ;  /* 0x0000000c0d0e7389 */ /* 0x00406400000c000b */
[----:B01----:R-:W-:Y:S01]  /*12500*/  ENDCOLLECTIVE ;  /* 0x000000000000791b */ /* 0x003fe20003800000 */
.L_x_2778:
[----:B------:R-:W-:Y:S05]  /*12510*/  BSYNC B1 ;  /* 0x0000000000017941 */ /* 0x000fea0003800000 */
.L_x_2777:
        /* <DEDUP_REMOVED lines=9> */
.L_x_2779:
[----:B------:R-:W-:Y:S02]  /*125b0*/  IMAD R8, R8, 0x2, R22 ;  /* 0x0000000208087824 */ /* 0x000fe400078e0216 */
[----:B------:R-:W-:Y:S02]  /*125c0*/  IMAD.MOV.U32 R13, RZ, RZ, R9 ;  /* 0x000000ffff0d7224 */ /* 0x000fe400078e0009 */
[----:B------:R-:W-:Y:S02]  /*125d0*/  IMAD.MOV.U32 R12, RZ, RZ, 0x1 ;  /* 0x00000001ff0c7424 */ /* 0x000fe400078e00ff */
[----:B------:R-:W-:-:S07]  /*125e0*/  IMAD.MOV.U32 R2, RZ, RZ, R14 ;  /* 0x000000ffff027224 */ /* 0x000fce00078e000e */
[----:B------:R-:W-:Y:S05]  /*125f0*/  WARPSYNC.COLLECTIVE R15, `(.L_x_2780) ;  /* 0x000000000f087348 */ /* 0x000fea0003c00000 */
[----:B------:R0:W1:Y:S02]  /*12600*/  SHFL.IDX P6, R14, R13, R12, R11 ;  /* 0x0000000c0d0e7389 */ /* 0x00006400000c000b */
[----:B01----:R-:W-:Y:S01]  /*12610*/  ENDCOLLECTIVE ;  /* 0x000000000000791b */ /* 0x003fe20003800000 */
.L_x_2780:
        /* <DEDUP_REMOVED lines=12> */
.L_x_2781:
[----:B------:R-:W-:Y:S02]  /*126e0*/  IMAD.MOV.U32 R13, RZ, RZ, R9 ;  /* 0x000000ffff0d7224 */ /* 0x000fe400078e0009 */
[----:B------:R-:W-:Y:S02]  /*126f0*/  IMAD.MOV.U32 R12, RZ, RZ, 0x2 ;  /* 0x00000002ff0c7424 */ /* 0x000fe400078e00ff */
[----:B------:R-:W-:-:S07]  /*12700*/  IMAD.MOV.U32 R2, RZ, RZ, R14 ;  /* 0x000000ffff027224 */ /* 0x000fce00078e000e */
[----:B------:R-:W-:Y:S05]  /*12710*/  WARPSYNC.COLLECTIVE R15, `(.L_x_2782) ;  /* 0x000000000f087348 */ /* 0x000fea0003c00000 */
[----:B------:R0:W1:Y:S02]  /*12720*/  SHFL.IDX P6, R14, R13, R12, R11 ;  /* 0x0000000c0d0e7389 */ /* 0x00006400000c000b */
[----:B01----:R-:W-:Y:S01]  /*12730*/  ENDCOLLECTIVE ;  /* 0x000000000000791b */ /* 0x003fe20003800000 */
.L_x_2782:
        /* <DEDUP_REMOVED lines=12> */
.L_x_2783:
[----:B------:R-:W-:Y:S01]  /*12800*/  MOV R13, R9 ;  /* 0x00000009000d7202 */ /* 0x000fe20000000f00 */
[----:B------:R-:W-:Y:S02]  /*12810*/  IMAD.MOV.U32 R12, RZ, RZ, 0x3 ;  /* 0x00000003ff0c7424 */ /* 0x000fe400078e00ff */
[----:B------:R-:W-:-:S07]  /*12820*/  IMAD.MOV.U32 R2, RZ, RZ, R14 ;  /* 0x000000ffff027224 */ /* 0x000fce00078e000e */
[----:B------:R-:W-:Y:S05]  /*12830*/  WARPSYNC.COLLECTIVE R15, `(.L_x_2784) ;  /* 0x000000000f087348 */ /* 0x000fea0003c00000 */
[----:B------:R0:W1:Y:S02]  /*12840*/  SHFL.IDX P6, R14, R13, R12, R11 ;  /* 0x0000000c0d0e7389 */ /* 0x00006400000c000b */
[----:B01----:R-:W-:Y:S01]  /*12850*/  ENDCOLLECTIVE ;  /* 0x000000000000791b */ /* 0x003fe20003800000 */
.L_x_2784:
        /* <DEDUP_REMOVED lines=12> */
.L_x_2785:
[----:B------:R-:W-:Y:S02]  /*12920*/  IMAD.MOV.U32 R13, RZ, RZ, R9 ;  /* 0x000000ffff0d7224 */ /* 0x000fe400078e0009 */
[----:B------:R-:W-:Y:S02]  /*12930*/  IMAD.MOV.U32 R12, RZ, RZ, 0x4 ;  /* 0x00000004ff0c7424 */ /* 0x000fe400078e00ff */
[----:B------:R-:W-:-:S07]  /*12940*/  IMAD.MOV.U32 R2, RZ, RZ, R14 ;  /* 0x000000ffff027224 */ /* 0x000fce00078e000e */
[----:B------:R-:W-:Y:S05]  /*12950*/  WARPSYNC.COLLECTIVE R15, `(.L_x_2786) ;  /* 0x000000000f087348 */ /* 0x000fea0003c00000 */
[----:B------:R0:W1:Y:S02]  /*12960*/  SHFL.IDX P6, R14, R13, R12, R11 ;  /* 0x0000000c0d0e7389 */ /* 0x00006400000c000b */
[----:B01----:R-:W-:Y:S01]  /*12970*/  ENDCOLLECTIVE ;  /* 0x000000000000791b */ /* 0x003fe20003800000 */
.L_x_2786:
        /* <DEDUP_REMOVED lines=12> */
.L_x_2787:
[----:B------:R-:W-:Y:S02]  /*12a40*/  IMAD.MOV.U32 R13, RZ, RZ, R9 ;  /* 0x000000ffff0d7224 */ /* 0x000fe400078e0009 */
[----:B------:R-:W-:Y:S02]  /*12a50*/  IMAD.MOV.U32 R12, RZ, RZ, 0x5 ;  /* 0x00000005ff0c7424 */ /* 0x000fe400078e00ff */
[----:B------:R-:W-:-:S07]  /*12a60*/  IMAD.MOV.U32 R2, RZ, RZ, R14 ;  /* 0x000000ffff027224 */ /* 0x000fce00078e000e */
[----:B------:R-:W-:Y:S05]  /*12a70*/  WARPSYNC.COLLECTIVE R15, `(.L_x_2788) ;  /* 0x000000000f087348 */ /* 0x000fea0003c00000 */
[----:B------:R0:W1:Y:S02]  /*12a80*/  SHFL.IDX P6, R14, R13, R12, R11 ;  /* 0x0000000c0d0e7389 */ /* 0x00006400000c000b */
[----:B01----:R-:W-:Y:S01]  /*12a90*/  ENDCOLLECTIVE ;  /* 0x000000000000791b */ /* 0x003fe20003800000 */
.L_x_2788:
        /* <DEDUP_REMOVED lines=12> */
.L_x_2789:
[----:B------:R-:W-:Y:S02]  /*12b60*/  IMAD.MOV.U32 R13, RZ, RZ, R9 ;  /* 0x000000ffff0d7224 */ /* 0x000fe400078e0009 */
[----:B------:R-:W-:Y:S02]  /*12b70*/  IMAD.MOV.U32 R12, RZ, RZ, 0x6 ;  /* 0x00000006ff0c7424 */ /* 0x000fe400078e00ff */
[----:B------:R-:W-:-:S07]  /*12b80*/  IMAD.MOV.U32 R2, RZ, RZ, R14 ;  /* 0x000000ffff027224 */ /* 0x000fce00078e000e */
[----:B------:R-:W-:Y:S05]  /*12b90*/  WARPSYNC.COLLECTIVE R15, `(.L_x_2790) ;  /* 0x000000000f087348 */ /* 0x000fea0003c00000 */
[----:B------:R0:W1:Y:S02]  /*12ba0*/  SHFL.IDX P6, R14, R13, R12, R11 ;  /* 0x0000000c0d0e7389 */ /* 0x00006400000c000b */
[----:B01----:R-:W-:Y:S01]  /*12bb0*/  ENDCOLLECTIVE ;  /* 0x000000000000791b */ /* 0x003fe20003800000 */
.L_x_2790:
        /* <DEDUP_REMOVED lines=12> */
.L_x_2791:
[----:B------:R-:W-:Y:S02]  /*12c80*/  IMAD.MOV.U32 R13, RZ, RZ, R9 ;  /* 0x000000ffff0d7224 */ /* 0x000fe400078e0009 */
[----:B------:R-:W-:Y:S01]  /*12c90*/  IMAD.MOV.U32 R12, RZ, RZ, 0x7 ;  /* 0x00000007ff0c7424 */ /* 0x000fe200078e00ff */
[----:B------:R-:W-:-:S07]  /*12ca0*/  MOV R2, R14 ;  /* 0x0000000e00027202 */ /* 0x000fce0000000f00 */
[----:B------:R-:W-:Y:S05]  /*12cb0*/  WARPSYNC.COLLECTIVE R15, `(.L_x_2792) ;  /* 0x000000000f087348 */ /* 0x000fea0003c00000 */
[----:B------:R0:W1:Y:S02]  /*12cc0*/  SHFL.IDX P6, R14, R13, R12, R11 ;  /* 0x0000000c0d0e7389 */ /* 0x00006400000c000b */
[----:B01----:R-:W-:Y:S01]  /*12cd0*/  ENDCOLLECTIVE ;  /* 0x000000000000791b */ /* 0x003fe20003800000 */
.L_x_2792:
        /* <DEDUP_REMOVED lines=12> */
.L_x_2793:
[----:B------:R-:W-:Y:S01]  /*12da0*/  IMAD.MOV.U32 R2, RZ, RZ, R14 ;  /* 0x000000ffff027224 */ /* 0x000fe200078e000e */
[----:B------:R-:W-:Y:S06]  /*12db0*/  BRA `(.L_x_2794) ;  /* 0xffffffbc00247947 */ /* 0x000fec000383ffff */
.L_x_2695:
[----:B-1----:R1:W3:Y:S02]  /*12dc0*/  SYNCS.PHASECHK.TRANS64.TRYWAIT P0, [R6+URZ+0x28860], R2 ;  /* 0x02886002060075a7 */ /* 0x0022e4000800017f */
[----:B---3--:R-:W-:Y:S05]  /*12dd0*/  @!P0 NANOSLEEP.SYNCS 0x989680 ;  /* 0x009896800000895d */ /* 0x008fea0003900000 */
[----:B------:R-:W3:Y:S02]  /*12de0*/  @!P0 SYNCS.PHASECHK.TRANS64 P0, [R6+URZ+0x28860], R2 ;  /* 0x02886002060085a7 */ /* 0x000ee4000800007f */
[----:B---3--:R-:W-:Y:S05]  /*12df0*/  @!P0 BRA `(.L_x_2695) ;  /* 0xfffffffc00f08947 */ /* 0x008fea000383ffff */
[----:B------:R-:W-:Y:S05]  /*12e00*/  BRA `(.L_x_2795) ;  /* 0xffffffbc00847947 */ /* 0x000fea000383ffff */
.L_x_2696:
        /* <DEDUP_REMOVED lines=8> */
.L_x_2797:
[----:B------:R-:W-:Y:S05]  /*12e90*/  BSYNC B1 ;  /* 0x0000000000017941 */ /* 0x000fea0003800000 */
.L_x_2796:
        /* <DEDUP_REMOVED lines=9> */
.L_x_2798:
[----:B------:R-:W-:Y:S02]  /*12f30*/  IMAD.MOV.U32 R13, RZ, RZ, R24 ;  /* 0x000000ffff0d7224 */ /* 0x000fe400078e0018 */
[----:B------:R-:W-:Y:S02]  /*12f40*/  IMAD.MOV.U32 R12, RZ, RZ, 0x1 ;  /* 0x00000001ff0c7424 */ /* 0x000fe400078e00ff */
[----:B------:R-:W-:-:S07]  /*12f50*/  IMAD.MOV.U32 R2, RZ, RZ, R14 ;  /* 0x000000ffff027224 */ /* 0x000fce00078e000e */
[----:B------:R-:W-:Y:S05]  /*12f60*/  WARPSYNC.COLLECTIVE R15, `(.L_x_2799) ;  /* 0x000000000f087348 */ /* 0x000fea0003c00000 */
[----:B------:R0:W1:Y:S02]  /*12f70*/  SHFL.IDX P6, R14, R13, R12, R11 ;  /* 0x0000000c0d0e7389 */ /* 0x00006400000c000b */
[----:B01----:R-:W-:Y:S01]  /*12f80*/  ENDCOLLECTIVE ;  /* 0x000000000000791b */ /* 0x003fe20003800000 */
.L_x_2799:
[----:B------:R-:W-:-:S05]  /*12f90*/  IADD3 R2, P0, R2, R5, RZ ;  /* 0x0000000502027210 */ /* 0x000fca0007f1e0ff */
        /* <DEDUP_REMOVED lines=13> */
.L_x_2800:
[----:B------:R-:W-:Y:S02]  /*13070*/  IMAD.MOV.U32 R13, RZ, RZ, R24 ;  /* 0x000000ffff0d7224 */ /* 0x000fe400078e0018 */
[----:B------:R-:W-:Y:S02]  /*13080*/  IMAD.MOV.U32 R12, RZ, RZ, 0x2 ;  /* 0x00000002ff0c7424 */ /* 0x000fe400078e00ff */
[----:B------:R-:W-:-:S07]  /*13090*/  IMAD.MOV.U32 R2, RZ, RZ, R14 ;  /* 0x000000ffff027224 */ /* 0x000fce00078e000e */
[----:B------:R-:W-:Y:S05]  /*130a0*/  WARPSYNC.COLLECTIVE R15, `(.L_x_2801) ;  /* 0x000000000f087348 */ /* 0x000fea0003c00000 */
[----:B------:R0:W1:Y:S02]  /*130b0*/  SHFL.IDX P6, R14, R13, R12, R11 ;  /* 0x0000000c0d0e7389 */ /* 0x00006400000c000b */
[----:B01----:R-:W-:Y:S01]  /*130c0*/  ENDCOLLECTIVE ;  /* 0x000000000000791b */ /* 0x003fe20003800000 */
.L_x_2801:
        /* <DEDUP_REMOVED lines=14> */
.L_x_2802:
[----:B------:R-:W-:Y:S02]  /*131b0*/  IMAD.MOV.U32 R13, RZ, RZ, R24 ;  /* 0x000000ffff0d7224 */ /* 0x000fe400078e0018 */
[----:B------:R-:W-:Y:S02]  /*131c0*/  IMAD.MOV.U32 R12, RZ, RZ, 0x3 ;  /* 0x00000003ff0c7424 */ /* 0x000fe400078e00ff */
[----:B------:R-:W-:-:S07]  /*131d0*/  IMAD.MOV.U32 R2, RZ, RZ, R14 ;  /* 0x000000ffff027224 */ /* 0x000fce00078e000e */
[----:B------:R-:W-:Y:S05]  /*131e0*/  WARPSYNC.COLLECTIVE R15, `(.L_x_2803) ;  /* 0x000000000f087348 */ /* 0x000fea0003c00000 */
[----:B------:R0:W1:Y:S02]  /*131f0*/  SHFL.IDX P6, R14, R13, R12, R11 ;  /* 0x0000000c0d0e7389 */ /* 0x00006400000c000b */
[----:B01----:R-:W-:Y:S01]  /*13200*/  ENDCOLLECTIVE ;  /* 0x000000000000791b */ /* 0x003fe20003800000 */
.L_x_2803:
        /* <DEDUP_REMOVED lines=14> */
.L_x_2804:
[----:B------:R-:W-:Y:S02]  /*132f0*/  IMAD.MOV.U32 R13, RZ, RZ, R24 ;  /* 0x000000ffff0d7224 */ /* 0x000fe400078e0018 */
[----:B------:R-:W-:Y:S02]  /*13300*/  IMAD.MOV.U32 R12, RZ, RZ, 0x4 ;  /* 0x00000004ff0c7424 */ /* 0x000fe400078e00ff */
[----:B------:R-:W-:-:S07]  /*13310*/  IMAD.MOV.U32 R2, RZ, RZ, R14 ;  /* 0x000000ffff027224 */ /* 0x000fce00078e000e */
[----:B------:R-:W-:Y:S05]  /*13320*/  WARPSYNC.COLLECTIVE R15, `(.L_x_2805) ;  /* 0x000000000f087348 */ /* 0x000fea0003c00000 */
[----:B------:R0:W1:Y:S02]  /*13330*/  SHFL.IDX P6, R14, R13, R12, R11 ;  /* 0x0000000c0d0e7389 */ /* 0x00006400000c000b */
[----:B01----:R-:W-:Y:S01]  /*13340*/  ENDCOLLECTIVE ;  /* 0x000000000000791b */ /* 0x003fe20003800000 */
.L_x_2805:
        /* <DEDUP_REMOVED lines=14> */
.L_x_2806:
[----:B------:R-:W-:Y:S01]  /*13430*/  IMAD.MOV.U32 R13, RZ, RZ, R24 ;  /* 0x000000ffff0d7224 */ /* 0x000fe200078e0018 */
[----:B------:R-:W-:Y:S01]  /*13440*/  MOV R12, 0x5 ;  /* 0x00000005000c7802 */ /* 0x000fe20000000f00 */
[----:B------:R-:W-:-:S07]  /*13450*/  IMAD.MOV.U32 R2, RZ, RZ, R14 ;  /* 0x000000ffff027224 */ /* 0x000fce00078e000e */
[----:B------:R-:W-:Y:S05]  /*13460*/  WARPSYNC.COLLECTIVE R15, `(.L_x_2807) ;  /* 0x000000000f087348 */ /* 0x000fea0003c00000 */
[----:B------:R0:W1:Y:S02]  /*13470*/  SHFL.IDX P6, R14, R13, R12, R11 ;  /* 0x0000000c0d0e7389 */ /* 0x00006400000c000b */
[----:B01----:R-:W-:Y:S01]  /*13480*/  ENDCOLLECTIVE ;  /* 0x000000000000791b */ /* 0x003fe20003800000 */
.L_x_2807:
        /* <DEDUP_REMOVED lines=14> */
.L_x_2808:
[----:B------:R-:W-:Y:S02]  /*13570*/  IMAD.MOV.U32 R13, RZ, RZ, R24 ;  /* 0x000000ffff0d7224 */ /* 0x000fe400078e0018 */
[----:B------:R-:W-:Y:S02]  /*13580*/  IMAD.MOV.U32 R12, RZ, RZ, 0x6 ;  /* 0x00000006ff0c7424 */ /* 0x000fe400078e00ff */
[----:B------:R-:W-:-:S07]  /*13590*/  IMAD.MOV.U32 R2, RZ, RZ, R14 ;  /* 0x000000ffff027224 */ /* 0x000fce00078e000e */
[----:B------:R-:W-:Y:S05]  /*135a0*/  WARPSYNC.COLLECTIVE R15, `(.L_x_2809) ;  /* 0x000000000f087348 */ /* 0x000fea0003c00000 */
[----:B------:R0:W1:Y:S02]  /*135b0*/  SHFL.IDX P6, R14, R13, R12, R11 ;  /* 0x0000000c0d0e7389 */ /* 0x00006400000c000b */
[----:B01----:R-:W-:Y:S01]  /*135c0*/  ENDCOLLECTIVE ;  /* 0x000000000000791b */ /* 0x003fe20003800000 */
.L_x_2809:
        /* <DEDUP_REMOVED lines=14> */
.L_x_2810:
[----:B------:R-:W-:Y:S02]  /*136b0*/  IMAD.MOV.U32 R13, RZ, RZ, R24 ;  /* 0x000000ffff0d7224 */ /* 0x000fe400078e0018 */
[----:B------:R-:W-:Y:S02]  /*136c0*/  IMAD.MOV.U32 R12, RZ, RZ, 0x7 ;  /* 0x00000007ff0c7424 */ /* 0x000fe400078e00ff */
[----:B------:R-:W-:-:S07]  /*136d0*/  IMAD.MOV.U32 R2, RZ, RZ, R14 ;  /* 0x000000ffff027224 */ /* 0x000fce00078e000e */
[----:B------:R-:W-:Y:S05]  /*136e0*/  WARPSYNC.COLLECTIVE R15, `(.L_x_2811) ;  /* 0x000000000f087348 */ /* 0x000fea0003c00000 */
[----:B------:R0:W1:Y:S02]  /*136f0*/  SHFL.IDX P6, R14, R13, R12, R11 ;  /* 0x0000000c0d0e7389 */ /* 0x00006400000c000b */
[----:B01----:R-:W-:Y:S01]  /*13700*/  ENDCOLLECTIVE ;  /* 0x000000000000791b */ /* 0x003fe20003800000 */
.L_x_2811:
        /* <DEDUP_REMOVED lines=13> */
.L_x_2812:
[----:B------:R-:W-:Y:S01]  /*137e0*/  @!PT LDS RZ, [RZ] ;  /* 0x00000000fffff984 */ /* 0x000fe20000000800 */
[----:B------:R-:W-:Y:S01]  /*137f0*/  @!PT LDS RZ, [RZ] ;  /* 0x00000000fffff984 */ /* 0x000fe20000000800 */
[----:B------:R-:W-:Y:S01]  /*13800*/  @!PT LDS RZ, [RZ] ;  /* 0x00000000fffff984 */ /* 0x000fe20000000800 */
[----:B------:R1:W-:Y:S01]  /*13810*/  LDGSTS.E.BYPASS.LTC128B.128 [R7+0x7400], desc[UR52][R2.64+0x80], !P0 ;  /* 0x0740008002077fae */ /* 0x0003e2000c101d74 */
[----:B------:R-:W-:Y:S05]  /*13820*/  BRA `(.L_x_2813) ;  /* 0xffffffb800087947 */ /* 0x000fea000383ffff */
.L_x_2704:
[----:B0-----:R0:W1:Y:S02]  /*13830*/  SYNCS.PHASECHK.TRANS64.TRYWAIT P0, [R0+URZ+0x28860], R3 ;  /* 0x02886003000075a7 */ /* 0x001064000800017f */
[----:B-1----:R-:W-:Y:S05]  /*13840*/  @!P0 NANOSLEEP.SYNCS 0x989680 ;  /* 0x009896800000895d */ /* 0x002fea0003900000 */
[----:B------:R-:W1:Y:S02]  /*13850*/  @!P0 SYNCS.PHASECHK.TRANS64 P0, [R0+URZ+0x28860], R3 ;  /* 0x02886003000085a7 */ /* 0x000e64000800007f */
[----:B-1----:R-:W-:Y:S05]  /*13860*/  @!P0 BRA `(.L_x_2704) ;  /* 0xfffffffc00f08947 */ /* 0x002fea000383ffff */
[----:B------:R-:W-:Y:S05]  /*13870*/  BRA `(.L_x_2814) ;  /* 0xffffffbc00247947 */ /* 0x000fea000383ffff */
.L_x_2705:
        /* <DEDUP_REMOVED lines=8> */
.L_x_2816:
[----:B------:R-:W-:Y:S05]  /*13900*/  BSYNC B0 ;  /* 0x0000000000007941 */ /* 0x000fea0003800000 */
.L_x_2815:
        /* <DEDUP_REMOVED lines=9> */
.L_x_2817:
        /* <DEDUP_REMOVED lines=12> */
.L_x_2818:
        /* <DEDUP_REMOVED lines=13> */
.L_x_2819:
[----:B------:R-:W-:Y:S02]  /*13b30*/  IMAD.MOV.U32 R13, RZ, RZ, R24 ;  /* 0x000000ffff0d7224 */ /* 0x000fe400078e0018 */
[----:B------:R-:W-:Y:S02]  /*13b40*/  IMAD.MOV.U32 R12, RZ, RZ, 0x2 ;  /* 0x00000002ff0c7424 */ /* 0x000fe400078e00ff */
[----:B------:R-:W-:-:S07]  /*13b50*/  IMAD.MOV.U32 R10, RZ, RZ, R14 ;  /* 0x000000ffff0a7224 */ /* 0x000fce00078e000e */
[----:B------:R-:W-:Y:S05]  /*13b60*/  WARPSYNC.COLLECTIVE R15, `(.L_x_2820) ;  /* 0x000000000f087348 */ /* 0x000fea0003c00000 */
[----:B------:R0:W1:Y:S02]  /*13b70*/  SHFL.IDX P6, R14, R13, R12, R11 ;  /* 0x0000000c0d0e7389 */ /* 0x00006400000c000b */
[----:B01----:R-:W-:Y:S01]  /*13b80*/  ENDCOLLECTIVE ;  /* 0x000000000000791b */ /* 0x003fe20003800000 */
.L_x_2820:
        /* <DEDUP_REMOVED lines=14> */
.L_x_2821:
[----:B------:R-:W-:Y:S02]  /*13c70*/  IMAD.MOV.U32 R13, RZ, RZ, R24 ;  /* 0x000000ffff0d7224 */ /* 0x000fe400078e0018 */
[----:B------:R-:W-:Y:S01]  /*13c80*/  IMAD.MOV.U32 R12, RZ, RZ, 0x3 ;  /* 0x00000003ff0c7424 */ /* 0x000fe200078e00ff */
[----:B------:R-:W-:-:S13]  /*13c90*/  IADD3 R2, P2, R14, R5, RZ ;  /* 0x000000050e027210 */ /* 0x000fda0007f5e0ff */
[----:B------:R-:W-:Y:S05]  /*13ca0*/  WARPSYNC.COLLECTIVE R15, `(.L_x_2822) ;  /* 0x000000000f087348 */ /* 0x000fea0003c00000 */
[----:B------:R0:W1:Y:S02]  /*13cb0*/  SHFL.IDX P6, R14, R13, R12, R11 ;  /* 0x0000000c0d0e7389 */ /* 0x00006400000c000b */
[----:B01----:R-:W-:Y:S01]  /*13cc0*/  ENDCOLLECTIVE ;  /* 0x000000000000791b */ /* 0x003fe20003800000 */
.L_x_2822:
        /* <DEDUP_REMOVED lines=13> */
.L_x_2823:
[----:B------:R-:W-:Y:S01]  /*13da0*/  IMAD.MOV.U32 R13, RZ, RZ, R24 ;  /* 0x000000ffff0d7224 */ /* 0x000fe200078e0018 */
[----:B------:R-:W-:Y:S02]  /*13db0*/  MOV R12, 0x4 ;  /* 0x00000004000c7802 */ /* 0x000fe40000000f00 */
[----:B------:R-:W-:-:S13]  /*13dc0*/  IADD3 R2, P2, R14, R5, RZ ;  /* 0x000000050e027210 */ /* 0x000fda0007f5e0ff */
[----:B------:R-:W-:Y:S05]  /*13dd0*/  WARPSYNC.COLLECTIVE R15, `(.L_x_2824) ;  /* 0x000000000f087348 */ /* 0x000fea0003c00000 */
[----:B------:R0:W1:Y:S02]  /*13de0*/  SHFL.IDX P6, R14, R13, R12, R11 ;  /* 0x0000000c0d0e7389 */ /* 0x00006400000c000b */
[----:B01----:R-:W-:Y:S01]  /*13df0*/  ENDCOLLECTIVE ;  /* 0x000000000000791b */ /* 0x003fe20003800000 */
.L_x_2824:
        /* <DEDUP_REMOVED lines=13> */
.L_x_2825:
[----:B------:R-:W-:Y:S02]  /*13ed0*/  IMAD.MOV.U32 R13, RZ, RZ, R24 ;  /* 0x000000ffff0d7224 */ /* 0x000fe400078e0018 */
[----:B------:R-:W-:Y:S02]  /*13ee0*/  IMAD.MOV.U32 R12, RZ, RZ, 0x5 ;  /* 0x00000005ff0c7424 */ /* 0x000fe400078e00ff */
[----:B------:R-:W-:-:S07]  /*13ef0*/  IMAD.MOV.U32 R10, RZ, RZ, R14 ;  /* 0x000000ffff0a7224 */ /* 0x000fce00078e000e */
[----:B------:R-:W-:Y:S05]  /*13f00*/  WARPSYNC.COLLECTIVE R15, `(.L_x_2826) ;  /* 0x000000000f087348 */ /* 0x000fea0003c00000 */
[----:B------:R0:W1:Y:S02]  /*13f10*/  SHFL.IDX P6, R14, R13, R12, R11 ;  /* 0x0000000c0d0e7389 */ /* 0x00006400000c000b */
[----:B01----:R-:W-:Y:S01]  /*13f20*/  ENDCOLLECTIVE ;  /* 0x000000000000791b */ /* 0x003fe20003800000 */
.L_x_2826:
        /* <DEDUP_REMOVED lines=14> */
.L_x_2827:
[----:B------:R-:W-:Y:S02]  /*14010*/  IMAD.MOV.U32 R13, RZ, RZ, R24 ;  /* 0x000000ffff0d7224 */ /* 0x000fe400078e0018 */
[----:B------:R-:W-:Y:S01]  /*14020*/  IMAD.MOV.U32 R12, RZ, RZ, 0x6 ;  /* 0x00000006ff0c7424 */ /* 0x000fe200078e00ff */
[----:B------:R-:W-:-:S13]  /*14030*/  IADD3 R2, P2, R14, R5, RZ ;  /* 0x000000050e027210 */ /* 0x000fda0007f5e0ff */
[----:B------:R-:W-:Y:S05]  /*14040*/  WARPSYNC.COLLECTIVE R15, `(.L_x_2828) ;  /* 0x000000000f087348 */ /* 0x000fea0003c00000 */
[----:B------:R0:W1:Y:S02]  /*14050*/  SHFL.IDX P6, R14, R13, R12, R11 ;  /* 0x0000000c0d0e7389 */ /* 0x00006400000c000b */
[----:B01----:R-:W-:Y:S01]  /*14060*/  ENDCOLLECTIVE ;  /* 0x000000000000791b */ /* 0x003fe20003800000 */
.L_x_2828:
        /* <DEDUP_REMOVED lines=13> */
.L_x_2829:
[----:B------:R-:W-:Y:S02]  /*14140*/  IMAD.MOV.U32 R13, RZ, RZ, R24 ;  /* 0x000000ffff0d7224 */ /* 0x000fe400078e0018 */
[----:B------:R-:W-:Y:S02]  /*14150*/  IMAD.MOV.U32 R12, RZ, RZ, 0x7 ;  /* 0x00000007ff0c7424 */ /* 0x000fe400078e00ff */
[----:B------:R-:W-:-:S07]  /*14160*/  IMAD.MOV.U32 R10, RZ, RZ, R14 ;  /* 0x000000ffff0a7224 */ /* 0x000fce00078e000e */
[----:B------:R-:W-:Y:S05]  /*14170*/  WARPSYNC.COLLECTIVE R15, `(.L_x_2830) ;  /* 0x000000000f087348 */ /* 0x000fea0003c00000 */
[----:B------:R0:W1:Y:S02]  /*14180*/  SHFL.IDX P6, R14, R13, R12, R11 ;  /* 0x0000000c0d0e7389 */ /* 0x00006400000c000b */
[----:B01----:R-:W-:Y:S01]  /*14190*/  ENDCOLLECTIVE ;  /* 0x000000000000791b */ /* 0x003fe20003800000 */
.L_x_2830:
        /* <DEDUP_REMOVED lines=12> */
.L_x_2831:
[----:B------:R-:W-:Y:S05]  /*14260*/  BRA `(.L_x_2832) ;  /* 0xffffffb400c47947 */ /* 0x000fea000383ffff */
.L_x_2710:
[----:B------:R-:W-:Y:S01]  /*14270*/  BSSY B0, `(.L_x_2833) ;  /* 0x0000008000007945 */ /* 0x000fe20003800000 */
[----:B------:R-:W-:Y:S01]  /*14280*/  IMAD.MOV.U32 R13, RZ, RZ, R16 ;  /* 0x000000ffff0d7224 */ /* 0x000fe200078e0010 */
[----:B------:R-:W-:Y:S01]  /*14290*/  MOV R11, 0x1f ;  /* 0x0000001f000b7802 */ /* 0x000fe20000000f00 */
[----:B------:R-:W-:Y:S02]  /*142a0*/  IMAD.MOV.U32 R12, RZ, RZ, RZ ;  /* 0x000000ffff0c7224 */ /* 0x000fe400078e00ff */
[----:B------:R-:W-:-:S07]  /*142b0*/  IMAD.MOV.U32 R15, RZ, RZ, -0x1 ;  /* 0xffffffffff0f7424 */ /* 0x000fce00078e00ff */
[----:B------:R-:W-:Y:S05]  /*142c0*/  WARPSYNC.COLLECTIVE R15, `(.L_x_2834) ;  /* 0x000000000f087348 */ /* 0x000fea0003c00000 */
[----:B------:R0:W1:Y:S02]  /*142d0*/  SHFL.IDX P6, R14, R13, R12, R11 ;  /* 0x0000000c0d0e7389 */ /* 0x00006400000c000b */
[----:B01----:R-:W-:Y:S01]  /*142e0*/  ENDCOLLECTIVE ;  /* 0x000000000000791b */ /* 0x003fe20003800000 */
.L_x_2834:
[----:B------:R-:W-:Y:S05]  /*142f0*/  BSYNC B0 ;  /* 0x0000000000007941 */ /* 0x000fea0003800000 */
.L_x_2833:
        /* <DEDUP_REMOVED lines=9> */
.L_x_2835:
        /* <DEDUP_REMOVED lines=18> */
.L_x_2836:
[----:B------:R-:W-:Y:S01]  /*144b0*/  IMAD.MOV.U32 R12, RZ, RZ, 0x2 ;  /* 0x00000002ff0c7424 */ /* 0x000fe200078e00ff */
[----:B------:R-:W-:-:S05]  /*144c0*/  SEL R7, R14, RZ, P1 ;  /* 0x000000ff0e077207 */ /* 0x000fca0000800000 */
[----:B------:R-:W-:-:S04]  /*144d0*/  IMAD.IADD R6, R4, 0x1, R7 ;  /* 0x0000000104067824 */ /* 0x000fc800078e0207 */
[----:B------:R-:W-:-:S07]  /*144e0*/  IMAD.MOV.U32 R13, RZ, RZ, R6 ;  /* 0x000000ffff0d7224 */ /* 0x000fce00078e0006 */
[----:B------:R-:W-:Y:S05]  /*144f0*/  WARPSYNC.COLLECTIVE R15, `(.L_x_2837) ;  /* 0x000000000f087348 */ /* 0x000fea0003c00000 */
[----:B------:R0:W1:Y:S02]  /*14500*/  SHFL.UP P6, R14, R13, R12, R11 ;  /* 0x0400000c0d0e7389 */ /* 0x00006400000c000b */
[----:B01----:R-:W-:Y:S01]  /*14510*/  ENDCOLLECTIVE ;  /* 0x000000000000791b */ /* 0x003fe20003800000 */
.L_x_2837:
[----:B------:R-:W-:Y:S01]  /*14520*/  IMAD.MOV.U32 R12, RZ, RZ, 0x4 ;  /* 0x00000004ff0c7424 */ /* 0x000fe200078e00ff */
[----:B------:R-:W-:-:S05]  /*14530*/  SEL R7, R14, RZ, P2 ;  /* 0x000000ff0e077207 */ /* 0x000fca0001000000 */
[----:B------:R-:W-:-:S04]  /*14540*/  IMAD.IADD R7, R6, 0x1, R7 ;  /* 0x0000000106077824 */ /* 0x000fc800078e0207 */
[----:B------:R-:W-:-:S07]  /*14550*/  IMAD.MOV.U32 R13, RZ, RZ, R7 ;  /* 0x000000ffff0d7224 */ /* 0x000fce00078e0007 */
[----:B------:R-:W-:Y:S05]  /*14560*/  WARPSYNC.COLLECTIVE R15, `(.L_x_2838) ;  /* 0x000000000f087348 */ /* 0x000fea0003c00000 */
[----:B------:R0:W1:Y:S02]  /*14570*/  SHFL.UP P6, R14, R13, R12, R11 ;  /* 0x0400000c0d0e7389 */ /* 0x00006400000c000b */
[----:B01----:R-:W-:Y:S01]  /*14580*/  ENDCOLLECTIVE ;  /* 0x000000000000791b */ /* 0x003fe20003800000 */
.L_x_2838:
[----:B------:R-:W-:Y:S01]  /*14590*/  IMAD.MOV.U32 R12, RZ, RZ, 0x8 ;  /* 0x00000008ff0c7424 */ /* 0x000fe200078e00ff */
[----:B------:R-:W-:-:S05]  /*145a0*/  SEL R2, R14, RZ, P3 ;  /* 0x000000ff0e027207 */ /* 0x000fca0001800000 */
[----:B------:R-:W-:-:S04]  /*145b0*/  IMAD.IADD R2, R7, 0x1, R2 ;  /* 0x0000000107027824 */ /* 0x000fc800078e0202 */
[----:B------:R-:W-:-:S07]  /*145c0*/  IMAD.MOV.U32 R13, RZ, RZ, R2 ;  /* 0x000000ffff0d7224 */ /* 0x000fce00078e0002 */
[----:B------:R-:W-:Y:S05]  /*145d0*/  WARPSYNC.COLLECTIVE R15, `(.L_x_2839) ;  /* 0x000000000f087348 */ /* 0x000fea0003c00000 */
[----:B------:R0:W1:Y:S02]  /*145e0*/  SHFL.UP P6, R14, R13, R12, R11 ;  /* 0x0400000c0d0e7389 */ /* 0x00006400000c000b */
[----:B01----:R-:W-:Y:S01]  /*145f0*/  ENDCOLLECTIVE ;  /* 0x000000000000791b */ /* 0x003fe20003800000 */
.L_x_2839:
[----:B------:R-:W-:Y:S01]  /*14600*/  IMAD.MOV.U32 R12, RZ, RZ, 0x10 ;  /* 0x00000010ff0c7424 */ /* 0x000fe200078e00ff */
[----:B------:R-:W-:-:S04]  /*14610*/  SEL R3, R14, RZ, P4 ;  /* 0x000000ff0e037207 */ /* 0x000fc80002000000 */
[----:B------:R-:W-:-:S05]  /*14620*/  IADD3 R3, R2, R3, RZ ;  /* 0x0000000302037210 */ /* 0x000fca0007ffe0ff */
[----:B------:R-:W-:-:S07]  /*14630*/  IMAD.MOV.U32 R13, RZ, RZ, R3 ;  /* 0x000000ffff0d7224 */ /* 0x000fce00078e0003 */
[----:B------:R-:W-:Y:S05]  /*14640*/  WARPSYNC.COLLECTIVE R15, `(.L_x_2840) ;  /* 0x000000000f087348 */ /* 0x000fea0003c00000 */
[----:B------:R0:W1:Y:S02]  /*14650*/  SHFL.UP P6, R14, R13, R12, R11 ;  /* 0x0400000c0d0e7389 */ /* 0x00006400000c000b */
[----:B01----:R-:W-:Y:S01]  /*14660*/  ENDCOLLECTIVE ;  /* 0x000000000000791b */ /* 0x003fe20003800000 */
.L_x_2840:
        /* <DEDUP_REMOVED lines=8> */
.L_x_2841:
[----:B------:R-:W-:Y:S05]  /*146f0*/  BRA `(.L_x_2842) ;  /* 0xffffffb400d07947 */ /* 0x000fea000383ffff */
.L_x_2715:
[----:B------:R-:W-:Y:S01]  /*14700*/  BSSY B0, `(.L_x_2843) ;  /* 0x0000008000007945 */ /* 0x000fe20003800000 */
[----:B-----5:R-:W-:Y:S02]  /*14710*/  IMAD.MOV.U32 R13, RZ, RZ, R4 ;  /* 0x000000ffff0d7224 */ /* 0x020fe400078e0004 */
[----:B------:R-:W-:Y:S02]  /*14720*/  IMAD.MOV.U32 R12, RZ, RZ, 0x1 ;  /* 0x00000001ff0c7424 */ /* 0x000fe400078e00ff */
[----:B------:R-:W-:Y:S02]  /*14730*/  IMAD.MOV.U32 R11, RZ, RZ, RZ ;  /* 0x000000ffff0b7224 */ /* 0x000fe400078e00ff */
[----:B------:R-:W-:-:S07]  /*14740*/  IMAD.MOV.U32 R15, RZ, RZ, -0x1 ;  /* 0xffffffffff0f7424 */ /* 0x000fce00078e00ff */
[----:B01----:R-:W-:Y:S05]  /*14750*/  WARPSYNC.COLLECTIVE R15, `(.L_x_2844) ;  /* 0x000000000f087348 */ /* 0x003fea0003c00000 */
[----:B------:R2:W3:Y:S02]  /*14760*/  SHFL.UP P6, R14, R13, R12, R11 ;  /* 0x0400000c0d0e7389 */ /* 0x0004e400000c000b */
[----:B0123--:R-:W-:Y:S01]  /*14770*/  ENDCOLLECTIVE ;  /* 0x000000000000791b */ /* 0x00ffe20003800000 */
.L_x_2844:
[----:B------:R-:W-:Y:S05]  /*14780*/  BSYNC B0 ;  /* 0x0000000000007941 */ /* 0x000fea0003800000 */
.L_x_2843:
        /* <DEDUP_REMOVED lines=8> */
.L_x_2845:
[----:B------:R-:W-:Y:S01]  /*14810*/  IMAD.MOV.U32 R12, RZ, RZ, 0x4 ;  /* 0x00000004ff0c7424 */ /* 0x000fe200078e00ff */
[----:B------:R-:W-:-:S05]  /*14820*/  SEL R0, R14, RZ, P2 ;  /* 0x000000ff0e007207 */ /* 0x000fca0001000000 */
[----:B------:R-:W-:-:S04]  /*14830*/  IMAD.IADD R0, R13, 0x1, R0 ;  /* 0x000000010d007824 */ /* 0x000fc800078e0200 */
[----:B------:R-:W-:-:S07]  /*14840*/  IMAD.MOV.U32 R13, RZ, RZ, R0 ;  /* 0x000000ffff0d7224 */ /* 0x000fce00078e0000 */
[----:B------:R-:W-:Y:S05]  /*14850*/  WARPSYNC.COLLECTIVE R15, `(.L_x_2846) ;  /* 0x000000000f087348 */ /* 0x000fea0003c00000 */
[----:B------:R0:W1:Y:S02]  /*14860*/  SHFL.UP P6, R14, R13, R12, R11 ;  /* 0x0400000c0d0e7389 */ /* 0x00006400000c000b */
[----:B01----:R-:W-:Y:S01]  /*14870*/  ENDCOLLECTIVE ;  /* 0x000000000000791b */ /* 0x003fe20003800000 */
.L_x_2846:
[----:B------:R-:W-:Y:S01]  /*14880*/  IMAD.MOV.U32 R12, RZ, RZ, 0x8 ;  /* 0x00000008ff0c7424 */ /* 0x000fe200078e00ff */
[----:B------:R-:W-:-:S05]  /*14890*/  SEL R3, R14, RZ, P3 ;  /* 0x000000ff0e037207 */ /* 0x000fca0001800000 */
[----:B------:R-:W-:-:S04]  /*148a0*/  IMAD.IADD R2, R0, 0x1, R3 ;  /* 0x0000000100027824 */ /* 0x000fc800078e0203 */
[----:B------:R-:W-:-:S07]  /*148b0*/  IMAD.MOV.U32 R13, RZ, RZ, R2 ;  /* 0x000000ffff0d7224 */ /* 0x000fce00078e0002 */
[----:B------:R-:W-:Y:S05]  /*148c0*/  WARPSYNC.COLLECTIVE R15, `(.L_x_2847) ;  /* 0x000000000f087348 */ /* 0x000fea0003c00000 */
[----:B------:R0:W1:Y:S02]  /*148d0*/  SHFL.UP P6, R14, R13, R12, R11 ;  /* 0x0400000c0d0e7389 */ /* 0x00006400000c000b */
[----:B01----:R-:W-:Y:S01]  /*148e0*/  ENDCOLLECTIVE ;  /* 0x000000000000791b */ /* 0x003fe20003800000 */
.L_x_2847:
[----:B------:R-:W-:Y:S01]  /*148f0*/  IMAD.MOV.U32 R12, RZ, RZ, 0x10 ;  /* 0x00000010ff0c7424 */ /* 0x000fe200078e00ff */
[----:B------:R-:W-:-:S05]  /*14900*/  SEL R3, R14, RZ, P4 ;  /* 0x000000ff0e037207 */ /* 0x000fca0002000000 */
[----:B------:R-:W-:-:S05]  /*14910*/  IMAD.IADD R3, R2, 0x1, R3 ;  /* 0x0000000102037824 */ /* 0x000fca00078e0203 */
[----:B------:R-:W-:-:S07]  /*14920*/  MOV R13, R3 ;  /* 0x00000003000d7202 */ /* 0x000fce0000000f00 */
[----:B------:R-:W-:Y:S05]  /*14930*/  WARPSYNC.COLLECTIVE R15, `(.L_x_2848) ;  /* 0x000000000f087348 */ /* 0x000fea0003c00000 */
[----:B------:R0:W1:Y:S02]  /*14940*/  SHFL.UP P6, R14, R13, R12, R11 ;  /* 0x0400000c0d0e7389 */ /* 0x00006400000c000b */
[----:B01----:R-:W-:Y:S01]  /*14950*/  ENDCOLLECTIVE ;  /* 0x000000000000791b */ /* 0x003fe20003800000 */
.L_x_2848:
        /* <DEDUP_REMOVED lines=8> */
.L_x_2849:
[----:B------:R-:W-:Y:S05]  /*149e0*/  BRA `(.L_x_2850) ;  /* 0xffffffb400b07947 */ /* 0x000fea000383ffff */
.L_x_2717:
[----:B------:R-:W-:Y:S01]  /*149f0*/  BSSY B0, `(.L_x_2851) ;  /* 0x0000006000007945 */ /* 0x000fe20003800000 */
[----:B------:R-:W-:Y:S01]  /*14a00*/  PLOP3.LUT P6, PT, P6, PT, PT, 0x8, 0x0 ;  /* 0x000000000000781c */ /* 0x000fe200037ce170 */
[----:B------:R-:W-:-:S12]  /*14a10*/  IMAD.MOV.U32 R15, RZ, RZ, -0x1 ;  /* 0xffffffffff0f7424 */ /* 0x000fd800078e00ff */
[----:B0-----:R-:W-:Y:S05]  /*14a20*/  WARPSYNC.COLLECTIVE R15, `(.L_x_2852) ;  /* 0x000000000f087348 */ /* 0x001fea0003c00000 */
[----:B------:R-:W-:Y:S01]  /*14a30*/  VOTE.ANY R14, PT, P6 ;  /* 0x00000000000e7806 */ /* 0x000fe200030e0100 */
[----:B0-----:R-:W-:Y:S06]  /*14a40*/  ENDCOLLECTIVE ;  /* 0x000000000000791b */ /* 0x001fec0003800000 */
.L_x_2852:
[----:B------:R-:W-:Y:S05]  /*14a50*/  BSYNC B0 ;  /* 0x0000000000007941 */ /* 0x000fea0003800000 */
.L_x_2851:
        /* <DEDUP_REMOVED lines=9> */
.L_x_2853:
[----:B------:R-:W-:Y:S01]  /*14af0*/  IMAD.MOV.U32 R4, RZ, RZ, R14 ;  /* 0x000000ffff047224 */ /* 0x000fe200078e000e */
[----:B------:R-:W-:Y:S06]  /*14b00*/  BRA `(.L_x_2854) ;  /* 0xffffffb400a07947 */ /* 0x000fec000383ffff */
.L_x_2719:
[----:B------:R-:W-:Y:S01]  /*14b10*/  BSSY B0, `(.L_x_2855) ;  /* 0x0000007000007945 */ /* 0x000fe20003800000 */
[----:B------:R-:W-:Y:S02]  /*14b20*/  IMAD.MOV.U32 R13, RZ, RZ, R6 ;  /* 0x000000ffff0d7224 */ /* 0x000fe400078e0006 */
[----:B------:R-:W-:Y:S02]  /*14b30*/  IMAD.MOV.U32 R11, RZ, RZ, 0x1f ;  /* 0x0000001fff0b7424 */ /* 0x000fe400078e00ff */
[----:B------:R-:W-:-:S07]  /*14b40*/  IMAD.MOV.U32 R15, RZ, RZ, -0x1 ;  /* 0xffffffffff0f7424 */ /* 0x000fce00078e00ff */
[----:B012---:R-:W-:Y:S05]  /*14b50*/  WARPSYNC.COLLECTIVE R15, `(.L_x_2856) ;  /* 0x000000000f087348 */ /* 0x007fea0003c00000 */
[----:B------:R3:W4:Y:S02]  /*14b60*/  SHFL.IDX P6, R14, R13, R12, R11 ;  /* 0x0000000c0d0e7389 */ /* 0x00072400000c000b */
[----:B01234-:R-:W-:Y:S01]  /*14b70*/  ENDCOLLECTIVE ;  /* 0x000000000000791b */ /* 0x01ffe20003800000 */
.L_x_2856:
[----:B------:R-:W-:Y:S05]  /*14b80*/  BSYNC B0 ;  /* 0x0000000000007941 */ /* 0x000fea0003800000 */
.L_x_2855:
[----:B------:R-:W-:Y:S05]  /*14b90*/  BRA `(.L_x_2718) ;  /* 0xffffffb400987947 */ /* 0x000fea000383ffff */
.L_x_2723:
[----:B0-----:R0:W3:Y:S02]  /*14ba0*/  SYNCS.PHASECHK.TRANS64.TRYWAIT P0, [R4+URZ+0x28820], R0 ;  /* 0x02882000040075a7 */ /* 0x0010e4000800017f */
[----:B---3--:R-:W-:Y:S05]  /*14bb0*/  @!P0 NANOSLEEP.SYNCS 0x989680 ;  /* 0x009896800000895d */ /* 0x008fea0003900000 */
[----:B------:R-:W3:Y:S02]  /*14bc0*/  @!P0 SYNCS.PHASECHK.TRANS64 P0, [R4+URZ+0x28820], R0 ;  /* 0x02882000040085a7 */ /* 0x000ee4000800007f */
[----:B---3--:R-:W-:Y:S05]  /*14bd0*/  @!P0 BRA `(.L_x_2723) ;  /* 0xfffffffc00f08947 */ /* 0x008fea000383ffff */
[----:B------:R-:W-:Y:S05]  /*14be0*/  BRA `(.L_x_2857) ;  /* 0xffffffbc00107947 */ /* 0x000fea000383ffff */
.L_x_2724:
[----:B------:R-:W3:Y:S01]  /*14bf0*/  S2R R2, SR_TID.X ;  /* 0x0000000000027919 */ /* 0x000ee20000002100 */
[----:B------:R-:W-:Y:S01]  /*14c00*/  BSSY B0, `(.L_x_2858) ;  /* 0x000000a000007945 */ /* 0x000fe20003800000 */
[----:B------:R-:W-:Y:S02]  /*14c10*/  IMAD.MOV.U32 R12, RZ, RZ, RZ ;  /* 0x000000ffff0c7224 */ /* 0x000fe400078e00ff */
[----:B------:R-:W-:Y:S02]  /*14c20*/  IMAD.MOV.U32 R11, RZ, RZ, 0x1f ;  /* 0x0000001fff0b7424 */ /* 0x000fe400078e00ff */
[----:B------:R-:W-:Y:S01]  /*14c30*/  IMAD.MOV.U32 R15, RZ, RZ, -0x1 ;  /* 0xffffffffff0f7424 */ /* 0x000fe200078e00ff */
[----:B---3--:R-:W-:-:S04]  /*14c40*/  SHF.R.U32.HI R2, RZ, 0x5, R2 ;  /* 0x00000005ff027819 */ /* 0x008fc80000011602 */
[----:B------:R-:W-:-:S05]  /*14c50*/  LOP3.LUT R2, R2, 0x3, RZ, 0xc0, !PT ;  /* 0x0000000302027812 */ /* 0x000fca00078ec0ff */
[----:B------:R-:W-:-:S07]  /*14c60*/  IMAD.MOV.U32 R13, RZ, RZ, R2 ;  /* 0x000000ffff0d7224 */ /* 0x000fce00078e0002 */
[----:B012---:R-:W-:Y:S05]  /*14c70*/  WARPSYNC.COLLECTIVE R15, `(.L_x_2859) ;  /* 0x000000000f087348 */ /* 0x007fea0003c00000 */
[----:B------:R3:W4:Y:S02]  /*14c80*/  SHFL.IDX P6, R14, R13, R12, R11 ;  /* 0x0000000c0d0e7389 */ /* 0x00072400000c000b */
[----:B01234-:R-:W-:Y:S01]  /*14c90*/  ENDCOLLECTIVE ;  /* 0x000000000000791b */ /* 0x01ffe20003800000 */
.L_x_2859:
[----:B------:R-:W-:Y:S05]  /*14ca0*/  BSYNC B0 ;  /* 0x0000000000007941 */ /* 0x000fea0003800000 */
.L_x_2858:
[----:B------:R-:W-:Y:S05]  /*14cb0*/  BRA `(.L_x_2860) ;  /* 0xffffffb800f87947 */ /* 0x000fea000383ffff */
.L_x_2727:
[----:B------:R-:W-:Y:S01]  /*14cc0*/  BSSY B1, `(.L_x_2861) ;  /* 0x0000006000017945 */ /* 0x000fe20003800000 */
[----:B------:R-:W-:-:S07]  /*14cd0*/  IMAD.MOV.U32 R15, RZ, RZ, -0x1 ;  /* 0xffffffffff0f7424 */ /* 0x000fce00078e00ff */
[----:B012---:R-:W-:Y:S05]  /*14ce0*/  WARPSYNC.COLLECTIVE R15, `(.L_x_2862) ;  /* 0x000000000f0c7348 */ /* 0x007fea0003c00000 */
[----:B------:R-:W-:Y:S02]  /*14cf0*/  ELECT P6, UR62, PT ;  /* 0x00000000003e782f */ /* 0x000fe400038c0000 */
[----:B------:R-:W-:Y:S01]  /*14d00*/  MOV R14, UR62 ;  /* 0x0000003e000e7c02 */ /* 0x000fe20008000f00 */
[----:B012---:R-:W-:Y:S10]  /*14d10*/  ENDCOLLECTIVE ;  /* 0x000000000000791b */ /* 0x007ff40003800000 */
.L_x_2862:
[----:B------:R-:W-:Y:S05]  /*14d20*/  BSYNC B1 ;  /* 0x0000000000017941 */ /* 0x000fea0003800000 */
.L_x_2861:
[----:B------:R-:W-:Y:S05]  /*14d30*/  BRA `(.L_x_2863) ;  /* 0xffffffb800f07947 */ /* 0x000fea000383ffff */
.L_x_2729:
[----:B0-----:R0:W3:Y:S02]  /*14d40*/  SYNCS.PHASECHK.TRANS64.TRYWAIT P1, [R5+URZ+0x28840], R0 ;  /* 0x02884000050075a7 */ /* 0x0010e4000802017f */
[----:B---3--:R-:W-:Y:S05]  /*14d50*/  @!P1 NANOSLEEP.SYNCS 0x989680 ;  /* 0x009896800000995d */ /* 0x008fea0003900000 */
[----:B------:R-:W3:Y:S02]  /*14d60*/  @!P1 SYNCS.PHASECHK.TRANS64 P1, [R5+URZ+0x28840], R0 ;  /* 0x02884000050095a7 */ /* 0x000ee4000802007f */
[----:B---3--:R-:W-:Y:S05]  /*14d70*/  @!P1 BRA `(.L_x_2729) ;  /* 0xfffffffc00f09947 */ /* 0x008fea000383ffff */
[----:B------:R-:W-:Y:S05]  /*14d80*/  BRA `(.L_x_2864) ;  /* 0xffffffbc00107947 */ /* 0x000fea000383ffff */
.L_x_2731:
[----:B---3--:R3:W4:Y:S02]  /*14d90*/  SYNCS.PHASECHK.TRANS64.TRYWAIT P1, [R25+URZ+0x28840], R2 ;  /* 0x02884002190075a7 */ /* 0x008724000802017f */
[----:B----4-:R-:W-:Y:S05]  /*14da0*/  @!P1 NANOSLEEP.SYNCS 0x989680 ;  /* 0x009896800000995d */ /* 0x010fea0003900000 */
[----:B------:R-:W4:Y:S02]  /*14db0*/  @!P1 SYNCS.PHASECHK.TRANS64 P1, [R25+URZ+0x28840], R2 ;  /* 0x02884002190095a7 */ /* 0x000f24000802007f */
[----:B----4-:R-:W-:Y:S05]  /*14dc0*/  @!P1 BRA `(.L_x_2731) ;  /* 0xfffffffc00f09947 */ /* 0x010fea000383ffff */
[----:B------:R-:W-:Y:S05]  /*14dd0*/  BRA `(.L_x_2865) ;  /* 0xffffffbc001c7947 */ /* 0x000fea000383ffff */
.L_x_2733:
[----:B----4-:R4:W0:Y:S02]  /*14de0*/  SYNCS.PHASECHK.TRANS64.TRYWAIT P1, [R5+URZ+0x28860], R0 ;  /* 0x02886000050075a7 */ /* 0x010824000802017f */
[----:B0-----:R-:W-:Y:S05]  /*14df0*/  @!P1 NANOSLEEP.SYNCS 0x989680 ;  /* 0x009896800000995d */ /* 0x001fea0003900000 */
[----:B------:R-:W0:Y:S02]  /*14e00*/  @!P1 SYNCS.PHASECHK.TRANS64 P1, [R5+URZ+0x28860], R0 ;  /* 0x02886000050095a7 */ /* 0x000e24000802007f */
[----:B0-----:R-:W-:Y:S05]  /*14e10*/  @!P1 BRA `(.L_x_2733) ;  /* 0xfffffffc00f09947 */ /* 0x001fea000383ffff */
[----:B------:R-:W-:Y:S05]  /*14e20*/  BRA `(.L_x_2866) ;  /* 0xffffffbc00187947 */ /* 0x000fea000383ffff */
.L_x_2867:
        /* <DEDUP_REMOVED lines=13> */
.L_x_3485:


//--------------------- .text._ZN7cutlass13device_kernelIN5flash11enable_sm90INS1_16FlashAttnFwdSm90INS1_25CollectiveMainloopFwdSm90ILi2EN4cute5tupleIJNS5_1CILi1EEES8_S8_EEENS6_IJNS7_ILi128EEESA_SA_EEELi128ENS_10bfloat16_tEfNS_4arch4Sm90ELb1ELb0ELb0ELb1ELb1ELb1ELb0ELb1ELb1ELb1ELb0ELb0EEENS1_21CollectiveEpilogueFwdISB_S9_SC_SE_Li256ELb1ELb1ELb0ELb0EEENS1_36VarlenDynamicPersistentTileSchedulerILi128ELi128ELi256ELi128ELb0ELb1ELb1ELb1ELb1ELb1EEEEEEEEEvNT_6ParamsE --------------------------
	.section	.text._ZN7cutlass13device_kernelIN5flash11enable_sm90INS1_16FlashAttnFwdSm90INS1_25CollectiveMainloopFwdSm90ILi2EN4cute5tupleIJNS5_1CILi1EEES8_S8_EEENS6_IJNS7_ILi128EEESA_SA_EEELi128ENS_10bfloat16_tEfNS_4arch4Sm90ELb1ELb0ELb0ELb1ELb1ELb1ELb0ELb1ELb1ELb1ELb0ELb0EEENS1_21CollectiveEpilogueFwdISB_S9_SC_SE_Li256ELb1ELb1ELb0ELb0EEENS1_36VarlenDynamicPersistentTileSchedulerILi128ELi128ELi256ELi128ELb0ELb1ELb1ELb1ELb1ELb1EEEEEEEEEvNT_6ParamsE,"ax",@progbits
	.align	128
.text._ZN7cutlass13device_kernelIN5flash11enable_sm90INS1_16FlashAttnFwdSm90INS1_25CollectiveMainloopFwdSm90ILi2EN4cute5tupleIJNS5_1CILi1EEES8_S8_EEENS6_IJNS7_ILi128EEESA_SA_EEELi128ENS_10bfloat16_tEfNS_4arch4Sm90ELb1ELb0ELb0ELb1ELb1ELb1ELb0ELb1ELb1ELb1ELb0ELb0EEENS1_21CollectiveEpilogueFwdISB_S9_SC_SE_Li256ELb1ELb1ELb0ELb0EEENS1_36VarlenDynamicPersistentTileSchedulerILi128ELi128ELi256ELi128ELb0ELb1ELb1ELb1ELb1ELb1EEEEEEEEEvNT_6ParamsE:
        .type           _ZN7cutlass13device_kernelIN5flash11enable_sm90INS1_16FlashAttnFwdSm90INS1_25CollectiveMainloopFwdSm90ILi2EN4cute5tupleIJNS5_1CILi1EEES8_S8_EEENS6_IJNS7_ILi128EEESA_SA_EEELi128ENS_10bfloat16_tEfNS_4arch4Sm90ELb1ELb0ELb0ELb1ELb1ELb1ELb0ELb1ELb1ELb1ELb0ELb0EEENS1_21CollectiveEpilogueFwdISB_S9_SC_SE_Li256ELb1ELb1ELb0ELb0EEENS1_36VarlenDynamicPersistentTileSchedulerILi128ELi128ELi256ELi128ELb0ELb1ELb1ELb1ELb1ELb1EEEEEEEEEvNT_6ParamsE,@function
        .size           _ZN7cutlass13device_kernelIN5flash11enable_sm90INS1_16FlashAttnFwdSm90INS1_25CollectiveMainloopFwdSm90ILi2EN4cute5tupleIJNS5_1CILi1EEES8_S8_EEENS6_IJNS7_ILi128EEESA_SA_EEELi128ENS_10bfloat16_tEfNS_4arch4Sm90ELb1ELb0ELb0ELb1ELb1ELb1ELb0ELb1ELb1ELb1ELb0ELb0EEENS1_21CollectiveEpilogueFwdISB_S9_SC_SE_Li256ELb1ELb1ELb0ELb0EEENS1_36VarlenDynamicPersistentTileSchedulerILi128ELi128ELi256ELi128ELb0ELb1ELb1ELb1ELb1ELb1EEEEEEEEEvNT_6ParamsE,(.L_x_3486 - _ZN7cutlass13device_kernelIN5flash11enable_sm90INS1_16FlashAttnFwdSm90INS1_25CollectiveMainloopFwdSm90ILi2EN4cute5tupleIJNS5_1CILi1EEES8_S8_EEENS6_IJNS7_ILi128EEESA_SA_EEELi128ENS_10bfloat16_tEfNS_4arch4Sm90ELb1ELb0ELb0ELb1ELb1ELb1ELb0ELb1ELb1ELb1ELb0ELb0EEENS1_21CollectiveEpilogueFwdISB_S9_SC_SE_Li256ELb1ELb1ELb0ELb0EEENS1_36VarlenDynamicPersistentTileSchedulerILi128ELi128ELi256ELi128ELb0ELb1ELb1ELb1ELb1ELb1EEEEEEEEEvNT_6ParamsE)
        .other          _ZN7cutlass13device_kernelIN5flash11enable_sm90INS1_16FlashAttnFwdSm90INS1_25CollectiveMainloopFwdSm90ILi2EN4cute5tupleIJNS5_1CILi1EEES8_S8_EEENS6_IJNS7_ILi128EEESA_SA_EEELi128ENS_10bfloat16_tEfNS_4arch4Sm90ELb1ELb0ELb0ELb1ELb1ELb1ELb0ELb1ELb1ELb1ELb0ELb0EEENS1_21CollectiveEpilogueFwdISB_S9_SC_SE_Li256ELb1ELb1ELb0ELb0EEENS1_36VarlenDynamicPersistentTileSchedulerILi128ELi128ELi256ELi128ELb0ELb1ELb1ELb1ELb1ELb1EEEEEEEEEvNT_6ParamsE,@"STO_CUDA_ENTRY STV_DEFAULT"
_ZN7cutlass13device_kernelIN5flash11enable_sm90INS1_16FlashAttnFwdSm90INS1_25CollectiveMainloopFwdSm90ILi2EN4cute5tupleIJNS5_1CILi1EEES8_S8_EEENS6_IJNS7_ILi128EEESA_SA_EEELi128ENS_10bfloat16_tEfNS_4arch4Sm90ELb1ELb0ELb0ELb1ELb1ELb1ELb0ELb1ELb1ELb1ELb0ELb0EEENS1_21CollectiveEpilogueFwdISB_S9_SC_SE_Li256ELb1ELb1ELb0ELb0EEENS1_36VarlenDynamicPersistentTileSchedulerILi128ELi128ELi256ELi128ELb0ELb1ELb1ELb1ELb1ELb1EEEEEEEEEvNT_6ParamsE:
        /* <DEDUP_REMOVED lines=18> */
.L_x_2869:
[----:B------:R-:W-:Y:S05]  /*0120*/  BSYNC B0 ;  /* 0x0000000000007941 */ /* 0x000fea0003800000 */
.L_x_2868:
        /* <DEDUP_REMOVED lines=41> */
.L_x_2870:
        /* <DEDUP_REMOVED lines=22> */
.L_x_2871:
        /* <DEDUP_REMOVED lines=18> */
.L_x_2872:
        /* <DEDUP_REMOVED lines=22> */
.L_x_2873:
        /* <DEDUP_REMOVED lines=22> */
.L_x_2874:
        /* <DEDUP_REMOVED lines=8> */
.L_x_2877:
        /* <DEDUP_REMOVED lines=21> */
[----:B------:R-:W-:Y:S01]  /*0ad0*/  CS2R R188, SRZ ;  /* 0x0000000000bc7805 */ /* 0x000fe2000001ff00 */
[----:B------:R-:W-:Y:S01]  /*0ae0*/  IMAD.MOV.U32 R186, RZ, RZ, RZ ;  /* 0x000000ffffba7224 */ /* 0x000fe200078e00ff */
[----:B------:R-:W-:Y:S01]  /*0af0*/  SHF.R.S32.HI R3, RZ, 0x1f, R228 ;  /* 0x0000001fff037819 */ /* 0x000fe200000114e4 */
[----:B------:R-:W-:Y:S01]  /*0b00*/  ULOP3.LUT UR39, UR36, 0x1, URZ, 0xfc, !UPT ;  /* 0x0000000124277892 */ /* 0x000fe2000f8efc3f */
[----:B------:R-:W-:Y:S02]  /*0b10*/  UMOV UR37, URZ ;  /* 0x0000003f00257c82 */ /* 0x000fe40008000000 */
        /* <DEDUP_REMOVED lines=27> */
[----:B------:R-:W-:-:S02]  /*0cd0*/  SHF.R.S32.HI R4, RZ, 0x5, R4 ;  /* 0x00000005ff047819 */ /* 0x000fc40000011404 */
[----:B------:R-:W-:Y:S02]  /*0ce0*/  LOP3.LUT R0, R0, 0x1ffffffe, RZ, 0xc0, !PT ;  /* 0x1ffffffe00007812 */ /* 0x000fe400078ec0ff */
[----:B------:R-:W-:Y:S01]  /*0cf0*/  LEA.HI R2, R13, R13, RZ, 0x1 ;  /* 0x0000000d0d027211 */ /* 0x000fe200078f08ff */
[----:B------:R-:W-:Y:S01]  /*0d00*/  IMAD R4, R4, 0x10, R11 ;  /* 0x0000001004047824 */ /* 0x000fe200078e020b */
[----:B------:R-:W-:Y:S01]  /*0d10*/  LOP3.LUT R5, R5, 0x3fffffe, RZ, 0xc0, !PT ;  /* 0x03fffffe05057812 */ /* 0x000fe200078ec0ff */
[----:B------:R-:W-:Y:S01]  /*0d20*/  IMAD.IADD R0, R7, 0x1, -R0 ;  /* 0x0000000107007824 */ /* 0x000fe200078e0a00 */
[----:B------:R-:W-:Y:S02]  /*0d30*/  LOP3.LUT R2, R2, 0x1ffffffe, RZ, 0xc0, !PT ;  /* 0x1ffffffe02027812 */ /* 0x000fe400078ec0ff */
[----:B------:R-:W-:Y:S01]  /*0d40*/  LOP3.LUT R6, R6, 0x7ffffffc, RZ, 0xc0, !PT ;  /* 0x7ffffffc06067812 */ /* 0x000fe200078ec0ff */
[----:B------:R-:W-:Y:S01]  /*0d50*/  IMAD R222, R0, 0x8, R9 ;  /* 0x0000000800de7824 */ /* 0x000fe200078e0209 */
[----:B------:R-:W-:Y:S01]  /*0d60*/  LEA.HI R0, R3, R228, RZ, 0x6 ;  /* 0x000000e403007211 */ /* 0x000fe200078f30ff */
[----:B------:R-:W-:Y:S01]  /*0d70*/  IMAD.IADD R5, R220, 0x1, -R5 ;  /* 0x00000001dc057824 */ /* 0x000fe200078e0a05 */
[----:B------:R-:W-:Y:S01]  /*0d80*/  LOP3.LUT R3, R187, 0xfffffff8, RZ, 0xc0, !PT ;  /* 0xfffffff8bb037812 */ /* 0x000fe200078ec0ff */
[----:B------:R-:W-:Y:S01]  /*0d90*/  IMAD.IADD R204, R13, 0x1, -R2 ;  /* 0x000000010dcc7824 */ /* 0x000fe200078e0a02 */
[----:B------:R-:W-:Y:S01]  /*0da0*/  SHF.R.S32.HI R187, RZ, 0x3, R187 ;  /* 0x00000003ffbb7819 */ /* 0x000fe200000114bb */
[----:B------:R-:W-:-:S02]  /*0db0*/  IMAD.SHL.U32 R0, R0, 0x8, RZ ;  /* 0x0000000800007824 */ /* 0x000fc400078e00ff */
[----:B------:R-:W-:Y:S01]  /*0dc0*/  IMAD.IADD R206, R228, 0x1, -R3 ;  /* 0x00000001e4ce7824 */ /* 0x000fe200078e0a03 */
[----:B------:R-:W-:Y:S01]  /*0dd0*/  SHF.R.S32.HI R223, RZ, 0x1f, R187 ;  /* 0x0000001fffdf7819 */ /* 0x000fe200000114bb */
[C---:B------:R-:W-:Y:S01]  /*0de0*/  IMAD.SHL.U32 R224, R187.reuse, 0x40, RZ ;  /* 0x00000040bbe07824 */ /* 0x040fe200078e00ff */
[----:B------:R-:W-:Y:S01]  /*0df0*/  LOP3.LUT R201, R0, 0xfffffe00, RZ, 0xc0, !PT ;  /* 0xfffffe0000c97812 */ /* 0x000fe200078ec0ff */
[C---:B------:R-:W-:Y:S02]  /*0e00*/  VIADD R219, R187.reuse, 0x20 ;  /* 0x00000020bbdb7836 */ /* 0x040fe40000000000 */
[C---:B------:R-:W-:Y:S01]  /*0e10*/  VIADD R218, R187.reuse, 0x40 ;  /* 0x00000040bbda7836 */ /* 0x040fe20000000000 */
[----:B------:R-:W-:Y:S01]  /*0e20*/  LOP3.LUT R3, R224, 0x1c0, RZ, 0xc0, !PT ;  /* 0x000001c0e0037812 */ /* 0x000fe200078ec0ff */
[----:B------:R-:W-:Y:S01]  /*0e30*/  VIADD R217, R187, 0x60 ;  /* 0x00000060bbd97836 */ /* 0x000fe20000000000 */
[----:B------:R-:W-:Y:S01]  /*0e40*/  SHF.R.S32.HI R0, RZ, 0x1f, R219 ;  /* 0x0000001fff007819 */ /* 0x000fe200000114db */
[C---:B------:R-:W-:Y:S01]  /*0e50*/  IMAD.SHL.U32 R16, R206.reuse, 0x8, RZ ;  /* 0x00000008ce107824 */ /* 0x040fe200078e00ff */
[----:B------:R-:W-:Y:S01]  /*0e60*/  SHF.R.U32.HI R200, RZ, 0x3, R3 ;  /* 0x00000003ffc87819 */ /* 0x000fe20000011603 */
        /* <DEDUP_REMOVED lines=8> */
[----:B------:R-:W-:Y:S01]  /*0ef0*/  IMAD.IADD R203, R213, 0x1, -R6 ;  /* 0x00000001d5cb7824 */ /* 0x000fe200078e0a06 */
[----:B------:R-:W-:Y:S01]  /*0f00*/  LEA.HI R5, R5, R218, RZ, 0x3 ;  /* 0x000000da05057211 */ /* 0x000fe200078f18ff */
[----:B------:R-:W-:Y:S01]  /*0f10*/  VIADD R185, R22, 0x20 ;  /* 0x0000002016b97836 */ /* 0x000fe20000000000 */
[----:B------:R-:W-:Y:S01]  /*0f20*/  LEA.HI R3, R2, R217, RZ, 0x3 ;  /* 0x000000d902037211 */ /* 0x000fe200078f18ff */
[----:B------:R-:W-:Y:S01]  /*0f30*/  IMAD.SHL.U32 R0, R0, 0x40, RZ ;  /* 0x0000004000007824 */ /* 0x000fe200078e00ff */
[----:B------:R-:W-:Y:S01]  /*0f40*/  SHF.L.U32 R195, R218, 0x6, RZ ;  /* 0x00000006dac37819 */ /* 0x000fe200000006ff */
[----:B------:R-:W-:Y:S01]  /*0f50*/  IMAD.SHL.U32 R5, R5, 0x40, RZ ;  /* 0x0000004005057824 */ /* 0x000fe200078e00ff */
[----:B------:R-:W-:Y:S01]  /*0f60*/  LOP3.LUT R196, R196, 0x1c0, RZ, 0xc0, !PT ;  /* 0x000001c0c4c47812 */ /* 0x000fe200078ec0ff */
[----:B------:R-:W-:Y:S01]  /*0f70*/  IMAD.SHL.U32 R3, R3, 0x40, RZ ;  /* 0x0000004003037824 */ /* 0x000fe200078e00ff */
[----:B------:R-:W-:Y:S01]  /*0f80*/  LOP3.LUT R195, R195, 0x1c0, RZ, 0xc0, !PT ;  /* 0x000001c0c3c37812 */ /* 0x000fe200078ec0ff */
[----:B------:R-:W-:Y:S01]  /*0f90*/  VIADD R2, R16, 0x40 ;  /* 0x0000004010027836 */ /* 0x000fe20000000000 */
[----:B------:R-:W-:Y:S01]  /*0fa0*/  LOP3.LUT R194, R194, 0x1c0, RZ, 0xc0, !PT ;  /* 0x000001c0c2c27812 */ /* 0x000fe200078ec0ff */
[----:B------:R-:W-:Y:S01]  /*0fb0*/  IMAD R204, R204, 0x8, R221 ;  /* 0x00000008cccc7824 */ /* 0x000fe200078e02dd */
[----:B------:R-:W-:-:S02]  /*0fc0*/  SHF.R.U32.HI R227, RZ, 0x3, R196 ;  /* 0x00000003ffe37819 */ /* 0x000fc400000116c4 */
[--C-:B------:R-:W-:Y:S02]  /*0fd0*/  LOP3.LUT R4, R196, 0x38, R16.reuse, 0xf8, !PT ;  /* 0x00000038c4047812 */ /* 0x100fe400078ef810 */
[----:B------:R-:W-:Y:S02]  /*0fe0*/  SHF.R.U32.HI R226, RZ, 0x3, R195 ;  /* 0x00000003ffe27819 */ /* 0x000fe400000116c3 */
[----:B------:R-:W-:Y:S02]  /*0ff0*/  LOP3.LUT R7, R195, 0x38, R16, 0xf8, !PT ;  /* 0x00000038c3077812 */ /* 0x000fe400078ef810 */
[----:B------:R-:W-:Y:S02]  /*1000*/  SHF.R.U32.HI R225, RZ, 0x3, R194 ;  /* 0x00000003ffe17819 */ /* 0x000fe400000116c2 */
[----:B------:R-:W-:Y:S02]  /*1010*/  LOP3.LUT R8, R194, 0x38, R16, 0xf8, !PT ;  /* 0x00000038c2087812 */ /* 0x000fe400078ef810 */
[----:B------:R-:W-:-:S02]  /*1020*/  LOP3.LUT R199, R0, 0xfffffe00, RZ, 0xc0, !PT ;  /* 0xfffffe0000c77812 */ /* 0x000fc400078ec0ff */
[----:B------:R-:W-:Y:S02]  /*1030*/  LOP3.LUT R198, R5, 0xfffffe00, RZ, 0xc0, !PT ;  /* 0xfffffe0005c67812 */ /* 0x000fe400078ec0ff */
[----:B------:R-:W-:Y:S02]  /*1040*/  LOP3.LUT R197, R3, 0xfffffe00, RZ, 0xc0, !PT ;  /* 0xfffffe0003c57812 */ /* 0x000fe400078ec0ff */
[----:B------:R-:W-:Y:S02]  /*1050*/  LOP3.LUT R205, R201, R205, R200, 0xf6, !PT ;  /* 0x000000cdc9cd7212 */ /* 0x000fe400078ef6c8 */
[----:B------:R-:W-:Y:S02]  /*1060*/  LOP3.LUT R4, R199, R4, R227, 0xf6, !PT ;  /* 0x00000004c7047212 */ /* 0x000fe400078ef6e3 */
[----:B------:R-:W-:Y:S02]  /*1070*/  LOP3.LUT R7, R198, R7, R226, 0xf6, !PT ;  /* 0x00000007c6077212 */ /* 0x000fe400078ef6e2 */
[----:B------:R-:W-:-:S02]  /*1080*/  LOP3.LUT R8, R197, R8, R225, 0xf6, !PT ;  /* 0x00000008c5087212 */ /* 0x000fc400078ef6e1 */
[----:B------:R-:W-:Y:S02]  /*1090*/  SHF.R.S32.HI R23, RZ, 0x1f, R22 ;  /* 0x0000001fff177819 */ /* 0x000fe40000011416 */
[----:B------:R-:W-:Y:S02]  /*10a0*/  SHF.R.S32.HI R17, RZ, 0x1f, R16 ;  /* 0x0000001fff117819 */ /* 0x000fe40000011410 */
[----:B------:R-:W-:Y:S02]  /*10b0*/  SHF.R.S32.HI R184, RZ, 0x1f, R2 ;  /* 0x0000001fffb87819 */ /* 0x000fe40000011402 */
[----:B------:R-:W-:Y:S02]  /*10c0*/  SHF.R.S32.HI R212, RZ, 0x1f, R185 ;  /* 0x0000001fffd47819 */ /* 0x000fe400000114b9 */
[----:B------:R-:W-:Y:S02]  /*10d0*/  LEA R202, R205, UR40, 0x1 ;  /* 0x00000028cdca7c11 */ /* 0x000fe4000f8e08ff */
[----:B------:R-:W-:-:S02]  /*10e0*/  LEA R216, R4, UR40, 0x1 ;  /* 0x0000002804d87c11 */ /* 0x000fc4000f8e08ff */
[----:B------:R-:W-:Y:S02]  /*10f0*/  LEA R215, R7, UR40, 0x1 ;  /* 0x0000002807d77c11 */ /* 0x000fe4000f8e08ff */
[----:B------:R-:W-:-:S07]  /*1100*/  LEA R214, R8, UR40, 0x1 ;  /* 0x0000002808d67c11 */ /* 0x000fce000f8e08ff */
.L_x_3099:
[----:B0---4-:R-:W0:Y:S02]  /*1110*/  LDC.64 R4, c[0x0][0xc88] ;  /* 0x00032200ff047b82 */ /* 0x011e240000000a00 */
        /* <DEDUP_REMOVED lines=16> */
[----:B------:R-:W-:Y:S02]  /*1220*/  @P1 LEA.HI.X R7, R210, UR5, R211, 0x2, P2 ;  /* 0x00000005d2071c11 */ /* 0x000fe400090f14d3 */
        /* <DEDUP_REMOVED lines=32> */
.L_x_2879:
        /* <DEDUP_REMOVED lines=9> */
.L_x_2880:
[----:B------:R-:W-:Y:S05]  /*14c0*/  @!P0 BRA `(.L_x_2881) ;  /* 0x00000000000c8947 */ /* 0x000fea0003800000 */
[----:B------:R-:W2:Y:S04]  /*14d0*/  LDG.E R4, desc[UR42][R8.64] ;  /* 0x0000002a08047981 */ /* 0x000ea8000c1e1900 */
[----:B------:R-:W2:Y:S02]  /*14e0*/  LDG.E R29, desc[UR42][R8.64+0x4] ;  /* 0x0000042a081d7981 */ /* 0x000ea4000c1e1900 */
[----:B--2---:R-:W-:-:S07]  /*14f0*/  IMAD.IADD R29, R29, 0x1, -R4 ;  /* 0x000000011d1d7824 */ /* 0x004fce00078e0a04 */
.L_x_2881:
[----:B------:R-:W-:Y:S01]  /*1500*/  ULDC.64 UR4, c[0x0][0xa10] ;  /* 0x0002840000047ab9 */ /* 0x000fe20000000a00 */
[----:B------:R-:W1:Y:S01]  /*1510*/  LDC R9, c[0x0][0x448] ;  /* 0x00011200ff097b82 */ /* 0x000e620000000800 */
[----:B------:R-:W-:-:S04]  /*1520*/  ISETP.NE.U32.AND P0, PT, RZ, UR4, PT ;  /* 0x00000004ff007c0c */ /* 0x000fc8000bf05070 */
[----:B------:R-:W-:Y:S01]  /*1530*/  ISETP.NE.AND.EX P0, PT, RZ, UR5, PT, P0 ;  /* 0x00000005ff007c0c */ /* 0x000fe2000bf05300 */
[----:B------:R-:W-:-:S12]  /*1540*/  ULDC.64 UR4, c[0x0][0xa30] ;  /* 0x00028c0000047ab9 */ /* 0x000fd80000000a00 */
[----:B0-----:R-:W0:Y:S02]  /*1550*/  @P0 LDC.64 R4, c[0x0][0xa10] ;  /* 0x00028400ff040b82 */ /* 0x001e240000000a00 */
[----:B0-----:R-:W-:-:S05]  /*1560*/  @P0 IMAD.WIDE R4, R26, 0x4, R4 ;  /* 0x000000041a040825 */ /* 0x001fca00078e0204 */
[----:B------:R-:W2:Y:S04]  /*1570*/  @P0 LDG.E R3, desc[UR42][R4.64] ;  /* 0x0000002a04030981 */ /* 0x000ea8000c1e1900 */
[----:B------:R0:W2:Y:S01]  /*1580*/  @P0 LDG.E R8, desc[UR42][R4.64+0x4] ;  /* 0x0000042a04080981 */ /* 0x0000a2000c1e1900 */
[----:B------:R-:W-:Y:S01]  /*1590*/  ISETP.NE.U32.AND P1, PT, RZ, UR4, PT ;  /* 0x00000004ff007c0c */ /* 0x000fe2000bf25070 */
[----:B-----5:R-:W-:-:S03]  /*15a0*/  IMAD.MOV.U32 R24, RZ, RZ, R29 ;  /* 0x000000ffff187224 */ /* 0x020fc600078e001d */
[----:B------:R-:W-:-:S13]  /*15b0*/  ISETP.NE.AND.EX P1, PT, RZ, UR5, PT, P1 ;  /* 0x00000005ff007c0c */ /* 0x000fda000bf25310 */
[----:B------:R-:W-:-:S04]  /*15c0*/  @P1 IADD3 R6, P2, R208, UR4, RZ ;  /* 0x00000004d0061c10 */ /* 0x000fc8000ff5e0ff */
[----:B------:R-:W-:-:S05]  /*15d0*/  @P1 IADD3.X R7, R209, UR5, RZ, P2, !PT ;  /* 0x00000005d1071c10 */ /* 0x000fca00097fe4ff */
[----:B------:R3:W5:Y:S01]  /*15e0*/  @P1 LDG.E R24, desc[UR42][R6.64] ;  /* 0x0000002a06181981 */ /* 0x000762000c1e1900 */
[----:B-1----:R-:W-:Y:S01]  /*15f0*/  ISETP.NE.AND P1, PT, R9, 0x1, PT ;  /* 0x000000010900780c */ /* 0x002fe20003f25270 */
[----:B------:R-:W-:-:S04]  /*1600*/  IMAD.SHL.U32 R191, R41, 0x80, RZ ;  /* 0x0000008029bf7824 */ /* 0x000fc800078e00ff */
[----:B0-----:R-:W-:-:S08]  /*1610*/  VIADD R4, R191, 0x7f ;  /* 0x0000007fbf047836 */ /* 0x001fd00000000000 */
[----:B------:R-:W0:Y:S08]  /*1620*/  @P1 LDC R9, c[0x0][0x44c] ;  /* 0x00011300ff091b82 */ /* 0x000e300000000800 */
[----:B------:R-:W1:Y:S01]  /*1630*/  @P1 LDC R5, c[0x0][0x450] ;  /* 0x00011400ff051b82 */ /* 0x000e620000000800 */
[----:B--2---:R-:W-:Y:S02]  /*1640*/  @P0 IMAD.IADD R25, R8, 0x1, -R3 ;  /* 0x0000000108190824 */ /* 0x004fe400078e0a03 */
[----:B------:R-:W-:-:S02]  /*1650*/  IMAD.IADD R8, R29, 0x1, -R0 ;  /* 0x000000011d087824 */ /* 0x000fc400078e0a00 */
[----:B0-----:R-:W-:-:S03]  /*1660*/  @P1 IMAD.HI.U32 R0, R4, R9, RZ ;  /* 0x0000000904001227 */ /* 0x001fc600078e00ff */
[----:B------:R-:W-:Y:S01]  /*1670*/  IADD3 R193, R8, R25, RZ ;  /* 0x0000001908c17210 */ /* 0x000fe20007ffe0ff */
[----:B------:R-:W-:Y:S01]  /*1680*/  IMAD.MOV R27, RZ, RZ, -R8 ;  /* 0x000000ffff1b7224 */ /* 0x000fe200078e0a08 */
[----:B-1----:R-:W-:Y:S02]  /*1690*/  @P1 SHF.R.U32.HI R4, RZ, R5, R0 ;  /* 0x00000005ff041219 */ /* 0x002fe40000011600 */
[C---:B------:R-:W-:Y:S01]  /*16a0*/  IADD3 R95, R193.reuse, 0x80, -R192 ;  /* 0x00000080c15f7810 */ /* 0x040fe20007ffe8c0 */
[----:B------:R-:W-:Y:S01]  /*16b0*/  VIADD R0, R193, 0x7f ;  /* 0x0000007fc1007836 */ /* 0x000fe20000000000 */
[----:B------:R-:W-:-:S03]  /*16c0*/  VIMNMX R27, RZ, R27, !PT ;  /* 0x0000001bff1b7248 */ /* 0x000fc60007fe0100 */
[----:B------:R-:W-:Y:S01]  /*16d0*/  IMAD.IADD R4, R95, 0x1, R4 ;  /* 0x000000015f047824 */ /* 0x000fe200078e0204 */
[----:B------:R-:W-:-:S04]  /*16e0*/  SHF.R.S32.HI R3, RZ, 0x1f, R0 ;  /* 0x0000001fff037819 */ /* 0x000fc80000011400 */
[----:B------:R-:W-:Y:S02]  /*16f0*/  SHF.R.S32.HI R5, RZ, 0x1f, R4 ;  /* 0x0000001fff057819 */ /* 0x000fe40000011404 */
[----:B------:R-:W-:Y:S02]  /*1700*/  LEA.HI R3, R3, R0, RZ, 0x7 ;  /* 0x0000000003037211 */ /* 0x000fe400078f38ff */
[----:B------:R-:W-:Y:S02]  /*1710*/  LEA.HI R5, R5, R4, RZ, 0x7 ;  /* 0x0000000405057211 */ /* 0x000fe400078f38ff */
[----:B------:R-:W-:Y:S02]  /*1720*/  SHF.R.S32.HI R96, RZ, 0x7, R3 ;  /* 0x00000007ff607819 */ /* 0x000fe40000011403 */
[----:B------:R-:W-:-:S04]  /*1730*/  SHF.R.S32.HI R5, RZ, 0x7, R5 ;  /* 0x00000007ff057819 */ /* 0x000fc80000011405 */
[----:B------:R-:W-:-:S05]  /*1740*/  VIMNMX R5, R96, R5, PT ;  /* 0x0000000560057248 */ /* 0x000fca0003fe0100 */
[----:B------:R-:W-:-:S05]  /*1750*/  IMAD R0, R5, 0x80, -R8 ;  /* 0x0000008005007824 */ /* 0x000fca00078e0a08 */
[----:B------:R-:W-:-:S04]  /*1760*/  VIMNMX R0, R0, R25, PT ;  /* 0x0000001900007248 */ /* 0x000fc80003fe0100 */
        /* <DEDUP_REMOVED lines=9> */
[----:B---3--:R-:W-:Y:S05]  /*1800*/  @!P1 BRA `(.L_x_2882) ;  /* 0x0000006c00c89947 */ /* 0x008fea0003800000 */
        /* <DEDUP_REMOVED lines=20> */
.L_x_2884:
[----:B------:R-:W-:Y:S05]  /*1950*/  BSYNC B6 ;  /* 0x0000000000067941 */ /* 0x000fea0003800000 */
.L_x_2883:
        /* <DEDUP_REMOVED lines=19> */
[----:B-1---5:R-:W-:Y:S05]  /*1a90*/  CALL.ABS.NOINC R14 ;  /* 0x000000000e007343 */ /* 0x022fea0003c00000 */
.L_x_2886:
[----:B------:R-:W-:Y:S05]  /*1aa0*/  BSYNC B6 ;  /* 0x0000000000067941 */ /* 0x000fea0003800000 */
.L_x_2885:
        /* <DEDUP_REMOVED lines=11> */
[----:B-----5:R-:W-:Y:S01]  /*1b60*/  SHF.R.S32.HI R13, RZ, 0x1f, R24 ;  /* 0x0000001fff0d7819 */ /* 0x020fe20000011418 */
[----:B------:R-:W0:Y:S01]  /*1b70*/  S2R R38, SR_TID.X ;  /* 0x0000000000267919 */ /* 0x000e220000002100 */
[----:B------:R-:W-:Y:S01]  /*1b80*/  SEL R3, R37, RZ, P0 ;  /* 0x000000ff25037207 */ /* 0x000fe20000000000 */
[-C--:B-1----:R-:W-:Y:S01]  /*1b90*/  IMAD R10, R223, R34.reuse, RZ ;  /* 0x00000022df0a7224 */ /* 0x082fe200078e02ff */
[C-C-:B------:R-:W-:Y:S01]  /*1ba0*/  SHF.L.U64.HI R29, R34.reuse, 0x5, R35.reuse ;  /* 0x00000005221d7819 */ /* 0x140fe20000010223 */
[C---:B------:R-:W-:Y:S01]  /*1bb0*/  IMAD.SHL.U32 R32, R34.reuse, 0x20, RZ ;  /* 0x0000002022207824 */ /* 0x040fe200078e00ff */
[----:B------:R-:W-:Y:S01]  /*1bc0*/  SHF.L.U64.HI R30, R34, 0x6, R35 ;  /* 0x00000006221e7819 */ /* 0x000fe20000010223 */
[----:B------:R-:W-:Y:S01]  /*1bd0*/  IMAD.IADD R3, R16, 0x1, R3 ;  /* 0x0000000110037824 */ /* 0x000fe200078e0203 */
[----:B------:R-:W-:Y:S01]  /*1be0*/  SHF.L.U64.HI R31, R34, 0x7, R35 ;  /* 0x00000007221f7819 */ /* 0x000fe20000010223 */
[----:B---3--:R-:W-:-:S04]  /*1bf0*/  IMAD.WIDE.U32 R4, R187, R34, R22 ;  /* 0x00000022bb047225 */ /* 0x008fc800078e0016 */
[----:B--2---:R-:W-:-:S04]  /*1c00*/  IMAD.WIDE.U32 R6, R187, R14, R22 ;  /* 0x0000000ebb067225 */ /* 0x004fc800078e0016 */
[C---:B------:R-:W-:Y:S02]  /*1c10*/  IMAD R89, R187.reuse, R35, R10 ;  /* 0x00000023bb597224 */ /* 0x040fe400078e020a */
[----:B------:R-:W-:-:S04]  /*1c20*/  IMAD.WIDE.U32 R10, R187, R34, R16 ;  /* 0x00000022bb0a7225 */ /* 0x000fc800078e0010 */
[----:B------:R-:W-:Y:S01]  /*1c30*/  IMAD.MOV.U32 R82, RZ, RZ, R6 ;  /* 0x000000ffff527224 */ /* 0x000fe200078e0006 */
[----:B------:R-:W-:Y:S01]  /*1c40*/  SHF.R.S32.HI R6, RZ, 0x1f, R3 ;  /* 0x0000001fff067819 */ /* 0x000fe20000011403 */
[-C--:B------:R-:W-:Y:S02]  /*1c50*/  IMAD R8, R223, R14.reuse, RZ ;  /* 0x0000000edf087224 */ /* 0x080fe400078e02ff */
[----:B------:R-:W-:Y:S02]  /*1c60*/  IMAD.IADD R87, R5, 0x1, R89 ;  /* 0x0000000105577824 */ /* 0x000fe400078e0259 */
[----:B------:R-:W-:Y:S01]  /*1c70*/  IMAD.IADD R89, R89, 0x1, R11 ;  /* 0x0000000159597824 */ /* 0x000fe200078e020b */
[CC--:B------:R-:W-:Y:S01]  /*1c80*/  LEA.HI R11, R6.reuse, R3.reuse, RZ, 0x3 ;  /* 0x00000003060b7211 */ /* 0x0c0fe200078f18ff */
[----:B------:R-:W-:Y:S01]  /*1c90*/  IMAD.MOV.U32 R86, RZ, RZ, R4 ;  /* 0x000000ffff567224 */ /* 0x000fe200078e0004 */
[----:B------:R-:W-:Y:S01]  /*1ca0*/  LEA.HI R4, R6, R3, RZ, 0x6 ;  /* 0x0000000306047211 */ /* 0x000fe200078f30ff */
[C---:B------:R-:W-:Y:S01]  /*1cb0*/  IMAD R85, R187.reuse, R15, R8 ;  /* 0x0000000fbb557224 */ /* 0x040fe200078e0208 */
[----:B0-----:R-:W-:Y:S01]  /*1cc0*/  SHF.R.U32.HI R38, RZ, 0x7, R38 ;  /* 0x00000007ff267819 */ /* 0x001fe20000011626 */
[----:B------:R-:W-:Y:S01]  /*1cd0*/  IMAD.WIDE.U32 R8, R187, R14, R16 ;  /* 0x0000000ebb087225 */ /* 0x000fe200078e0010 */
[----:B------:R-:W-:-:S02]  /*1ce0*/  LOP3.LUT R3, R11, 0x38, RZ, 0xc0, !PT ;  /* 0x000000380b037812 */ /* 0x000fc400078ec0ff */
[----:B------:R-:W-:Y:S01]  /*1cf0*/  ISETP.NE.AND P6, PT, R38, 0x1, PT ;  /* 0x000000012600780c */ /* 0x000fe20003fc5270 */
[----:B------:R-:W-:Y:S01]  /*1d00*/  IMAD.IADD R83, R7, 0x1, R85 ;  /* 0x0000000107537824 */ /* 0x000fe200078e0255 */
[----:B------:R-:W-:Y:S01]  /*1d10*/  LOP3.LUT R5, R195, 0x38, R11, 0xf8, !PT ;  /* 0x00000038c3057812 */ /* 0x000fe200078ef80b */
[----:B------:R-:W-:Y:S01]  /*1d20*/  IMAD.SHL.U32 R4, R4, 0x80, RZ ;  /* 0x0000008004047824 */ /* 0x000fe200078e00ff */
[----:B------:R-:W-:Y:S01]  /*1d30*/  LOP3.LUT R3, R3, 0x1c0, R224, 0xf8, !PT ;  /* 0x000001c003037812 */ /* 0x000fe200078ef8e0 */
[----:B------:R-:W-:Y:S01]  /*1d40*/  IMAD.IADD R85, R85, 0x1, R9 ;  /* 0x0000000155557824 */ /* 0x000fe200078e0209 */
[----:B------:R-:W-:Y:S01]  /*1d50*/  LOP3.LUT R5, R5, R226, RZ, 0x3c, !PT ;  /* 0x000000e205057212 */ /* 0x000fe200078e3cff */
[----:B------:R-:W-:Y:S01]  /*1d60*/  IMAD.MOV.U32 R84, RZ, RZ, R8 ;  /* 0x000000ffff547224 */ /* 0x000fe200078e0008 */
[--C-:B------:R-:W-:Y:S01]  /*1d70*/  LOP3.LUT R8, R196, 0x38, R11.reuse, 0xf8, !PT ;  /* 0x00000038c4087812 */ /* 0x100fe200078ef80b */
[----:B------:R-:W-:Y:S01]  /*1d80*/  IMAD.MOV.U32 R88, RZ, RZ, R10 ;  /* 0x000000ffff587224 */ /* 0x000fe200078e000a */
[----:B------:R-:W-:Y:S01]  /*1d90*/  LOP3.LUT R10, R194, 0x38, R11, 0xf8, !PT ;  /* 0x00000038c20a7812 */ /* 0x000fe200078ef80b */
[C---:B------:R-:W-:Y:S01]  /*1da0*/  IMAD R9, R13.reuse, R14, RZ ;  /* 0x0000000e0d097224 */ /* 0x040fe200078e02ff */
[----:B------:R-:W-:Y:S01]  /*1db0*/  LOP3.LUT R6, R4, 0xffffe000, RZ, 0xc0, !PT ;  /* 0xffffe00004067812 */ /* 0x000fe200078ec0ff */
[----:B------:R-:W-:Y:S05]  /*1dc0*/  @!P6 WARPSYNC.ALL ;  /* 0x000000000000e948 */ /* 0x000fea0003800000 */
[----:B------:R-:W-:Y:S01]  /*1dd0*/  IMAD R13, R13, R34, RZ ;  /* 0x000000220d0d7224 */ /* 0x000fe200078e02ff */
[----:B------:R-:W-:Y:S01]  /*1de0*/  LOP3.LUT R8, R8, R227, RZ, 0x3c, !PT ;  /* 0x000000e308087212 */ /* 0x000fe200078e3cff */
[----:B------:R-:W-:Y:S01]  /*1df0*/  IMAD R39, R24, R15, R9 ;  /* 0x0000000f18277224 */ /* 0x000fe200078e0209 */
[----:B------:R-:W-:Y:S01]  /*1e00*/  LOP3.LUT R10, R10, R225, RZ, 0x3c, !PT ;  /* 0x000000e10a0a7212 */ /* 0x000fe200078e3cff */
[C---:B------:R-:W-:Y:S01]  /*1e10*/  IMAD.WIDE.U32 R82, R24.reuse, R14, R82 ;  /* 0x0000000e18527225 */ /* 0x040fe200078e0052 */
[----:B------:R-:W-:Y:S01]  /*1e20*/  LOP3.LUT R7, R3, R200, RZ, 0x3c, !PT ;  /* 0x000000c803077212 */ /* 0x000fe200078e3cff */
[----:B------:R-:W-:Y:S01]  /*1e30*/  ULDC UR4, c[0x0][0x2f4] ;  /* 0x0000bd0000047ab9 */ /* 0x000fe20000000800 */
[----:B------:R-:W-:Y:S01]  /*1e40*/  LOP3.LUT R41, R11, 0xfffffff8, RZ, 0xc0, !PT ;  /* 0xfffffff80b297812 */ /* 0x000fe200078ec0ff */
[C---:B------:R-:W-:Y:S01]  /*1e50*/  IMAD R13, R24.reuse, R35, R13 ;  /* 0x00000023180d7224 */ /* 0x040fe200078e020d */
[----:B------:R-:W-:Y:S01]  /*1e60*/  IADD3 R4, R5, R6, R198 ;  /* 0x0000000605047210 */ /* 0x000fe20007ffe0c6 */
[----:B------:R-:W-:Y:S01]  /*1e70*/  IMAD.WIDE.U32 R88, R24, R34, R88 ;  /* 0x0000002218587225 */ /* 0x000fe200078e0058 */
[----:B------:R-:W-:-:S02]  /*1e80*/  IADD3 R3, R8, R6, R199 ;  /* 0x0000000608037210 */ /* 0x000fc40007ffe0c7 */
[----:B------:R-:W-:Y:S01]  /*1e90*/  IADD3 R5, R10, R6, R197 ;  /* 0x000000060a057210 */ /* 0x000fe20007ffe0c5 */
[----:B------:R-:W-:Y:S01]  /*1ea0*/  IMAD.WIDE.U32 R84, R24, R14, R84 ;  /* 0x0000000e18547225 */ /* 0x000fe200078e0054 */
[----:B------:R-:W-:Y:S02]  /*1eb0*/  IADD3 R6, R7, R6, R201 ;  /* 0x0000000607067210 */ /* 0x000fe40007ffe0c9 */
[----:B------:R-:W-:Y:S01]  /*1ec0*/  SHF.L.U64.HI R7, R14, 0x5, R15 ;  /* 0x000000050e077819 */ /* 0x000fe2000001020f */
[----:B------:R-:W-:Y:S01]  /*1ed0*/  IMAD.WIDE.U32 R86, R24, R34, R86 ;  /* 0x0000002218567225 */ /* 0x000fe200078e0056 */
[C-C-:B------:R-:W-:Y:S02]  /*1ee0*/  SHF.L.U64.HI R8, R14.reuse, 0x6, R15.reuse ;  /* 0x000000060e087819 */ /* 0x140fe4000001020f */
[----:B------:R-:W-:Y:S01]  /*1ef0*/  SHF.L.U64.HI R9, R14, 0x7, R15 ;  /* 0x000000070e097819 */ /* 0x000fe2000001020f */
[----:B------:R-:W-:Y:S01]  /*1f00*/  VIADD R94, R38, 0x8 ;  /* 0x00000008265e7836 */ /* 0x000fe20000000000 */
[----:B------:R-:W-:Y:S01]  /*1f10*/  SHF.R.S32.HI R35, RZ, 0x1f, R42 ;  /* 0x0000001fff237819 */ /* 0x000fe2000001142a */
[----:B------:R-:W-:Y:S01]  /*1f20*/  IMAD.SHL.U32 R33, R34, 0x40, RZ ;  /* 0x0000004022217824 */ /* 0x000fe200078e00ff */
[----:B------:R-:W-:Y:S01]  /*1f30*/  ISETP.GE.AND P1, PT, R16, UR4, PT ;  /* 0x0000000410007c0c */ /* 0x000fe2000bf26270 */
[----:B------:R-:W-:Y:S01]  /*1f40*/  IMAD.IADD R38, R83, 0x1, R39 ;  /* 0x0000000153267824 */ /* 0x000fe200078e0227 */
[----:B------:R-:W-:Y:S01]  /*1f50*/  ISETP.GE.AND P2, PT, R2, UR4, PT ;  /* 0x0000000402007c0c */ /* 0x000fe2000bf46270 */
[C---:B------:R-:W-:Y:S01]  /*1f60*/  IMAD.SHL.U32 R10, R14.reuse, 0x20, RZ ;  /* 0x000000200e0a7824 */ /* 0x040fe200078e00ff */
[----:B------:R-:W-:Y:S01]  /*1f70*/  IADD3 R43, R13, R89, RZ ;  /* 0x000000590d2b7210 */ /* 0x000fe20007ffe0ff */
[C---:B------:R-:W-:Y:S01]  /*1f80*/  IMAD.SHL.U32 R20, R14.reuse, 0x40, RZ ;  /* 0x000000400e147824 */ /* 0x040fe200078e00ff */
[----:B------:R-:W-:Y:S01]  /*1f90*/  SHF.R.S32.HI R80, RZ, 0x3, R11 ;  /* 0x00000003ff507819 */ /* 0x000fe2000001140b */
[----:B------:R-:W-:Y:S01]  /*1fa0*/  IMAD.SHL.U32 R21, R14, 0x80, RZ ;  /* 0x000000800e157824 */ /* 0x000fe200078e00ff */
[----:B------:R-:W-:Y:S01]  /*1fb0*/  SHF.R.S32.HI R90, RZ, 0x1f, R41 ;  /* 0x0000001fff5a7819 */ /* 0x000fe20000011429 */
[----:B------:R-:W-:-:S02]  /*1fc0*/  IMAD.SHL.U32 R34, R34, 0x80, RZ ;  /* 0x0000008022227824 */ /* 0x000fc400078e00ff */
[----:B------:R-:W-:Y:S02]  /*1fd0*/  IMAD R36, R206, 0x20, R187 ;  /* 0x00000020ce247824 */ /* 0x000fe400078e02bb */
[----:B------:R-:W-:Y:S02]  /*1fe0*/  IMAD.SHL.U32 R37, R37, 0x2, RZ ;  /* 0x0000000225257824 */ /* 0x000fe400078e00ff */
[----:B------:R-:W-:Y:S02]  /*1ff0*/  IMAD.IADD R39, R39, 0x1, R85 ;  /* 0x0000000127277824 */ /* 0x000fe400078e0255 */
[----:B------:R-:W-:Y:S01]  /*2000*/  IMAD.IADD R40, R87, 0x1, R13 ;  /* 0x0000000157287824 */ /* 0x000fe200078e020d */
[----:B----4-:R-:W-:Y:S01]  /*2010*/  SHF.R.S32.HI R81, RZ, 0x1f, R26 ;  /* 0x0000001fff517819 */ /* 0x010fe2000001141a */
[----:B------:R-:W-:Y:S06]  /*2020*/  @!P6 BAR.SYNC.DEFER_BLOCKING 0x9, 0x100 ;  /* 0x024400000000eb1d */ /* 0x000fec0000010000 */
.L_x_2984:
[----:B------:R-:W0:Y:S01]  /*2030*/  LDC R100, c[0x0][0x430] ;  /* 0x00010c00ff647b82 */ /* 0x000e220000000800 */
[----:B------:R-:W-:Y:S02]  /*2040*/  VIADD R28, R28, 0xffffffff ;  /* 0xffffffff1c1c7836 */ /* 0x000fe40000000000 */
[----:B------:R-:W-:Y:S02]  /*2050*/  IMAD.MOV.U32 R101, RZ, RZ, RZ ;  /* 0x000000ffff657224 */ /* 0x000fe400078e00ff */
[----:B------:R-:W-:-:S03]  /*2060*/  IMAD R11, R28, 0x80, R36 ;  /* 0x000000801c0b7824 */ /* 0x000fc600078e0224 */
[----:B------:R-:W1:Y:S01]  /*2070*/  LDC R104, c[0x0][0x3f4] ;  /* 0x0000fd00ff687b82 */ /* 0x000e620000000800 */
        /* <DEDUP_REMOVED lines=8> */
[----:B----4-:R-:W4:Y:S01]  /*2100*/  @P4 LDC R13, c[0x0][0x438] ;  /* 0x00010e00ff0d4b82 */ /* 0x010f220000000800 */
        /* <DEDUP_REMOVED lines=84> */
.L_x_2891:
[----:B------:R-:W-:Y:S05]  /*2650*/  BSYNC B1 ;  /* 0x0000000000017941 */ /* 0x000fea0003800000 */
.L_x_2890:
        /* <DEDUP_REMOVED lines=43> */
.L_x_2893:
[----:B------:R-:W-:Y:S05]  /*2910*/  BSYNC B1 ;  /* 0x0000000000017941 */ /* 0x000fea0003800000 */
.L_x_2892:
        /* <DEDUP_REMOVED lines=47> */
.L_x_2895:
[----:B------:R-:W-:Y:S05]  /*2c10*/  BSYNC B1 ;  /* 0x0000000000017941 */ /* 0x000fea0003800000 */
.L_x_2894:
        /* <DEDUP_REMOVED lines=31> */
.L_x_2897:
[----:B------:R-:W-:Y:S05]  /*2e10*/  BSYNC B1 ;  /* 0x0000000000017941 */ /* 0x000fea0003800000 */
.L_x_2896:
        /* <DEDUP_REMOVED lines=36> */
.L_x_2898:
[----:B------:R-:W-:Y:S01]  /*3060*/  IMAD R91, R19, 0x8, R18 ;  /* 0x00000008135b7824 */ /* 0x000fe200078e0212 */
[----:B------:R-:W-:Y:S01]  /*3070*/  SHF.L.U32 R102, R189, 0x1f, RZ ;  /* 0x0000001fbd667819 */ /* 0x000fe200000006ff */
[----:B------:R-:W-:Y:S03]  /*3080*/  BSSY B1, `(.L_x_2899) ;  /* 0x0000003000017945 */ /* 0x000fe60003800000 */
[----:B------:R-:W0:Y:S02]  /*3090*/  SYNCS.PHASECHK.TRANS64.TRYWAIT P6, [R91+URZ+0x28890], R102 ;  /* 0x028890665b0075a7 */ /* 0x000e2400080c017f */
[----:B0-----:R-:W-:Y:S05]  /*30a0*/  @!P6 BRA `(.L_x_2900) ;  /* 0x000001bc0010e947 */ /* 0x001fea0003800000 */
.L_x_3220:
[----:B------:R-:W-:Y:S05]  /*30b0*/  BSYNC B1 ;  /* 0x0000000000017941 */ /* 0x000fea0003800000 */
.L_x_2899:
[----:B------:R-:W-:-:S03]  /*30c0*/  UMOV UR4, 0xffffffff ;  /* 0xffffffff00047882 */ /* 0x000fc60000000000 */
[----:B------:R-:W-:Y:S05]  /*30d0*/  BRA.DIV UR4, `(.L_x_2901) ;  /* 0x000001be04187947 */ /* 0x000fea000b800000 */
[----:B------:R1:W2:Y:S04]  /*30e0*/  SHFL.IDX PT, R79, R103, RZ, 0x181f ;  /* 0x00181fff674f7589 */ /* 0x0002a800000e0000 */
[----:B------:R1:W3:Y:S02]  /*30f0*/  SHFL.IDX PT, R105, R108, RZ, 0x181f ;  /* 0x00181fff6c697589 */ /* 0x0002e400000e0000 */
.L_x_3224:
        /* <DEDUP_REMOVED lines=57> */
.L_x_2907:
[----:B------:R-:W-:Y:S05]  /*3490*/  BSYNC B3 ;  /* 0x0000000000037941 */ /* 0x000fea0003800000 */
.L_x_2906:
[----:B0-----:R4:W-:Y:S02]  /*34a0*/  ST.E.128 desc[UR42][R76.64], R12 ;  /* 0x0000000c4c007985 */ /* 0x0019e4000c101d2a */
.L_x_2905:
[----:B------:R-:W-:Y:S05]  /*34b0*/  BSYNC B2 ;  /* 0x0000000000027941 */ /* 0x000fea0003800000 */
.L_x_2904:
        /* <DEDUP_REMOVED lines=53> */
.L_x_2909:
[----:B------:R-:W-:Y:S05]  /*3810*/  BSYNC B2 ;  /* 0x0000000000027941 */ /* 0x000fea0003800000 */
.L_x_2908:
[----:B0-----:R0:W-:Y:S02]  /*3820*/  ST.E.128 desc[UR42][R72.64], R12 ;  /* 0x0000000c48007985 */ /* 0x0011e4000c101d2a */
.L_x_2903:
[----:B------:R-:W-:Y:S05]  /*3830*/  BSYNC B1 ;  /* 0x0000000000017941 */ /* 0x000fea0003800000 */
.L_x_2902:
[----:B------:R-:W-:-:S03]  /*3840*/  UMOV UR4, 0xffffffff ;  /* 0xffffffff00047882 */ /* 0x000fc60000000000 */
[----:B------:R-:W-:Y:S05]  /*3850*/  BRA.DIV UR4, `(.L_x_2910) ;  /* 0x000001b604847947 */ /* 0x000fea000b800000 */
[----:B------:R1:W1:Y:S04]  /*3860*/  SHFL.IDX PT, R71, R103, 0x1, 0x181f ;  /* 0x00381f0067477f89 */ /* 0x00026800000e0000 */
[----:B0-----:R0:W0:Y:S02]  /*3870*/  SHFL.IDX PT, R73, R108, 0x1, 0x181f ;  /* 0x00381f006c497f89 */ /* 0x00102400000e0000 */
.L_x_3228:
        /* <DEDUP_REMOVED lines=20> */
[----:B------:R-:W-:Y:S02]  /*39c0*/  LOP3.LUT R65, R14, 0xffff0000, RZ, 0xc0, !PT ;  /* 0xffff00000e417812 */ /* 0x000fe400078ec0ff */
[----:B------:R-:W-:Y:S01]  /*39d0*/  PRMT R119, R119, 0x5410, R72 ;  /* 0x0000541077777816 */ /* 0x000fe20000000048 */
[----:B------:R-:W-:Y:S01]  /*39e0*/  IMAD.U32 R74, R121, 0x10000, RZ ;  /* 0x00010000794a7824 */ /* 0x000fe200078e00ff */
[C---:B------:R-:W-:Y:S02]  /*39f0*/  SHF.L.U32 R14, R13.reuse, 0x10, RZ ;  /* 0x000000100d0e7819 */ /* 0x040fe400000006ff */
[----:B------:R-:W-:Y:S01]  /*3a00*/  LOP3.LUT R13, R13, 0xffff0000, RZ, 0xc0, !PT ;  /* 0xffff00000d0d7812 */ /* 0x000fe200078ec0ff */
[----:B------:R-:W-:Y:S01]  /*3a10*/  IMAD.U32 R70, R119, 0x10000, RZ ;  /* 0x0001000077467824 */ /* 0x000fe200078e00ff */
[----:B------:R-:W-:Y:S01]  /*3a20*/  LOP3.LUT R72, R120, 0xffff0000, RZ, 0xc0, !PT ;  /* 0xffff000078487812 */ /* 0x000fe200078ec0ff */
        /* <DEDUP_REMOVED lines=8> */
[----:B------:R-:W-:Y:S01]  /*3ab0*/  IMAD.U32 R120, R120, 0x10000, RZ ;  /* 0x0001000078787824 */ /* 0x000fe200078e00ff */
[----:B------:R-:W-:Y:S01]  /*3ac0*/  LOP3.LUT R119, R119, 0xffff0000, RZ, 0xc0, !PT ;  /* 0xffff000077777812 */ /* 0x000fe200078ec0ff */
[----:B------:R-:W-:-:S02]  /*3ad0*/  IMAD.U32 R118, R118, 0x10000, RZ ;  /* 0x0001000076767824 */ /* 0x000fc400078e00ff */
[C---:B------:R-:W-:Y:S01]  /*3ae0*/  FFMA.FTZ R75, R14.reuse, R67, -R75 ;  /* 0x000000430e4b7223 */ /* 0x040fe2000001084b */
        /* <DEDUP_REMOVED lines=18> */
.L_x_2916:
[----:B------:R-:W-:Y:S05]  /*3c10*/  BSYNC B3 ;  /* 0x0000000000037941 */ /* 0x000fea0003800000 */
.L_x_2915:
[----:B--2---:R0:W-:Y:S02]  /*3c20*/  ST.E.128 desc[UR42][R68.64], R12 ;  /* 0x0000000c44007985 */ /* 0x0041e4000c101d2a */
.L_x_2914:
[----:B------:R-:W-:Y:S05]  /*3c30*/  BSYNC B2 ;  /* 0x0000000000027941 */ /* 0x000fea0003800000 */
.L_x_2913:
        /* <DEDUP_REMOVED lines=53> */
.L_x_2918:
[----:B------:R-:W-:Y:S05]  /*3f90*/  BSYNC B2 ;  /* 0x0000000000027941 */ /* 0x000fea0003800000 */
.L_x_2917:
[----:B----4-:R0:W-:Y:S02]  /*3fa0*/  ST.E.128 desc[UR42][R64.64], R12 ;  /* 0x0000000c40007985 */ /* 0x0101e4000c101d2a */
.L_x_2912:
[----:B------:R-:W-:Y:S05]  /*3fb0*/  BSYNC B1 ;  /* 0x0000000000017941 */ /* 0x000fea0003800000 */
.L_x_2911:
[----:B------:R-:W-:-:S03]  /*3fc0*/  UMOV UR4, 0xffffffff ;  /* 0xffffffff00047882 */ /* 0x000fc60000000000 */
[----:B------:R-:W-:Y:S05]  /*3fd0*/  BRA.DIV UR4, `(.L_x_2919) ;  /* 0x000001ae04f07947 */ /* 0x000fea000b800000 */
[----:B------:R1:W1:Y:S04]  /*3fe0*/  SHFL.IDX PT, R63, R103, 0x2, 0x181f ;  /* 0x00581f00673f7f89 */ /* 0x00026800000e0000 */
[----:B0-----:R0:W0:Y:S02]  /*3ff0*/  SHFL.IDX PT, R65, R108, 0x2, 0x181f ;  /* 0x00581f006c417f89 */ /* 0x00102400000e0000 */
.L_x_3232:
        /* <DEDUP_REMOVED lines=31> */
[-C--:B------:R-:W-:Y:S01]  /*41f0*/  FMUL.FTZ R13, R13, R59.reuse ;  /* 0x0000003b0d0d7220 */ /* 0x080fe20000410000 */
[----:B------:R-:W-:Y:S01]  /*4200*/  LOP3.LUT R133, R133, 0xffff0000, RZ, 0xc0, !PT ;  /* 0xffff000085857812 */ /* 0x000fe200078ec0ff */
[----:B------:R-:W-:Y:S01]  /*4210*/  FMUL.FTZ R57, R57, R62 ;  /* 0x0000003e39397220 */ /* 0x000fe20000410000 */
[----:B------:R-:W-:Y:S01]  /*4220*/  SHF.L.U32 R130, R130, 0x10, RZ ;  /* 0x0000001082827819 */ /* 0x000fe200000006ff */
[----:B------:R-:W-:Y:S01]  /*4230*/  IMAD.U32 R132, R132, 0x10000, RZ ;  /* 0x0001000084847824 */ /* 0x000fe200078e00ff */
[----:B------:R-:W-:Y:S01]  /*4240*/  LOP3.LUT R131, R131, 0xffff0000, RZ, 0xc0, !PT ;  /* 0xffff000083837812 */ /* 0x000fe200078ec0ff */
[C---:B------:R-:W-:Y:S01]  /*4250*/  FFMA.FTZ R67, R14.reuse, R59, -R67 ;  /* 0x0000003b0e437223 */ /* 0x040fe20000010843 */
[----:B------:R-:W-:Y:S01]  /*4260*/  FFMA.FTZ R64, R14, R64, R13 ;  /* 0x000000400e407223 */ /* 0x000fe2000001000d */
[----:B------:R-:W-:Y:S01]  /*4270*/  FFMA.FTZ R69, R56, R62, -R69 ;  /* 0x0000003e38457223 */ /* 0x000fe20000010845 */
[----:B------:R-:W-:-:S02]  /*4280*/  IMAD.U32 R15, R15, 0x10000, RZ ;  /* 0x000100000f0f7824 */ /* 0x000fc400078e00ff */
        /* <DEDUP_REMOVED lines=15> */
.L_x_2925:
[----:B------:R-:W-:Y:S05]  /*4380*/  BSYNC B3 ;  /* 0x0000000000037941 */ /* 0x000fea0003800000 */
.L_x_2924:
[----:B--2---:R0:W-:Y:S02]  /*4390*/  ST.E.128 desc[UR42][R60.64], R12 ;  /* 0x0000000c3c007985 */ /* 0x0041e4000c101d2a */
.L_x_2923:
[----:B------:R-:W-:Y:S05]  /*43a0*/  BSYNC B2 ;  /* 0x0000000000027941 */ /* 0x000fea0003800000 */
.L_x_2922:
        /* <DEDUP_REMOVED lines=53> */
.L_x_2927:
[----:B------:R-:W-:Y:S05]  /*4700*/  BSYNC B2 ;  /* 0x0000000000027941 */ /* 0x000fea0003800000 */
.L_x_2926:
[----:B----4-:R0:W-:Y:S02]  /*4710*/  ST.E.128 desc[UR42][R56.64], R12 ;  /* 0x0000000c38007985 */ /* 0x0101e4000c101d2a */
.L_x_2921:
[----:B------:R-:W-:Y:S05]  /*4720*/  BSYNC B1 ;  /* 0x0000000000017941 */ /* 0x000fea0003800000 */
.L_x_2920:
[----:B------:R-:W-:-:S03]  /*4730*/  UMOV UR4, 0xffffffff ;  /* 0xffffffff00047882 */ /* 0x000fc60000000000 */
[----:B------:R-:W-:Y:S05]  /*4740*/  BRA.DIV UR4, `(.L_x_2928) ;  /* 0x000001aa04607947 */ /* 0x000fea000b800000 */
[----:B-1----:R-:W1:Y:S04]  /*4750*/  SHFL.IDX PT, R103, R103, 0x3, 0x181f ;  /* 0x00781f0067677f89 */ /* 0x002e6800000e0000 */
[----:B------:R0:W0:Y:S02]  /*4760*/  SHFL.IDX PT, R53, R108, 0x3, 0x181f ;  /* 0x00781f006c357f89 */ /* 0x00002400000e0000 */
.L_x_3236:
[----:B------:R-:W-:Y:S05]  /*4770*/  @P4 BRA `(.L_x_2929) ;  /* 0x0000003400e84947 */ /* 0x000fea0003800000 */
[----:B------:R-:W-:Y:S04]  /*4780*/  BSSY B1, `(.L_x_2930) ;  /* 0x0000038000017945 */ /* 0x000fe80003800000 */
[----:B------:R-:W-:Y:S05]  /*4790*/  @P1 BRA `(.L_x_2931) ;  /* 0x0000000000d81947 */ /* 0x000fea0003800000 */
[----:B0---4-:R0:W4:Y:S01]  /*47a0*/  LDS.128 R12, [R93+0x1b400] ;  /* 0x01b400005d0c7984 */ /* 0x0111220000000c00 */
[C---:B------:R-:W-:Y:S01]  /*47b0*/  LEA R54, P3, R16.reuse, R53, 0x1 ;  /* 0x0000003510367211 */ /* 0x040fe200078608ff */
[----:B------:R-:W-:Y:S03]  /*47c0*/  BSSY B2, `(.L_x_2932) ;  /* 0x0000032000027945 */ /* 0x000fe60003800000 */
[----:B-1----:R-:W-:Y:S02]  /*47d0*/  LEA.HI.X R55, R16, R103, R17, 0x1, P3 ;  /* 0x0000006710377211 */ /* 0x002fe400018f0c11 */
        /* <DEDUP_REMOVED lines=48> */
.L_x_2933:
[----:B------:R-:W-:Y:S05]  /*4ae0*/  BSYNC B2 ;  /* 0x0000000000027941 */ /* 0x000fea0003800000 */
.L_x_2932:
[----:B----4-:R0:W-:Y:S02]  /*4af0*/  ST.E.128 desc[UR42][R54.64], R12 ;  /* 0x0000000c36007985 */ /* 0x0101e4000c101d2a */
.L_x_2931:
[----:B------:R-:W-:Y:S05]  /*4b00*/  BSYNC B1 ;  /* 0x0000000000017941 */ /* 0x000fea0003800000 */
.L_x_2930:
        /* <DEDUP_REMOVED lines=30> */
[----:B------:R-:W-:Y:S01]  /*4cf0*/  FMUL.FTZ R13, R45, R52 ;  /* 0x000000342d0d7220 */ /* 0x000fe20000410000 */
[----:B------:R-:W-:Y:S01]  /*4d00*/  LOP3.LUT R109, R109, 0xffff0000, RZ, 0xc0, !PT ;  /* 0xffff00006d6d7812 */ /* 0x000fe200078ec0ff */
[-C--:B------:R-:W-:Y:S01]  /*4d10*/  FMUL.FTZ R45, R45, R50.reuse ;  /* 0x000000322d2d7220 */ /* 0x080fe20000410000 */
[----:B------:R-:W-:Y:S01]  /*4d20*/  LOP3.LUT R106, R106, 0xffff0000, RZ, 0xc0, !PT ;  /* 0xffff00006a6a7812 */ /* 0x000fe200078ec0ff */
[C---:B------:R-:W-:Y:S01]  /*4d30*/  FFMA.FTZ R53, R14.reuse, R47, -R53 ;  /* 0x0000002f0e357223 */ /* 0x040fe20000010835 */
[----:B------:R-:W-:Y:S01]  /*4d40*/  FFMA.FTZ R54, R14, R51, R54 ;  /* 0x000000330e367223 */ /* 0x000fe20000010036 */
[----:B------:R-:W-:Y:S01]  /*4d50*/  FFMA.FTZ R13, R44, R50, -R13 ;  /* 0x000000322c0d7223 */ /* 0x000fe2000001080d */
[----:B------:R-:W-:Y:S01]  /*4d60*/  FMUL.FTZ R14, R12, R107 ;  /* 0x0000006b0c0e7220 */ /* 0x000fe20000410000 */
[----:B------:R-:W-:-:S02]  /*4d70*/  IMAD.U32 R15, R15, 0x10000, RZ ;  /* 0x000100000f0f7824 */ /* 0x000fc400078e00ff */
[----:B------:R-:W-:Y:S01]  /*4d80*/  FFMA.FTZ R44, R44, R52, R45 ;  /* 0x000000342c2c7223 */ /* 0x000fe2000001002d */
[----:B------:R-:W-:Y:S01]  /*4d90*/  FMUL.FTZ R50, R46, R109 ;  /* 0x0000006d2e327220 */ /* 0x000fe20000410000 */
        /* <DEDUP_REMOVED lines=12> */
.L_x_2935:
[----:B------:R-:W-:Y:S05]  /*4e60*/  BSYNC B1 ;  /* 0x0000000000017941 */ /* 0x000fea0003800000 */
.L_x_2934:
[----:B----4-:R0:W-:Y:S01]  /*4e70*/  ST.E.128 desc[UR42][R48.64], R12 ;  /* 0x0000000c30007985 */ /* 0x0101e2000c101d2a */
[----:B------:R-:W-:Y:S05]  /*4e80*/  BRA `(.L_x_2929) ;  /* 0x0000003000247947 */ /* 0x000fea0003800000 */
.L_x_2889:
        /* <DEDUP_REMOVED lines=38> */
[----:B------:R0:W5:Y:S01]  /*50f0*/  @!P4 LDG.E.128 R52, desc[UR42][R60.64] ;  /* 0x0000002a3c34c981 */ /* 0x000162000c1e1d00 */
[----:B------:R-:W-:Y:S02]  /*5100*/  @!P4 LEA.HI.X R63, R44, R63, R45, 0x1, P6 ;  /* 0x0000003f2c3fc211 */ /* 0x000fe400030f0c2d */
[----:B------:R-:W-:-:S02]  /*5110*/  CS2R R44, SRZ ;  /* 0x00000000002c7805 */ /* 0x000fc4000001ff00 */
[----:B------:R-:W5:Y:S04]  /*5120*/  @!P5 LDG.E.128 R48, desc[UR42][R64.64] ;  /* 0x0000002a4030d981 */ /* 0x000f68000c1e1d00 */
[----:B------:R1:W5:Y:S01]  /*5130*/  @!P4 LDG.E.128 R56, desc[UR42][R62.64] ;  /* 0x0000002a3e38c981 */ /* 0x000362000c1e1d00 */
[C---:B--2---:R-:W-:Y:S02]  /*5140*/  @!P3 LEA R68, P4, R74.reuse, R68, 0x1 ;  /* 0x000000444a44b211 */ /* 0x044fe400078808ff */
[----:B0-----:R-:W-:Y:S01]  /*5150*/  CS2R R60, SRZ ;  /* 0x00000000003c7805 */ /* 0x001fe2000001ff00 */
[----:B------:R0:W5:Y:S01]  /*5160*/  @!P5 LDG.E.128 R44, desc[UR42][R66.64] ;  /* 0x0000002a422cd981 */ /* 0x000162000c1e1d00 */
[----:B------:R-:W-:Y:S02]  /*5170*/  @!P3 LEA.HI.X R69, R74, R69, R75, 0x1, P4 ;  /* 0x000000454a45b211 */ /* 0x000fe400020f0c4b */
[----:B---3--:R-:W-:-:S04]  /*5180*/  @!P3 LEA R70, P4, R72, R70, 0x1 ;  /* 0x000000464846b211 */ /* 0x008fc800078808ff */
[----:B------:R-:W-:Y:S02]  /*5190*/  @!P3 LEA.HI.X R71, R72, R71, R73, 0x1, P4 ;  /* 0x000000474847b211 */ /* 0x000fe400020f0c49 */
[----:B------:R-:W-:-:S04]  /*51a0*/  ISETP.GE.AND P4, PT, R217, R97, PT ;  /* 0x00000061d900720c */ /* 0x000fc80003f86270 */
[CC--:B------:R-:W-:Y:S02]  /*51b0*/  ISETP.GE.OR P4, PT, R16.reuse, R104.reuse, P4 ;  /* 0x000000681000720c */ /* 0x0c0fe40002786670 */
[----:B-1----:R-:W-:Y:S02]  /*51c0*/  CS2R R62, SRZ ;  /* 0x00000000003e7805 */ /* 0x002fe4000001ff00 */
[----:B0-----:R-:W-:Y:S02]  /*51d0*/  CS2R R66, SRZ ;  /* 0x0000000000427805 */ /* 0x001fe4000001ff00 */
[----:B------:R-:W-:Y:S01]  /*51e0*/  CS2R R64, SRZ ;  /* 0x0000000000407805 */ /* 0x000fe2000001ff00 */
[----:B------:R-:W-:Y:S01]  /*51f0*/  BSSY B1, `(.L_x_2936) ;  /* 0x000001d000017945 */ /* 0x000fe20003800000 */
[----:B------:R-:W-:Y:S02]  /*5200*/  CS2R R74, SRZ ;  /* 0x00000000004a7805 */ /* 0x000fe4000001ff00 */
[----:B------:R-:W-:Y:S01]  /*5210*/  CS2R R72, SRZ ;  /* 0x0000000000487805 */ /* 0x000fe2000001ff00 */
[----:B------:R0:W5:Y:S04]  /*5220*/  @!P3 LDG.E.128 R60, desc[UR42][R68.64] ;  /* 0x0000002a443cb981 */ /* 0x000168000c1e1d00 */
[----:B------:R1:W5:Y:S01]  /*5230*/  @!P3 LDG.E.128 R64, desc[UR42][R70.64] ;  /* 0x0000002a4640b981 */ /* 0x000362000c1e1d00 */
[----:B------:R-:W-:-:S02]  /*5240*/  ISETP.GE.AND P3, PT, R16, R104, PT ;  /* 0x000000681000720c */ /* 0x000fc40003f66270 */
        /* <DEDUP_REMOVED lines=23> */
.L_x_2937:
[----:B------:R-:W-:Y:S05]  /*53c0*/  BSYNC B1 ;  /* 0x0000000000017941 */ /* 0x000fea0003800000 */
.L_x_2936:
        /* <DEDUP_REMOVED lines=45> */
[----:B------:R-:W-:-:S02]  /*56a0*/  PLOP3.LUT P5, PT, PT, PT, UP0, 0x80, 0x0 ;  /* 0x000000000000781c */ /* 0x000fc40003faf008 */
        /* <DEDUP_REMOVED lines=22> */
.L_x_2938:
[----:B------:R-:W-:Y:S01]  /*5810*/  IMAD R91, R19, 0x8, R18 ;  /* 0x00000008135b7824 */ /* 0x000fe200078e0212 */
[----:B------:R-:W-:Y:S01]  /*5820*/  SHF.L.U32 R102, R189, 0x1f, RZ ;  /* 0x0000001fbd667819 */ /* 0x000fe200000006ff */
[----:B------:R-:W0:Y:S01]  /*5830*/  LDC R110, c[0x0][0x2f4] ;  /* 0x0000bd00ff6e7b82 */ /* 0x000e220000000800 */
[----:B------:R-:W-:Y:S02]  /*5840*/  BSSY B1, `(.L_x_2939) ;  /* 0x0000003000017945 */ /* 0x000fe40003800000 */
[----:B------:R-:W1:Y:S02]  /*5850*/  SYNCS.PHASECHK.TRANS64.TRYWAIT P4, [R91+URZ+0x28890], R102 ;  /* 0x028890665b0075a7 */ /* 0x000e64000808017f */
[----:B-1----:R-:W-:Y:S05]  /*5860*/  @!P4 BRA `(.L_x_2940) ;  /* 0x000001980064c947 */ /* 0x002fea0003800000 */
.L_x_3237:
[----:B------:R-:W-:Y:S05]  /*5870*/  BSYNC B1 ;  /* 0x0000000000017941 */ /* 0x000fea0003800000 */
.L_x_2939:
[----:B------:R-:W-:Y:S01]  /*5880*/  UMOV UR4, 0xffffffff ;  /* 0xffffffff00047882 */ /* 0x000fe20000000000 */
[----:B0-----:R-:W-:Y:S02]  /*5890*/  IMAD.IADD R112, R110, 0x1, -R37 ;  /* 0x000000016e707824 */ /* 0x001fe400078e0a25 */
[----:B------:R-:W-:Y:S05]  /*58a0*/  BRA.DIV UR4, `(.L_x_2941) ;  /* 0x0000019a04687947 */ /* 0x000fea000b800000 */
[----:B------:R0:W2:Y:S04]  /*58b0*/  SHFL.IDX PT, R107, R103, RZ, 0x181f ;  /* 0x00181fff676b7589 */ /* 0x0000a800000e0000 */
[----:B------:R0:W3:Y:S02]  /*58c0*/  SHFL.IDX PT, R106, R108, RZ, 0x181f ;  /* 0x00181fff6c6a7589 */ /* 0x0000e400000e0000 */
.L_x_3241:
        /* <DEDUP_REMOVED lines=20> */
[----:B------:R-:W-:Y:S01]  /*5a10*/  IMAD R15, R19, 0x4000, R12 ;  /* 0x00004000130f7824 */ /* 0x000fe200078e020c */
[----:B------:R-:W-:-:S03]  /*5a20*/  LEA R13, R13, R18, 0x1 ;  /* 0x000000120d0d7211 */ /* 0x000fc600078e08ff */
[----:B------:R-:W-:-:S03]  /*5a30*/  IMAD R76, R15, 0x2, R18 ;  /* 0x000000020f4c7824 */ /* 0x000fc600078e0212 */
[----:B------:R-:W2:Y:S04]  /*5a40*/  LDS.128 R12, [R13+0x18400] ;  /* 0x018400000d0c7984 */ /* 0x000ea80000000c00 */
[----:B------:R-:W3:Y:S01]  /*5a50*/  LDS.128 R76, [R76+0x18400] ;  /* 0x018400004c4c7984 */ /* 0x000ee20000000c00 */
[----:B------:R-:W-:Y:S05]  /*5a60*/  @P3 BRA `(.L_x_2945) ;  /* 0x0000000400743947 */ /* 0x000fea0003800000 */
[----:B------:R-:W-:Y:S01]  /*5a70*/  SHF.R.U32.HI R143, RZ, 0x10, R45 ;  /* 0x00000010ff8f7819 */ /* 0x000fe2000001162d */
[----:B---3--:R-:W-:Y:S01]  /*5a80*/  IMAD.U32 R142, R79, 0x10000, RZ ;  /* 0x000100004f8e7824 */ /* 0x008fe200078e00ff */
[----:B------:R-:W-:Y:S02]  /*5a90*/  SHF.R.U32.HI R144, RZ, 0x10, R49 ;  /* 0x00000010ff907819 */ /* 0x000fe40000011631 */
[----:B------:R-:W-:Y:S02]  /*5aa0*/  PRMT R140, R140, 0x5410, R143 ;  /* 0x000054108c8c7816 */ /* 0x000fe4000000008f */
[----:B------:R-:W-:Y:S02]  /*5ab0*/  PRMT R143, R141, 0x5410, R144 ;  /* 0x000054108d8f7816 */ /* 0x000fe40000000090 */
[----:B------:R-:W-:Y:S02]  /*5ac0*/  SHF.R.U32.HI R148, RZ, 0x10, R47 ;  /* 0x00000010ff947819 */ /* 0x000fe4000001162f */
[----:B------:R-:W-:Y:S01]  /*5ad0*/  SHF.R.U64 R150, R44, 0x10, R45 ;  /* 0x000000102c967819 */ /* 0x000fe2000000122d */
[----:B------:R-:W-:Y:S01]  /*5ae0*/  IMAD.U32 R45, R77, 0x10000, RZ ;  /* 0x000100004d2d7824 */ /* 0x000fe200078e00ff */
[----:B------:R-:W-:Y:S01]  /*5af0*/  SHF.R.U64 R147, R48, 0x10, R49 ;  /* 0x0000001030937819 */ /* 0x000fe20000001231 */
[----:B------:R-:W-:Y:S01]  /*5b00*/  IMAD.U32 R144, R143, 0x10000, RZ ;  /* 0x000100008f907824 */ /* 0x000fe200078e00ff */
[--C-:B------:R-:W-:Y:S01]  /*5b10*/  SHF.R.U64 R145, R50, 0x10, R51.reuse ;  /* 0x0000001032917819 */ /* 0x100fe20000001233 */
[----:B--2---:R-:W-:Y:S01]  /*5b20*/  IMAD.U32 R48, R13, 0x10000, RZ ;  /* 0x000100000d307824 */ /* 0x004fe200078e00ff */
[----:B------:R-:W-:Y:S01]  /*5b30*/  SHF.R.U32.HI R146, RZ, 0x10, R51 ;  /* 0x00000010ff927819 */ /* 0x000fe20000011633 */
[----:B------:R-:W-:Y:S01]  /*5b40*/  IMAD.U32 R51, R15, 0x10000, RZ ;  /* 0x000100000f337824 */ /* 0x000fe200078e00ff */
[----:B------:R-:W-:Y:S01]  /*5b50*/  PRMT R141, R137, 0x5410, R148 ;  /* 0x00005410898d7816 */ /* 0x000fe20000000094 */
[----:B------:R-:W-:Y:S01]  /*5b60*/  IMAD.U32 R137, R140, 0x10000, RZ ;  /* 0x000100008c897824 */ /* 0x000fe200078e00ff */
[----:B------:R-:W-:Y:S01]  /*5b70*/  PRMT R138, R138, 0x5410, R147 ;  /* 0x000054108a8a7816 */ /* 0x000fe20000000093 */
[----:B------:R-:W-:Y:S01]  /*5b80*/  FMUL.FTZ R147, R45, R144 ;  /* 0x000000902d937220 */ /* 0x000fe20000410000 */
[----:B------:R-:W-:Y:S01]  /*5b90*/  LOP3.LUT R77, R77, 0xffff0000, RZ, 0xc0, !PT ;  /* 0xffff00004d4d7812 */ /* 0x000fe200078ec0ff */
[----:B------:R-:W-:Y:S01]  /*5ba0*/  IMAD.U32 R44, R12, 0x10000, RZ ;  /* 0x000100000c2c7824 */ /* 0x000fe200078e00ff */
[----:B------:R-:W-:-:S02]  /*5bb0*/  PRMT R145, R136, 0x5410, R145 ;  /* 0x0000541088917816 */ /* 0x000fc40000000091 */
[----:B------:R-:W-:Y:S02]  /*5bc0*/  LOP3.LUT R143, R143, 0xffff0000, RZ, 0xc0, !PT ;  /* 0xffff00008f8f7812 */ /* 0x000fe400078ec0ff */
[----:B------:R-:W-:Y:S01]  /*5bd0*/  PRMT R136, R135, 0x5410, R146 ;  /* 0x0000541087887816 */ /* 0x000fe20000000092 */
[-C--:B------:R-:W-:Y:S01]  /*5be0*/  FMUL.FTZ R135, R45, R137.reuse ;  /* 0x000000892d877220 */ /* 0x080fe20000410000 */
[----:B------:R-:W-:Y:S01]  /*5bf0*/  LOP3.LUT R50, R13, 0xffff0000, RZ, 0xc0, !PT ;  /* 0xffff00000d327812 */ /* 0x000fe200078ec0ff */
[----:B------:R-:W-:Y:S01]  /*5c00*/  FFMA.FTZ R45, R48, R137, -R147 ;  /* 0x00000089302d7223 */ /* 0x000fe20000010893 */
[----:B------:R-:W-:Y:S01]  /*5c10*/  LOP3.LUT R140, R140, 0xffff0000, RZ, 0xc0, !PT ;  /* 0xffff00008c8c7812 */ /* 0x000fe200078ec0ff */
[----:B------:R-:W-:Y:S01]  /*5c20*/  FMUL.FTZ R147, R77, R143 ;  /* 0x0000008f4d937220 */ /* 0x000fe20000410000 */
[----:B------:R-:W-:Y:S02]  /*5c30*/  IMAD.U32 R137, R136, 0x10000, RZ ;  /* 0x0001000088897824 */ /* 0x000fe400078e00ff */
[----:B------:R-:W-:Y:S01]  /*5c40*/  FFMA.FTZ R48, R48, R144, R135 ;  /* 0x0000009030307223 */ /* 0x000fe20000010087 */
[----:B------:R-:W-:-:S02]  /*5c50*/  IMAD.U32 R135, R141, 0x10000, RZ ;  /* 0x000100008d877824 */ /* 0x000fc400078e00ff */
[-C--:B------:R-:W-:Y:S01]  /*5c60*/  FMUL.FTZ R77, R77, R140.reuse ;  /* 0x0000008c4d4d7220 */ /* 0x080fe20000410000 */
[----:B------:R-:W-:Y:S01]  /*5c70*/  FFMA.FTZ R144, R50, R140, -R147 ;  /* 0x0000008c32907223 */ /* 0x000fe20000010893 */
[----:B------:R-:W-:Y:S01]  /*5c80*/  LOP3.LUT R79, R79, 0xffff0000, RZ, 0xc0, !PT ;  /* 0xffff00004f4f7812 */ /* 0x000fe200078ec0ff */
[----:B------:R-:W-:Y:S01]  /*5c90*/  FMUL.FTZ R146, R142, R137 ;  /* 0x000000898e927220 */ /* 0x000fe20000410000 */
[----:B------:R-:W-:Y:S01]  /*5ca0*/  LOP3.LUT R140, R136, 0xffff0000, RZ, 0xc0, !PT ;  /* 0xffff0000888c7812 */ /* 0x000fe200078ec0ff */
[----:B------:R-:W-:Y:S01]  /*5cb0*/  FMUL.FTZ R142, R142, R135 ;  /* 0x000000878e8e7220 */ /* 0x000fe20000410000 */
[----:B------:R-:W-:Y:S01]  /*5cc0*/  PRMT R139, R139, 0x5410, R150 ;  /* 0x000054108b8b7816 */ /* 0x000fe20000000096 */
[----:B------:R-:W-:Y:S01]  /*5cd0*/  FFMA.FTZ R143, R50, R143, R77 ;  /* 0x0000008f328f7223 */ /* 0x000fe2000001004d */
[----:B------:R-:W-:Y:S01]  /*5ce0*/  SHF.R.U64 R46, R46, 0x10, R47 ;  /* 0x000000102e2e7819 */ /* 0x000fe2000000122f */
[C---:B------:R-:W-:Y:S01]  /*5cf0*/  IMAD.U32 R47, R76.reuse, 0x10000, RZ ;  /* 0x000100004c2f7824 */ /* 0x040fe200078e00ff */
[----:B------:R-:W-:Y:S01]  /*5d00*/  LOP3.LUT R49, R15, 0xffff0000, RZ, 0xc0, !PT ;  /* 0xffff00000f317812 */ /* 0x000fe200078ec0ff */
[----:B------:R-:W-:Y:S01]  /*5d10*/  FFMA.FTZ R146, R51, R135, -R146 ;  /* 0x0000008733927223 */ /* 0x000fe20000010892 */
[----:B------:R-:W-:Y:S01]  /*5d20*/  LOP3.LUT R136, R141, 0xffff0000, RZ, 0xc0, !PT ;  /* 0xffff00008d887812 */ /* 0x000fe200078ec0ff */
[----:B------:R-:W-:Y:S01]  /*5d30*/  FFMA.FTZ R142, R51, R137, R142 ;  /* 0x00000089338e7223 */ /* 0x000fe2000001008e */
[----:B------:R-:W-:Y:S01]  /*5d40*/  FMUL.FTZ R148, R79, R140 ;  /* 0x0000008c4f947220 */ /* 0x000fe20000410000 */
[----:B------:R-:W-:Y:S01]  /*5d50*/  LOP3.LUT R76, R76, 0xffff0000, RZ, 0xc0, !PT ;  /* 0xffff00004c4c7812 */ /* 0x000fe200078ec0ff */
[----:B------:R-:W-:Y:S01]  /*5d60*/  IMAD.U32 R50, R139, 0x10000, RZ ;  /* 0x000100008b327824 */ /* 0x000fe200078e00ff */
[C---:B------:R-:W-:Y:S01]  /*5d70*/  LOP3.LUT R77, R138.reuse, 0xffff0000, RZ, 0xc0, !PT ;  /* 0xffff00008a4d7812 */ /* 0x040fe200078ec0ff */
[----:B------:R-:W-:-:S02]  /*5d80*/  IMAD.U32 R51, R138, 0x10000, RZ ;  /* 0x000100008a337824 */ /* 0x000fc400078e00ff */
[-C--:B------:R-:W-:Y:S01]  /*5d90*/  FMUL.FTZ R150, R79, R136.reuse ;  /* 0x000000884f967220 */ /* 0x080fe20000410000 */
[----:B------:R-:W-:Y:S01]  /*5da0*/  FFMA.FTZ R135, R49, R136, -R148 ;  /* 0x0000008831877223 */ /* 0x000fe20000010894 */
[----:B------:R-:W-:Y:S01]  /*5db0*/  LOP3.LUT R12, R12, 0xffff0000, RZ, 0xc0, !PT ;  /* 0xffff00000c0c7812 */ /* 0x000fe200078ec0ff */
[----:B------:R-:W-:Y:S01]  /*5dc0*/  FMUL.FTZ R79, R47, R51 ;  /* 0x000000332f4f7220 */ /* 0x000fe20000410000 */
[----:B------:R-:W-:Y:S01]  /*5dd0*/  LOP3.LUT R139, R139, 0xffff0000, RZ, 0xc0, !PT ;  /* 0xffff00008b8b7812 */ /* 0x000fe200078ec0ff */
[----:B------:R-:W-:Y:S01]  /*5de0*/  FMUL.FTZ R136, R47, R50 ;  /* 0x000000322f887220 */ /* 0x000fe20000410000 */
        /* <DEDUP_REMOVED lines=10> */
[C---:B------:R-:W-:Y:S01]  /*5e90*/  IMAD.U32 R47, R145.reuse, 0x10000, RZ ;  /* 0x00010000912f7824 */ /* 0x040fe200078e00ff */
[----:B------:R-:W-:Y:S01]  /*5ea0*/  LOP3.LUT R78, R78, 0xffff0000, RZ, 0xc0, !PT ;  /* 0xffff00004e4e7812 */ /* 0x000fe200078ec0ff */
[----:B------:R-:W-:Y:S01]  /*5eb0*/  IMAD.U32 R44, R46, 0x10000, RZ ;  /* 0x000100002e2c7824 */ /* 0x000fe200078e00ff */
[----:B------:R-:W-:Y:S01]  /*5ec0*/  LOP3.LUT R145, R145, 0xffff0000, RZ, 0xc0, !PT ;  /* 0xffff000091917812 */ /* 0x000fe200078ec0ff */
[----:B------:R-:W-:Y:S01]  /*5ed0*/  FFMA.FTZ R49, R12, R77, R49 ;  /* 0x0000004d0c317223 */ /* 0x000fe20000010031 */
[----:B------:R-:W-:Y:S01]  /*5ee0*/  FMUL.FTZ R12, R14, R47 ;  /* 0x0000002f0e0c7220 */ /* 0x000fe20000410000 */
[----:B------:R-:W-:Y:S01]  /*5ef0*/  LOP3.LUT R46, R46, 0xffff0000, RZ, 0xc0, !PT ;  /* 0xffff00002e2e7812 */ /* 0x000fe200078ec0ff */
[-C--:B------:R-:W-:Y:S01]  /*5f00*/  FMUL.FTZ R14, R14, R44.reuse ;  /* 0x0000002c0e0e7220 */ /* 0x080fe20000410000 */
        /* <DEDUP_REMOVED lines=17> */
[----:B------:R-:W-:-:S02]  /*6020*/  IMAD.MOV.U32 R15, RZ, RZ, R135 ;  /* 0x000000ffff0f7224 */ /* 0x000fc400078e0087 */
[----:B------:R-:W-:-:S07]  /*6030*/  IMAD.MOV.U32 R79, RZ, RZ, R137 ;  /* 0x000000ffff4f7224 */ /* 0x000fce00078e0089 */
.L_x_2945:
[----:B------:R-:W-:Y:S05]  /*6040*/  BSYNC B2 ;  /* 0x0000000000027941 */ /* 0x000fea0003800000 */
.L_x_2944:
[----:B------:R-:W-:Y:S01]  /*6050*/  ISETP.GE.AND P4, PT, R11, R110, PT ;  /* 0x0000006e0b00720c */ /* 0x000fe20003f86270 */
[----:B--2---:R4:W-:-:S12]  /*6060*/  ST.E.128 desc[UR42][R104.64], R12 ;  /* 0x0000000c68007985 */ /* 0x0049d8000c101d2a */
[----:B------:R-:W-:-:S05]  /*6070*/  @!P4 IMAD.WIDE R106, R11, 0x2, R106 ;  /* 0x000000020b6ac825 */ /* 0x000fca00078e026a */
[----:B---3--:R4:W-:Y:S02]  /*6080*/  @!P4 ST.E.128 desc[UR42][R106.64], R76 ;  /* 0x0000004c6a00c985 */ /* 0x0089e4000c101d2a */
.L_x_2943:
[----:B------:R-:W-:Y:S05]  /*6090*/  BSYNC B1 ;  /* 0x0000000000017941 */ /* 0x000fea0003800000 */
.L_x_2942:
[----:B------:R-:W-:-:S03]  /*60a0*/  UMOV UR4, 0xffffffff ;  /* 0xffffffff00047882 */ /* 0x000fc60000000000 */
[----:B------:R-:W-:Y:S05]  /*60b0*/  BRA.DIV UR4, `(.L_x_2946) ;  /* 0x0000019204b07947 */ /* 0x000fea000b800000 */
[----:B------:R0:W0:Y:S04]  /*60c0*/  SHFL.IDX PT, R51, R103, 0x1, 0x181f ;  /* 0x00381f0067337f89 */ /* 0x00002800000e0000 */
[----:B------:R0:W0:Y:S02]  /*60d0*/  SHFL.IDX PT, R50, R108, 0x1, 0x181f ;  /* 0x00381f006c327f89 */ /* 0x00002400000e0000 */
.L_x_3245:
[----:B------:R-:W-:Y:S01]  /*60e0*/  ISETP.GE.OR P4, PT, R219, R97, P1 ;  /* 0x00000061db00720c */ /* 0x000fe20000f86670 */
[----:B------:R-:W-:-:S12]  /*60f0*/  BSSY B1, `(.L_x_2947) ;  /* 0x0000078000017945 */ /* 0x000fd80003800000 */
[----:B------:R-:W-:Y:S05]  /*6100*/  @P4 BRA `(.L_x_2948) ;  /* 0x0000000400d84947 */ /* 0x000fea0003800000 */
[----:B------:R-:W-:Y:S01]  /*6110*/  SEL R11, R37, R112, !P0 ;  /* 0x00000070250b7207 */ /* 0x000fe20004000000 */
[----:B------:R-:W-:Y:S01]  /*6120*/  BSSY B2, `(.L_x_2949) ;  /* 0x0000070000027945 */ /* 0x000fe20003800000 */
[C---:B0-----:R-:W-:Y:S02]  /*6130*/  LEA R48, P4, R41.reuse, R50, 0x1 ;  /* 0x0000003229307211 */ /* 0x041fe400078808ff */
[----:B----4-:R-:W-:Y:S02]  /*6140*/  SHF.R.S32.HI R12, RZ, 0x1f, R11 ;  /* 0x0000001fff0c7819 */ /* 0x010fe4000001140b */
        /* <DEDUP_REMOVED lines=10> */
[----:B------:R-:W-:Y:S02]  /*61f0*/  IADD3 R12, R12, R13, R199 ;  /* 0x0000000d0c0c7210 */ /* 0x000fe40007ffe0c7 */
[----:B------:R-:W-:-:S03]  /*6200*/  LEA R13, R19, R3, 0xe ;  /* 0x00000003130d7211 */ /* 0x000fc600078e70ff */
[----:B------:R-:W-:Y:S02]  /*6210*/  IMAD R15, R19, 0x4000, R12 ;  /* 0x00004000130f7824 */ /* 0x000fe400078e020c */
[--C-:B------:R-:W-:Y:S02]  /*6220*/  IMAD R13, R13, 0x2, R18.reuse ;  /* 0x000000020d0d7824 */ /* 0x100fe400078e0212 */
[----:B------:R-:W-:-:S04]  /*6230*/  IMAD R44, R15, 0x2, R18 ;  /* 0x000000020f2c7824 */ /* 0x000fc800078e0212 */
[----:B------:R-:W0:Y:S04]  /*6240*/  LDS.128 R12, [R13+0x18400] ;  /* 0x018400000d0c7984 */ /* 0x000e280000000c00 */
[----:B------:R-:W4:Y:S01]  /*6250*/  LDS.128 R44, [R44+0x18400] ;  /* 0x018400002c2c7984 */ /* 0x000f220000000c00 */
[----:B------:R-:W-:Y:S05]  /*6260*/  @P3 BRA `(.L_x_2950) ;  /* 0x00000004006c3947 */ /* 0x000fea0003800000 */
[----:B------:R-:W-:Y:S02]  /*6270*/  SHF.R.U32.HI R79, RZ, 0x10, R57 ;  /* 0x00000010ff4f7819 */ /* 0x000fe40000011639 */
[----:B--2---:R-:W-:Y:S02]  /*6280*/  SHF.R.U32.HI R107, RZ, 0x10, R53 ;  /* 0x00000010ff6b7819 */ /* 0x004fe40000011635 */
[----:B------:R-:W-:Y:S02]  /*6290*/  SHF.R.U64 R78, R54, 0x10, R55 ;  /* 0x00000010364e7819 */ /* 0x000fe40000001237 */
[----:B------:R-:W-:Y:S02]  /*62a0*/  PRMT R134, R134, 0x5410, R79 ;  /* 0x0000541086867816 */ /* 0x000fe4000000004f */
[----:B------:R-:W-:Y:S01]  /*62b0*/  SHF.R.U64 R76, R56, 0x10, R57 ;  /* 0x00000010384c7819 */ /* 0x000fe20000001239 */
[----:B----4-:R-:W-:Y:S01]  /*62c0*/  IMAD.U32 R57, R45, 0x10000, RZ ;  /* 0x000100002d397824 */ /* 0x010fe200078e00ff */
[----:B------:R-:W-:-:S02]  /*62d0*/  PRMT R130, R130, 0x5410, R107 ;  /* 0x0000541082827816 */ /* 0x000fc4000000006b */
[--C-:B------:R-:W-:Y:S02]  /*62e0*/  SHF.R.U32.HI R77, RZ, 0x10, R59.reuse ;  /* 0x00000010ff4d7819 */ /* 0x100fe4000001163b */
[----:B------:R-:W-:Y:S01]  /*62f0*/  SHF.R.U64 R104, R58, 0x10, R59 ;  /* 0x000000103a687819 */ /* 0x000fe2000000123b */
[----:B------:R-:W-:Y:S01]  /*6300*/  IMAD.U32 R59, R47, 0x10000, RZ ;  /* 0x000100002f3b7824 */ /* 0x000fe200078e00ff */
[----:B------:R-:W-:Y:S01]  /*6310*/  PRMT R127, R127, 0x5410, R78 ;  /* 0x000054107f7f7816 */ /* 0x000fe2000000004e */
[----:B------:R-:W-:Y:S01]  /*6320*/  IMAD.U32 R78, R134, 0x10000, RZ ;  /* 0x00010000864e7824 */ /* 0x000fe200078e00ff */
[----:B---3--:R-:W-:Y:S01]  /*6330*/  SHF.R.U64 R106, R52, 0x10, R53 ;  /* 0x00000010346a7819 */ /* 0x008fe20000001235 */
[----:B0-----:R-:W-:Y:S01]  /*6340*/  IMAD.U32 R53, R13, 0x10000, RZ ;  /* 0x000100000d357824 */ /* 0x001fe200078e00ff */
[----:B------:R-:W-:Y:S01]  /*6350*/  PRMT R133, R133, 0x5410, R76 ;  /* 0x0000541085857816 */ /* 0x000fe2000000004c */
[----:B------:R-:W-:Y:S01]  /*6360*/  IMAD.U32 R76, R130, 0x10000, RZ ;  /* 0x00010000824c7824 */ /* 0x000fe200078e00ff */
[----:B------:R-:W-:Y:S01]  /*6370*/  PRMT R132, R132, 0x5410, R77 ;  /* 0x0000541084847816 */ /* 0x000fe2000000004d */
[----:B------:R-:W-:Y:S01]  /*6380*/  IMAD.U32 R52, R12, 0x10000, RZ ;  /* 0x000100000c347824 */ /* 0x000fe200078e00ff */
[----:B------:R-:W-:-:S02]  /*6390*/  LOP3.LUT R58, R45, 0xffff0000, RZ, 0xc0, !PT ;  /* 0xffff00002d3a7812 */ /* 0x000fc400078ec0ff */
[----:B------:R-:W-:Y:S01]  /*63a0*/  PRMT R131, R131, 0x5410, R104 ;  /* 0x0000541083837816 */ /* 0x000fe20000000068 */
[----:B------:R-:W-:Y:S01]  /*63b0*/  FMUL.FTZ R104, R57, R78 ;  /* 0x0000004e39687220 */ /* 0x000fe20000410000 */
[----:B------:R-:W-:Y:S02]  /*63c0*/  LOP3.LUT R77, R134, 0xffff0000, RZ, 0xc0, !PT ;  /* 0xffff0000864d7812 */ /* 0x000fe400078ec0ff */
[----:B------:R-:W-:Y:S01]  /*63d0*/  SHF.R.U32.HI R105, RZ, 0x10, R55 ;  /* 0x00000010ff697819 */ /* 0x000fe20000011637 */
[-C--:B------:R-:W-:Y:S01]  /*63e0*/  FFMA.FTZ R104, R53, R76.reuse, -R104 ;  /* 0x0000004c35687223 */ /* 0x080fe20000010868 */
[----:B------:R-:W-:Y:S01]  /*63f0*/  PRMT R129, R129, 0x5410, R106 ;  /* 0x0000541081817816 */ /* 0x000fe2000000006a */
[----:B------:R-:W-:Y:S01]  /*6400*/  FMUL.FTZ R106, R57, R76 ;  /* 0x0000004c396a7220 */ /* 0x000fe20000410000 */
[----:B------:R-:W-:Y:S01]  /*6410*/  LOP3.LUT R54, R13, 0xffff0000, RZ, 0xc0, !PT ;  /* 0xffff00000d367812 */ /* 0x000fe200078ec0ff */
[----:B------:R-:W-:Y:S01]  /*6420*/  FMUL.FTZ R79, R58, R77 ;  /* 0x0000004d3a4f7220 */ /* 0x000fe20000410000 */
[----:B------:R-:W-:Y:S01]  /*6430*/  LOP3.LUT R57, R130, 0xffff0000, RZ, 0xc0, !PT ;  /* 0xffff000082397812 */ /* 0x000fe200078ec0ff */
[----:B------:R-:W-:Y:S01]  /*6440*/  IMAD.U32 R76, R132, 0x10000, RZ ;  /* 0x00010000844c7824 */ /* 0x000fe200078e00ff */
[----:B------:R-:W-:Y:S01]  /*6450*/  PRMT R128, R128, 0x5410, R105 ;  /* 0x0000541080807816 */ /* 0x000fe20000000069 */
[C---:B------:R-:W-:Y:S01]  /*6460*/  IMAD.U32 R55, R44.reuse, 0x10000, RZ ;  /* 0x000100002c377824 */ /* 0x040fe200078e00ff */
[----:B------:R-:W-:Y:S01]  /*6470*/  LOP3.LUT R56, R44, 0xffff0000, RZ, 0xc0, !PT ;  /* 0xffff00002c387812 */ /* 0x000fe200078ec0ff */
[----:B------:R-:W-:Y:S01]  /*6480*/  FFMA.FTZ R106, R53, R78, R106 ;  /* 0x0000004e356a7223 */ /* 0x000fe2000001006a */
[-C--:B------:R-:W-:Y:S01]  /*6490*/  FMUL.FTZ R105, R58, R57.reuse ;  /* 0x000000393a697220 */ /* 0x080fe20000410000 */
[----:B------:R-:W-:Y:S01]  /*64a0*/  FFMA.FTZ R79, R54, R57, -R79 ;  /* 0x00000039364f7223 */ /* 0x000fe2000001084f */
[----:B------:R-:W-:-:S02]  /*64b0*/  IMAD.U32 R44, R15, 0x10000, RZ ;  /* 0x000100000f2c7824 */ /* 0x000fc400078e00ff */
[-C--:B------:R-:W-:Y:S01]  /*64c0*/  FMUL.FTZ R57, R59, R76.reuse ;  /* 0x0000004c3b397220 */ /* 0x080fe20000410000 */
[----:B------:R-:W-:Y:S01]  /*64d0*/  IMAD.U32 R53, R128, 0x10000, RZ ;  /* 0x0001000080357824 */ /* 0x000fe200078e00ff */
[----:B------:R-:W-:Y:S01]  /*64e0*/  LOP3.LUT R47, R47, 0xffff0000, RZ, 0xc0, !PT ;  /* 0xffff00002f2f7812 */ /* 0x000fe200078ec0ff */
[----:B------:R-:W-:Y:S01]  /*64f0*/  FFMA.FTZ R105, R54, R77, R105 ;  /* 0x0000004d36697223 */ /* 0x000fe20000010069 */
[----:B------:R-:W-:Y:S01]  /*6500*/  LOP3.LUT R132, R132, 0xffff0000, RZ, 0xc0, !PT ;  /* 0xffff000084847812 */ /* 0x000fe200078ec0ff */
[-C--:B------:R-:W-:Y:S01]  /*6510*/  FMUL.FTZ R59, R59, R53.reuse ;  /* 0x000000353b3b7220 */ /* 0x080fe20000410000 */
[----:B------:R-:W-:Y:S01]  /*6520*/  LOP3.LUT R128, R128, 0xffff0000, RZ, 0xc0, !PT ;  /* 0xffff000080807812 */ /* 0x000fe200078ec0ff */
[C---:B------:R-:W-:Y:S01]  /*6530*/  FFMA.FTZ R57, R44.reuse, R53, -R57 ;  /* 0x000000352c397223 */ /* 0x040fe20000010839 */
[----:B------:R-:W-:Y:S01]  /*6540*/  IMAD.U32 R53, R133, 0x10000, RZ ;  /* 0x0001000085357824 */ /* 0x000fe200078e00ff */
[----:B------:R-:W-:Y:S01]  /*6550*/  LOP3.LUT R45, R15, 0xffff0000, RZ, 0xc0, !PT ;  /* 0xffff00000f2d7812 */ /* 0x000fe200078ec0ff */
[----:B------:R-:W-:Y:S01]  /*6560*/  FFMA.FTZ R59, R44, R76, R59 ;  /* 0x0000004c2c3b7223 */ /* 0x000fe2000001003b */
[C---:B------:R-:W-:Y:S01]  /*6570*/  FMUL.FTZ R54, R47.reuse, R132 ;  /* 0x000000842f367220 */ /* 0x040fe20000410000 */
[----:B------:R-:W-:Y:S01]  /*6580*/  FMUL.FTZ R58, R47, R128 ;  /* 0x000000802f3a7220 */ /* 0x000fe20000410000 */
[----:B------:R-:W-:-:S02]  /*6590*/  IMAD.U32 R44, R129, 0x10000, RZ ;  /* 0x00010000812c7824 */ /* 0x000fc400078e00ff */
[----:B------:R-:W-:Y:S01]  /*65a0*/  FMUL.FTZ R47, R55, R53 ;  /* 0x00000035372f7220 */ /* 0x000fe20000410000 */
[----:B------:R-:W-:Y:S01]  /*65b0*/  LOP3.LUT R133, R133, 0xffff0000, RZ, 0xc0, !PT ;  /* 0xffff000085857812 */ /* 0x000fe200078ec0ff */
[C---:B------:R-:W-:Y:S01]  /*65c0*/  FFMA.FTZ R128, R45.reuse, R128, -R54 ;  /* 0x000000802d807223 */ /* 0x040fe20000010836 */
[----:B------:R-:W-:Y:S01]  /*65d0*/  FFMA.FTZ R132, R45, R132, R58 ;  /* 0x000000842d847223 */ /* 0x000fe2000001003a */
[----:B------:R-:W-:Y:S02]  /*65e0*/  IMAD.U32 R15, R46, 0x10000, RZ ;  /* 0x000100002e0f7824 */ /* 0x000fe400078e00ff */
[-C--:B------:R-:W-:Y:S01]  /*65f0*/  FMUL.FTZ R54, R55, R44.reuse ;  /* 0x0000002c37367220 */ /* 0x080fe20000410000 */
[----:B------:R-:W-:Y:S01]  /*6600*/  FFMA.FTZ R47, R52, R44, -R47 ;  /* 0x0000002c342f7223 */ /* 0x000fe2000001082f */
        /* <DEDUP_REMOVED lines=12> */
[-C--:B------:R-:W-:Y:S01]  /*66d0*/  FMUL.FTZ R52, R15, R44.reuse ;  /* 0x0000002c0f347220 */ /* 0x080fe20000410000 */
[-C--:B------:R-:W-:Y:S01]  /*66e0*/  FMUL.FTZ R56, R56, R129.reuse ;  /* 0x0000008138387220 */ /* 0x080fe20000410000 */
[C---:B------:R-:W-:Y:S01]  /*66f0*/  FFMA.FTZ R58, R13.reuse, R129, -R58 ;  /* 0x000000810d3a7223 */ /* 0x040fe2000001083a */
[C---:B------:R-:W-:Y:S01]  /*6700*/  FMUL.FTZ R15, R46.reuse, R131 ;  /* 0x000000832e0f7220 */ /* 0x040fe20000410000 */
        /* <DEDUP_REMOVED lines=17> */
.L_x_2950:
[----:B------:R-:W-:Y:S05]  /*6820*/  BSYNC B2 ;  /* 0x0000000000027941 */ /* 0x000fea0003800000 */
.L_x_2949:
[----:B------:R-:W-:Y:S01]  /*6830*/  ISETP.GE.AND P4, PT, R11, R110, PT ;  /* 0x0000006e0b00720c */ /* 0x000fe20003f86270 */
[----:B0-----:R0:W-:-:S12]  /*6840*/  ST.E.128 desc[UR42][R48.64], R12 ;  /* 0x0000000c30007985 */ /* 0x0011d8000c101d2a */
[----:B------:R-:W-:-:S05]  /*6850*/  @!P4 IMAD.WIDE R50, R11, 0x2, R50 ;  /* 0x000000020b32c825 */ /* 0x000fca00078e0232 */
[----:B----4-:R0:W-:Y:S02]  /*6860*/  @!P4 ST.E.128 desc[UR42][R50.64], R44 ;  /* 0x0000002c3200c985 */ /* 0x0101e4000c101d2a */
.L_x_2948:
[----:B------:R-:W-:Y:S05]  /*6870*/  BSYNC B1 ;  /* 0x0000000000017941 */ /* 0x000fea0003800000 */
.L_x_2947:
[----:B------:R-:W-:-:S03]  /*6880*/  UMOV UR4, 0xffffffff ;  /* 0xffffffff00047882 */ /* 0x000fc60000000000 */
[----:B------:R-:W-:Y:S05]  /*6890*/  BRA.DIV UR4, `(.L_x_2951) ;  /* 0x0000018e04047947 */ /* 0x000fea000b800000 */
[----:B0-----:R0:W0:Y:S04]  /*68a0*/  SHFL.IDX PT, R51, R103, 0x2, 0x181f ;  /* 0x00581f0067337f89 */ /* 0x00102800000e0000 */
[----:B------:R0:W0:Y:S02]  /*68b0*/  SHFL.IDX PT, R50, R108, 0x2, 0x181f ;  /* 0x00581f006c327f89 */ /* 0x00002400000e0000 */
.L_x_3249:
        /* <DEDUP_REMOVED lines=25> */
[----:B------:R-:W-:Y:S01]  /*6a50*/  SHF.R.U64 R76, R62, 0x10, R63 ;  /* 0x000000103e4c7819 */ /* 0x000fe2000000123f */
[----:B----4-:R-:W-:Y:S01]  /*6a60*/  IMAD.U32 R56, R45, 0x10000, RZ ;  /* 0x000100002d387824 */ /* 0x010fe200078e00ff */
[--C-:B------:R-:W-:Y:S01]  /*6a70*/  SHF.R.U64 R62, R64, 0x10, R65.reuse ;  /* 0x00000010403e7819 */ /* 0x100fe20000001241 */
[----:B0-----:R-:W-:Y:S01]  /*6a80*/  IMAD.U32 R52, R13, 0x10000, RZ ;  /* 0x000100000d347824 */ /* 0x001fe200078e00ff */
        /* <DEDUP_REMOVED lines=88> */
.L_x_2955:
[----:B------:R-:W-:Y:S05]  /*7010*/  BSYNC B2 ;  /* 0x0000000000027941 */ /* 0x000fea0003800000 */
.L_x_2954:
[----:B------:R-:W-:Y:S01]  /*7020*/  ISETP.GE.AND P4, PT, R11, R110, PT ;  /* 0x0000006e0b00720c */ /* 0x000fe20003f86270 */
[----:B0-----:R0:W-:-:S12]  /*7030*/  ST.E.128 desc[UR42][R48.64], R12 ;  /* 0x0000000c30007985 */ /* 0x0011d8000c101d2a */
[----:B------:R-:W-:-:S05]  /*7040*/  @!P4 IMAD.WIDE R50, R11, 0x2, R50 ;  /* 0x000000020b32c825 */ /* 0x000fca00078e0232 */
[----:B----4-:R0:W-:Y:S02]  /*7050*/  @!P4 ST.E.128 desc[UR42][R50.64], R44 ;  /* 0x0000002c3200c985 */ /* 0x0101e4000c101d2a */
.L_x_2953:
[----:B------:R-:W-:Y:S05]  /*7060*/  BSYNC B1 ;  /* 0x0000000000017941 */ /* 0x000fea0003800000 */
.L_x_2952:
[----:B------:R-:W-:-:S03]  /*7070*/  UMOV UR4, 0xffffffff ;  /* 0xffffffff00047882 */ /* 0x000fc60000000000 */
[----:B------:R-:W-:Y:S05]  /*7080*/  BRA.DIV UR4, `(.L_x_2956) ;  /* 0x0000018604547947 */ /* 0x000fea000b800000 */
[----:B0-----:R-:W0:Y:S04]  /*7090*/  SHFL.IDX PT, R103, R103, 0x3, 0x181f ;  /* 0x00781f0067677f89 */ /* 0x001e2800000e0000 */
[----:B------:R-:W0:Y:S02]  /*70a0*/  SHFL.IDX PT, R108, R108, 0x3, 0x181f ;  /* 0x00781f006c6c7f89 */ /* 0x000e2400000e0000 */
.L_x_3253:
        /* <DEDUP_REMOVED lines=8> */
[----:B----4-:R-:W-:-:S04]  /*7130*/  LEA.HI.SX32 R12, R11, R80, 0x1c ;  /* 0x000000500b0c7211 */ /* 0x010fc800078fe2ff */
[----:B------:R-:W-:Y:S01]  /*7140*/  SHF.R.S32.HI R13, RZ, 0x1f, R12 ;  /* 0x0000001fff0d7819 */ /* 0x000fe2000001140c */
[----:B------:R-:W-:-:S03]  /*7150*/  IMAD.SHL.U32 R11, R12, 0x8, RZ ;  /* 0x000000080c0b7824 */ /* 0x000fc600078e00ff */
[----:B------:R-:W-:Y:S02]  /*7160*/  LEA.HI R13, R13, R12, RZ, 0x3 ;  /* 0x0000000c0d0d7211 */ /* 0x000fe400078f18ff */
[----:B------:R-:W-:Y:S02]  /*7170*/  LOP3.LUT R12, R194, 0x38, R11, 0xf8, !PT ;  /* 0x00000038c20c7812 */ /* 0x000fe400078ef80b */
[----:B------:R-:W-:Y:S02]  /*7180*/  SHF.L.U32 R13, R13, 0xa, RZ ;  /* 0x0000000a0d0d7819 */ /* 0x000fe400000006ff */
[----:B------:R-:W-:Y:S02]  /*7190*/  LOP3.LUT R12, R12, R225, RZ, 0x3c, !PT ;  /* 0x000000e10c0c7212 */ /* 0x000fe400078e3cff */
        /* <DEDUP_REMOVED lines=101> */
.L_x_2958:
[----:B------:R-:W-:Y:S05]  /*77f0*/  BSYNC B1 ;  /* 0x0000000000017941 */ /* 0x000fea0003800000 */
.L_x_2957:
[----:B0-----:R0:W-:Y:S01]  /*7800*/  ST.E.128 desc[UR42][R48.64], R12 ;  /* 0x0000000c30007985 */ /* 0x0011e2000c101d2a */
[----:B------:R-:W-:Y:S02]  /*7810*/  ISETP.GE.AND P3, PT, R11, R110, PT ;  /* 0x0000006e0b00720c */ /* 0x000fe40003f66270 */
[----:B------:R-:W-:-:S11]  /*7820*/  MOV R109, R103 ;  /* 0x00000067006d7202 */ /* 0x000fd60000000f00 */
[----:B------:R-:W-:Y:S05]  /*7830*/  @P3 BRA `(.L_x_2929) ;  /* 0x0000000400b83947 */ /* 0x000fea0003800000 */
[----:B0-----:R-:W-:-:S05]  /*7840*/  IMAD.WIDE R12, R11, 0x2, R108 ;  /* 0x000000020b0c7825 */ /* 0x001fca00078e026c */
[----:B----4-:R0:W-:Y:S01]  /*7850*/  ST.E.128 desc[UR42][R12.64], R44 ;  /* 0x0000002c0c007985 */ /* 0x0101e2000c101d2a */
[----:B------:R-:W-:Y:S05]  /*7860*/  BRA `(.L_x_2929) ;  /* 0x0000000400ac7947 */ /* 0x000fea0003800000 */
.L_x_2888:
[----:B------:R-:W-:-:S06]  /*7870*/  UISETP.NE.AND UP0, UPT, UR39, 0x3, UPT ;  /* 0x000000032700788c */ /* 0x000fcc000bf05270 */
[----:B------:R-:W-:-:S13]  /*7880*/  PLOP3.LUT P5, PT, PT, PT, UP0, 0x80, 0x0 ;  /* 0x000000000000781c */ /* 0x000fda0003faf008 */
[----:B------:R-:W-:Y:S05]  /*7890*/  @!P5 BRA `(.L_x_2959) ;  /* 0x000000000004d947 */ /* 0x000fea0003800000 */
[----:B------:R-:W-:Y:S01]  /*78a0*/  BPT.TRAP 0x1 ;  /* 0x000000040000795c */ /* 0x000fe20000300000 */
.L_x_2959:
[----:B------:R-:W-:Y:S01]  /*78b0*/  IMAD R91, R19, 0x8, R18 ;  /* 0x00000008135b7824 */ /* 0x000fe200078e0212 */
[----:B------:R-:W-:Y:S01]  /*78c0*/  SHF.L.U32 R102, R189, 0x1f, RZ ;  /* 0x0000001fbd667819 */ /* 0x000fe200000006ff */
[----:B------:R-:W-:Y:S01]  /*78d0*/  BSSY B1, `(.L_x_2960) ;  /* 0x0000004000017945 */ /* 0x000fe20003800000 */
[----:B------:R-:W-:Y:S02]  /*78e0*/  SHF.R.S32.HI R99, RZ, 0x1f, R100 ;  /* 0x0000001fff637819 */ /* 0x000fe40000011464 */
[----:B------:R-:W0:Y:S02]  /*78f0*/  SYNCS.PHASECHK.TRANS64.TRYWAIT P3, [R91+URZ+0x28890], R102 ;  /* 0x028890665b0075a7 */ /* 0x000e24000806017f */
[----:B0-----:R-:W-:Y:S05]  /*7900*/  @!P3 BRA `(.L_x_2961) ;  /* 0x0000017c0080b947 */ /* 0x001fea0003800000 */
.L_x_3254:
[----:B------:R-:W-:Y:S05]  /*7910*/  BSYNC B1 ;  /* 0x0000000000017941 */ /* 0x000fea0003800000 */
.L_x_2960:
        /* <DEDUP_REMOVED lines=27> */
.L_x_3258:
        /* <DEDUP_REMOVED lines=13> */
.L_x_2964:
[----:B------:R-:W-:Y:S05]  /*7ba0*/  BSYNC B1 ;  /* 0x0000000000017941 */ /* 0x000fea0003800000 */
.L_x_2963:
[----:B------:R-:W-:-:S03]  /*7bb0*/  UMOV UR4, 0xffffffff ;  /* 0xffffffff00047882 */ /* 0x000fc60000000000 */
[----:B------:R-:W-:Y:S05]  /*7bc0*/  BRA.DIV UR4, `(.L_x_2965) ;  /* 0x0000017e042c7947 */ /* 0x000fea000b800000 */
[----:B--2---:R2:W0:Y:S04]  /*7bd0*/  SHFL.IDX PT, R45, R46, 0x1, 0x181f ;  /* 0x00381f002e2d7f89 */ /* 0x00442800000e0000 */
[----:B---34-:R2:W3:Y:S02]  /*7be0*/  SHFL.IDX PT, R14, R44, 0x1, 0x181f ;  /* 0x00381f002c0e7f89 */ /* 0x0184e400000e0000 */
.L_x_3262:
        /* <DEDUP_REMOVED lines=14> */
.L_x_2967:
[----:B------:R-:W-:Y:S05]  /*7cd0*/  BSYNC B1 ;  /* 0x0000000000017941 */ /* 0x000fea0003800000 */
.L_x_2966:
[----:B------:R-:W-:-:S03]  /*7ce0*/  UMOV UR4, 0xffffffff ;  /* 0xffffffff00047882 */ /* 0x000fc60000000000 */
[----:B------:R-:W-:Y:S05]  /*7cf0*/  BRA.DIV UR4, `(.L_x_2968) ;  /* 0x0000017e04287947 */ /* 0x000fea000b800000 */
[----:B0-----:R0:W0:Y:S04]  /*7d00*/  SHFL.IDX PT, R45, R46, 0x2, 0x181f ;  /* 0x00581f002e2d7f89 */ /* 0x00102800000e0000 */
[----:B---34-:R3:W4:Y:S02]  /*7d10*/  SHFL.IDX PT, R14, R44, 0x2, 0x181f ;  /* 0x00581f002c0e7f89 */ /* 0x01872400000e0000 */
.L_x_3266:
        /* <DEDUP_REMOVED lines=14> */
.L_x_2970:
[----:B------:R-:W-:Y:S05]  /*7e00*/  BSYNC B1 ;  /* 0x0000000000017941 */ /* 0x000fea0003800000 */
.L_x_2969:
[----:B------:R-:W-:-:S03]  /*7e10*/  UMOV UR4, 0xffffffff ;  /* 0xffffffff00047882 */ /* 0x000fc60000000000 */
[----:B------:R-:W-:Y:S05]  /*7e20*/  BRA.DIV UR4, `(.L_x_2971) ;  /* 0x0000017e04247947 */ /* 0x000fea000b800000 */
[----:B0-----:R0:W0:Y:S04]  /*7e30*/  SHFL.IDX PT, R45, R46, 0x3, 0x181f ;  /* 0x00781f002e2d7f89 */ /* 0x00102800000e0000 */
[----:B----4-:R4:W0:Y:S02]  /*7e40*/  SHFL.IDX PT, R14, R44, 0x3, 0x181f ;  /* 0x00781f002c0e7f89 */ /* 0x01082400000e0000 */
.L_x_3270:
        /* <DEDUP_REMOVED lines=13> */
.L_x_2929:
[----:B------:R-:W-:Y:S05]  /*7f20*/  BSYNC B0 ;  /* 0x0000000000007941 */ /* 0x000fea0003800000 */
.L_x_2887:
        /* <DEDUP_REMOVED lines=17> */
.L_x_2973:
[----:B------:R-:W-:Y:S05]  /*8040*/  BSYNC B0 ;  /* 0x0000000000007941 */ /* 0x000fea0003800000 */
.L_x_2972:
[----:B------:R-:W5:Y:S01]  /*8050*/  SYNCS.PHASECHK.TRANS64.TRYWAIT P4, [R91+URZ+0x288b0], R102 ;  /* 0x0288b0665b0075a7 */ /* 0x000f62000808017f */
[----:B------:R-:W-:Y:S01]  /*8060*/  ULDC UR41, c[0x0][0x2f4] ;  /* 0x0000bd0000297ab9 */ /* 0x000fe20000000800 */
[----:B------:R-:W-:Y:S04]  /*8070*/  BSSY B0, `(.L_x_2974) ;  /* 0x0000002000007945 */ /* 0x000fe80003800000 */
[----:B-----5:R-:W-:Y:S05]  /*8080*/  @!P4 BRA `(.L_x_2975) ;  /* 0x0000017800d4c947 */ /* 0x020fea0003800000 */
.L_x_3271:
[----:B------:R-:W-:Y:S05]  /*8090*/  BSYNC B0 ;  /* 0x0000000000007941 */ /* 0x000fea0003800000 */
.L_x_2974:
        /* <DEDUP_REMOVED lines=20> */
[----:B------:R0:W2:Y:S01]  /*81e0*/  SHFL.IDX PT, R47, R48, RZ, 0x181f ;  /* 0x00181fff302f7589 */ /* 0x0000a200000e0000 */
[----:B------:R-:W-:-:S03]  /*81f0*/  ISETP.GE.AND P4, PT, R97, 0x1, PT ;  /* 0x000000016100780c */ /* 0x000fc60003f86270 */
[----:B------:R0:W4:Y:S10]  /*8200*/  SHFL.IDX PT, R13, R11, RZ, 0x181f ;  /* 0x00181fff0b0d7589 */ /* 0x00013400000e0000 */
[----:B0-----:R-:W-:Y:S05]  /*8210*/  @!P4 BRA `(.L_x_2977) ;  /* 0x000000000028c947 */ /* 0x001fea0003800000 */
[----:B------:R-:W-:-:S13]  /*8220*/  ISETP.GE.AND P4, PT, R16, UR41, PT ;  /* 0x0000002910007c0c */ /* 0x000fda000bf86270 */
[----:B-123--:R-:W-:-:S04]  /*8230*/  @!P4 LEA R44, P5, R16, R47, 0x1 ;  /* 0x0000002f102cc211 */ /* 0x00efc800078a08ff */
[----:B----4-:R-:W-:Y:S02]  /*8240*/  @!P4 LEA.HI.X R45, R16, R13, R17, 0x1, P5 ;  /* 0x0000000d102dc211 */ /* 0x010fe400028f0c11 */
[----:B------:R-:W-:-:S13]  /*8250*/  ISETP.GE.AND P5, PT, R2, UR41, PT ;  /* 0x0000002902007c0c */ /* 0x000fda000bfa6270 */
[----:B------:R-:W-:-:S04]  /*8260*/  @!P5 LEA R46, P6, R2, R47, 0x1 ;  /* 0x0000002f022ed211 */ /* 0x000fc800078c08ff */
[----:B------:R-:W-:Y:S02]  /*8270*/  @!P5 LEA.HI.X R47, R2, R13, R184, 0x1, P6 ;  /* 0x0000000d022fd211 */ /* 0x000fe400030f0cb8 */
[----:B------:R-:W0:Y:S04]  /*8280*/  @!P4 LDS.128 R12, [R93+0x400] ;  /* 0x000400005d0cc984 */ /* 0x000e280000000c00 */
[----:B0-----:R-:W-:Y:S04]  /*8290*/  @!P4 ST.E.128 desc[UR42][R44.64], R12 ;  /* 0x0000000c2c00c985 */ /* 0x001fe8000c101d2a */
[----:B------:R-:W0:Y:S04]  /*82a0*/  @!P5 LDS.128 R12, [R93+0x4400] ;  /* 0x004400005d0cd984 */ /* 0x000e280000000c00 */
[----:B0-----:R0:W-:Y:S02]  /*82b0*/  @!P5 ST.E.128 desc[UR42][R46.64], R12 ;  /* 0x0000000c2e00d985 */ /* 0x0011e4000c101d2a */
.L_x_2977:
[----:B------:R-:W-:Y:S05]  /*82c0*/  BSYNC B0 ;  /* 0x0000000000007941 */ /* 0x000fea0003800000 */
.L_x_2976:
[----:B------:R-:W-:Y:S01]  /*82d0*/  ISETP.GE.AND P4, PT, R97, 0x21, PT ;  /* 0x000000216100780c */ /* 0x000fe20003f86270 */
[----:B0---4-:R0:W4:Y:S01]  /*82e0*/  SHFL.IDX PT, R13, R11, 0x1, 0x181f ;  /* 0x00381f000b0d7f89 */ /* 0x01112200000e0000 */
[----:B------:R-:W-:Y:S03]  /*82f0*/  BSSY B0, `(.L_x_2978) ;  /* 0x000000d000007945 */ /* 0x000fe60003800000 */
[----:B--2---:R0:W2:Y:S08]  /*8300*/  SHFL.IDX PT, R47, R48, 0x1, 0x181f ;  /* 0x00381f00302f7f89 */ /* 0x0040b000000e0000 */
        /* <DEDUP_REMOVED lines=11> */
.L_x_2979:
[----:B------:R-:W-:Y:S05]  /*83c0*/  BSYNC B0 ;  /* 0x0000000000007941 */ /* 0x000fea0003800000 */
.L_x_2978:
        /* <DEDUP_REMOVED lines=15> */
.L_x_2981:
[----:B------:R-:W-:Y:S05]  /*84c0*/  BSYNC B0 ;  /* 0x0000000000007941 */ /* 0x000fea0003800000 */
.L_x_2980:
[----:B------:R-:W-:Y:S01]  /*84d0*/  ISETP.GE.AND P4, PT, R97, 0x61, PT ;  /* 0x000000616100780c */ /* 0x000fe20003f86270 */
[----:B------:R-:W1:Y:S01]  /*84e0*/  SHFL.IDX PT, R11, R11, 0x3, 0x181f ;  /* 0x00781f000b0b7f89 */ /* 0x000e6200000e0000 */
[----:B------:R-:W-:Y:S03]  /*84f0*/  BSSY B0, `(.L_x_2982) ;  /* 0x000000d000007945 */ /* 0x000fe60003800000 */
[----:B0-2---:R0:W2:Y:S08]  /*8500*/  SHFL.IDX PT, R47, R48, 0x3, 0x181f ;  /* 0x00781f00302f7f89 */ /* 0x0050b000000e0000 */
[----:B0-----:R-:W-:Y:S05]  /*8510*/  @!P4 BRA `(.L_x_2983) ;  /* 0x000000000028c947 */ /* 0x001fea0003800000 */
[----:B------:R-:W-:-:S13]  /*8520*/  ISETP.GE.AND P4, PT, R16, UR41, PT ;  /* 0x0000002910007c0c */ /* 0x000fda000bf86270 */
[----:B----4-:R-:W0:Y:S01]  /*8530*/  @!P4 LDS.128 R12, [R93+0x3400] ;  /* 0x003400005d0cc984 */ /* 0x010e220000000c00 */
[----:B-123--:R-:W-:-:S04]  /*8540*/  @!P4 LEA R44, P5, R16, R47, 0x1 ;  /* 0x0000002f102cc211 */ /* 0x00efc800078a08ff */
[----:B------:R-:W-:Y:S02]  /*8550*/  @!P4 LEA.HI.X R45, R16, R11, R17, 0x1, P5 ;  /* 0x0000000b102dc211 */ /* 0x000fe400028f0c11 */
[----:B------:R-:W-:-:S13]  /*8560*/  ISETP.GE.AND P5, PT, R2, UR41, PT ;  /* 0x0000002902007c0c */ /* 0x000fda000bfa6270 */
[----:B------:R-:W-:-:S04]  /*8570*/  @!P5 LEA R46, P6, R2, R47, 0x1 ;  /* 0x0000002f022ed211 */ /* 0x000fc800078c08ff */
[----:B------:R-:W-:Y:S01]  /*8580*/  @!P5 LEA.HI.X R47, R2, R11, R184, 0x1, P6 ;  /* 0x0000000b022fd211 */ /* 0x000fe200030f0cb8 */
[----:B0-----:R-:W-:Y:S04]  /*8590*/  @!P4 ST.E.128 desc[UR42][R44.64], R12 ;  /* 0x0000000c2c00c985 */ /* 0x001fe8000c101d2a */
[----:B------:R-:W0:Y:S04]  /*85a0*/  @!P5 LDS.128 R12, [R93+0x7400] ;  /* 0x007400005d0cd984 */ /* 0x000e280000000c00 */
[----:B0-----:R0:W-:Y:S02]  /*85b0*/  @!P5 ST.E.128 desc[UR42][R46.64], R12 ;  /* 0x0000000c2e00d985 */ /* 0x0011e4000c101d2a */
.L_x_2983:
[----:B------:R-:W-:Y:S05]  /*85c0*/  BSYNC B0 ;  /* 0x0000000000007941 */ /* 0x000fea0003800000 */
.L_x_2982:
[----:B------:R-:W-:Y:S01]  /*85d0*/  @!PT LDS RZ, [RZ] ;  /* 0x00000000fffff984 */ /* 0x000fe20000000800 */
[----:B------:R-:W-:Y:S01]  /*85e0*/  @!PT LDS RZ, [RZ] ;  /* 0x00000000fffff984 */ /* 0x000fe20000000800 */
[----:B------:R-:W-:Y:S01]  /*85f0*/  @!PT LDS RZ, [RZ] ;  /* 0x00000000fffff984 */ /* 0x000fe20000000800 */
[----:B------:R-:W-:Y:S01]  /*8600*/  @!PT LDS RZ, [RZ] ;  /* 0x00000000fffff984 */ /* 0x000fe20000000800 */
[----:B------:R5:W-:Y:S06]  /*8610*/  MEMBAR.ALL.CTA ;  /* 0x0000000000007992 */ /* 0x000bec0000008000 */
[----:B-----5:R-:W5:Y:S01]  /*8620*/  FENCE.VIEW.ASYNC.S ;  /* 0x00000000000073c6 */ /* 0x020f620000000000 */
[----:B-1----:R-:W-:Y:S01]  /*8630*/  @!P3 VIADD R91, R91, 0x288c0 ;  /* 0x000288c05b5bb836 */ /* 0x002fe20000000000 */
[----:B-----5:R1:W-:Y:S01]  /*8640*/  BAR.SYNC.DEFER_BLOCKING R94, 0x80 ;  /* 0x0002005e0000751d */ /* 0x0203e20000010000 */
[----:B------:R-:W-:Y:S01]  /*8650*/  ISETP.NE.AND P4, PT, R92, RZ, PT ;  /* 0x000000ff5c00720c */ /* 0x000fe20003f85270 */
[----:B------:R-:W-:-:S02]  /*8660*/  VIADD R19, R19, 0x1 ;  /* 0x0000000113137836 */ /* 0x000fc40000000000 */
[----:B------:R-:W-:-:S04]  /*8670*/  @!P3 PRMT R91, RZ, 0x654, R91 ;  /* 0x00000654ff5bb816 */ /* 0x000fc8000000005b */
[----:B------:R1:W-:Y:S01]  /*8680*/  @!P3 SYNCS.ARRIVE.TRANS64.RED.A1T0 RZ, [R91+URZ], RZ ;  /* 0x000000ff5bffb9a7 */ /* 0x0003e2000810043f */
[----:B------:R-:W-:-:S04]  /*8690*/  ISETP.NE.AND P3, PT, R19, 0x2, PT ;  /* 0x000000021300780c */ /* 0x000fc80003f65270 */
[----:B0-----:R-:W-:Y:S02]  /*86a0*/  SEL R12, RZ, 0x1, P3 ;  /* 0x00000001ff0c7807 */ /* 0x001fe40001800000 */
[----:B------:R-:W-:Y:S02]  /*86b0*/  SEL R19, R19, RZ, P3 ;  /* 0x000000ff13137207 */ /* 0x000fe40001800000 */
[----:B------:R-:W-:Y:S01]  /*86c0*/  LOP3.LUT R189, R189, R12, RZ, 0x3c, !PT ;  /* 0x0000000cbdbd7212 */ /* 0x000fe200078e3cff */
[----:B-1----:R-:W-:Y:S06]  /*86d0*/  @P4 BRA `(.L_x_2984) ;  /* 0xffffff9800544947 */ /* 0x002fec000383ffff */
[----:B------:R-:W0:Y:S01]  /*86e0*/  S2R R11, SR_TID.X ;  /* 0x00000000000b7919 */ /* 0x000e220000002100 */
[----:B------:R-:W-:Y:S02]  /*86f0*/  PLOP3.LUT P0, PT, PT, PT, PT, 0x8, 0x0 ;  /* 0x000000000000781c */ /* 0x000fe40003f0e170 */
[----:B0-----:R-:W-:-:S04]  /*8700*/  SHF.R.U32.HI R11, RZ, 0x7, R11 ;  /* 0x00000007ff0b7819 */ /* 0x001fc8000001160b */
[----:B------:R-:W-:-:S13]  /*8710*/  ISETP.NE.AND P4, PT, R11, 0x1, PT ;  /* 0x000000010b00780c */ /* 0x000fda0003f85270 */
[----:B------:R-:W-:Y:S06]  /*8720*/  @!P4 BAR.ARV 0x9, 0x100 ;  /* 0x024400000000cb1d */ /* 0x000fec0000002000 */
.L_x_2882:
[----:B------:R-:W0:Y:S01]  /*8730*/  LDC R0, c[0x0][0x448] ;  /* 0x00011200ff007b82 */ /* 0x000e220000000800 */
[----:B------:R-:W-:Y:S02]  /*8740*/  CS2R R150, SRZ ;  /* 0x0000000000967805 */ /* 0x000fe4000001ff00 */
[----:B------:R-:W-:Y:S02]  /*8750*/  CS2R R148, SRZ ;  /* 0x0000000000947805 */ /* 0x000fe4000001ff00 */
[----:B------:R-:W-:Y:S02]  /*8760*/  CS2R R146, SRZ ;  /* 0x0000000000927805 */ /* 0x000fe4000001ff00 */
[----:B------:R-:W-:Y:S02]  /*8770*/  CS2R R144, SRZ ;  /* 0x0000000000907805 */ /* 0x000fe4000001ff00 */
[----:B------:R-:W-:Y:S01]  /*8780*/  CS2R R34, SRZ ;  /* 0x0000000000227805 */ /* 0x000fe2000001ff00 */
[----:B------:R-:W-:Y:S01]  /*8790*/  IMAD.MOV.U32 R142, RZ, RZ, RZ ;  /* 0x000000ffff8e7224 */ /* 0x000fe200078e00ff */
        /* <DEDUP_REMOVED lines=17> */
[----:B0-----:R-:W-:Y:S01]  /*88b0*/  ISETP.NE.AND P1, PT, R0, 0x1, PT ;  /* 0x000000010000780c */ /* 0x001fe20003f25270 */
[----:B------:R-:W-:Y:S01]  /*88c0*/  VIADD R0, R191, 0x7f ;  /* 0x0000007fbf007836 */ /* 0x000fe20000000000 */
[----:B------:R-:W-:Y:S02]  /*88d0*/  CS2R R110, SRZ ;  /* 0x00000000006e7805 */ /* 0x000fe4000001ff00 */
[----:B------:R-:W-:Y:S02]  /*88e0*/  CS2R R108, SRZ ;  /* 0x00000000006c7805 */ /* 0x000fe4000001ff00 */
[----:B---3--:R-:W-:-:S02]  /*88f0*/  CS2R R106, SRZ ;  /* 0x00000000006a7805 */ /* 0x008fc4000001ff00 */
        /* <DEDUP_REMOVED lines=8> */
[----:B------:R-:W0:Y:S01]  /*8980*/  @P1 LDC R3, c[0x0][0x44c] ;  /* 0x00011300ff031b82 */ /* 0x000e220000000800 */
[----:B------:R-:W-:-:S07]  /*8990*/  IMAD.MOV.U32 R93, RZ, RZ, RZ ;  /* 0x000000ffff5d7224 */ /* 0x000fce00078e00ff */
[----:B------:R-:W1:Y:S01]  /*89a0*/  @P1 LDC R4, c[0x0][0x450] ;  /* 0x00011400ff041b82 */ /* 0x000e620000000800 */
[----:B0-----:R-:W-:-:S05]  /*89b0*/  @P1 IMAD.HI.U32 R3, R0, R3, RZ ;  /* 0x0000000300031227 */ /* 0x001fca00078e00ff */
[----:B-1----:R-:W-:Y:S02]  /*89c0*/  @P1 SHF.R.U32.HI R0, RZ, R4, R3 ;  /* 0x00000004ff001219 */ /* 0x002fe40000011603 */
[----:B------:R-:W-:-:S03]  /*89d0*/  PLOP3.LUT P1, PT, PT, PT, PT, 0x80, 0x0 ;  /* 0x000000000000781c */ /* 0x000fc60003f2f070 */
[----:B------:R-:W-:-:S05]  /*89e0*/  IMAD.IADD R0, R95, 0x1, R0 ;  /* 0x000000015f007824 */ /* 0x000fca00078e0200 */
[----:B------:R-:W-:-:S04]  /*89f0*/  SHF.R.S32.HI R3, RZ, 0x1f, R0 ;  /* 0x0000001fff037819 */ /* 0x000fc80000011400 */
[----:B------:R-:W-:Y:S01]  /*8a00*/  LEA.HI R3, R3, R0, RZ, 0x7 ;  /* 0x0000000003037211 */ /* 0x000fe200078f38ff */
[----:B------:R-:W-:-:S03]  /*8a10*/  IMAD.MOV.U32 R0, RZ, RZ, RZ ;  /* 0x000000ffff007224 */ /* 0x000fc600078e00ff */
[----:B------:R-:W-:-:S04]  /*8a20*/  SHF.R.S32.HI R3, RZ, 0x7, R3 ;  /* 0x00000007ff037819 */ /* 0x000fc80000011403 */
[----:B------:R-:W-:Y:S01]  /*8a30*/  VIMNMX R96, R96, R3, PT ;  /* 0x0000000360607248 */ /* 0x000fe20003fe0100 */
[----:B------:R-:W-:-:S03]  /*8a40*/  IMAD.MOV.U32 R3, RZ, RZ, RZ ;  /* 0x000000ffff037224 */ /* 0x000fc600078e00ff */
[----:B------:R-:W-:Y:S01]  /*8a50*/  ISETP.GE.AND P2, PT, R96, 0x1, PT ;  /* 0x000000016000780c */ /* 0x000fe20003f46270 */
[----:B------:R-:W-:-:S12]  /*8a60*/  @P0 BRA `(.L_x_2985) ;  /* 0x00000000000c0947 */ /* 0x000fd80003800000 */
[----:B------:R-:W0:Y:S01]  /*8a70*/  FENCE.VIEW.ASYNC.G ;  /* 0x00000000000073c6 */ /* 0x000e220000000100 */
[----:B------:R-:W-:Y:S05]  /*8a80*/  WARPSYNC.ALL ;  /* 0x0000000000007948 */ /* 0x000fea0003800000 */
[----:B0-----:R-:W-:Y:S06]  /*8a90*/  BAR.ARV 0xc, 0x180 ;  /* 0x0306000000007b1d */ /* 0x001fec0000002000 */
.L_x_2985:
[----:B------:R-:W-:Y:S01]  /*8aa0*/  CS2R R88, SRZ ;  /* 0x0000000000587805 */ /* 0x000fe2000001ff00 */
[----:B------:R-:W-:Y:S06]  /*8ab0*/  @!P2 BRA `(.L_x_2986) ;  /* 0x000000d40044a947 */ /* 0x000fec0003800000 */
[----:B------:R-:W-:-:S03]  /*8ac0*/  UMOV UR4, 0xffffffff ;  /* 0xffffffff00047882 */ /* 0x000fc60000000000 */
[----:B------:R-:W-:Y:S05]  /*8ad0*/  BRA.DIV UR4, `(.L_x_2987) ;  /* 0x0000017204547947 */ /* 0x000fea000b800000 */
[----:B------:R0:W1:Y:S02]  /*8ae0*/  SHFL.IDX PT, R190, R220, RZ, 0x1f ;  /* 0x00001fffdcbe7589 */ /* 0x00006400000e0000 */
.L_x_3274:
[----:B-1----:R-:W-:-:S04]  /*8af0*/  LEA.HI R0, R190, R190, RZ, 0x1 ;  /* 0x000000bebe007211 */ /* 0x002fc800078f08ff */
[----:B------:R-:W-:Y:S01]  /*8b00*/  LOP3.LUT R3, R0, 0x1e, RZ, 0xc0, !PT ;  /* 0x0000001e00037812 */ /* 0x000fe200078ec0ff */
[----:B------:R-:W-:-:S03]  /*8b10*/  IMAD.U32 R0, RZ, RZ, UR40 ;  /* 0x00000028ff007e24 */ /* 0x000fc6000f8e00ff */
[----:B------:R-:W-:Y:S02]  /*8b20*/  IADD3 R3, R190, -R3, RZ ;  /* 0x80000003be037210 */ /* 0x000fe40007ffe0ff */
[----:B------:R-:W-:Y:S02]  /*8b30*/  LOP3.LUT P0, RZ, R0, 0x3ff, RZ, 0xc0, !PT ;  /* 0x000003ff00ff7812 */ /* 0x000fe4000780c0ff */
[----:B------:R-:W-:Y:S02]  /*8b40*/  LEA R3, R3, UR40, 0xd ;  /* 0x0000002803037c11 */ /* 0x000fe4000f8e68ff */
[----:B------:R-:W-:Y:S02]  /*8b50*/  P2R R25, PR, RZ, 0x1 ;  /* 0x00000001ff197803 */ /* 0x000fe40000000000 */
[----:B------:R-:W-:-:S04]  /*8b60*/  SHF.R.U32.HI R3, RZ, 0x4, R3 ;  /* 0x00000004ff037819 */ /* 0x000fc80000011603 */
[----:B------:R-:W-:-:S03]  /*8b70*/  LOP3.LUT R42, R3, 0x3fff, RZ, 0xc0, !PT ;  /* 0x00003fff032a7812 */ /* 0x000fc600078ec0ff */
[----:B------:R-:W-:Y:S05]  /*8b80*/  @!P0 BRA `(.L_x_2988) ;  /* 0x0000000000408947 */ /* 0x000fea0003800000 */
[----:B------:R-:W-:Y:S01]  /*8b90*/  MOV R0, 0x0 ;  /* 0x0000000000007802 */ /* 0x000fe20000000f00 */
[----:B------:R-:W-:Y:S01]  /*8ba0*/  ULDC.64 UR4, c[0x4][0x80] ;  /* 0x0100200000047ab9 */ /* 0x000fe20000000a00 */
[----:B------:R-:W-:Y:S01]  /*8bb0*/  ULDC.64 UR6, c[0x4][0x88] ;  /* 0x0100220000067ab9 */ /* 0x000fe20000000a00 */
[----:B------:R-:W-:Y:S01]  /*8bc0*/  IMAD.U32 R4, RZ, RZ, UR4 ;  /* 0x00000004ff047e24 */ /* 0x000fe2000f8e00ff */
[----:B------:R1:W3:Y:S01]  /*8bd0*/  LDC.64 R14, c[0x4][R0] ;  /* 0x01000000000e7b82 */ /* 0x0002e20000000a00 */
        /* <DEDUP_REMOVED lines=8> */
[----:B-1--4-:R-:W-:-:S07]  /*8c60*/  IMAD.MOV.U32 R13, RZ, RZ, RZ ;  /* 0x000000ffff0d7224 */ /* 0x012fce00078e00ff */
[----:B------:R-:W-:-:S07]  /*8c70*/  LEPC R20, `(.L_x_2988) ;  /* 0x000000001014794e */ /* 0x000fce0000000000 */
[----:B0-23-5:R-:W-:Y:S05]  /*8c80*/  CALL.ABS.NOINC R14 ;  /* 0x000000000e007343 */ /* 0x02dfea0003c00000 */
.L_x_2988:
        /* <DEDUP_REMOVED lines=8> */
[----:B------:R1:W3:Y:S03]  /*8d10*/  SYNCS.PHASECHK.TRANS64.TRYWAIT P0, [R18+URZ+0x28800], R3 ;  /* 0x02880003120075a7 */ /* 0x0002e6000800017f */
[----:B---3--:R-:W-:Y:S05]  /*8d20*/  @!P0 NANOSLEEP.SYNCS 0x989680 ;  /* 0x009896800000895d */ /* 0x008fea0003900000 */
[----:B------:R-:W3:Y:S01]  /*8d30*/  @!P0 SYNCS.PHASECHK.TRANS64 P0, [R18+URZ+0x28800], R3 ;  /* 0x02880003120085a7 */ /* 0x000ee2000800007f */
[----:B------:R-:W-:Y:S04]  /*8d40*/  BSSY B0, `(.L_x_2990) ;  /* 0x0000006000007945 */ /* 0x000fe80003800000 */
[----:B---3--:R-:W-:Y:S05]  /*8d50*/  @P0 BRA `(.L_x_2991) ;  /* 0x0000000000100947 */ /* 0x008fea0003800000 */
.L_x_2992:
[----:B---3--:R3:W0:Y:S02]  /*8d60*/  SYNCS.PHASECHK.TRANS64.TRYWAIT P0, [R18+URZ+0x28800], R3 ;  /* 0x02880003120075a7 */ /* 0x008624000800017f */
[----:B0-----:R-:W-:Y:S05]  /*8d70*/  @!P0 NANOSLEEP.SYNCS 0x989680 ;  /* 0x009896800000895d */ /* 0x001fea0003900000 */
[----:B------:R-:W0:Y:S02]  /*8d80*/  @!P0 SYNCS.PHASECHK.TRANS64 P0, [R18+URZ+0x28800], R3 ;  /* 0x02880003120085a7 */ /* 0x000e24000800007f */
[----:B0-----:R-:W-:Y:S05]  /*8d90*/  @!P0 BRA `(.L_x_2992) ;  /* 0xfffffffc00f08947 */ /* 0x001fea000383ffff */
.L_x_2991:
[----:B------:R-:W-:Y:S05]  /*8da0*/  BSYNC B0 ;  /* 0x0000000000007941 */ /* 0x000fea0003800000 */
.L_x_2990:
[----:B------:R-:W-:Y:S05]  /*8db0*/  BRA `(.L_x_2993) ;  /* 0x0000005000f07947 */ /* 0x000fea0003800000 */
.L_x_2989:
        /* <DEDUP_REMOVED lines=28> */
[----:B0-23--:R-:W-:Y:S05]  /*8f80*/  CALL.ABS.NOINC R14 ;  /* 0x000000000e007343 */ /* 0x00dfea0003c00000 */
.L_x_2994:
[----:B------:R-:W-:Y:S01]  /*8f90*/  ULDC.U8 UR4, c[0x0][0x410] ;  /* 0x0001040000047ab9 */ /* 0x000fe20000000000 */
[----:B------:R-:W-:Y:S01]  /*8fa0*/  IMAD.IADD R57, R187, 0x1, R191 ;  /* 0x00000001bb397824 */ /* 0x000fe200078e02bf */
[----:B------:R-:W-:Y:S01]  /*8fb0*/  ISETP.NE.AND P0, PT, RZ, UR4, PT ;  /* 0x00000004ff007c0c */ /* 0x000fe2000bf05270 */
[----:B------:R-:W-:Y:S02]  /*8fc0*/  BSSY B0, `(.L_x_2995) ;  /* 0x0000513000007945 */ /* 0x000fe40003800000 */
[----:B------:R-:W-:-:S10]  /*8fd0*/  IMAD R3, R206, 0x20, R57 ;  /* 0x00000020ce037824 */ /* 0x000fd400078e0239 */
[----:B------:R-:W-:Y:S05]  /*8fe0*/  @!P0 BRA `(.L_x_2996) ;  /* 0x00000028005c8947 */ /* 0x000fea0003800000 */
[----:B------:R-:W1:Y:S01]  /*8ff0*/  LDC R21, c[0x0][0x448] ;  /* 0x00011200ff157b82 */ /* 0x000e620000000800 */
[----:B------:R-:W-:Y:S01]  /*9000*/  ULDC.64 UR4, c[0x0][0x3f8] ;  /* 0x0000fe0000047ab9 */ /* 0x000fe20000000a00 */
[----:B------:R-:W-:Y:S01]  /*9010*/  MOV R8, R26 ;  /* 0x0000001a00087202 */ /* 0x000fe20000000f00 */
[----:B------:R-:W-:Y:S01]  /*9020*/  ULDC.64 UR6, c[0x0][0x408] ;  /* 0x0001020000067ab9 */ /* 0x000fe20000000a00 */
[----:B------:R-:W-:Y:S02]  /*9030*/  IMAD.MOV.U32 R9, RZ, RZ, R29 ;  /* 0x000000ffff097224 */ /* 0x000fe400078e001d */
[----:B------:R-:W-:Y:S02]  /*9040*/  IMAD.MOV.U32 R10, RZ, RZ, R24 ;  /* 0x000000ffff0a7224 */ /* 0x000fe400078e0018 */
[----:B------:R-:W-:Y:S01]  /*9050*/  IMAD.MOV.U32 R11, RZ, RZ, R31 ;  /* 0x000000ffff0b7224 */ /* 0x000fe200078e001f */
[----:B-1----:R-:W-:-:S13]  /*9060*/  ISETP.NE.AND P0, PT, R21, 0x1, PT ;  /* 0x000000011500780c */ /* 0x002fda0003f05270 */
[----:B------:R-:W1:Y:S08]  /*9070*/  @P0 LDC R0, c[0x0][0x44c] ;  /* 0x00011300ff000b82 */ /* 0x000e700000000800 */
[----:B------:R-:W3:Y:S01]  /*9080*/  @P0 LDC R5, c[0x0][0x450] ;  /* 0x00011400ff050b82 */ /* 0x000ee20000000800 */
[----:B-1----:R-:W-:-:S05]  /*9090*/  @P0 IMAD.HI.U32 R0, R3, R0, RZ ;  /* 0x0000000003000227 */ /* 0x002fca00078e00ff */
[----:B---3--:R-:W-:-:S04]  /*90a0*/  @P0 SHF.R.U32.HI R3, RZ, R5, R0 ;  /* 0x00000005ff030219 */ /* 0x008fc80000011600 */
[----:B------:R-:W-:Y:S01]  /*90b0*/  SHF.R.S32.HI R0, RZ, 0x1f, R3 ;  /* 0x0000001fff007819 */ /* 0x000fe20000011403 */
[----:B------:R-:W-:-:S04]  /*90c0*/  IMAD.WIDE.U32 R8, R3, UR4, R8 ;  /* 0x0000000403087c25 */ /* 0x000fc8000f8e0008 */
[C---:B------:R-:W-:Y:S02]  /*90d0*/  IMAD R4, R0.reuse, UR4, RZ ;  /* 0x0000000400047c24 */ /* 0x040fe4000f8e02ff */
[----:B------:R-:W-:Y:S02]  /*90e0*/  IMAD R0, R0, UR6, RZ ;  /* 0x0000000600007c24 */ /* 0x000fe4000f8e02ff */
[C---:B----4-:R-:W-:Y:S01]  /*90f0*/  IMAD R13, R3.reuse, UR5, R4 ;  /* 0x00000005030d7c24 */ /* 0x050fe2000f8e0204 */
        /* <DEDUP_REMOVED lines=16> */
.L_x_3280:
[----:B------:R-:W-:Y:S01]  /*9200*/  IMAD R74, R192, R21, RZ ;  /* 0x00000015c04a7224 */ /* 0x000fe200078e02ff */
[----:B------:R-:W-:Y:S01]  /*9210*/  BSSY B1, `(.L_x_2998) ;  /* 0x000001e000017945 */ /* 0x000fe20003800000 */
[----:B------:R-:W-:Y:S02]  /*9220*/  CS2R R48, SRZ ;  /* 0x0000000000307805 */ /* 0x000fe4000001ff00 */
[----:B------:R-:W-:Y:S02]  /*9230*/  CS2R R44, SRZ ;  /* 0x00000000002c7805 */ /* 0x000fe4000001ff00 */
[----:B--2---:R-:W-:Y:S02]  /*9240*/  CS2R R46, SRZ ;  /* 0x00000000002e7805 */ /* 0x004fe4000001ff00 */
        /* <DEDUP_REMOVED lines=26> */
.L_x_2999:
[----:B------:R-:W-:Y:S05]  /*93f0*/  BSYNC B1 ;  /* 0x0000000000017941 */ /* 0x000fea0003800000 */
.L_x_2998:
        /* <DEDUP_REMOVED lines=22> */
[----:B--2---:R2:W0:Y:S02]  /*9560*/  SHFL.IDX PT, R14, R7, 0x1, 0x181f ;  /* 0x00381f00070e7f89 */ /* 0x00442400000e0000 */
.L_x_3286:
        /* <DEDUP_REMOVED lines=23> */
[----:B------:R-:W-:Y:S01]  /*96e0*/  @!P4 IMAD.X R11, R0, 0x1, R9, P0 ;  /* 0x00000001000bc824 */ /* 0x000fe200000e0609 */
[C---:B------:R-:W-:Y:S01]  /*96f0*/  @!P4 IADD3.X R13, R4.reuse, R9, RZ, P1, !PT ;  /* 0x00000009040dc210 */ /* 0x040fe20000ffe4ff */
[----:B------:R-:W-:Y:S01]  /*9700*/  @!P5 IMAD.X R15, R4, 0x1, R15, P3 ;  /* 0x00000001040fd824 */ /* 0x000fe200018e060f */
[----:B------:R0:W5:Y:S04]  /*9710*/  @!P5 LD.E.64 R32, desc[UR42][R20.64] ;  /* 0x0000002a1420d980 */ /* 0x000168000c101b00 */
[----:B------:R0:W5:Y:S04]  /*9720*/  @!P5 LD.E.64 R34, desc[UR42][R14.64] ;  /* 0x0000002a0e22d980 */ /* 0x000168000c101b00 */
[----:B------:R0:W5:Y:S04]  /*9730*/  @!P4 LD.E.64 R36, desc[UR42][R10.64] ;  /* 0x0000002a0a24c980 */ /* 0x000168000c101b00 */
[----:B------:R0:W5:Y:S02]  /*9740*/  @!P4 LD.E.64 R38, desc[UR42][R12.64] ;  /* 0x0000002a0c26c980 */ /* 0x000164000c101b00 */
.L_x_3002:
[----:B------:R-:W-:Y:S05]  /*9750*/  BSYNC B1 ;  /* 0x0000000000017941 */ /* 0x000fea0003800000 */
.L_x_3001:
        /* <DEDUP_REMOVED lines=22> */
.L_x_3292:
        /* <DEDUP_REMOVED lines=31> */
.L_x_3005:
[----:B------:R-:W-:Y:S05]  /*9ab0*/  BSYNC B1 ;  /* 0x0000000000017941 */ /* 0x000fea0003800000 */
.L_x_3004:
        /* <DEDUP_REMOVED lines=23> */
.L_x_3298:
[----:B------:R-:W-:Y:S01]  /*9c30*/  IADD3 R57, R57, 0x60, RZ ;  /* 0x0000006039397810 */ /* 0x000fe20007ffe0ff */
[----:B------:R-:W-:Y:S01]  /*9c40*/  BSSY B1, `(.L_x_3007) ;  /* 0x000001d000017945 */ /* 0x000fe20003800000 */
[----:B------:R-:W-:Y:S02]  /*9c50*/  CS2R R10, SRZ ;  /* 0x00000000000a7805 */ /* 0x000fe4000001ff00 */
[----:B------:R-:W-:Y:S02]  /*9c60*/  CS2R R12, SRZ ;  /* 0x00000000000c7805 */ /* 0x000fe4000001ff00 */
[----:B------:R-:W-:Y:S02]  /*9c70*/  ISETP.GE.AND P0, PT, R57, R74, PT ;  /* 0x0000004a3900720c */ /* 0x000fe40003f06270 */
[----:B01----:R-:W-:-:S11]  /*9c80*/  CS2R R8, SRZ ;  /* 0x0000000000087805 */ /* 0x003fd6000001ff00 */
        /* <DEDUP_REMOVED lines=15> */
[C---:B--23--:R-:W-:Y:S02]  /*9d80*/  @!P4 IMAD.X R7, R0.reuse, 0x1, R5, P0 ;  /* 0x000000010007c824 */ /* 0x04cfe400000e0605 */
        /* <DEDUP_REMOVED lines=8> */
.L_x_3008:
[----:B------:R-:W-:Y:S05]  /*9e10*/  BSYNC B1 ;  /* 0x0000000000017941 */ /* 0x000fea0003800000 */
.L_x_3007:
        /* <DEDUP_REMOVED lines=9> */
[----:B--2---:R-:W-:Y:S01]  /*9eb0*/  IMAD.MOV.U32 R7, RZ, RZ, R13 ;  /* 0x000000ffff077224 */ /* 0x004fe200078e000d */
        /* <DEDUP_REMOVED lines=13> */
.L_x_3299:
[----:B------:R-:W-:Y:S05]  /*9f90*/  BSYNC B1 ;  /* 0x0000000000017941 */ /* 0x000fea0003800000 */
.L_x_3009:
[----:B------:R-:W-:Y:S01]  /*9fa0*/  BSSY B1, `(.L_x_3011) ;  /* 0x0000067000017945 */ /* 0x000fe20003800000 */
        /* <DEDUP_REMOVED lines=9> */
[----:B------:R-:W-:Y:S02]  /*a040*/  SHF.R.U32.HI R78, RZ, 0x10, R49 ;  /* 0x00000010ff4e7819 */ /* 0x000fe40000011631 */
[----:B------:R-:W-:Y:S02]  /*a050*/  SHF.R.U32.HI R75, RZ, 0x10, R47 ;  /* 0x00000010ff4b7819 */ /* 0x000fe4000001162f */
[----:B------:R-:W-:Y:S02]  /*a060*/  PRMT R78, R43, 0x5432, R78 ;  /* 0x000054322b4e7816 */ /* 0x000fe4000000004e */
[----:B------:R-:W-:Y:S02]  /*a070*/  SHF.R.U64 R77, R48, 0x10, R49 ;  /* 0x00000010304d7819 */ /* 0x000fe40000001231 */
[----:B------:R-:W-:Y:S01]  /*a080*/  PRMT R75, R79, 0x5410, R75 ;  /* 0x000054104f4b7816 */ /* 0x000fe2000000004b */
[----:B------:R-:W-:Y:S01]  /*a090*/  IMAD.U32 R79, R78, 0x10000, RZ ;  /* 0x000100004e4f7824 */ /* 0x000fe200078e00ff */
[----:B------:R-:W-:-:S02]  /*a0a0*/  SHF.R.U64 R74, R46, 0x10, R47 ;  /* 0x000000102e4a7819 */ /* 0x000fc4000000122f */
[----:B------:R-:W-:Y:S01]  /*a0b0*/  PRMT R77, R76, 0x5410, R77 ;  /* 0x000054104c4d7816 */ /* 0x000fe2000000004d */
[C---:B------:R-:W-:Y:S01]  /*a0c0*/  IMAD.U32 R76, R75.reuse, 0x10000, RZ ;  /* 0x000100004b4c7824 */ /* 0x040fe200078e00ff */
[----:B------:R-:W-:Y:S02]  /*a0d0*/  LOP3.LUT R78, R78, 0xffff0000, RZ, 0xc0, !PT ;  /* 0xffff00004e4e7812 */ /* 0x000fe400078ec0ff */
        /* <DEDUP_REMOVED lines=35> */
.L_x_3014:
[----:B------:R-:W-:Y:S05]  /*a310*/  BSYNC B2 ;  /* 0x0000000000027941 */ /* 0x000fea0003800000 */
.L_x_3013:
[----:B------:R-:W-:Y:S05]  /*a320*/  @P1 BRA `(.L_x_3012) ;  /* 0x0000000000b81947 */ /* 0x000fea0003800000 */
[----:B01----:R-:W0:Y:S01]  /*a330*/  LDS.128 R4, [R202+0x4000] ;  /* 0x00400000ca047984 */ /* 0x003e220000000c00 */
        /* <DEDUP_REMOVED lines=15> */
[----:B------:R-:W-:Y:S01]  /*a430*/  IMAD.U32 R6, R4, 0x10000, RZ ;  /* 0x0001000004067824 */ /* 0x000fe200078e00ff */
[----:B------:R-:W-:Y:S01]  /*a440*/  SHF.L.U32 R44, R7, 0x10, RZ ;  /* 0x00000010072c7819 */ /* 0x000fe200000006ff */
[C---:B------:R-:W-:Y:S01]  /*a450*/  FMUL.FTZ R74, R41.reuse, R46 ;  /* 0x0000002e294a7220 */ /* 0x040fe20000410000 */
[----:B------:R-:W-:Y:S01]  /*a460*/  FMUL.FTZ R49, R41, R47 ;  /* 0x0000002f29317220 */ /* 0x000fe20000410000 */
[----:B------:R-:W-:Y:S01]  /*a470*/  FMUL.FTZ R41, R45, R70 ;  /* 0x000000462d297220 */ /* 0x000fe20000410000 */
[----:B------:R-:W-:-:S02]  /*a480*/  IMAD.U32 R7, R5, 0x10000, RZ ;  /* 0x0001000005077824 */ /* 0x000fc400078e00ff */
[----:B------:R-:W-:Y:S01]  /*a490*/  FFMA.FTZ R75, R40, R47, R74 ;  /* 0x0000002f284b7223 */ /* 0x000fe2000001004a */
[-C--:B------:R-:W-:Y:S01]  /*a4a0*/  FMUL.FTZ R47, R45, R73.reuse ;  /* 0x000000492d2f7220 */ /* 0x080fe20000410000 */
[----:B------:R-:W-:Y:S01]  /*a4b0*/  FFMA.FTZ R73, R44, R73, -R41 ;  /* 0x000000492c497223 */ /* 0x000fe20000010829 */
        /* <DEDUP_REMOVED lines=9> */
[----:B------:R-:W-:-:S02]  /*a550*/  FMUL.FTZ R44, R4, R41 ;  /* 0x00000029042c7220 */ /* 0x000fc40000410000 */
[C---:B------:R-:W-:Y:S01]  /*a560*/  FMUL.FTZ R46, R5.reuse, R40 ;  /* 0x00000028052e7220 */ /* 0x040fe20000410000 */
[C---:B------:R-:W-:Y:S01]  /*a570*/  FFMA.FTZ R4, R6.reuse, R41, -R47 ;  /* 0x0000002906047223 */ /* 0x040fe2000001082f */
[-C--:B------:R-:W-:Y:S01]  /*a580*/  FMUL.FTZ R49, R5, R72.reuse ;  /* 0x0000004805317220 */ /* 0x080fe20000410000 */
[----:B------:R-:W-:Y:S01]  /*a590*/  FFMA.FTZ R45, R6, R45, R44 ;  /* 0x0000002d062d7223 */ /* 0x000fe2000001002c */
[----:B------:R-:W-:Y:S01]  /*a5a0*/  FFMA.FTZ R5, R7, R72, -R46 ;  /* 0x0000004807057223 */ /* 0x000fe2000001082e */
[----:B------:R-:W-:Y:S01]  /*a5b0*/  F2FP.BF16.F32.PACK_AB R6, R75, R48 ;  /* 0x000000304b06723e */ /* 0x000fe200000010ff */
[----:B------:R-:W-:Y:S01]  /*a5c0*/  FFMA.FTZ R40, R7, R40, R49 ;  /* 0x0000002807287223 */ /* 0x000fe20000010031 */
[----:B------:R-:W-:Y:S02]  /*a5d0*/  F2FP.BF16.F32.PACK_AB R7, R70, R73 ;  /* 0x000000494607723e */ /* 0x000fe400000010ff */
[----:B------:R-:W-:Y:S02]  /*a5e0*/  F2FP.BF16.F32.PACK_AB R4, R45, R4 ;  /* 0x000000042d04723e */ /* 0x000fe400000010ff */
[----:B------:R-:W-:-:S05]  /*a5f0*/  F2FP.BF16.F32.PACK_AB R5, R40, R5 ;  /* 0x000000052805723e */ /* 0x000fca00000010ff */
[----:B------:R2:W-:Y:S02]  /*a600*/  STS.128 [R202+0x4000], R4 ;  /* 0x00400004ca007388 */ /* 0x0005e40000000c00 */
.L_x_3012:
[----:B------:R-:W-:Y:S05]  /*a610*/  BSYNC B1 ;  /* 0x0000000000017941 */ /* 0x000fea0003800000 */
.L_x_3011:
        /* <DEDUP_REMOVED lines=54> */
.L_x_3018:
[----:B------:R-:W-:Y:S05]  /*a980*/  BSYNC B2 ;  /* 0x0000000000027941 */ /* 0x000fea0003800000 */
.L_x_3017:
        /* <DEDUP_REMOVED lines=47> */
.L_x_3016:
[----:B------:R-:W-:Y:S05]  /*ac80*/  BSYNC B1 ;  /* 0x0000000000017941 */ /* 0x000fea0003800000 */
.L_x_3015:
        /* <DEDUP_REMOVED lines=33> */
[----:B------:R-:W-:Y:S01]  /*aea0*/  IMAD.U32 R31, R58, 0x10000, RZ ;  /* 0x000100003a1f7824 */ /* 0x000fe200078e00ff */
[----:B------:R-:W-:Y:S01]  /*aeb0*/  LOP3.LUT R4, R4, 0xffff0000, RZ, 0xc0, !PT ;  /* 0xffff000004047812 */ /* 0x000fe200078ec0ff */
[----:B------:R-:W-:Y:S01]  /*aec0*/  IMAD.U32 R29, R60, 0x10000, RZ ;  /* 0x000100003c1d7824 */ /* 0x000fe200078e00ff */
[----:B------:R-:W-:Y:S01]  /*aed0*/  LOP3.LUT R5, R5, 0xffff0000, RZ, 0xc0, !PT ;  /* 0xffff000005057812 */ /* 0x000fe200078ec0ff */
[----:B------:R-:W-:Y:S01]  /*aee0*/  FFMA.FTZ R32, R28, R32, -R35 ;  /* 0x000000201c207223 */ /* 0x000fe20000010823 */
        /* <DEDUP_REMOVED lines=16> */
.L_x_3022:
[----:B------:R-:W-:Y:S05]  /*aff0*/  BSYNC B2 ;  /* 0x0000000000027941 */ /* 0x000fea0003800000 */
.L_x_3021:
        /* <DEDUP_REMOVED lines=47> */
.L_x_3020:
[----:B------:R-:W-:Y:S05]  /*b2f0*/  BSYNC B1 ;  /* 0x0000000000017941 */ /* 0x000fea0003800000 */
.L_x_3019:
[----:B------:R-:W-:-:S13]  /*b300*/  ISETP.GE.AND P0, PT, R217, R0, PT ;  /* 0x00000000d900720c */ /* 0x000fda0003f06270 */
[----:B------:R-:W-:Y:S05]  /*b310*/  @P0 BRA `(.L_x_3023) ;  /* 0x0000002c00740947 */ /* 0x000fea0003800000 */
[----:B------:R-:W5:Y:S01]  /*b320*/  LDC R0, c[0x0][0x3f4] ;  /* 0x0000fd00ff007b82 */ /* 0x000f620000000800 */
[----:B------:R-:W-:Y:S01]  /*b330*/  BSSY B1, `(.L_x_3024) ;  /* 0x0000032000017945 */ /* 0x000fe20003800000 */
[-C--:B-----5:R-:W-:Y:S02]  /*b340*/  ISETP.GE.AND P0, PT, R22, R0.reuse, PT ;  /* 0x000000001600720c */ /* 0x0a0fe40003f06270 */
[----:B------:R-:W-:-:S11]  /*b350*/  ISETP.GE.AND P1, PT, R185, R0, PT ;  /* 0x00000000b900720c */ /* 0x000fd60003f26270 */
[----:B------:R-:W-:Y:S05]  /*b360*/  @P0 BRA `(.L_x_3025) ;  /* 0x0000000000b80947 */ /* 0x000fea0003800000 */
[----:B01234-:R-:W0:Y:S01]  /*b370*/  LDS.128 R4, [R202+0x3000] ;  /* 0x00300000ca047984 */ /* 0x01fe220000000c00 */
[--C-:B------:R-:W-:Y:S02]  /*b380*/  SHF.R.U64 R21, R12, 0x10, R13.reuse ;  /* 0x000000100c157819 */ /* 0x100fe4000000120d */
[----:B------:R-:W-:Y:S02]  /*b390*/  SHF.R.U32.HI R12, RZ, 0x10, R13 ;  /* 0x00000010ff0c7819 */ /* 0x000fe4000001160d */
[--C-:B------:R-:W-:Y:S02]  /*b3a0*/  SHF.R.U64 R13, R26, 0x10, R27.reuse ;  /* 0x000000101a0d7819 */ /* 0x100fe4000000121b */
[----:B------:R-:W-:Y:S02]  /*b3b0*/  SHF.R.U32.HI R26, RZ, 0x10, R27 ;  /* 0x00000010ff1a7819 */ /* 0x000fe4000001161b */
[----:B------:R-:W-:Y:S02]  /*b3c0*/  PRMT R69, R69, 0x5410, R12 ;  /* 0x0000541045457816 */ /* 0x000fe4000000000c */
[----:B------:R-:W-:-:S02]  /*b3d0*/  PRMT R67, R67, 0x5410, R26 ;  /* 0x0000541043437816 */ /* 0x000fc4000000001a */
[----:B------:R-:W-:Y:S02]  /*b3e0*/  PRMT R66, R66, 0x5410, R13 ;  /* 0x0000541042427816 */ /* 0x000fe4000000000d */
[----:B------:R-:W-:Y:S01]  /*b3f0*/  PRMT R68, R68, 0x5410, R21 ;  /* 0x0000541044447816 */ /* 0x000fe20000000015 */
[C---:B------:R-:W-:Y:S01]  /*b400*/  IMAD.U32 R24, R67.reuse, 0x10000, RZ ;  /* 0x0001000043187824 */ /* 0x040fe200078e00ff */
[----:B------:R-:W-:Y:S01]  /*b410*/  LOP3.LUT R67, R67, 0xffff0000, RZ, 0xc0, !PT ;  /* 0xffff000043437812 */ /* 0x000fe200078ec0ff */
[C---:B------:R-:W-:Y:S01]  /*b420*/  IMAD.U32 R21, R69.reuse, 0x10000, RZ ;  /* 0x0001000045157824 */ /* 0x040fe200078e00ff */
[----:B------:R-:W-:Y:S02]  /*b430*/  LOP3.LUT R69, R69, 0xffff0000, RZ, 0xc0, !PT ;  /* 0xffff000045457812 */ /* 0x000fe400078ec0ff */
        /* <DEDUP_REMOVED lines=33> */
.L_x_3025:
[----:B------:R-:W-:Y:S05]  /*b650*/  BSYNC B1 ;  /* 0x0000000000017941 */ /* 0x000fea0003800000 */
.L_x_3024:
[----:B------:R-:W-:Y:S05]  /*b660*/  @P1 BRA `(.L_x_3023) ;  /* 0x0000002800a01947 */ /* 0x000fea0003800000 */
[----:B01234-:R-:W0:Y:S01]  /*b670*/  LDS.128 R4, [R202+0x7000] ;  /* 0x00700000ca047984 */ /* 0x01fe220000000c00 */
[----:B------:R-:W-:Y:S02]  /*b680*/  SHF.R.U64 R12, R10, 0x10, R11 ;  /* 0x000000100a0c7819 */ /* 0x000fe4000000120b */
[----:B------:R-:W-:Y:S02]  /*b690*/  SHF.R.U64 R0, R8, 0x10, R9 ;  /* 0x0000001008007819 */ /* 0x000fe40000001209 */
[----:B------:R-:W-:Y:S02]  /*b6a0*/  SHF.R.U32.HI R11, RZ, 0x10, R11 ;  /* 0x00000010ff0b7819 */ /* 0x000fe4000001160b */
[----:B------:R-:W-:Y:S02]  /*b6b0*/  SHF.R.U32.HI R8, RZ, 0x10, R9 ;  /* 0x00000010ff087819 */ /* 0x000fe40000011609 */
[----:B------:R-:W-:Y:S02]  /*b6c0*/  PRMT R14, R14, 0x5410, R11 ;  /* 0x000054100e0e7816 */ /* 0x000fe4000000000b */
[----:B------:R-:W-:-:S02]  /*b6d0*/  PRMT R57, R57, 0x5410, R8 ;  /* 0x0000541039397816 */ /* 0x000fc40000000008 */
[C---:B------:R-:W-:Y:S02]  /*b6e0*/  SHF.L.U32 R13, R14.reuse, 0x10, RZ ;  /* 0x000000100e0d7819 */ /* 0x040fe400000006ff */
[----:B------:R-:W-:Y:S01]  /*b6f0*/  LOP3.LUT R14, R14, 0xffff0000, RZ, 0xc0, !PT ;  /* 0xffff00000e0e7812 */ /* 0x000fe200078ec0ff */
[C---:B------:R-:W-:Y:S01]  /*b700*/  IMAD.U32 R11, R57.reuse, 0x10000, RZ ;  /* 0x00010000390b7824 */ /* 0x040fe200078e00ff */
[----:B------:R-:W-:Y:S02]  /*b710*/  LOP3.LUT R10, R57, 0xffff0000, RZ, 0xc0, !PT ;  /* 0xffff0000390a7812 */ /* 0x000fe400078ec0ff */
[----:B------:R-:W-:Y:S02]  /*b720*/  PRMT R12, R3, 0x5410, R12 ;  /* 0x00005410030c7816 */ /* 0x000fe4000000000c */
        /* <DEDUP_REMOVED lines=35> */
.L_x_2996:
[----:B------:R-:W1:Y:S01]  /*b960*/  LDC R5, c[0x0][0x448] ;  /* 0x00011200ff057b82 */ /* 0x000e620000000800 */
[----:B------:R-:W-:Y:S01]  /*b970*/  ULDC.64 UR4, c[0x0][0x3f8] ;  /* 0x0000fe0000047ab9 */ /* 0x000fe20000000a00 */
[----:B------:R-:W-:Y:S01]  /*b980*/  ULDC.64 UR6, c[0x0][0x408] ;  /* 0x0001020000067ab9 */ /* 0x000fe20000000a00 */
        /* <DEDUP_REMOVED lines=24> */
[----:B--2---:R-:W1:Y:S01]  /*bb10*/  LDC R47, c[0x0][0x3f4] ;  /* 0x0000fd00ff2f7b82 */ /* 0x004e620000000800 */
[----:B------:R-:W2:Y:S01]  /*bb20*/  SHFL.IDX PT, R4, R32, RZ, 0x181f ;  /* 0x00181fff20047589 */ /* 0x000ea200000e0000 */
[----:B------:R-:W-:-:S03]  /*bb30*/  IMAD R0, R192, R5, RZ ;  /* 0x00000005c0007224 */ /* 0x000fc600078e02ff */
[----:B------:R-:W3:Y:S04]  /*bb40*/  SHFL.IDX PT, R3, R35, RZ, 0x181f ;  /* 0x00181fff23037589 */ /* 0x000ee800000e0000 */
[----:B------:R-:W5:Y:S04]  /*bb50*/  SHFL.IDX PT, R14, R34, RZ, 0x181f ;  /* 0x00181fff220e7589 */ /* 0x000f6800000e0000 */
[----:B------:R-:W0:Y:S01]  /*bb60*/  SHFL.IDX PT, R5, R33, RZ, 0x181f ;  /* 0x00181fff21057589 */ /* 0x000e2200000e0000 */
[----:B-1----:R-:W-:-:S04]  /*bb70*/  ISETP.GE.AND P0, PT, R16, R47, PT ;  /* 0x0000002f1000720c */ /* 0x002fc80003f06270 */
[----:B------:R-:W-:-:S13]  /*bb80*/  ISETP.GE.OR P1, PT, R57, R0, P0 ;  /* 0x000000003900720c */ /* 0x000fda0000726670 */
[C---:B------:R-:W-:Y:S01]  /*bb90*/  @!P1 IMAD.SHL.U32 R7, R16.reuse, 0x2, RZ ;  /* 0x0000000210079824 */ /* 0x040fe200078e00ff */
[----:B------:R-:W-:-:S04]  /*bba0*/  @!P1 SHF.L.U64.HI R6, R16, 0x1, R17 ;  /* 0x0000000110069819 */ /* 0x000fc80000010211 */
[----:B--2---:R-:W-:-:S05]  /*bbb0*/  @!P1 IADD3 R4, P2, R4, R7, RZ ;  /* 0x0000000704049210 */ /* 0x004fca0007f5e0ff */
[----:B---3--:R-:W-:Y:S02]  /*bbc0*/  @!P1 IMAD.X R3, R3, 0x1, R6, P2 ;  /* 0x0000000103039824 */ /* 0x008fe400010e0606 */
[----:B------:R-:W-:Y:S02]  /*bbd0*/  @!P1 IMAD.MOV.U32 R24, RZ, RZ, R4 ;  /* 0x000000ffff189224 */ /* 0x000fe400078e0004 */
[----:B------:R-:W-:-:S06]  /*bbe0*/  @!P1 IMAD.MOV.U32 R25, RZ, RZ, R3 ;  /* 0x000000ffff199224 */ /* 0x000fcc00078e0003 */
[----:B------:R-:W2:Y:S01]  /*bbf0*/  @!P1 LD.E.128 R24, desc[UR42][R24.64] ;  /* 0x0000002a18189980 */ /* 0x000ea2000c101d00 */
[----:B-----5:R-:W-:-:S05]  /*bc00*/  @!P1 IADD3 R14, P2, R14, R7, RZ ;  /* 0x000000070e0e9210 */ /* 0x020fca0007f5e0ff */
[----:B0-----:R-:W-:Y:S02]  /*bc10*/  @!P1 IMAD.X R5, R5, 0x1, R6, P2 ;  /* 0x0000000105059824 */ /* 0x001fe400010e0606 */
[----:B------:R-:W-:-:S06]  /*bc20*/  @!P1 IMAD.MOV.U32 R4, RZ, RZ, R14 ;  /* 0x000000ffff049224 */ /* 0x000fcc00078e000e */
[----:B------:R-:W3:Y:S01]  /*bc30*/  @!P1 LD.E.128 R4, desc[UR42][R4.64] ;  /* 0x0000002a04049980 */ /* 0x000ee2000c101d00 */
[----:B------:R-:W-:Y:S02]  /*bc40*/  CS2R R48, SRZ ;  /* 0x0000000000307805 */ /* 0x000fe4000001ff00 */
[----:B------:R-:W-:Y:S02]  /*bc50*/  CS2R R36, SRZ ;  /* 0x0000000000247805 */ /* 0x000fe4000001ff00 */
[----:B------:R-:W-:Y:S01]  /*bc60*/  CS2R R50, SRZ ;  /* 0x0000000000327805 */ /* 0x000fe2000001ff00 */
[----:B------:R0:W1:Y:S01]  /*bc70*/  SHFL.IDX PT, R9, R33, 0x1, 0x181f ;  /* 0x00381f0021097f89 */ /* 0x00006200000e0000 */
[----:B------:R-:W-:-:S03]  /*bc80*/  CS2R R20, SRZ ;  /* 0x0000000000147805 */ /* 0x000fc6000001ff00 */
[----:B------:R0:W0:Y:S01]  /*bc90*/  SHFL.IDX PT, R14, R34, 0x1, 0x181f ;  /* 0x00381f00220e7f89 */ /* 0x00002200000e0000 */
[----:B--2---:R-:W-:Y:S02]  /*bca0*/  @!P1 IMAD.MOV.U32 R48, RZ, RZ, R24 ;  /* 0x000000ffff309224 */ /* 0x004fe400078e0018 */
        /* <DEDUP_REMOVED lines=9> */
[----:B------:R-:W-:Y:S01]  /*bd40*/  IMAD.MOV.U32 R10, RZ, RZ, R50 ;  /* 0x000000ffff0a7224 */ /* 0x000fe200078e0032 */
[----:B---3--:R-:W-:Y:S01]  /*bd50*/  @!P1 MOV R36, R6 ;  /* 0x0000000600249202 */ /* 0x008fe20000000f00 */
[----:B------:R-:W-:Y:S01]  /*bd60*/  @!P1 IMAD.MOV.U32 R20, RZ, RZ, R4 ;  /* 0x000000ffff149224 */ /* 0x000fe200078e0004 */
[----:B------:R2:W3:Y:S01]  /*bd70*/  SHFL.IDX PT, R8, R32, 0x1, 0x181f ;  /* 0x00381f0020087f89 */ /* 0x0004e200000e0000 */
[----:B------:R-:W-:Y:S01]  /*bd80*/  @!P1 IMAD.MOV.U32 R21, RZ, RZ, R5 ;  /* 0x000000ffff159224 */ /* 0x000fe200078e0005 */
[----:B------:R-:W-:Y:S01]  /*bd90*/  PRMT R43, R10, 0x7610, R43 ;  /* 0x000076100a2b7816 */ /* 0x000fe2000000002b */
[----:B------:R-:W-:-:S02]  /*bda0*/  @!P1 IMAD.MOV.U32 R37, RZ, RZ, R7 ;  /* 0x000000ffff259224 */ /* 0x000fc400078e0007 */
[----:B------:R-:W-:Y:S02]  /*bdb0*/  IMAD.MOV.U32 R11, RZ, RZ, R51 ;  /* 0x000000ffff0b7224 */ /* 0x000fe400078e0033 */
[----:B------:R-:W-:Y:S02]  /*bdc0*/  IMAD.MOV.U32 R4, RZ, RZ, R20 ;  /* 0x000000ffff047224 */ /* 0x000fe400078e0014 */
[----:B------:R-:W-:Y:S01]  /*bdd0*/  IMAD.MOV.U32 R5, RZ, RZ, R21 ;  /* 0x000000ffff057224 */ /* 0x000fe200078e0015 */
[----:B------:R-:W-:Y:S01]  /*bde0*/  PRMT R44, R11, 0x7610, R44 ;  /* 0x000076100b2c7816 */ /* 0x000fe2000000002c */
[----:B------:R-:W-:Y:S01]  /*bdf0*/  IMAD.MOV.U32 R6, RZ, RZ, R36 ;  /* 0x000000ffff067224 */ /* 0x000fe200078e0024 */
[----:B------:R-:W-:Y:S01]  /*be00*/  PRMT R78, R4, 0x7610, R78 ;  /* 0x00007610044e7816 */ /* 0x000fe2000000004e */
[----:B------:R-:W-:Y:S01]  /*be10*/  IMAD.MOV.U32 R7, RZ, RZ, R37 ;  /* 0x000000ffff077224 */ /* 0x000fe200078e0025 */
[----:B------:R-:W-:Y:S02]  /*be20*/  PRMT R79, R5, 0x7610, R79 ;  /* 0x00007610054f7816 */ /* 0x000fe4000000004f */
[----:B------:R-:W-:-:S02]  /*be30*/  PRMT R80, R6, 0x7610, R80 ;  /* 0x0000761006507816 */ /* 0x000fc40000000050 */
[----:B-12---:R-:W-:-:S07]  /*be40*/  PRMT R81, R7, 0x7610, R81 ;  /* 0x0000761007517816 */ /* 0x006fce0000000051 */
.L_x_3309:
        /* <DEDUP_REMOVED lines=13> */
[-C--:B---3--:R-:W-:Y:S02]  /*bf20*/  IADD3 R4, P1, R8, R15.reuse, RZ ;  /* 0x0000000f08047210 */ /* 0x088fe40007f3e0ff */
[----:B0-----:R-:W-:-:S03]  /*bf30*/  IADD3 R14, P2, R14, R15, RZ ;  /* 0x0000000f0e0e7210 */ /* 0x001fc60007f5e0ff */
[--C-:B------:R-:W-:Y:S02]  /*bf40*/  IMAD.X R5, R3, 0x1, R6.reuse, P1 ;  /* 0x0000000103057824 */ /* 0x100fe400008e0606 */
[----:B------:R-:W-:-:S04]  /*bf50*/  IMAD.X R15, R9, 0x1, R6, P2 ;  /* 0x00000001090f7824 */ /* 0x000fc800010e0606 */
[----:B------:R-:W5:Y:S04]  /*bf60*/  LD.E.128 R4, desc[UR42][R4.64] ;  /* 0x0000002a04047980 */ /* 0x000f68000c101d00 */
[----:B------:R1:W5:Y:S02]  /*bf70*/  LD.E.128 R24, desc[UR42][R14.64] ;  /* 0x0000002a0e187980 */ /* 0x000364000c101d00 */
.L_x_3028:
[----:B------:R-:W-:Y:S05]  /*bf80*/  BSYNC B1 ;  /* 0x0000000000017941 */ /* 0x000fea0003800000 */
.L_x_3027:
[----:B0----5:R-:W-:Y:S01]  /*bf90*/  IMAD.MOV.U32 R3, RZ, RZ, R24 ;  /* 0x000000ffff037224 */ /* 0x021fe200078e0018 */
[----:B------:R-:W-:Y:S01]  /*bfa0*/  UMOV UR4, 0xffffffff ;  /* 0xffffffff00047882 */ /* 0x000fe20000000000 */
[----:B---3--:R-:W-:Y:S02]  /*bfb0*/  IMAD.MOV.U32 R8, RZ, RZ, R25 ;  /* 0x000000ffff087224 */ /* 0x008fe400078e0019 */
        /* <DEDUP_REMOVED lines=15> */
[----:B------:R-:W0:Y:S01]  /*c0b0*/  SHFL.IDX PT, R8, R32, 0x2, 0x181f ;  /* 0x00581f0020087f89 */ /* 0x000e2200000e0000 */
[----:B------:R-:W-:-:S03]  /*c0c0*/  VIADD R9, R57, 0x40 ;  /* 0x0000004039097836 */ /* 0x000fc60000000000 */
[----:B------:R-:W2:Y:S02]  /*c0d0*/  SHFL.IDX PT, R3, R35, 0x2, 0x181f ;  /* 0x00581f0023037f89 */ /* 0x000ea400000e0000 */
[----:B------:R-:W-:Y:S02]  /*c0e0*/  ISETP.GE.OR P1, PT, R9, R0, P0 ;  /* 0x000000000900720c */ /* 0x000fe40000726670 */
[----:B-1----:R-:W1:Y:S04]  /*c0f0*/  SHFL.IDX PT, R14, R34, 0x2, 0x181f ;  /* 0x00581f00220e7f89 */ /* 0x002e6800000e0000 */
[----:B------:R-:W3:Y:S07]  /*c100*/  SHFL.IDX PT, R28, R33, 0x2, 0x181f ;  /* 0x00581f00211c7f89 */ /* 0x000eee00000e0000 */
[C---:B------:R-:W-:Y:S01]  /*c110*/  @!P1 IMAD.SHL.U32 R31, R16.reuse, 0x2, RZ ;  /* 0x00000002101f9824 */ /* 0x040fe200078e00ff */
[----:B------:R-:W-:-:S04]  /*c120*/  @!P1 SHF.L.U64.HI R29, R16, 0x1, R17 ;  /* 0x00000001101d9819 */ /* 0x000fc80000010211 */
[----:B0-----:R-:W-:-:S05]  /*c130*/  @!P1 IADD3 R8, P2, R8, R31, RZ ;  /* 0x0000001f08089210 */ /* 0x001fca0007f5e0ff */
[----:B--2---:R-:W-:-:S06]  /*c140*/  @!P1 IMAD.X R9, R3, 0x1, R29, P2 ;  /* 0x0000000103099824 */ /* 0x004fcc00010e061d */
[----:B------:R-:W2:Y:S01]  /*c150*/  @!P1 LD.E.128 R8, desc[UR42][R8.64] ;  /* 0x0000002a08089980 */ /* 0x000ea2000c101d00 */
[----:B-1----:R-:W-:-:S05]  /*c160*/  @!P1 IADD3 R14, P2, R14, R31, RZ ;  /* 0x0000001f0e0e9210 */ /* 0x002fca0007f5e0ff */
[----:B---3--:R-:W-:-:S04]  /*c170*/  @!P1 IMAD.X R3, R28, 0x1, R29, P2 ;  /* 0x000000011c039824 */ /* 0x008fc800010e061d */
[----:B------:R-:W-:-:S05]  /*c180*/  @!P1 IMAD.MOV.U32 R15, RZ, RZ, R3 ;  /* 0x000000ffff0f9224 */ /* 0x000fca00078e0003 */
[----:B------:R-:W3:Y:S01]  /*c190*/  @!P1 LD.E.128 R28, desc[UR42][R14.64] ;  /* 0x0000002a0e1c9980 */ /* 0x000ee2000c101d00 */
[----:B------:R-:W-:Y:S02]  /*c1a0*/  CS2R R52, SRZ ;  /* 0x0000000000347805 */ /* 0x000fe4000001ff00 */
[----:B------:R-:W-:Y:S02]  /*c1b0*/  CS2R R54, SRZ ;  /* 0x0000000000367805 */ /* 0x000fe4000001ff00 */
[----:B------:R-:W-:Y:S01]  /*c1c0*/  CS2R R38, SRZ ;  /* 0x0000000000267805 */ /* 0x000fe2000001ff00 */
[----:B------:R-:W0:Y:S01]  /*c1d0*/  SHFL.IDX PT, R32, R32, 0x3, 0x181f ;  /* 0x00781f0020207f89 */ /* 0x000e2200000e0000 */
[----:B------:R-:W-:-:S03]  /*c1e0*/  CS2R R40, SRZ ;  /* 0x0000000000287805 */ /* 0x000fc6000001ff00 */
[----:B------:R-:W1:Y:S04]  /*c1f0*/  SHFL.IDX PT, R34, R34, 0x3, 0x181f ;  /* 0x00781f0022227f89 */ /* 0x000e6800000e0000 */
[----:B------:R-:W0:Y:S01]  /*c200*/  SHFL.IDX PT, R33, R33, 0x3, 0x181f ;  /* 0x00781f0021217f89 */ /* 0x000e2200000e0000 */
[----:B--2---:R-:W-:Y:S02]  /*c210*/  @!P1 IMAD.MOV.U32 R52, RZ, RZ, R8 ;  /* 0x000000ffff349224 */ /* 0x004fe400078e0008 */
[----:B------:R-:W-:Y:S02]  /*c220*/  @!P1 IMAD.MOV.U32 R54, RZ, RZ, R10 ;  /* 0x000000ffff369224 */ /* 0x000fe400078e000a */
[----:B------:R-:W-:Y:S01]  /*c230*/  @!P1 IMAD.MOV.U32 R55, RZ, RZ, R11 ;  /* 0x000000ffff379224 */ /* 0x000fe200078e000b */
[----:B------:R-:W-:Y:S01]  /*c240*/  MOV R3, R52 ;  /* 0x0000003400037202 */ /* 0x000fe20000000f00 */
[----:B------:R-:W-:-:S02]  /*c250*/  @!P1 IMAD.MOV.U32 R53, RZ, RZ, R9 ;  /* 0x000000ffff359224 */ /* 0x000fc400078e0009 */
[----:B------:R-:W-:Y:S01]  /*c260*/  IMAD.MOV.U32 R8, RZ, RZ, R54 ;  /* 0x000000ffff087224 */ /* 0x000fe200078e0036 */
[----:B------:R-:W-:Y:S01]  /*c270*/  PRMT R65, R3, 0x7610, R65 ;  /* 0x0000761003417816 */ /* 0x000fe20000000041 */
[----:B------:R-:W-:Y:S01]  /*c280*/  IMAD.MOV.U32 R9, RZ, RZ, R55 ;  /* 0x000000ffff097224 */ /* 0x000fe200078e0037 */
[----:B------:R2:W0:Y:S01]  /*c290*/  SHFL.IDX PT, R3, R35, 0x3, 0x181f ;  /* 0x00781f0023037f89 */ /* 0x00042200000e0000 */
[----:B------:R-:W-:Y:S01]  /*c2a0*/  IMAD.MOV.U32 R12, RZ, RZ, R53 ;  /* 0x000000ffff0c7224 */ /* 0x000fe200078e0035 */
[----:B------:R-:W-:Y:S01]  /*c2b0*/  PRMT R45, R8, 0x7610, R45 ;  /* 0x00007610082d7816 */ /* 0x000fe2000000002d */
[----:B---3--:R-:W-:Y:S01]  /*c2c0*/  @!P1 IMAD.MOV.U32 R38, RZ, RZ, R28 ;  /* 0x000000ffff269224 */ /* 0x008fe200078e001c */
[----:B------:R-:W-:Y:S01]  /*c2d0*/  PRMT R46, R9, 0x7610, R46 ;  /* 0x00007610092e7816 */ /* 0x000fe2000000002e */
[----:B------:R-:W-:Y:S01]  /*c2e0*/  @!P1 IMAD.MOV.U32 R39, RZ, RZ, R29 ;  /* 0x000000ffff279224 */ /* 0x000fe200078e001d */
[----:B------:R-:W-:Y:S01]  /*c2f0*/  PRMT R66, R12, 0x7610, R66 ;  /* 0x000076100c427816 */ /* 0x000fe20000000042 */
[----:B------:R-:W-:-:S02]  /*c300*/  @!P1 IMAD.MOV.U32 R40, RZ, RZ, R30 ;  /* 0x000000ffff289224 */ /* 0x000fc400078e001e */
[----:B------:R-:W-:Y:S02]  /*c310*/  @!P1 IMAD.MOV.U32 R41, RZ, RZ, R31 ;  /* 0x000000ffff299224 */ /* 0x000fe400078e001f */
[----:B------:R-:W-:Y:S02]  /*c320*/  IMAD.MOV.U32 R8, RZ, RZ, R38 ;  /* 0x000000ffff087224 */ /* 0x000fe400078e0026 */
[----:B------:R-:W-:Y:S02]  /*c330*/  IMAD.MOV.U32 R9, RZ, RZ, R39 ;  /* 0x000000ffff097224 */ /* 0x000fe400078e0027 */
[----:B------:R-:W-:Y:S01]  /*c340*/  IMAD.MOV.U32 R10, RZ, RZ, R40 ;  /* 0x000000ffff0a7224 */ /* 0x000fe200078e0028 */
[----:B------:R-:W-:Y:S01]  /*c350*/  PRMT R72, R8, 0x7610, R72 ;  /* 0x0000761008487816 */ /* 0x000fe20000000048 */
[----:B------:R-:W-:Y:S01]  /*c360*/  IMAD.MOV.U32 R11, RZ, RZ, R41 ;  /* 0x000000ffff0b7224 */ /* 0x000fe200078e0029 */
[----:B------:R-:W-:Y:S02]  /*c370*/  PRMT R73, R9, 0x7610, R73 ;  /* 0x0000761009497816 */ /* 0x000fe40000000049 */
[----:B------:R-:W-:-:S02]  /*c380*/  CS2R R8, SRZ ;  /* 0x0000000000087805 */ /* 0x000fc4000001ff00 */
[----:B------:R-:W-:Y:S02]  /*c390*/  PRMT R74, R10, 0x7610, R74 ;  /* 0x000076100a4a7816 */ /* 0x000fe4000000004a */
[----:B012---:R-:W-:-:S07]  /*c3a0*/  PRMT R75, R11, 0x7610, R75 ;  /* 0x000076100b4b7816 */ /* 0x007fce000000004b */
.L_x_3319:
[----:B------:R-:W-:Y:S01]  /*c3b0*/  VIADD R57, R57, 0x60 ;  /* 0x0000006039397836 */ /* 0x000fe20000000000 */
[----:B------:R-:W-:Y:S01]  /*c3c0*/  BSSY B1, `(.L_x_3030) ;  /* 0x0000012000017945 */ /* 0x000fe20003800000 */
[----:B------:R-:W-:Y:S02]  /*c3d0*/  CS2R R10, SRZ ;  /* 0x00000000000a7805 */ /* 0x000fe4000001ff00 */
[----:B----4-:R-:W-:Y:S02]  /*c3e0*/  CS2R R12, SRZ ;  /* 0x00000000000c7805 */ /* 0x010fe4000001ff00 */
        /* <DEDUP_REMOVED lines=15> */
.L_x_3031:
[----:B------:R-:W-:Y:S05]  /*c4e0*/  BSYNC B1 ;  /* 0x0000000000017941 */ /* 0x000fea0003800000 */
.L_x_3030:
        /* <DEDUP_REMOVED lines=19> */
[----:B------:R-:W-:Y:S02]  /*c620*/  PRMT R68, R0, 0x7610, R68 ;  /* 0x0000761000447816 */ /* 0x000fe40000000044 */
[----:B------:R-:W0:Y:S01]  /*c630*/  SYNCS.PHASECHK.TRANS64.TRYWAIT P4, [R18+URZ+0x28800], R29 ;  /* 0x0288001d120075a7 */ /* 0x000e22000808017f */
[----:B------:R-:W-:Y:S01]  /*c640*/  PRMT R69, R3, 0x7610, R69 ;  /* 0x0000761003457816 */ /* 0x000fe20000000045 */
[----:B------:R-:W-:Y:S01]  /*c650*/  IMAD.MOV.U32 R3, RZ, RZ, R15 ;  /* 0x000000ffff037224 */ /* 0x000fe200078e000f */
[----:B------:R-:W-:-:S02]  /*c660*/  PRMT R70, R28, 0x7610, R70 ;  /* 0x000076101c467816 */ /* 0x000fc40000000046 */
[----:B------:R-:W-:Y:S02]  /*c670*/  PRMT R71, R30, 0x7610, R71 ;  /* 0x000076101e477816 */ /* 0x000fe40000000047 */
[----:B------:R-:W-:Y:S01]  /*c680*/  MOV R0, R14 ;  /* 0x0000000e00007202 */ /* 0x000fe20000000f00 */
[----:B0-----:R-:W-:Y:S06]  /*c690*/  @!P4 BRA `(.L_x_3033) ;  /* 0x000001480040c947 */ /* 0x001fec0003800000 */
.L_x_3320:
[----:B------:R-:W-:Y:S05]  /*c6a0*/  BSYNC B1 ;  /* 0x0000000000017941 */ /* 0x000fea0003800000 */
.L_x_3032:
        /* <DEDUP_REMOVED lines=20> */
[----:B------:R-:W-:Y:S02]  /*c7f0*/  SHF.R.U32.HI R83, RZ, 0x10, R51 ;  /* 0x00000010ff537819 */ /* 0x000fe40000011633 */
[----:B------:R-:W-:Y:S02]  /*c800*/  PRMT R76, R76, 0x5410, R85 ;  /* 0x000054104c4c7816 */ /* 0x000fe40000000055 */
[----:B------:R-:W1:Y:S01]  /*c810*/  LDS.128 R32, [R82+0x10400] ;  /* 0x0104000052207984 */ /* 0x000e620000000c00 */
[----:B------:R-:W-:-:S02]  /*c820*/  SHF.R.U64 R21, R36, 0x10, R37 ;  /* 0x0000001024157819 */ /* 0x000fc40000001225 */
[----:B------:R-:W-:Y:S01]  /*c830*/  PRMT R51, R43, 0x5410, R48 ;  /* 0x000054102b337816 */ /* 0x000fe20000000030 */
[----:B------:R-:W-:Y:S01]  /*c840*/  IMAD.U32 R50, R76, 0x10000, RZ ;  /* 0x000100004c327824 */ /* 0x000fe200078e00ff */
[----:B------:R-:W-:Y:S01]  /*c850*/  PRMT R84, R79, 0x5410, R84 ;  /* 0x000054104f547816 */ /* 0x000fe20000000054 */
[----:B------:R-:W-:Y:S01]  /*c860*/  IMAD.U32 R79, R78, 0x10000, RZ ;  /* 0x000100004e4f7824 */ /* 0x000fe200078e00ff */
[----:B------:R-:W-:Y:S02]  /*c870*/  SHF.R.U32.HI R36, RZ, 0x10, R37 ;  /* 0x00000010ff247819 */ /* 0x000fe40000011625 */
[----:B------:R-:W-:Y:S02]  /*c880*/  PRMT R77, R77, 0x5410, R86 ;  /* 0x000054104d4d7816 */ /* 0x000fe40000000056 */
[----:B------:R-:W-:Y:S01]  /*c890*/  PRMT R85, R81, 0x5410, R36 ;  /* 0x0000541051557816 */ /* 0x000fe20000000024 */
[----:B------:R-:W-:Y:S01]  /*c8a0*/  IMAD.U32 R81, R84, 0x10000, RZ ;  /* 0x0001000054517824 */ /* 0x000fe200078e00ff */
[----:B------:R-:W-:-:S02]  /*c8b0*/  PRMT R83, R44, 0x5410, R83 ;  /* 0x000054102c537816 */ /* 0x000fc40000000053 */
[----:B------:R-:W-:Y:S02]  /*c8c0*/  LOP3.LUT R78, R78, 0xffff0000, RZ, 0xc0, !PT ;  /* 0xffff00004e4e7812 */ /* 0x000fe400078ec0ff */
[----:B------:R-:W-:Y:S02]  /*c8d0*/  LOP3.LUT R76, R76, 0xffff0000, RZ, 0xc0, !PT ;  /* 0xffff00004c4c7812 */ /* 0x000fe400078ec0ff */
[----:B------:R-:W-:Y:S02]  /*c8e0*/  PRMT R80, R80, 0x5410, R21 ;  /* 0x0000541050507816 */ /* 0x000fe40000000015 */
        /* <DEDUP_REMOVED lines=14> */
[----:B------:R-:W-:Y:S01]  /*c9d0*/  FMUL.FTZ R89, R43, R50 ;  /* 0x000000322b597220 */ /* 0x000fe20000410000 */
[----:B------:R-:W-:-:S02]  /*c9e0*/  IMAD.U32 R43, R77, 0x10000, RZ ;  /* 0x000100004d2b7824 */ /* 0x000fc400078e00ff */
[----:B------:R-:W-:Y:S01]  /*c9f0*/  FMUL.FTZ R91, R44, R81 ;  /* 0x000000512c5b7220 */ /* 0x000fe20000410000 */
[C---:B------:R-:W-:Y:S01]  /*ca00*/  FFMA.FTZ R87, R20.reuse, R50, -R87 ;  /* 0x0000003214577223 */ /* 0x040fe20000010857 */
[----:B------:R-:W-:Y:S02]  /*ca10*/  IMAD.U32 R49, R35, 0x10000, RZ ;  /* 0x0001000023317824 */ /* 0x000fe400078e00ff */
[----:B------:R-:W-:Y:S01]  /*ca20*/  FFMA.FTZ R89, R20, R79, R89 ;  /* 0x0000004f14597223 */ /* 0x000fe20000010059 */
[----:B------:R-:W-:Y:S02]  /*ca30*/  IMAD.U32 R50, R85, 0x10000, RZ ;  /* 0x0001000055327824 */ /* 0x000fe400078e00ff */
[-C--:B------:R-:W-:Y:S01]  /*ca40*/  FMUL.FTZ R79, R44, R43.reuse ;  /* 0x0000002b2c4f7220 */ /* 0x080fe20000410000 */
[----:B------:R-:W-:Y:S02]  /*ca50*/  IMAD.U32 R20, R83, 0x10000, RZ ;  /* 0x0001000053147824 */ /* 0x000fe400078e00ff */
[C---:B------:R-:W-:Y:S01]  /*ca60*/  FFMA.FTZ R91, R36.reuse, R43, -R91 ;  /* 0x0000002b245b7223 */ /* 0x040fe2000001085b */
[C---:B------:R-:W-:Y:S01]  /*ca70*/  FMUL.FTZ R44, R49.reuse, R50 ;  /* 0x00000032312c7220 */ /* 0x040fe20000410000 */
[----:B------:R-:W-:Y:S01]  /*ca80*/  FFMA.FTZ R79, R36, R81, R79 ;  /* 0x00000051244f7223 */ /* 0x000fe2000001004f */
[-C--:B------:R-:W-:Y:S01]  /*ca90*/  FMUL.FTZ R49, R49, R20.reuse ;  /* 0x0000001431317220 */ /* 0x080fe20000410000 */
[----:B------:R-:W-:Y:S01]  /*caa0*/  LOP3.LUT R77, R77, 0xffff0000, RZ, 0xc0, !PT ;  /* 0xffff00004d4d7812 */ /* 0x000fe200078ec0ff */
[----:B------:R-:W-:Y:S01]  /*cab0*/  FFMA.FTZ R43, R37, R20, -R44 ;  /* 0x00000014252b7223 */ /* 0x000fe2000001082c */
[C---:B------:R-:W-:Y:S01]  /*cac0*/  FMUL.FTZ R20, R32.reuse, R78 ;  /* 0x0000004e20147220 */ /* 0x040fe20000410000 */
[----:B------:R-:W-:Y:S01]  /*cad0*/  FMUL.FTZ R36, R32, R76 ;  /* 0x0000004c20247220 */ /* 0x000fe20000410000 */
[----:B------:R-:W-:-:S02]  /*cae0*/  IMAD.U32 R48, R34, 0x10000, RZ ;  /* 0x0001000022307824 */ /* 0x000fc400078e00ff */
[----:B------:R-:W-:Y:S01]  /*caf0*/  FFMA.FTZ R49, R37, R50, R49 ;  /* 0x0000003225317223 */ /* 0x000fe20000010031 */
[----:B------:R-:W-:Y:S02]  /*cb00*/  IMAD.U32 R32, R80, 0x10000, RZ ;  /* 0x0001000050207824 */ /* 0x000fe400078e00ff */
[----:B------:R-:W-:Y:S01]  /*cb10*/  FMUL.FTZ R37, R33, R84 ;  /* 0x0000005421257220 */ /* 0x000fe20000410000 */
[----:B------:R-:W-:Y:S01]  /*cb20*/  FFMA.FTZ R76, R21, R76, -R20 ;  /* 0x0000004c154c7223 */ /* 0x000fe20000010814 */
[-C--:B------:R-:W-:Y:S01]  /*cb30*/  FMUL.FTZ R33, R33, R77.reuse ;  /* 0x0000004d21217220 */ /* 0x080fe20000410000 */
[----:B------:R-:W-:Y:S02]  /*cb40*/  IMAD.U32 R20, R51, 0x10000, RZ ;  /* 0x0001000033147824 */ /* 0x000fe400078e00ff */
[----:B------:R-:W-:Y:S01]  /*cb50*/  FMUL.FTZ R50, R48, R32 ;  /* 0x0000002030327220 */ /* 0x000fe20000410000 */
[----:B------:R-:W-:Y:S01]  /*cb60*/  FFMA.FTZ R36, R21, R78, R36 ;  /* 0x0000004e15247223 */ /* 0x000fe20000010024 */
[C---:B------:R-:W-:Y:S01]  /*cb70*/  FFMA.FTZ R44, R28.reuse, R77, -R37 ;  /* 0x0000004d1c2c7223 */ /* 0x040fe20000010825 */
[----:B------:R-:W-:Y:S01]  /*cb80*/  FFMA.FTZ R84, R28, R84, R33 ;  /* 0x000000541c547223 */ /* 0x000fe20000010021 */
[----:B------:R-:W-:Y:S01]  /*cb90*/  LOP3.LUT R34, R34, 0xffff0000, RZ, 0xc0, !PT ;  /* 0xffff000022227812 */ /* 0x000fe200078ec0ff */
[-C--:B------:R-:W-:Y:S01]  /*cba0*/  FMUL.FTZ R48, R48, R20.reuse ;  /* 0x0000001430307220 */ /* 0x080fe20000410000 */
[----:B------:R-:W-:Y:S01]  /*cbb0*/  LOP3.LUT R35, R35, 0xffff0000, RZ, 0xc0, !PT ;  /* 0xffff000023237812 */ /* 0x000fe200078ec0ff */
[C---:B------:R-:W-:Y:S01]  /*cbc0*/  FFMA.FTZ R50, R29.reuse, R20, -R50 ;  /* 0x000000141d327223 */ /* 0x040fe20000010832 */
[----:B------:R-:W-:Y:S01]  /*cbd0*/  LOP3.LUT R21, R80, 0xffff0000, RZ, 0xc0, !PT ;  /* 0xffff000050157812 */ /* 0x000fe200078ec0ff */
[----:B------:R-:W-:Y:S01]  /*cbe0*/  FFMA.FTZ R48, R29, R32, R48 ;  /* 0x000000201d307223 */ /* 0x000fe20000010030 */
[----:B------:R-:W-:-:S02]  /*cbf0*/  LOP3.LUT R28, R85, 0xffff0000, RZ, 0xc0, !PT ;  /* 0xffff0000551c7812 */ /* 0x000fc400078ec0ff */
[----:B------:R-:W-:Y:S01]  /*cc00*/  LOP3.LUT R51, R51, 0xffff0000, RZ, 0xc0, !PT ;  /* 0xffff000033337812 */ /* 0x000fe200078ec0ff */
[----:B------:R-:W-:Y:S01]  /*cc10*/  FMUL.FTZ R29, R34, R21 ;  /* 0x00000015221d7220 */ /* 0x000fe20000410000 */
[----:B------:R-:W-:Y:S01]  /*cc20*/  LOP3.LUT R20, R83, 0xffff0000, RZ, 0xc0, !PT ;  /* 0xffff000053147812 */ /* 0x000fe200078ec0ff */
[C---:B------:R-:W-:Y:S01]  /*cc30*/  FMUL.FTZ R32, R35.reuse, R28 ;  /* 0x0000001c23207220 */ /* 0x040fe20000410000 */
[----:B------:R-:W-:Y:S01]  /*cc40*/  F2FP.BF16.F32.PACK_AB R33, R84, R79 ;  /* 0x0000004f5421723e */ /* 0x000fe200000010ff */
[-C--:B------:R-:W-:Y:S01]  /*cc50*/  FMUL.FTZ R34, R34, R51.reuse ;  /* 0x0000003322227220 */ /* 0x080fe20000410000 */
[C---:B------:R-:W-:Y:S01]  /*cc60*/  FFMA.FTZ R51, R30.reuse, R51, -R29 ;  /* 0x000000331e337223 */ /* 0x040fe2000001081d */
[-C--:B------:R-:W-:Y:S01]  /*cc70*/  FMUL.FTZ R35, R35, R20.reuse ;  /* 0x0000001423237220 */ /* 0x080fe20000410000 */
[C---:B------:R-:W-:Y:S01]  /*cc80*/  FFMA.FTZ R20, R31.reuse, R20, -R32 ;  /* 0x000000141f147223 */ /* 0x040fe20000010820 */
        /* <DEDUP_REMOVED lines=11> */
.L_x_3035:
[----:B------:R-:W-:Y:S05]  /*cd40*/  BSYNC B1 ;  /* 0x0000000000017941 */ /* 0x000fea0003800000 */
.L_x_3034:
[----:B------:R-:W-:Y:S04]  /*cd50*/  BSSY B1, `(.L_x_3036) ;  /* 0x0000068000017945 */ /* 0x000fe80003800000 */
[----:B------:R-:W-:Y:S05]  /*cd60*/  @P2 BRA `(.L_x_3037) ;  /* 0x0000000400982947 */ /* 0x000fea0003800000 */
[----:B------:R-:W-:Y:S02]  /*cd70*/  LEA.HI R20, R47, R206, RZ, 0x1d ;  /* 0x000000ce2f147211 */ /* 0x000fe400078fe8ff */
[----:B------:R-:W-:Y:S02]  /*cd80*/  SHF.R.U32.HI R37, RZ, 0x10, R5 ;  /* 0x00000010ff257819 */ /* 0x000fe40000011605 */
[----:B01----:R-:W-:Y:S01]  /*cd90*/  SHF.R.S32.HI R29, RZ, 0x1f, R20 ;  /* 0x0000001fff1d7819 */ /* 0x003fe20000011414 */
[----:B------:R-:W-:Y:S01]  /*cda0*/  IMAD.SHL.U32 R21, R20, 0x8, RZ ;  /* 0x0000000814157824 */ /* 0x000fe200078e00ff */
[----:B------:R-:W-:Y:S02]  /*cdb0*/  SHF.R.U64 R6, R6, 0x10, R7 ;  /* 0x0000001006067819 */ /* 0x000fe40000001207 */
[----:B------:R-:W-:Y:S02]  /*cdc0*/  LEA.HI R29, R29, R20, RZ, 0x3 ;  /* 0x000000141d1d7211 */ /* 0x000fe400078f18ff */
[----:B------:R-:W-:-:S02]  /*cdd0*/  LOP3.LUT R20, R196, 0x38, R21, 0xf8, !PT ;  /* 0x00000038c4147812 */ /* 0x000fc400078ef815 */
[----:B------:R-:W-:Y:S01]  /*cde0*/  SHF.R.U32.HI R7, RZ, 0x10, R7 ;  /* 0x00000010ff077819 */ /* 0x000fe20000011607 */
[----:B------:R-:W-:Y:S01]  /*cdf0*/  IMAD.SHL.U32 R29, R29, 0x400, RZ ;  /* 0x000004001d1d7824 */ /* 0x000fe200078e00ff */
[----:B------:R-:W-:Y:S02]  /*ce00*/  LOP3.LUT R20, R20, R227, RZ, 0x3c, !PT ;  /* 0x000000e314147212 */ /* 0x000fe400078e3cff */
[----:B------:R-:W-:Y:S02]  /*ce10*/  PRMT R62, R62, 0x5410, R37 ;  /* 0x000054103e3e7816 */ /* 0x000fe40000000025 */
[----:B------:R-:W-:Y:S02]  /*ce20*/  LOP3.LUT R21, R29, 0x7fffe000, RZ, 0xc0, !PT ;  /* 0x7fffe0001d157812 */ /* 0x000fe400078ec0ff */
[----:B------:R-:W0:Y:S01]  /*ce30*/  LDS.128 R28, [R216] ;  /* 0x00000000d81c7984 */ /* 0x000e220000000c00 */
[----:B------:R-:W-:Y:S02]  /*ce40*/  PRMT R64, R64, 0x5410, R7 ;  /* 0x0000541040407816 */ /* 0x000fe40000000007 */
[----:B------:R-:W-:-:S02]  /*ce50*/  IADD3 R21, R20, R21, R199 ;  /* 0x0000001514157210 */ /* 0x000fc40007ffe0c7 */
[----:B------:R-:W-:Y:S02]  /*ce60*/  SHF.R.U64 R20, R4, 0x10, R5 ;  /* 0x0000001004147819 */ /* 0x000fe40000001205 */
[--C-:B------:R-:W-:Y:S01]  /*ce70*/  SHF.R.U64 R5, R24, 0x10, R25.reuse ;  /* 0x0000001018057819 */ /* 0x100fe20000001219 */
[----:B------:R-:W-:Y:S01]  /*ce80*/  IMAD R21, R21, 0x2, R18 ;  /* 0x0000000215157824 */ /* 0x000fe200078e0212 */
[----:B------:R-:W-:Y:S02]  /*ce90*/  SHF.R.U32.HI R25, RZ, 0x10, R25 ;  /* 0x00000010ff197819 */ /* 0x000fe40000011619 */
[----:B------:R-:W-:Y:S02]  /*cea0*/  SHF.R.U64 R4, R26, 0x10, R27 ;  /* 0x000000101a047819 */ /* 0x000fe4000000121b */
[----:B------:R-:W1:Y:S01]  /*ceb0*/  LDS.128 R32, [R21+0x10400] ;  /* 0x0104000015207984 */ /* 0x000e620000000c00 */
[----:B------:R-:W-:Y:S02]  /*cec0*/  PRMT R56, R56, 0x5410, R5 ;  /* 0x0000541038387816 */ /* 0x000fe40000000005 */
[----:B------:R-:W-:-:S02]  /*ced0*/  SHF.R.U32.HI R27, RZ, 0x10, R27 ;  /* 0x00000010ff1b7819 */ /* 0x000fc4000001161b */
[----:B------:R-:W-:Y:S01]  /*cee0*/  PRMT R61, R61, 0x5410, R20 ;  /* 0x000054103d3d7816 */ /* 0x000fe20000000014 */
[----:B------:R-:W-:Y:S01]  /*cef0*/  IMAD.U32 R37, R56, 0x10000, RZ ;  /* 0x0001000038257824 */ /* 0x000fe200078e00ff */
[----:B------:R-:W-:Y:S02]  /*cf00*/  PRMT R58, R58, 0x5410, R25 ;  /* 0x000054103a3a7816 */ /* 0x000fe40000000019 */
[----:B------:R-:W-:Y:S01]  /*cf10*/  PRMT R59, R59, 0x5410, R4 ;  /* 0x000054103b3b7816 */ /* 0x000fe20000000004 */
[----:B------:R-:W-:Y:S01]  /*cf20*/  IMAD.U32 R36, R61, 0x10000, RZ ;  /* 0x000100003d247824 */ /* 0x000fe200078e00ff */
[----:B------:R-:W-:Y:S02]  /*cf30*/  PRMT R63, R63, 0x5410, R6 ;  /* 0x000054103f3f7816 */ /* 0x000fe40000000006 */
[----:B------:R-:W-:Y:S02]  /*cf40*/  PRMT R60, R60, 0x5410, R27 ;  /* 0x000054103c3c7816 */ /* 0x000fe4000000001b */
[----:B------:R-:W-:-:S02]  /*cf50*/  LOP3.LUT R56, R56, 0xffff0000, RZ, 0xc0, !PT ;  /* 0xffff000038387812 */ /* 0x000fc400078ec0ff */
[----:B------:R-:W-:Y:S01]  /*cf60*/  LOP3.LUT R61, R61, 0xffff0000, RZ, 0xc0, !PT ;  /* 0xffff00003d3d7812 */ /* 0x000fe200078ec0ff */
[C---:B0-----:R-:W-:Y:S01]  /*cf70*/  IMAD.U32 R4, R28.reuse, 0x10000, RZ ;  /* 0x000100001c047824 */ /* 0x041fe200078e00ff */
[----:B------:R-:W-:Y:S01]  /*cf80*/  LOP3.LUT R5, R28, 0xffff0000, RZ, 0xc0, !PT ;  /* 0xffff00001c057812 */ /* 0x000fe200078ec0ff */
[C---:B------:R-:W-:Y:S01]  /*cf90*/  IMAD.U32 R7, R30.reuse, 0x10000, RZ ;  /* 0x000100001e077824 */ /* 0x040fe200078e00ff */
[----:B------:R-:W-:Y:S01]  /*cfa0*/  LOP3.LUT R20, R30, 0xffff0000, RZ, 0xc0, !PT ;  /* 0xffff00001e147812 */ /* 0x000fe200078ec0ff */
[----:B------:R-:W-:Y:S01]  /*cfb0*/  IMAD.U32 R24, R31, 0x10000, RZ ;  /* 0x000100001f187824 */ /* 0x000fe200078e00ff */
[C---:B------:R-:W-:Y:S02]  /*cfc0*/  SHF.L.U32 R6, R29.reuse, 0x10, RZ ;  /* 0x000000101d067819 */ /* 0x040fe400000006ff */
[----:B------:R-:W-:Y:S02]  /*cfd0*/  LOP3.LUT R28, R29, 0xffff0000, RZ, 0xc0, !PT ;  /* 0xffff00001d1c7812 */ /* 0x000fe400078ec0ff */
[----:B------:R-:W-:Y:S01]  /*cfe0*/  LOP3.LUT R30, R31, 0xffff0000, RZ, 0xc0, !PT ;  /* 0xffff00001f1e7812 */ /* 0x000fe200078ec0ff */
        /* <DEDUP_REMOVED lines=8> */
[----:B------:R-:W-:Y:S01]  /*d070*/  FMUL.FTZ R43, R25, R37 ;  /* 0x00000025192b7220 */ /* 0x000fe20000410000 */
[----:B------:R-:W-:-:S02]  /*d080*/  IMAD.U32 R35, R58, 0x10000, RZ ;  /* 0x000100003a237824 */ /* 0x000fc400078e00ff */
[-C--:B------:R-:W-:Y:S01]  /*d090*/  FMUL.FTZ R49, R25, R36.reuse ;  /* 0x0000002419317220 */ /* 0x080fe20000410000 */
[----:B------:R-:W-:Y:S02]  /*d0a0*/  IMAD.U32 R25, R62, 0x10000, RZ ;  /* 0x000100003e197824 */ /* 0x000fe400078e00ff */
[----:B------:R-:W-:Y:S01]  /*d0b0*/  FFMA.FTZ R43, R4, R36, -R43 ;  /* 0x00000024042b7223 */ /* 0x000fe2000001082b */
[C---:B------:R-:W-:Y:S01]  /*d0c0*/  FMUL.FTZ R51, R27.reuse, R35 ;  /* 0x000000231b337220 */ /* 0x040fe20000410000 */
[----:B------:R-:W-:Y:S02]  /*d0d0*/  IMAD.U32 R36, R60, 0x10000, RZ ;  /* 0x000100003c247824 */ /* 0x000fe400078e00ff */
[----:B------:R-:W-:Y:S01]  /*d0e0*/  FFMA.FTZ R49, R4, R37, R49 ;  /* 0x0000002504317223 */ /* 0x000fe20000010031 */
[-C--:B------:R-:W-:Y:S01]  /*d0f0*/  FMUL.FTZ R27, R27, R25.reuse ;  /* 0x000000191b1b7220 */ /* 0x080fe20000410000 */
[----:B------:R-:W-:Y:S01]  /*d100*/  FFMA.FTZ R51, R6, R25, -R51 ;  /* 0x0000001906337223 */ /* 0x000fe20000010833 */
[----:B------:R-:W-:-:S02]  /*d110*/  IMAD.U32 R4, R64, 0x10000, RZ ;  /* 0x0001000040047824 */ /* 0x000fc400078e00ff */
[C---:B------:R-:W-:Y:S01]  /*d120*/  FMUL.FTZ R25, R33.reuse, R36 ;  /* 0x0000002421197220 */ /* 0x040fe20000410000 */
[----:B------:R-:W-:Y:S01]  /*d130*/  FFMA.FTZ R35, R6, R35, R27 ;  /* 0x0000002306237223 */ /* 0x000fe2000001001b */
[----:B------:R-:W-:Y:S01]  /*d140*/  LOP3.LUT R27, R58, 0xffff0000, RZ, 0xc0, !PT ;  /* 0xffff00003a1b7812 */ /* 0x000fe200078ec0ff */
[-C--:B------:R-:W-:Y:S01]  /*d150*/  FMUL.FTZ R33, R33, R4.reuse ;  /* 0x0000000421217220 */ /* 0x080fe20000410000 */
[----:B------:R-:W-:Y:S01]  /*d160*/  FFMA.FTZ R37, R24, R4, -R25 ;  /* 0x0000000418257223 */ /* 0x000fe20000010819 */
[----:B------:R-:W-:Y:S01]  /*d170*/  LOP3.LUT R25, R62, 0xffff0000, RZ, 0xc0, !PT ;  /* 0xffff00003e197812 */ /* 0x000fe200078ec0ff */
[----:B------:R-:W-:Y:S01]  /*d180*/  FMUL.FTZ R4, R26, R56 ;  /* 0x000000381a047220 */ /* 0x000fe20000410000 */
[----:B------:R-:W-:Y:S01]  /*d190*/  FFMA.FTZ R48, R24, R36, R33 ;  /* 0x0000002418307223 */ /* 0x000fe20000010021 */
[C---:B------:R-:W-:Y:S01]  /*d1a0*/  FMUL.FTZ R33, R32.reuse, R27 ;  /* 0x0000001b20217220 */ /* 0x040fe20000410000 */
[----:B------:R-:W-:Y:S02]  /*d1b0*/  IMAD.U32 R6, R59, 0x10000, RZ ;  /* 0x000100003b067824 */ /* 0x000fe400078e00ff */
[----:B------:R-:W-:Y:S01]  /*d1c0*/  FFMA.FTZ R24, R5, R61, -R4 ;  /* 0x0000003d05187223 */ /* 0x000fe20000010804 */
[----:B------:R-:W-:Y:S01]  /*d1d0*/  FMUL.FTZ R36, R32, R25 ;  /* 0x0000001920247220 */ /* 0x000fe20000410000 */
[----:B------:R-:W-:-:S02]  /*d1e0*/  IMAD.U32 R4, R63, 0x10000, RZ ;  /* 0x000100003f047824 */ /* 0x000fc400078e00ff */
[----:B------:R-:W-:Y:S01]  /*d1f0*/  FMUL.FTZ R26, R26, R61 ;  /* 0x0000003d1a1a7220 */ /* 0x000fe20000410000 */
[C---:B------:R-:W-:Y:S01]  /*d200*/  FFMA.FTZ R32, R28.reuse, R25, -R33 ;  /* 0x000000191c207223 */ /* 0x040fe20000010821 */
[----:B------:R-:W-:Y:S01]  /*d210*/  FFMA.FTZ R36, R28, R27, R36 ;  /* 0x0000001b1c247223 */ /* 0x000fe20000010024 */
[C---:B------:R-:W-:Y:S01]  /*d220*/  FMUL.FTZ R44, R29.reuse, R6 ;  /* 0x000000061d2c7220 */ /* 0x040fe20000410000 */
[----:B------:R-:W-:Y:S01]  /*d230*/  FMUL.FTZ R28, R29, R4 ;  /* 0x000000041d1c7220 */ /* 0x000fe20000410000 */
[----:B------:R-:W-:Y:S01]  /*d240*/  LOP3.LUT R59, R59, 0xffff0000, RZ, 0xc0, !PT ;  /* 0xffff00003b3b7812 */ /* 0x000fe200078ec0ff */
[----:B------:R-:W-:Y:S01]  /*d250*/  FFMA.FTZ R26, R5, R56, R26 ;  /* 0x00000038051a7223 */ /* 0x000fe2000001001a */
[----:B------:R-:W-:Y:S01]  /*d260*/  LOP3.LUT R63, R63, 0xffff0000, RZ, 0xc0, !PT ;  /* 0xffff00003f3f7812 */ /* 0x000fe200078ec0ff */
[C---:B------:R-:W-:Y:S01]  /*d270*/  FFMA.FTZ R44, R7.reuse, R4, -R44 ;  /* 0x00000004072c7223 */ /* 0x040fe2000001082c */
[----:B------:R-:W-:Y:S01]  /*d280*/  LOP3.LUT R25, R60, 0xffff0000, RZ, 0xc0, !PT ;  /* 0xffff00003c197812 */ /* 0x000fe200078ec0ff */
[----:B------:R-:W-:Y:S01]  /*d290*/  FFMA.FTZ R28, R7, R6, R28 ;  /* 0x00000006071c7223 */ /* 0x000fe2000001001c */
[----:B------:R-:W-:Y:S01]  /*d2a0*/  LOP3.LUT R5, R64, 0xffff0000, RZ, 0xc0, !PT ;  /* 0xffff000040057812 */ /* 0x000fe200078ec0ff */
[C---:B------:R-:W-:Y:S01]  /*d2b0*/  FMUL.FTZ R7, R31.reuse, R59 ;  /* 0x0000003b1f077220 */ /* 0x040fe20000410000 */
[----:B------:R-:W-:Y:S01]  /*d2c0*/  FMUL.FTZ R4, R31, R63 ;  /* 0x0000003f1f047220 */ /* 0x000fe20000410000 */
[----:B------:R-:W-:-:S02]  /*d2d0*/  FMUL.FTZ R27, R34, R25 ;  /* 0x00000019221b7220 */ /* 0x000fc40000410000 */
[----:B------:R-:W-:Y:S01]  /*d2e0*/  FMUL.FTZ R34, R34, R5 ;  /* 0x0000000522227220 */ /* 0x000fe20000410000 */
[C---:B------:R-:W-:Y:S01]  /*d2f0*/  FFMA.FTZ R7, R20.reuse, R63, -R7 ;  /* 0x0000003f14077223 */ /* 0x040fe20000010807 */
[----:B------:R-:W-:Y:S01]  /*d300*/  FFMA.FTZ R59, R20, R59, R4 ;  /* 0x0000003b143b7223 */ /* 0x000fe20000010004 */
[C---:B------:R-:W-:Y:S01]  /*d310*/  FFMA.FTZ R20, R30.reuse, R5, -R27 ;  /* 0x000000051e147223 */ /* 0x040fe2000001081b */
[----:B------:R-:W-:Y:S01]  /*d320*/  FFMA.FTZ R27, R30, R25, R34 ;  /* 0x000000191e1b7223 */ /* 0x000fe20000010022 */
[----:B------:R-:W-:Y:S02]  /*d330*/  F2FP.BF16.F32.PACK_AB R4, R24, R43 ;  /* 0x0000002b1804723e */ /* 0x000fe400000010ff */
[----:B------:R-:W-:Y:S02]  /*d340*/  F2FP.BF16.F32.PACK_AB R6, R7, R44 ;  /* 0x0000002c0706723e */ /* 0x000fe400000010ff */
[----:B------:R-:W-:Y:S02]  /*d350*/  F2FP.BF16.F32.PACK_AB R24, R26, R49 ;  /* 0x000000311a18723e */ /* 0x000fe400000010ff */
[----:B------:R-:W-:-:S02]  /*d360*/  F2FP.BF16.F32.PACK_AB R5, R32, R51 ;  /* 0x000000332005723e */ /* 0x000fc400000010ff */
[----:B------:R-:W-:Y:S02]  /*d370*/  F2FP.BF16.F32.PACK_AB R7, R20, R37 ;  /* 0x000000251407723e */ /* 0x000fe400000010ff */
[----:B------:R-:W-:Y:S02]  /*d380*/  F2FP.BF16.F32.PACK_AB R25, R36, R35 ;  /* 0x000000232419723e */ /* 0x000fe400000010ff */
[----:B------:R-:W-:Y:S01]  /*d390*/  F2FP.BF16.F32.PACK_AB R26, R59, R28 ;  /* 0x0000001c3b1a723e */ /* 0x000fe200000010ff */
[----:B------:R2:W-:Y:S01]  /*d3a0*/  STS.128 [R216], R4 ;  /* 0x00000004d8007388 */ /* 0x0005e20000000c00 */
[----:B------:R-:W-:-:S05]  /*d3b0*/  F2FP.BF16.F32.PACK_AB R27, R27, R48 ;  /* 0x000000301b1b723e */ /* 0x000fca00000010ff */
[----:B------:R2:W-:Y:S02]  /*d3c0*/  STS.128 [R21+0x10400], R24 ;  /* 0x0104001815007388 */ /* 0x0005e40000000c00 */
.L_x_3037:
[----:B------:R-:W-:Y:S05]  /*d3d0*/  BSYNC B1 ;  /* 0x0000000000017941 */ /* 0x000fea0003800000 */
.L_x_3036:
        /* <DEDUP_REMOVED lines=14> */
[----:B------:R-:W-:Y:S01]  /*d4c0*/  PRMT R65, R65, 0x5410, R28 ;  /* 0x0000541041417816 */ /* 0x000fe2000000001c */
[----:B------:R-:W-:Y:S01]  /*d4d0*/  IMAD.U32 R36, R72, 0x10000, RZ ;  /* 0x0001000048247824 */ /* 0x000fe200078e00ff */
[----:B------:R-:W-:-:S02]  /*d4e0*/  IADD3 R21, R5, R4, R198 ;  /* 0x0000000405157210 */ /* 0x000fc40007ffe0c6 */
[----:B------:R-:W1:Y:S01]  /*d4f0*/  LDS.128 R4, [R215] ;  /* 0x00000000d7047984 */ /* 0x000e620000000c00 */
[----:B------:R-:W-:Y:S02]  /*d500*/  SHF.R.U32.HI R53, RZ, 0x10, R53 ;  /* 0x00000010ff357819 */ /* 0x000fe40000011635 */
[----:B------:R-:W-:Y:S01]  /*d510*/  IMAD R21, R21, 0x2, R18 ;  /* 0x0000000215157824 */ /* 0x000fe200078e0212 */
[----:B------:R-:W-:Y:S02]  /*d520*/  SHF.R.U64 R20, R54, 0x10, R55 ;  /* 0x0000001036147819 */ /* 0x000fe40000001237 */
[--C-:B0-----:R-:W-:Y:S02]  /*d530*/  SHF.R.U64 R29, R40, 0x10, R41.reuse ;  /* 0x00000010281d7819 */ /* 0x101fe40000001229 */
[----:B------:R-:W0:Y:S01]  /*d540*/  LDS.128 R24, [R21+0x10400] ;  /* 0x0104000015187984 */ /* 0x000e220000000c00 */
[----:B------:R-:W-:Y:S02]  /*d550*/  PRMT R73, R73, 0x5410, R38 ;  /* 0x0000541049497816 */ /* 0x000fe40000000026 */
[----:B------:R-:W-:-:S02]  /*d560*/  SHF.R.U32.HI R40, RZ, 0x10, R41 ;  /* 0x00000010ff287819 */ /* 0x000fc40000011629 */
[----:B------:R-:W-:Y:S01]  /*d570*/  SHF.L.U32 R35, R65, 0x10, RZ ;  /* 0x0000001041237819 */ /* 0x000fe200000006ff */
[----:B------:R-:W-:Y:S01]  /*d580*/  IMAD.U32 R37, R73, 0x10000, RZ ;  /* 0x0001000049257824 */ /* 0x000fe200078e00ff */
[----:B------:R-:W-:Y:S02]  /*d590*/  PRMT R66, R66, 0x5410, R53 ;  /* 0x0000541042427816 */ /* 0x000fe40000000035 */
[----:B------:R-:W-:Y:S02]  /*d5a0*/  PRMT R45, R45, 0x5410, R20 ;  /* 0x000054102d2d7816 */ /* 0x000fe40000000014 */
[----:B------:R-:W-:Y:S02]  /*d5b0*/  SHF.R.U32.HI R55, RZ, 0x10, R55 ;  /* 0x00000010ff377819 */ /* 0x000fe40000011637 */
[----:B------:R-:W-:Y:S02]  /*d5c0*/  PRMT R75, R75, 0x5410, R40 ;  /* 0x000054104b4b7816 */ /* 0x000fe40000000028 */
[----:B------:R-:W-:-:S02]  /*d5d0*/  PRMT R46, R46, 0x5410, R55 ;  /* 0x000054102e2e7816 */ /* 0x000fc40000000037 */
[----:B------:R-:W-:Y:S02]  /*d5e0*/  LOP3.LUT R65, R65, 0xffff0000, RZ, 0xc0, !PT ;  /* 0xffff000041417812 */ /* 0x000fe400078ec0ff */
        /* <DEDUP_REMOVED lines=16> */
[----:B------:R-:W-:Y:S01]  /*d6f0*/  FMUL.FTZ R43, R32, R37 ;  /* 0x00000025202b7220 */ /* 0x000fe20000410000 */
[----:B------:R-:W-:Y:S01]  /*d700*/  FFMA.FTZ R38, R20, R35, -R39 ;  /* 0x0000002314267223 */ /* 0x000fe20000010827 */
[----:B------:R-:W-:Y:S02]  /*d710*/  IMAD.U32 R34, R27, 0x10000, RZ ;  /* 0x000100001b227824 */ /* 0x000fe400078e00ff */
[-C--:B------:R-:W-:Y:S01]  /*d720*/  FMUL.FTZ R49, R32, R31.reuse ;  /* 0x0000001f20317220 */ /* 0x080fe20000410000 */
[----:B------:R-:W-:Y:S02]  /*d730*/  IMAD.U32 R39, R75, 0x10000, RZ ;  /* 0x000100004b277824 */ /* 0x000fe400078e00ff */
[----:B------:R-:W-:Y:S01]  /*d740*/  FFMA.FTZ R43, R28, R31, -R43 ;  /* 0x0000001f1c2b7223 */ /* 0x000fe2000001082b */
[----:B------:R-:W-:Y:S01]  /*d750*/  IMAD.U32 R35, R46, 0x10000, RZ ;  /* 0x000100002e237824 */ /* 0x000fe200078e00ff */
[----:B------:R-:W-:Y:S01]  /*d760*/  LOP3.LUT R31, R72, 0xffff0000, RZ, 0xc0, !PT ;  /* 0xffff0000481f7812 */ /* 0x000fe200078ec0ff */
[----:B------:R-:W-:Y:S01]  /*d770*/  FMUL.FTZ R51, R34, R39 ;  /* 0x0000002722337220 */ /* 0x000fe20000410000 */
[----:B------:R-:W-:Y:S01]  /*d780*/  FFMA.FTZ R49, R28, R37, R49 ;  /* 0x000000251c317223 */ /* 0x000fe20000010031 */
[----:B------:R-:W-:Y:S01]  /*d790*/  LOP3.LUT R28, R73, 0xffff0000, RZ, 0xc0, !PT ;  /* 0xffff0000491c7812 */ /* 0x000fe200078ec0ff */
[-C--:B------:R-:W-:Y:S01]  /*d7a0*/  FMUL.FTZ R34, R34, R35.reuse ;  /* 0x0000002322227220 */ /* 0x080fe20000410000 */
[----:B------:R-:W-:Y:S01]  /*d7b0*/  FFMA.FTZ R51, R30, R35, -R51 ;  /* 0x000000231e337223 */ /* 0x000fe20000010833 */
[----:B------:R-:W-:Y:S01]  /*d7c0*/  LOP3.LUT R66, R66, 0xffff0000, RZ, 0xc0, !PT ;  /* 0xffff000042427812 */ /* 0x000fe200078ec0ff */
[C---:B------:R-:W-:Y:S01]  /*d7d0*/  FMUL.FTZ R35, R24.reuse, R31 ;  /* 0x0000001f18237220 */ /* 0x040fe20000410000 */
[----:B------:R-:W-:Y:S01]  /*d7e0*/  FMUL.FTZ R37, R24, R65 ;  /* 0x0000004118257220 */ /* 0x000fe20000410000 */
[----:B------:R-:W-:-:S02]  /*d7f0*/  IMAD.U32 R33, R26, 0x10000, RZ ;  /* 0x000100001a217824 */ /* 0x000fc400078e00ff */
[----:B------:R-:W-:Y:S01]  /*d800*/  FFMA.FTZ R41, R20, R36, R41 ;  /* 0x0000002414297223 */ /* 0x000fe20000010029 */
[----:B------:R-:W-:Y:S02]  /*d810*/  IMAD.U32 R24, R74, 0x10000, RZ ;  /* 0x000100004a187824 */ /* 0x000fe400078e00ff */
[----:B------:R-:W-:Y:S01]  /*d820*/  FFMA.FTZ R39, R30, R39, R34 ;  /* 0x000000271e277223 */ /* 0x000fe20000010022 */
[----:B------:R-:W-:Y:S01]  /*d830*/  FMUL.FTZ R32, R25, R28 ;  /* 0x0000001c19207220 */ /* 0x000fe20000410000 */
[C---:B------:R-:W-:Y:S01]  /*d840*/  FFMA.FTZ R35, R4.reuse, R65, -R35 ;  /* 0x0000004104237223 */ /* 0x040fe20000010823 */
[----:B------:R-:W-:Y:S02]  /*d850*/  IMAD.U32 R20, R45, 0x10000, RZ ;  /* 0x000100002d147824 */ /* 0x000fe400078e00ff */
[----:B------:R-:W-:Y:S01]  /*d860*/  FMUL.FTZ R25, R25, R66 ;  /* 0x0000004219197220 */ /* 0x000fe20000410000 */
[----:B------:R-:W-:Y:S01]  /*d870*/  FFMA.FTZ R30, R4, R31, R37 ;  /* 0x0000001f041e7223 */ /* 0x000fe20000010025 */
[----:B------:R-:W-:Y:S01]  /*d880*/  FMUL.FTZ R4, R33, R24 ;  /* 0x0000001821047220 */ /* 0x000fe20000410000 */
[C---:B------:R-:W-:Y:S01]  /*d890*/  FFMA.FTZ R32, R5.reuse, R66, -R32 ;  /* 0x0000004205207223 */ /* 0x040fe20000010820 */
[----:B------:R-:W-:Y:S01]  /*d8a0*/  FFMA.FTZ R28, R5, R28, R25 ;  /* 0x0000001c051c7223 */ /* 0x000fe20000010019 */
        /* <DEDUP_REMOVED lines=8> */
[----:B------:R-:W-:Y:S02]  /*d930*/  LOP3.LUT R4, R75, 0xffff0000, RZ, 0xc0, !PT ;  /* 0xffff00004b047812 */ /* 0x000fe400078ec0ff */
[----:B------:R-:W-:Y:S01]  /*d940*/  LOP3.LUT R46, R46, 0xffff0000, RZ, 0xc0, !PT ;  /* 0xffff00002e2e7812 */ /* 0x000fe200078ec0ff */
[-C--:B------:R-:W-:Y:S01]  /*d950*/  FMUL.FTZ R26, R26, R45.reuse ;  /* 0x0000002d1a1a7220 */ /* 0x080fe20000410000 */
[----:B------:R-:W-:Y:S01]  /*d960*/  FFMA.FTZ R45, R6, R45, -R25 ;  /* 0x0000002d062d7223 */ /* 0x000fe20000010819 */
[C---:B------:R-:W-:Y:S01]  /*d970*/  FMUL.FTZ R24, R27.reuse, R4 ;  /* 0x000000041b187220 */ /* 0x040fe20000410000 */
        /* <DEDUP_REMOVED lines=14> */
.L_x_3039:
[----:B------:R-:W-:Y:S05]  /*da60*/  BSYNC B1 ;  /* 0x0000000000017941 */ /* 0x000fea0003800000 */
.L_x_3038:
[----:B------:R-:W-:Y:S01]  /*da70*/  PRMT R20, R3, 0x5410, R0 ;  /* 0x0000541003147816 */ /* 0x000fe20000000000 */
[----:B------:R-:W-:Y:S06]  /*da80*/  @P0 BRA `(.L_x_3023) ;  /* 0x0000000400980947 */ /* 0x000fec0003800000 */
[----:B------:R-:W-:Y:S01]  /*da90*/  LEA.HI R47, R47, R206, RZ, 0x1d ;  /* 0x000000ce2f2f7211 */ /* 0x000fe200078fe8ff */
[----:B--23--:R-:W2:Y:S01]  /*daa0*/  LDS.128 R4, [R214] ;  /* 0x00000000d6047984 */ /* 0x00cea20000000c00 */
[----:B------:R-:W-:Y:S02]  /*dab0*/  SHF.R.U64 R21, R12, 0x10, R13 ;  /* 0x000000100c157819 */ /* 0x000fe4000000120d */
[----:B------:R-:W-:Y:S01]  /*dac0*/  SHF.R.S32.HI R0, RZ, 0x1f, R47 ;  /* 0x0000001fff007819 */ /* 0x000fe2000001142f */
[----:B------:R-:W-:Y:S01]  /*dad0*/  IMAD.SHL.U32 R3, R47, 0x8, RZ ;  /* 0x000000082f037824 */ /* 0x000fe200078e00ff */
[----:B------:R-:W-:Y:S02]  /*dae0*/  SHF.R.U32.HI R12, RZ, 0x10, R13 ;  /* 0x00000010ff0c7819 */ /* 0x000fe4000001160d */
[----:B------:R-:W-:Y:S02]  /*daf0*/  LEA.HI R47, R0, R47, RZ, 0x3 ;  /* 0x0000002f002f7211 */ /* 0x000fe400078f18ff */
[----:B------:R-:W-:-:S02]  /*db00*/  LOP3.LUT R0, R194, 0x38, R3, 0xf8, !PT ;  /* 0x00000038c2007812 */ /* 0x000fc400078ef803 */
[----:B------:R-:W-:Y:S01]  /*db10*/  PRMT R71, R71, 0x5410, R12 ;  /* 0x0000541047477816 */ /* 0x000fe2000000000c */
[----:B------:R-:W-:Y:S01]  /*db20*/  IMAD.SHL.U32 R47, R47, 0x400, RZ ;  /* 0x000004002f2f7824 */ /* 0x000fe200078e00ff */
[----:B------:R-:W-:Y:S02]  /*db30*/  LOP3.LUT R0, R0, R225, RZ, 0x3c, !PT ;  /* 0x000000e100007212 */ /* 0x000fe400078e3cff */
[--C-:B-1----:R-:W-:Y:S02]  /*db40*/  SHF.R.U64 R28, R14, 0x10, R15.reuse ;  /* 0x000000100e1c7819 */ /* 0x102fe4000000120f */
[----:B------:R-:W-:Y:S02]  /*db50*/  LOP3.LUT R3, R47, 0x7fffe000, RZ, 0xc0, !PT ;  /* 0x7fffe0002f037812 */ /* 0x000fe400078ec0ff */
[----:B0-----:R-:W-:Y:S02]  /*db60*/  SHF.R.U32.HI R29, RZ, 0x10, R15 ;  /* 0x00000010ff1d7819 */ /* 0x001fe4000001160f */
[----:B------:R-:W-:-:S02]  /*db70*/  IADD3 R3, R0, R3, R197 ;  /* 0x0000000300037210 */ /* 0x000fc40007ffe0c5 */
[--C-:B------:R-:W-:Y:S02]  /*db80*/  SHF.R.U64 R0, R8, 0x10, R9.reuse ;  /* 0x0000001008007819 */ /* 0x100fe40000001209 */
[----:B------:R-:W-:Y:S01]  /*db90*/  SHF.R.U32.HI R8, RZ, 0x10, R9 ;  /* 0x00000010ff087819 */ /* 0x000fe20000011609 */
[----:B------:R-:W-:Y:S01]  /*dba0*/  IMAD R3, R3, 0x2, R18 ;  /* 0x0000000203037824 */ /* 0x000fe200078e0212 */
[----:B------:R-:W-:Y:S02]  /*dbb0*/  PRMT R57, R57, 0x5410, R0 ;  /* 0x0000541039397816 */ /* 0x000fe40000000000 */
[--C-:B------:R-:W-:Y:S02]  /*dbc0*/  SHF.R.U64 R9, R10, 0x10, R11.reuse ;  /* 0x000000100a097819 */ /* 0x100fe4000000120b */
[----:B------:R-:W0:Y:S01]  /*dbd0*/  LDS.128 R24, [R3+0x10400] ;  /* 0x0104000003187984 */ /* 0x000e220000000c00 */
[----:B------:R-:W-:Y:S02]  /*dbe0*/  SHF.R.U32.HI R10, RZ, 0x10, R11 ;  /* 0x00000010ff0a7819 */ /* 0x000fe4000001160b */
[----:B------:R-:W-:-:S02]  /*dbf0*/  PRMT R70, R70, 0x5410, R21 ;  /* 0x0000541046467816 */ /* 0x000fc40000000015 */
[----:B------:R-:W-:Y:S02]  /*dc00*/  PRMT R67, R67, 0x5410, R8 ;  /* 0x0000541043437816 */ /* 0x000fe40000000008 */
[----:B------:R-:W-:Y:S01]  /*dc10*/  PRMT R28, R20, 0x5432, R28 ;  /* 0x00005432141c7816 */ /* 0x000fe2000000001c */
[----:B------:R-:W-:Y:S01]  /*dc20*/  IMAD.U32 R21, R70, 0x10000, RZ ;  /* 0x0001000046157824 */ /* 0x000fe200078e00ff */
[----:B------:R-:W-:Y:S01]  /*dc30*/  PRMT R29, R20, 0x5410, R29 ;  /* 0x00005410141d7816 */ /* 0x000fe2000000001d */
[----:B--2---:R-:W-:Y:S01]  /*dc40*/  IMAD.U32 R0, R4, 0x10000, RZ ;  /* 0x0001000004007824 */ /* 0x004fe200078e00ff */
[----:B------:R-:W-:Y:S01]  /*dc50*/  PRMT R69, R69, 0x5410, R10 ;  /* 0x0000541045457816 */ /* 0x000fe2000000000a */
[----:B------:R-:W-:Y:S01]  /*dc60*/  IMAD.U32 R8, R5, 0x10000, RZ ;  /* 0x0001000005087824 */ /* 0x000fe200078e00ff */
[----:B------:R-:W-:Y:S01]  /*dc70*/  PRMT R68, R68, 0x5410, R9 ;  /* 0x0000541044447816 */ /* 0x000fe20000000009 */
[----:B------:R-:W-:Y:S01]  /*dc80*/  IMAD.U32 R10, R7, 0x10000, RZ ;  /* 0x00010000070a7824 */ /* 0x000fe200078e00ff */
[----:B------:R-:W-:Y:S01]  /*dc90*/  LOP3.LUT R4, R4, 0xffff0000, RZ, 0xc0, !PT ;  /* 0xffff000004047812 */ /* 0x000fe200078ec0ff */
[----:B------:R-:W-:Y:S01]  /*dca0*/  IMAD.U32 R9, R6, 0x10000, RZ ;  /* 0x0001000006097824 */ /* 0x000fe200078e00ff */
[----:B------:R-:W-:-:S02]  /*dcb0*/  LOP3.LUT R5, R5, 0xffff0000, RZ, 0xc0, !PT ;  /* 0xffff000005057812 */ /* 0x000fc400078ec0ff */
[----:B------:R-:W-:Y:S02]  /*dcc0*/  LOP3.LUT R6, R6, 0xffff0000, RZ, 0xc0, !PT ;  /* 0xffff000006067812 */ /* 0x000fe400078ec0ff */
[----:B------:R-:W-:Y:S01]  /*dcd0*/  LOP3.LUT R7, R7, 0xffff0000, RZ, 0xc0, !PT ;  /* 0xffff000007077812 */ /* 0x000fe200078ec0ff */
[C---:B0-----:R-:W-:Y:S01]  /*dce0*/  IMAD.U32 R11, R24.reuse, 0x10000, RZ ;  /* 0x00010000180b7824 */ /* 0x041fe200078e00ff */
        /* <DEDUP_REMOVED lines=8> */
[----:B------:R-:W-:Y:S01]  /*dd70*/  FMUL.FTZ R31, R11, R25 ;  /* 0x000000190b1f7220 */ /* 0x000fe20000410000 */
[----:B------:R-:W-:Y:S02]  /*dd80*/  IMAD.U32 R27, R67, 0x10000, RZ ;  /* 0x00010000431b7824 */ /* 0x000fe400078e00ff */
[-C--:B------:R-:W-:Y:S01]  /*dd90*/  FMUL.FTZ R33, R11, R21.reuse ;  /* 0x000000150b217220 */ /* 0x080fe20000410000 */
[----:B------:R-:W-:Y:S02]  /*dda0*/  IMAD.U32 R11, R71, 0x10000, RZ ;  /* 0x00010000470b7824 */ /* 0x000fe400078e00ff */
[----:B------:R-:W-:Y:S01]  /*ddb0*/  FFMA.FTZ R30, R0, R21, -R31 ;  /* 0x00000015001e7223 */ /* 0x000fe2000001081f */
[----:B------:R-:W-:Y:S01]  /*ddc0*/  FMUL.FTZ R35, R13, R27 ;  /* 0x0000001b0d237220 */ /* 0x000fe20000410000 */
[----:B------:R-:W-:Y:S01]  /*ddd0*/  IMAD.U32 R31, R69, 0x10000, RZ ;  /* 0x00010000451f7824 */ /* 0x000fe200078e00ff */
[----:B------:R-:W-:Y:S01]  /*dde0*/  SHF.L.U32 R21, R29, 0x10, RZ ;  /* 0x000000101d157819 */ /* 0x000fe200000006ff */
[-C--:B------:R-:W-:Y:S01]  /*ddf0*/  FMUL.FTZ R13, R13, R11.reuse ;  /* 0x0000000b0d0d7220 */ /* 0x080fe20000410000 */
        /* <DEDUP_REMOVED lines=8> */
[----:B------:R-:W-:Y:S01]  /*de80*/  LOP3.LUT R67, R67, 0xffff0000, RZ, 0xc0, !PT ;  /* 0xffff000043437812 */ /* 0x000fe200078ec0ff */
[C---:B------:R-:W-:Y:S01]  /*de90*/  FMUL.FTZ R13, R12.reuse, R57 ;  /* 0x000000390c0d7220 */ /* 0x040fe20000410000 */
[----:B------:R-:W-:Y:S01]  /*dea0*/  LOP3.LUT R71, R71, 0xffff0000, RZ, 0xc0, !PT ;  /* 0xffff000047477812 */ /* 0x000fe200078ec0ff */
[----:B------:R-:W-:Y:S01]  /*deb0*/  FMUL.FTZ R21, R12, R11 ;  /* 0x0000000b0c157220 */ /* 0x000fe20000410000 */
[----:B------:R-:W-:-:S02]  /*dec0*/  IMAD.U32 R8, R68, 0x10000, RZ ;  /* 0x0001000044087824 */ /* 0x000fc400078e00ff */
[----:B------:R-:W-:Y:S01]  /*ded0*/  FFMA.FTZ R31, R10, R31, R0 ;  /* 0x0000001f0a1f7223 */ /* 0x000fe20000010000 */
[----:B------:R-:W-:Y:S01]  /*dee0*/  FFMA.FTZ R13, R4, R11, -R13 ;  /* 0x0000000b040d7223 */ /* 0x000fe2000001080d */
[----:B------:R-:W-:Y:S02]  /*def0*/  IMAD.U32 R0, R28, 0x10000, RZ ;  /* 0x000100001c007824 */ /* 0x000fe400078e00ff */
[----:B------:R-:W-:Y:S01]  /*df00*/  FMUL.FTZ R12, R24, R67 ;  /* 0x00000043180c7220 */ /* 0x000fe20000410000 */
[----:B------:R-:W-:Y:S01]  /*df10*/  FFMA.FTZ R10, R4, R57, R21 ;  /* 0x00000039040a7223 */ /* 0x000fe20000010015 */
[-C--:B------:R-:W-:Y:S01]  /*df20*/  FMUL.FTZ R24, R24, R71.reuse ;  /* 0x0000004718187220 */ /* 0x080fe20000410000 */
[----:B------:R-:W-:Y:S01]  /*df30*/  FMUL.FTZ R4, R14, R8 ;  /* 0x000000080e047220 */ /* 0x000fe20000410000 */
[----:B------:R-:W-:Y:S01]  /*df40*/  LOP3.LUT R68, R68, 0xffff0000, RZ, 0xc0, !PT ;  /* 0xffff000044447812 */ /* 0x000fe200078ec0ff */
[-C--:B------:R-:W-:Y:S01]  /*df50*/  FMUL.FTZ R14, R14, R0.reuse ;  /* 0x000000000e0e7220 */ /* 0x080fe20000410000 */
[----:B------:R-:W-:Y:S01]  /*df60*/  LOP3.LUT R69, R69, 0xffff0000, RZ, 0xc0, !PT ;  /* 0xffff000045457812 */ /* 0x000fe200078ec0ff */
[C---:B------:R-:W-:Y:S01]  /*df70*/  FFMA.FTZ R12, R5.reuse, R71, -R12 ;  /* 0x00000047050c7223 */ /* 0x040fe2000001080c */
        /* <DEDUP_REMOVED lines=9> */
[----:B------:R-:W-:Y:S01]  /*e010*/  FFMA.FTZ R29, R7, R29, -R4 ;  /* 0x0000001d071d7223 */ /* 0x000fe20000010804 */
[----:B------:R-:W-:Y:S01]  /*e020*/  FFMA.FTZ R14, R9, R8, R14 ;  /* 0x00000008090e7223 */ /* 0x000fe2000001000e */
        /* <DEDUP_REMOVED lines=12> */
.L_x_3023:
[----:B------:R-:W-:Y:S05]  /*e0f0*/  BSYNC B0 ;  /* 0x0000000000007941 */ /* 0x000fea0003800000 */
.L_x_2995:
        /* <DEDUP_REMOVED lines=8> */
.L_x_2993:
[----:B------:R-:W-:-:S05]  /*e180*/  IMAD.U32 R0, RZ, RZ, UR39 ;  /* 0x00000027ff007e24 */ /* 0x000fca000f8e00ff */
[----:B------:R-:W-:-:S13]  /*e190*/  ISETP.NE.AND P0, PT, R0, 0x3, PT ;  /* 0x000000030000780c */ /* 0x000fda0003f05270 */
[----:B------:R-:W-:Y:S05]  /*e1a0*/  @!P0 BRA `(.L_x_3040) ;  /* 0x0000000000048947 */ /* 0x000fea0003800000 */
[----:B------:R-:W-:Y:S01]  /*e1b0*/  BPT.TRAP 0x1 ;  /* 0x000000040000795c */ /* 0x000fe20000300000 */
.L_x_3040:
[----:B------:R-:W-:Y:S01]  /*e1c0*/  IMAD R0, R186, 0x8, R18 ;  /* 0x00000008ba007824 */ /* 0x000fe200078e0212 */
[----:B-1-34-:R-:W-:-:S04]  /*e1d0*/  SHF.L.U32 R3, R188, 0x1f, RZ ;  /* 0x0000001fbc037819 */ /* 0x01afc800000006ff */
[----:B------:R1:W3:Y:S01]  /*e1e0*/  SYNCS.PHASECHK.TRANS64.TRYWAIT P1, [R0+URZ+0x28830], R3 ;  /* 0x02883003000075a7 */ /* 0x0002e2000802017f */
[----:B------:R-:W-:Y:S05]  /*e1f0*/  @!P0 BRA `(.L_x_3041) ;  /* 0x0000000000048947 */ /* 0x000fea0003800000 */
[----:B------:R-:W-:Y:S01]  /*e200*/  BPT.TRAP 0x1 ;  /* 0x000000040000795c */ /* 0x000fe20000300000 */
.L_x_3041:
[----:B---3--:R-:W-:Y:S05]  /*e210*/  @P1 BRA `(.L_x_3042) ;  /* 0x0000000000081947 */ /* 0x008fea0003800000 */
[----:B------:R-:W3:Y:S02]  /*e220*/  SYNCS.PHASECHK.TRANS64.TRYWAIT P1, [R0+URZ+0x28830], R3 ;  /* 0x02883003000075a7 */ /* 0x000ee4000802017f */
[----:B---3--:R-:W-:Y:S05]  /*e230*/  @!P1 BRA `(.L_x_3043) ;  /* 0x0000012c006c9947 */ /* 0x008fea0003800000 */
.L_x_3042:
[----:B------:R-:W-:Y:S05]  /*e240*/  WARPSYNC.ALL ;  /* 0x0000000000007948 */ /* 0x000fea0003800000 */
[----:B-1-3--:R-:W-:Y:S01]  /*e250*/  VIADD R3, R18, 0x18400 ;  /* 0x0001840012037836 */ /* 0x00afe20000000000 */
[----:B------:R-:W-:Y:S01]  /*e260*/  R2UR UR32, R42 ;  /* 0x000000002a2072ca */ /* 0x000fe200000e0000 */
[----:B0-2---:R-:W-:Y:S01]  /*e270*/  IMAD.MOV.U32 R7, RZ, RZ, 0x40000040 ;  /* 0x40000040ff077424 */ /* 0x005fe200078e00ff */
        /* <DEDUP_REMOVED lines=76> */
.L_x_3044:
[----:B------:R-:W0:Y:S01]  /*e740*/  LDC R3, c[0x0][0x448] ;  /* 0x00011200ff037b82 */ /* 0x000e220000000800 */
[----:B------:R-:W-:Y:S01]  /*e750*/  ULDC UR46, c[0x0][0x988] ;  /* 0x00026200002e7ab9 */ /* 0x000fe20000000800 */
[----:B------:R-:W-:Y:S01]  /*e760*/  VIADD R0, R0, 0x28840 ;  /* 0x0002884000007836 */ /* 0x000fe20000000000 */
[----:B------:R-:W-:Y:S01]  /*e770*/  ULDC UR44, c[0x0][0x988] ;  /* 0x00026200002c7ab9 */ /* 0x000fe20000000800 */
[----:B------:R-:W-:Y:S01]  /*e780*/  ULDC UR45, c[0x0][0x988] ;  /* 0x00026200002d7ab9 */ /* 0x000fe20000000800 */
        /* <DEDUP_REMOVED lines=19> */
[----:B0-----:R-:W-:Y:S01]  /*e8c0*/  ISETP.NE.AND P1, PT, R3, 0x1, PT ;  /* 0x000000010300780c */ /* 0x001fe20003f25270 */
[----:B------:R-:W-:Y:S01]  /*e8d0*/  IMAD.IADD R3, R204, 0x1, R191 ;  /* 0x00000001cc037824 */ /* 0x000fe200078e02bf */
        /* <DEDUP_REMOVED lines=9> */
[----:B------:R-:W0:Y:S08]  /*e970*/  @P1 LDC R6, c[0x0][0x44c] ;  /* 0x00011300ff061b82 */ /* 0x000e300000000800 */
[----:B------:R-:W1:Y:S01]  /*e980*/  @P1 LDC R8, c[0x0][0x450] ;  /* 0x00011400ff081b82 */ /* 0x000e620000000800 */
[----:B0-----:R-:W-:-:S04]  /*e990*/  @P1 IMAD.HI.U32 R5, R3, R6, RZ ;  /* 0x0000000603051227 */ /* 0x001fc800078e00ff */
[----:B------:R-:W-:Y:S02]  /*e9a0*/  IMAD.MOV.U32 R6, RZ, RZ, R3 ;  /* 0x000000ffff067224 */ /* 0x000fe400078e0003 */
[----:B------:R-:W-:Y:S01]  /*e9b0*/  IMAD.MOV.U32 R3, RZ, RZ, -0x80 ;  /* 0xffffff80ff037424 */ /* 0x000fe200078e00ff */
[----:B-1----:R-:W-:-:S03]  /*e9c0*/  @P1 SHF.R.U32.HI R6, RZ, R8, R5 ;  /* 0x00000008ff061219 */ /* 0x002fc60000011605 */
[----:B------:R-:W-:Y:S02]  /*e9d0*/  IMAD R8, R96, R3, 0x80 ;  /* 0x0000008060087424 */ /* 0x000fe400078e0203 */
[----:B------:R-:W0:Y:S03]  /*e9e0*/  SHFL.IDX PT, R5, R6, 0x1, 0x1c1f ;  /* 0x003c1f0006057f89 */ /* 0x000e2600000e0000 */
[----:B------:R-:W-:Y:S01]  /*e9f0*/  IADD3 R10, R8, 0x1, RZ ;  /* 0x00000001080a7810 */ /* 0x000fe20007ffe0ff */
[----:B------:R-:W-:Y:S01]  /*ea00*/  IMAD.IADD R8, R193, 0x1, R8 ;  /* 0x00000001c1087824 */ /* 0x000fe200078e0208 */
[----:B------:R-:W1:Y:S03]  /*ea10*/  SHFL.IDX PT, R6, R6, RZ, 0x1c1f ;  /* 0x001c1fff06067589 */ /* 0x000e6600000e0000 */
[----:B------:R-:W-:-:S02]  /*ea20*/  IMAD R3, R203, -0x2, R10 ;  /* 0xfffffffecb037824 */ /* 0x000fc400078e020a */
[----:B------:R-:W-:-:S03]  /*ea30*/  IMAD R10, R203, -0x2, R8 ;  /* 0xfffffffecb0a7824 */ /* 0x000fc600078e0208 */
[----:B------:R-:W-:-:S04]  /*ea40*/  IADD3 R11, -R192, R3, R193 ;  /* 0x00000003c00b7210 */ /* 0x000fc80007ffe1c1 */
[----:B0-----:R-:W-:-:S04]  /*ea50*/  VIADDMNMX R5, R5, R11, R10, PT ;  /* 0x0000000b05057246 */ /* 0x001fc8000380010a */
[C---:B------:R-:W-:Y:S02]  /*ea60*/  ISETP.GT.AND P2, PT, R5.reuse, RZ, PT ;  /* 0x000000ff0500720c */ /* 0x040fe40003f44270 */
[C---:B------:R-:W-:Y:S02]  /*ea70*/  ISETP.GT.AND P3, PT, R5.reuse, 0x1, PT ;  /* 0x000000010500780c */ /* 0x040fe40003f64270 */
[----:B------:R-:W-:Y:S02]  /*ea80*/  ISETP.GT.AND P4, PT, R5, 0x8, PT ;  /* 0x000000080500780c */ /* 0x000fe40003f84270 */
[----:B------:R-:W-:Y:S02]  /*ea90*/  FSEL R13, R26, -INF , P2 ;  /* 0xff8000001a0d7808 */ /* 0x000fe40001000000 */
[----:B------:R-:W-:Y:S02]  /*eaa0*/  FSEL R27, R27, -INF , P3 ;  /* 0xff8000001b1b7808 */ /* 0x000fe40001800000 */
[----:B------:R-:W-:-:S02]  /*eab0*/  ISETP.GT.AND P2, PT, R5, 0x9, PT ;  /* 0x000000090500780c */ /* 0x000fc40003f44270 */
[----:B------:R-:W-:Y:S02]  /*eac0*/  FSEL R21, R30, -INF , P4 ;  /* 0xff8000001e157808 */ /* 0x000fe40002000000 */
[----:B------:R-:W-:Y:S02]  /*ead0*/  FMNMX.FTZ R8, R13, R27, !PT ;  /* 0x0000001b0d087209 */ /* 0x000fe40007810000 */
[----:B------:R-:W-:Y:S02]  /*eae0*/  ISETP.GT.AND P3, PT, R5, 0x10, PT ;  /* 0x000000100500780c */ /* 0x000fe40003f64270 */
[----:B------:R-:W-:Y:S02]  /*eaf0*/  FSEL R31, R31, -INF , P2 ;  /* 0xff8000001f1f7808 */ /* 0x000fe40001000000 */
[----:B------:R-:W-:Y:S02]  /*eb00*/  FMNMX.FTZ R8, R21, R8, !PT ;  /* 0x0000000815087209 */ /* 0x000fe40007810000 */
        /* <DEDUP_REMOVED lines=81> */
[----:B------:R-:W-:Y:S02]  /*f020*/  FSEL R87, R87, -INF , P2 ;  /* 0xff80000057577808 */ /* 0x000fe40001000000 */
[----:B------:R-:W-:Y:S02]  /*f030*/  FMNMX.FTZ R8, R3, R8, !PT ;  /* 0x0000000803087209 */ /* 0x000fe40007810000 */
[----:B-1----:R-:W-:Y:S02]  /*f040*/  VIADDMNMX R15, R6, R11, R10, PT ;  /* 0x0000000b060f7246 */ /* 0x002fe4000380010a */
[----:B------:R-:W-:-:S02]  /*f050*/  FMNMX.FTZ R12, R87, R8, !PT ;  /* 0x00000008570c7209 */ /* 0x000fc40007810000 */
[C---:B------:R-:W-:Y:S02]  /*f060*/  ISETP.GT.AND P3, PT, R15.reuse, 0x1, PT ;  /* 0x000000010f00780c */ /* 0x040fe40003f64270 */
[----:B------:R-:W-:Y:S01]  /*f070*/  ISETP.GT.AND P4, PT, R15, 0x8, PT ;  /* 0x000000080f00780c */ /* 0x000fe20003f84270 */
[----:B------:R-:W0:Y:S01]  /*f080*/  SHFL.BFLY PT, R5, R12, 0x2, 0x1f ;  /* 0x0c401f000c057f89 */ /* 0x000e2200000e0000 */
[----:B------:R-:W-:Y:S02]  /*f090*/  FSEL R30, R25, -INF , P3 ;  /* 0xff800000191e7808 */ /* 0x000fe40001800000 */
[----:B------:R-:W-:Y:S02]  /*f0a0*/  FSEL R11, R28, -INF , P4 ;  /* 0xff8000001c0b7808 */ /* 0x000fe40002000000 */
[----:B------:R-:W-:-:S04]  /*f0b0*/  ISETP.GT.AND P3, PT, R15, 0x10, PT ;  /* 0x000000100f00780c */ /* 0x000fc80003f64270 */
[----:B------:R-:W-:Y:S02]  /*f0c0*/  FSEL R32, R32, -INF , P3 ;  /* 0xff80000020207808 */ /* 0x000fe40001800000 */
[----:B------:R-:W-:-:S04]  /*f0d0*/  ISETP.GT.AND P3, PT, R15, 0x18, PT ;  /* 0x000000180f00780c */ /* 0x000fc80003f64270 */
[----:B------:R-:W-:Y:S02]  /*f0e0*/  FSEL R36, R36, -INF , P3 ;  /* 0xff80000024247808 */ /* 0x000fe40001800000 */
[----:B------:R-:W-:-:S04]  /*f0f0*/  ISETP.GT.AND P3, PT, R15, 0x20, PT ;  /* 0x000000200f00780c */ /* 0x000fc80003f64270 */
[----:B------:R-:W-:Y:S02]  /*f100*/  FSEL R40, R40, -INF , P3 ;  /* 0xff80000028287808 */ /* 0x000fe40001800000 */
[C---:B------:R-:W-:Y:S02]  /*f110*/  ISETP.GT.AND P3, PT, R15.reuse, 0x28, PT ;  /* 0x000000280f00780c */ /* 0x040fe40003f64270 */
[----:B0-----:R-:W-:Y:S02]  /*f120*/  FMNMX.FTZ R14, R12, R5, !PT ;  /* 0x000000050c0e7209 */ /* 0x001fe40007810000 */
[----:B------:R-:W-:Y:S02]  /*f130*/  FSEL R44, R44, -INF , P3 ;  /* 0xff8000002c2c7808 */ /* 0x000fe40001800000 */
[----:B------:R-:W-:Y:S01]  /*f140*/  ISETP.GT.AND P3, PT, R15, 0x30, PT ;  /* 0x000000300f00780c */ /* 0x000fe20003f64270 */
[----:B------:R-:W0:Y:S03]  /*f150*/  SHFL.BFLY PT, R5, R14, 0x1, 0x1f ;  /* 0x0c201f000e057f89 */ /* 0x000e2600000e0000 */
[----:B------:R-:W-:-:S02]  /*f160*/  FSEL R48, R48, -INF , P3 ;  /* 0xff80000030307808 */ /* 0x000fc40001800000 */
[----:B------:R-:W-:-:S04]  /*f170*/  ISETP.GT.AND P3, PT, R15, 0x38, PT ;  /* 0x000000380f00780c */ /* 0x000fc80003f64270 */
[----:B------:R-:W-:Y:S02]  /*f180*/  FSEL R52, R52, -INF , P3 ;  /* 0xff80000034347808 */ /* 0x000fe40001800000 */
[----:B------:R-:W-:-:S04]  /*f190*/  ISETP.GT.AND P3, PT, R15, 0x40, PT ;  /* 0x000000400f00780c */ /* 0x000fc80003f64270 */
[----:B------:R-:W-:Y:S02]  /*f1a0*/  FSEL R56, R56, -INF , P3 ;  /* 0xff80000038387808 */ /* 0x000fe40001800000 */
[----:B------:R-:W-:-:S04]  /*f1b0*/  ISETP.GT.AND P3, PT, R15, 0x48, PT ;  /* 0x000000480f00780c */ /* 0x000fc80003f64270 */
[----:B------:R-:W-:Y:S02]  /*f1c0*/  FSEL R60, R60, -INF , P3 ;  /* 0xff8000003c3c7808 */ /* 0x000fe40001800000 */
[----:B------:R-:W-:Y:S02]  /*f1d0*/  ISETP.GT.AND P3, PT, R15, 0x50, PT ;  /* 0x000000500f00780c */ /* 0x000fe40003f64270 */
[----:B0-----:R-:W-:Y:S02]  /*f1e0*/  FMNMX.FTZ R5, R14, R5, !PT ;  /* 0x000000050e057209 */ /* 0x001fe40007810000 */
[----:B------:R-:W-:Y:S02]  /*f1f0*/  FSEL R64, R64, -INF , P3 ;  /* 0xff80000040407808 */ /* 0x000fe40001800000 */
[C---:B------:R-:W-:Y:S01]  /*f200*/  FSETP.NEU.FTZ.AND P2, PT, R5.reuse, -INF , PT ;  /* 0xff8000000500780b */ /* 0x040fe20003f5d000 */
[----:B------:R-:W-:Y:S01]  /*f210*/  FMUL.FTZ R8, R5, UR46 ;  /* 0x0000002e05087c20 */ /* 0x000fe20008410000 */
[----:B------:R-:W-:-:S04]  /*f220*/  ISETP.GT.AND P3, PT, R15, 0x58, PT ;  /* 0x000000580f00780c */ /* 0x000fc80003f64270 */
[----:B------:R-:W-:Y:S02]  /*f230*/  FSEL R8, R8, RZ, P2 ;  /* 0x000000ff08087208 */ /* 0x000fe40001000000 */
[----:B------:R-:W-:Y:S02]  /*f240*/  ISETP.GT.AND P2, PT, R15, RZ, PT ;  /* 0x000000ff0f00720c */ /* 0x000fe40003f44270 */
[----:B------:R-:W-:Y:S01]  /*f250*/  FSEL R68, R68, -INF , P3 ;  /* 0xff80000044447808 */ /* 0x000fe20001800000 */
[--C-:B------:R-:W-:Y:S01]  /*f260*/  FFMA.FTZ R181, R13, UR46, -R8.reuse ;  /* 0x0000002e0db57c23 */ /* 0x100fe20008010808 */
[----:B------:R-:W-:Y:S01]  /*f270*/  FSEL R13, R24, -INF , P2 ;  /* 0xff800000180d7808 */ /* 0x000fe20001000000 */
[--C-:B------:R-:W-:Y:S01]  /*f280*/  FFMA.FTZ R183, R21, UR46, -R8.reuse ;  /* 0x0000002e15b77c23 */ /* 0x100fe20008010808 */
[----:B------:R-:W-:Y:S01]  /*f290*/  ISETP.GT.AND P2, PT, R15, 0x9, PT ;  /* 0x000000090f00780c */ /* 0x000fe20003f44270 */
[--C-:B------:R-:W-:Y:S01]  /*f2a0*/  FFMA.FTZ R175, R9, UR46, -R8.reuse ;  /* 0x0000002e09af7c23 */ /* 0x100fe20008010808 */
[----:B------:R-:W-:Y:S01]  /*f2b0*/  FMNMX.FTZ R6, R13, R30, !PT ;  /* 0x0000001e0d067209 */ /* 0x000fe20007810000 */
[--C-:B------:R-:W-:Y:S01]  /*f2c0*/  FFMA.FTZ R169, R7, UR46, -R8.reuse ;  /* 0x0000002e07a97c23 */ /* 0x100fe20008010808 */
[----:B------:R-:W-:Y:S01]  /*f2d0*/  FSEL R29, R29, -INF , P2 ;  /* 0xff8000001d1d7808 */ /* 0x000fe20001000000 */
[--C-:B------:R-:W-:Y:S01]  /*f2e0*/  FFMA.FTZ R161, R66, UR46, -R8.reuse ;  /* 0x0000002e42a17c23 */ /* 0x100fe20008010808 */
[----:B------:R-:W-:Y:S01]  /*f2f0*/  FMNMX.FTZ R6, R11, R6, !PT ;  /* 0x000000060b067209 */ /* 0x000fe20007810000 */
[--C-:B------:R-:W-:Y:S01]  /*f300*/  FFMA.FTZ R10, R27, UR46, -R8.reuse ;  /* 0x0000002e1b0a7c23 */ /* 0x100fe20008010808 */
[----:B------:R-:W-:Y:S01]  /*f310*/  ISETP.GT.AND P2, PT, R15, 0x11, PT ;  /* 0x000000110f00780c */ /* 0x000fe20003f44270 */
[--C-:B------:R-:W-:Y:S01]  /*f320*/  FFMA.FTZ R155, R3, UR46, -R8.reuse ;  /* 0x0000002e039b7c23 */ /* 0x100fe20008010808 */
[----:B------:R-:W-:Y:S01]  /*f330*/  FMNMX.FTZ R21, R29, R6, !PT ;  /* 0x000000061d157209 */ /* 0x000fe20007810000 */
[----:B------:R-:W-:Y:S01]  /*f340*/  MUFU.EX2 R181, R181 ;  /* 0x000000b500b57308 */ /* 0x000fe20000000800 */
[----:B------:R-:W-:Y:S01]  /*f350*/  FSEL R33, R33, -INF , P2 ;  /* 0xff80000021217808 */ /* 0x000fe20001000000 */
[--C-:B------:R-:W-:Y:S01]  /*f360*/  FFMA.FTZ R12, R31, UR46, -R8.reuse ;  /* 0x0000002e1f0c7c23 */ /* 0x100fe20008010808 */
[----:B------:R-:W-:Y:S01]  /*f370*/  FMNMX.FTZ R6, R32, R21, !PT ;  /* 0x0000001520067209 */ /* 0x000fe20007810000 */
[--C-:B------:R-:W-:Y:S01]  /*f380*/  FFMA.FTZ R177, R89, UR46, -R8.reuse ;  /* 0x0000002e59b17c23 */ /* 0x100fe20008010808 */
[----:B------:R-:W-:Y:S01]  /*f390*/  ISETP.GT.AND P2, PT, R15, 0x19, PT ;  /* 0x000000190f00780c */ /* 0x000fe20003f44270 */
[--C-:B------:R-:W-:Y:S01]  /*f3a0*/  FFMA.FTZ R14, R35, UR46, -R8.reuse ;  /* 0x0000002e230e7c23 */ /* 0x100fe20008010808 */
[----:B------:R-:W-:Y:S01]  /*f3b0*/  FMNMX.FTZ R21, R33, R6, !PT ;  /* 0x0000000621157209 */ /* 0x000fe20007810000 */
[----:B------:R-:W0:Y:S01]  /*f3c0*/  MUFU.EX2 R10, R10 ;  /* 0x0000000a000a7308 */ /* 0x000e220000000800 */
        /* <DEDUP_REMOVED lines=57> */
[----:B------:R-:W-:Y:S01]  /*f760*/  FFMA.FTZ R8, R87, UR46, -R8 ;  /* 0x0000002e57087c23 */ /* 0x000fe20008010808 */
[----:B------:R-:W-:-:S02]  /*f770*/  FMNMX.FTZ R6, R64, R9, !PT ;  /* 0x0000000940067209 */ /* 0x000fc40007810000 */
[----:B------:R-:W-:Y:S02]  /*f780*/  CS2R R92, SRZ ;  /* 0x00000000005c7805 */ /* 0x000fe4000001ff00 */
[----:B------:R-:W-:Y:S02]  /*f790*/  ISETP.GT.AND P2, PT, R15, 0x59, PT ;  /* 0x000000590f00780c */ /* 0x000fe40003f44270 */
[----:B------:R-:W-:Y:S02]  /*f7a0*/  CS2R R90, SRZ ;  /* 0x00000000005a7805 */ /* 0x000fe4000001ff00 */
[----:B------:R-:W-:Y:S01]  /*f7b0*/  FMNMX.FTZ R9, R65, R6, !PT ;  /* 0x0000000641097209 */ /* 0x000fe20007810000 */
[----:B------:R-:W-:Y:S01]  /*f7c0*/  MUFU.EX2 R24, R24 ;  /* 0x0000001800187308 */ /* 0x000fe20000000800 */
[----:B------:R-:W-:Y:S02]  /*f7d0*/  ISETP.GT.AND P3, PT, R15, 0x60, PT ;  /* 0x000000600f00780c */ /* 0x000fe40003f64270 */
[----:B------:R-:W-:-:S02]  /*f7e0*/  CS2R R88, SRZ ;  /* 0x0000000000587805 */ /* 0x000fc4000001ff00 */
[----:B------:R-:W-:Y:S02]  /*f7f0*/  FSEL R69, R69, -INF , P2 ;  /* 0xff80000045457808 */ /* 0x000fe40001000000 */
[----:B------:R-:W-:Y:S02]  /*f800*/  FMNMX.FTZ R6, R68, R9, !PT ;  /* 0x0000000944067209 */ /* 0x000fe40007810000 */
[----:B------:R-:W-:Y:S01]  /*f810*/  ISETP.GT.AND P2, PT, R15, 0x61, PT ;  /* 0x000000610f00780c */ /* 0x000fe20003f44270 */
[----:B------:R-:W-:Y:S01]  /*f820*/  MUFU.EX2 R175, R175 ;  /* 0x000000af00af7308 */ /* 0x000fe20000000800 */
[----:B------:R-:W-:Y:S02]  /*f830*/  FSEL R72, R72, -INF , P3 ;  /* 0xff80000048487808 */ /* 0x000fe40001800000 */
[----:B------:R-:W-:Y:S02]  /*f840*/  FMNMX.FTZ R7, R69, R6, !PT ;  /* 0x0000000645077209 */ /* 0x000fe40007810000 */
[----:B------:R-:W-:-:S02]  /*f850*/  ISETP.GT.AND P3, PT, R15, 0x68, PT ;  /* 0x000000680f00780c */ /* 0x000fc40003f64270 */
[----:B------:R-:W-:Y:S01]  /*f860*/  FSEL R73, R73, -INF , P2 ;  /* 0xff80000049497808 */ /* 0x000fe20001000000 */
[----:B------:R-:W-:Y:S01]  /*f870*/  MUFU.EX2 R26, R26 ;  /* 0x0000001a001a7308 */ /* 0x000fe20000000800 */
[----:B------:R-:W-:Y:S02]  /*f880*/  FMNMX.FTZ R6, R72, R7, !PT ;  /* 0x0000000748067209 */ /* 0x000fe40007810000 */
[----:B------:R-:W-:Y:S02]  /*f890*/  ISETP.GT.AND P2, PT, R15, 0x69, PT ;  /* 0x000000690f00780c */ /* 0x000fe40003f44270 */
[----:B------:R-:W-:Y:S02]  /*f8a0*/  FSEL R76, R76, -INF , P3 ;  /* 0xff8000004c4c7808 */ /* 0x000fe40001800000 */
[----:B------:R-:W-:Y:S01]  /*f8b0*/  FMNMX.FTZ R7, R73, R6, !PT ;  /* 0x0000000649077209 */ /* 0x000fe20007810000 */
[----:B------:R-:W-:Y:S01]  /*f8c0*/  MUFU.EX2 R169, R169 ;  /* 0x000000a900a97308 */ /* 0x000fe20000000800 */
[----:B------:R-:W-:-:S02]  /*f8d0*/  ISETP.GT.AND P3, PT, R15, 0x70, PT ;  /* 0x000000700f00780c */ /* 0x000fc40003f64270 */
        /* <DEDUP_REMOVED lines=14> */
[----:B------:R-:W-:-:S02]  /*f9c0*/  FSEL R85, R85, -INF , P2 ;  /* 0xff80000055557808 */ /* 0x000fc40001000000 */
[----:B------:R-:W-:-:S04]  /*f9d0*/  FMNMX.FTZ R6, R84, R7, !PT ;  /* 0x0000000754067209 */ /* 0x000fc80007810000 */
[----:B------:R-:W-:Y:S01]  /*f9e0*/  FMNMX.FTZ R6, R85, R6, !PT ;  /* 0x0000000655067209 */ /* 0x000fe20007810000 */
[----:B------:R-:W-:Y:S04]  /*f9f0*/  MUFU.EX2 R165, R165 ;  /* 0x000000a500a57308 */ /* 0x000fe80000000800 */
[----:B------:R-:W1:Y:S04]  /*fa00*/  SHFL.BFLY PT, R7, R6, 0x2, 0x1f ;  /* 0x0c401f0006077f89 */ /* 0x000e6800000e0000 */
[----:B------:R-:W-:Y:S08]  /*fa10*/  MUFU.EX2 R38, R38 ;  /* 0x0000002600267308 */ /* 0x000ff00000000800 */
[----:B------:R-:W-:Y:S08]  /*fa20*/  MUFU.EX2 R167, R167 ;  /* 0x000000a700a77308 */ /* 0x000ff00000000800 */
[----:B------:R-:W-:Y:S01]  /*fa30*/  MUFU.EX2 R42, R42 ;  /* 0x0000002a002a7308 */ /* 0x000fe20000000800 */
[----:B-1----:R-:W-:-:S07]  /*fa40*/  FMNMX.FTZ R7, R6, R7, !PT ;  /* 0x0000000706077209 */ /* 0x002fce0007810000 */
[----:B------:R-:W-:Y:S01]  /*fa50*/  MUFU.EX2 R161, R161 ;  /* 0x000000a100a17308 */ /* 0x000fe20000000800 */
[----:B------:R-:W1:Y:S07]  /*fa60*/  SHFL.BFLY PT, R6, R7, 0x1, 0x1f ;  /* 0x0c201f0007067f89 */ /* 0x000e6e00000e0000 */
[----:B------:R-:W-:Y:S08]  /*fa70*/  MUFU.EX2 R46, R46 ;  /* 0x0000002e002e7308 */ /* 0x000ff00000000800 */
[----:B------:R-:W-:Y:S08]  /*fa80*/  MUFU.EX2 R163, R163 ;  /* 0x000000a300a37308 */ /* 0x000ff00000000800 */
[----:B------:R-:W-:Y:S01]  /*fa90*/  MUFU.EX2 R50, R50 ;  /* 0x0000003200327308 */ /* 0x000fe20000000800 */
[----:B-1----:R-:W-:-:S04]  /*faa0*/  FMNMX.FTZ R6, R7, R6, !PT ;  /* 0x0000000607067209 */ /* 0x002fc80007810000 */
[C---:B------:R-:W-:Y:S01]  /*fab0*/  FSETP.NEU.FTZ.AND P2, PT, R6.reuse, -INF , PT ;  /* 0xff8000000600780b */ /* 0x040fe20003f5d000 */
[----:B------:R-:W-:Y:S02]  /*fac0*/  FMUL.FTZ R7, R6, UR46 ;  /* 0x0000002e06077c20 */ /* 0x000fe40008410000 */
[----:B------:R-:W-:Y:S03]  /*fad0*/  MUFU.EX2 R157, R157 ;  /* 0x0000009d009d7308 */ /* 0x000fe60000000800 */
[----:B------:R-:W-:Y:S01]  /*fae0*/  FSEL R66, R7, RZ, P2 ;  /* 0x000000ff07427208 */ /* 0x000fe20001000000 */
[----:B------:R-:W-:-:S04]  /*faf0*/  IMAD.U32 R7, RZ, RZ, UR38 ;  /* 0x00000026ff077e24 */ /* 0x000fc8000f8e00ff */
[--C-:B------:R-:W-:Y:S01]  /*fb00*/  FFMA.FTZ R9, R30, UR46, -R66.reuse ;  /* 0x0000002e1e097c23 */ /* 0x100fe20008010842 */
[--C-:B------:R-:W-:Y:S01]  /*fb10*/  FFMA.FTZ R180, R13, UR46, -R66.reuse ;  /* 0x0000002e0db47c23 */ /* 0x100fe20008010842 */
[----:B------:R-:W1:Y:S01]  /*fb20*/  @P1 LDC R30, c[0x0][0x44c] ;  /* 0x00011300ff1e1b82 */ /* 0x000e620000000800 */
[--C-:B------:R-:W-:Y:S01]  /*fb30*/  FFMA.FTZ R176, R32, UR46, -R66.reuse ;  /* 0x0000002e20b07c23 */ /* 0x100fe20008010842 */
[--C-:B------:R-:W-:Y:S01]  /*fb40*/  FFMA.FTZ R182, R11, UR46, -R66.reuse ;  /* 0x0000002e0bb67c23 */ /* 0x100fe20008010842 */
[--C-:B------:R-:W-:Y:S01]  /*fb50*/  FFMA.FTZ R3, R29, UR46, -R66.reuse ;  /* 0x0000002e1d037c23 */ /* 0x100fe20008010842 */
[----:B------:R-:W-:Y:S01]  /*fb60*/  MUFU.EX2 R9, R9 ;  /* 0x0000000900097308 */ /* 0x000fe20000000800 */
[--C-:B------:R-:W-:Y:S01]  /*fb70*/  FFMA.FTZ R33, R33, UR46, -R66.reuse ;  /* 0x0000002e21217c23 */ /* 0x100fe20008010842 */
[----:B------:R-:W-:Y:S01]  /*fb80*/  FFMA.FTZ R36, R36, UR46, -R66 ;  /* 0x0000002e24247c23 */ /* 0x000fe20008010842 */
[----:B------:R-:W-:Y:S01]  /*fb90*/  PRMT R0, R7, 0x654, R0 ;  /* 0x0000065407007816 */ /* 0x000fe20000000000 */
[----:B------:R-:W2:Y:S01]  /*fba0*/  @P1 LDC R32, c[0x0][0x450] ;  /* 0x00011400ff201b82 */ /* 0x000ea20000000800 */
[----:B------:R-:W-:Y:S01]  /*fbb0*/  FFMA.FTZ R37, R37, UR46, -R66 ;  /* 0x0000002e25257c23 */ /* 0x000fe20008010842 */
[----:B------:R-:W-:-:S02]  /*fbc0*/  IMAD.MOV.U32 R11, RZ, RZ, R191 ;  /* 0x000000ffff0b7224 */ /* 0x000fc400078e00bf */
[--C-:B------:R-:W-:Y:S01]  /*fbd0*/  FFMA.FTZ R40, R40, UR46, -R66.reuse ;  /* 0x0000002e28287c23 */ /* 0x100fe20008010842 */
[----:B------:R-:W3:Y:S01]  /*fbe0*/  MUFU.EX2 R180, R180 ;  /* 0x000000b400b47308 */ /* 0x000ee20000000800 */
[--C-:B------:R-:W-:Y:S01]  /*fbf0*/  FFMA.FTZ R41, R41, UR46, -R66.reuse ;  /* 0x0000002e29297c23 */ /* 0x100fe20008010842 */
[--C-:B------:R-:W-:Y:S01]  /*fc00*/  FFMA.FTZ R44, R44, UR46, -R66.reuse ;  /* 0x0000002e2c2c7c23 */ /* 0x100fe20008010842 */
[--C-:B------:R-:W-:Y:S01]  /*fc10*/  FFMA.FTZ R45, R45, UR46, -R66.reuse ;  /* 0x0000002e2d2d7c23 */ /* 0x100fe20008010842 */
[----:B------:R0:W-:Y:S01]  /*fc20*/  SYNCS.ARRIVE.TRANS64.RED.A1T0 RZ, [R0+URZ], RZ ;  /* 0x000000ff00ff79a7 */ /* 0x0001e2000810043f */
[--C-:B------:R-:W-:Y:S01]  /*fc30*/  FFMA.FTZ R48, R48, UR46, -R66.reuse ;  /* 0x0000002e30307c23 */ /* 0x100fe20008010842 */
[--C-:B------:R-:W-:Y:S01]  /*fc40*/  FFMA.FTZ R49, R49, UR46, -R66.reuse ;  /* 0x0000002e31317c23 */ /* 0x100fe20008010842 */
[--C-:B------:R-:W-:Y:S01]  /*fc50*/  FFMA.FTZ R52, R52, UR46, -R66.reuse ;  /* 0x0000002e34347c23 */ /* 0x100fe20008010842 */
[----:B------:R-:W4:Y:S01]  /*fc60*/  MUFU.EX2 R182, R182 ;  /* 0x000000b600b67308 */ /* 0x000f220000000800 */
[--C-:B------:R-:W-:Y:S01]  /*fc70*/  FFMA.FTZ R53, R53, UR46, -R66.reuse ;  /* 0x0000002e35357c23 */ /* 0x100fe20008010842 */
[--C-:B------:R-:W-:Y:S01]  /*fc80*/  FFMA.FTZ R56, R56, UR46, -R66.reuse ;  /* 0x0000002e38387c23 */ /* 0x100fe20008010842 */
[----:B------:R-:W-:Y:S01]  /*fc90*/  FFMA.FTZ R57, R57, UR46, -R66 ;  /* 0x0000002e39397c23 */ /* 0x000fe20008010842 */
[----:B-1----:R-:W-:-:S04]  /*fca0*/  @P1 IMAD.HI.U32 R13, R191, R30, RZ ;  /* 0x0000001ebf0d1227 */ /* 0x002fc800078e00ff */
[----:B0-----:R-:W-:Y:S01]  /*fcb0*/  FADD.FTZ R0, R181, R10 ;  /* 0x0000000ab5007221 */ /* 0x001fe20000010000 */
[--C-:B------:R-:W-:Y:S01]  /*fcc0*/  FFMA.FTZ R60, R60, UR46, -R66.reuse ;  /* 0x0000002e3c3c7c23 */ /* 0x100fe20008010842 */
[--C-:B------:R-:W-:Y:S01]  /*fcd0*/  FFMA.FTZ R61, R61, UR46, -R66.reuse ;  /* 0x0000002e3d3d7c23 */ /* 0x100fe20008010842 */
[----:B------:R-:W0:Y:S01]  /*fce0*/  MUFU.EX2 R3, R3 ;  /* 0x0000000300037308 */ /* 0x000e220000000800 */
[----:B---3--:R-:W-:Y:S01]  /*fcf0*/  FADD.FTZ R7, R180, R9 ;  /* 0x00000009b4077221 */ /* 0x008fe20000010000 */
[----:B------:R-:W-:Y:S01]  /*fd00*/  F2FP.BF16.F32.PACK_AB R181, R10, R181 ;  /* 0x000000b50ab5723e */ /* 0x000fe200000010ff */
[--C-:B------:R-:W-:Y:S01]  /*fd10*/  FFMA.FTZ R64, R64, UR46, -R66.reuse ;  /* 0x0000002e40407c23 */ /* 0x100fe20008010842 */
[----:B--2---:R-:W-:Y:S01]  /*fd20*/  @P1 SHF.R.U32.HI R11, RZ, R32, R13 ;  /* 0x00000020ff0b1219 */ /* 0x004fe2000001160d */
[--C-:B------:R-:W-:Y:S01]  /*fd30*/  FFMA.FTZ R65, R65, UR46, -R66.reuse ;  /* 0x0000002e41417c23 */ /* 0x100fe20008010842 */
[----:B------:R-:W-:Y:S01]  /*fd40*/  FFMA.FTZ R68, R68, UR46, -R66 ;  /* 0x0000002e44447c23 */ /* 0x000fe20008010842 */
[----:B------:R-:W-:Y:S01]  /*fd50*/  F2FP.BF16.F32.PACK_AB R180, R9, R180 ;  /* 0x000000b409b4723e */ /* 0x000fe200000010ff */
[----:B------:R-:W1:Y:S01]  /*fd60*/  MUFU.EX2 R176, R176 ;  /* 0x000000b000b07308 */ /* 0x000e620000000800 */
[----:B----4-:R-:W-:Y:S01]  /*fd70*/  FADD.FTZ R30, R182, R7 ;  /* 0x00000007b61e7221 */ /* 0x010fe20000010000 */
[----:B------:R-:W-:Y:S01]  /*fd80*/  IADD3 R13, R11, R193, -R192 ;  /* 0x000000c10b0d7210 */ /* 0x000fe20007ffe8c0 */
[----:B------:R-:W-:Y:S01]  /*fd90*/  FADD.FTZ R7, R183, R0 ;  /* 0x00000000b7077221 */ /* 0x000fe20000010000 */
[--C-:B------:R-:W-:Y:S01]  /*fda0*/  FFMA.FTZ R69, R69, UR46, -R66.reuse ;  /* 0x0000002e45457c23 */ /* 0x100fe20008010842 */
[----:B------:R-:W-:Y:S01]  /*fdb0*/  FFMA.FTZ R72, R72, UR46, -R66 ;  /* 0x0000002e48487c23 */ /* 0x000fe20008010842 */
[----:B------:R-:W-:Y:S01]  /*fdc0*/  SHF.R.S32.HI R32, RZ, 0x1f, R13 ;  /* 0x0000001fff207819 */ /* 0x000fe2000001140d */
[----:B------:R-:W-:Y:S01]  /*fdd0*/  FADD.FTZ R0, R12, R7 ;  /* 0x000000070c007221 */ /* 0x000fe20000010000 */
[----:B------:R-:W2:Y:S01]  /*fde0*/  MUFU.EX2 R33, R33 ;  /* 0x0000002100217308 */ /* 0x000ea20000000800 */
[----:B0-----:R-:W-:Y:S01]  /*fdf0*/  FADD.FTZ R11, R3, R30 ;  /* 0x0000001e030b7221 */ /* 0x001fe20000010000 */
[----:B------:R-:W-:Y:S01]  /*fe00*/  FFMA.FTZ R73, R73, UR46, -R66 ;  /* 0x0000002e49497c23 */ /* 0x000fe20008010842 */
[----:B------:R-:W-:Y:S01]  /*fe10*/  FADD.FTZ R7, R177, R0 ;  /* 0x00000000b1077221 */ /* 0x000fe20000010000 */
[----:B------:R-:W-:Y:S01]  /*fe20*/  F2FP.BF16.F32.PACK_AB R182, R3, R182 ;  /* 0x000000b603b6723e */ /* 0x000fe200000010ff */
[--C-:B------:R-:W-:Y:S01]  /*fe30*/  FFMA.FTZ R76, R76, UR46, -R66.reuse ;  /* 0x0000002e4c4c7c23 */ /* 0x100fe20008010842 */
[--C-:B------:R-:W-:Y:S01]  /*fe40*/  FFMA.FTZ R77, R77, UR46, -R66.reuse ;  /* 0x0000002e4d4d7c23 */ /* 0x100fe20008010842 */
[----:B------:R-:W-:Y:S01]  /*fe50*/  FADD.FTZ R0, R14, R7 ;  /* 0x000000070e007221 */ /* 0x000fe20000010000 */
[----:B------:R-:W0:Y:S01]  /*fe60*/  MUFU.EX2 R36, R36 ;  /* 0x0000002400247308 */ /* 0x000e220000000800 */
[----:B-1----:R-:W-:Y:S01]  /*fe70*/  FADD.FTZ R30, R176, R11 ;  /* 0x0000000bb01e7221 */ /* 0x002fe20000010000 */
[----:B------:R-:W-:Y:S01]  /*fe80*/  FFMA.FTZ R80, R80, UR46, -R66 ;  /* 0x0000002e50507c23 */ /* 0x000fe20008010842 */
[----:B------:R-:W-:Y:S01]  /*fe90*/  FADD.FTZ R7, R179, R0 ;  /* 0x00000000b3077221 */ /* 0x000fe20000010000 */
[--C-:B------:R-:W-:Y:S01]  /*fea0*/  FFMA.FTZ R81, R81, UR46, -R66.reuse ;  /* 0x0000002e51517c23 */ /* 0x100fe20008010842 */
[--C-:B------:R-:W-:Y:S01]  /*feb0*/  FFMA.FTZ R84, R84, UR46, -R66.reuse ;  /* 0x0000002e54547c23 */ /* 0x100fe20008010842 */
[----:B------:R-:W-:Y:S01]  /*fec0*/  FFMA.FTZ R66, R85, UR46, -R66 ;  /* 0x0000002e55427c23 */ /* 0x000fe20008010842 */
[----:B------:R-:W-:Y:S01]  /*fed0*/  FADD.FTZ R0, R20, R7 ;  /* 0x0000000714007221 */ /* 0x000fe20000010000 */
[----:B------:R-:W1:Y:S01]  /*fee0*/  MUFU.EX2 R37, R37 ;  /* 0x0000002500257308 */ /* 0x000e620000000800 */
[----:B--2---:R-:W-:Y:S01]  /*fef0*/  FADD.FTZ R11, R33, R30 ;  /* 0x0000001e210b7221 */ /* 0x004fe20000010000 */
[----:B------:R-:W-:Y:S01]  /*ff00*/  F2FP.BF16.F32.PACK_AB R183, R12, R183 ;  /* 0x000000b70cb7723e */ /* 0x000fe200000010ff */
[----:B------:R-:W-:Y:S01]  /*ff10*/  FADD.FTZ R7, R173, R0 ;  /* 0x00000000ad077221 */ /* 0x000fe20000010000 */
[----:B------:R-:W-:-:S02]  /*ff20*/  F2FP.BF16.F32.PACK_AB R177, R14, R177 ;  /* 0x000000b10eb1723e */ /* 0x000fc400000010ff */
[----:B------:R-:W-:Y:S01]  /*ff30*/  F2FP.BF16.F32.PACK_AB R179, R20, R179 ;  /* 0x000000b314b3723e */ /* 0x000fe200000010ff */
[----:B------:R-:W-:Y:S01]  /*ff40*/  FADD.FTZ R0, R24, R7 ;  /* 0x0000000718007221 */ /* 0x000fe20000010000 */
[----:B------:R-:W2:Y:S01]  /*ff50*/  MUFU.EX2 R40, R40 ;  /* 0x0000002800287308 */ /* 0x000ea20000000800 */
[----:B0-----:R-:W-:Y:S01]  /*ff60*/  FADD.FTZ R30, R36, R11 ;  /* 0x0000000b241e7221 */ /* 0x001fe20000010000 */
[----:B------:R-:W-:Y:S01]  /*ff70*/  F2FP.BF16.F32.PACK_AB R173, R24, R173 ;  /* 0x000000ad18ad723e */ /* 0x000fe200000010ff */
[----:B------:R-:W-:Y:S01]  /*ff80*/  FADD.FTZ R7, R175, R0 ;  /* 0x00000000af077221 */ /* 0x000fe20000010000 */
[C---:B------:R-:W-:Y:S02]  /*ff90*/  F2FP.BF16.F32.PACK_AB R175, R26.reuse, R175 ;  /* 0x000000af1aaf723e */ /* 0x040fe400000010ff */
[----:B------:R-:W-:Y:S01]  /*ffa0*/  F2FP.BF16.F32.PACK_AB R176, R33, R176 ;  /* 0x000000b021b0723e */ /* 0x000fe200000010ff */
[----:B------:R-:W-:Y:S01]  /*ffb0*/  FADD.FTZ R0, R26, R7 ;  /* 0x000000071a007221 */ /* 0x000fe20000010000 */
[----:B------:R-:W0:Y:S01]  /*ffc0*/  MUFU.EX2 R41, R41 ;  /* 0x0000002900297308 */ /* 0x000e220000000800 */
[----:B-1----:R-:W-:Y:S01]  /*ffd0*/  FADD.FTZ R11, R37, R30 ;  /* 0x0000001e250b7221 */ /* 0x002fe20000010000 */
[----:B------:R-:W-:-:S02]  /*ffe0*/  LEA.HI R7, R32, R13, RZ, 0x7 ;  /* 0x0000000d20077211 */ /* 0x000fc400078f38ff */
[----:B------:R-:W-:Y:S02]  /*fff0*/  F2FP.BF16.F32.PACK_AB R178, R37, R36 ;  /* 0x0000002425b2723e */ /* 0x000fe400000010ff */
[----:B------:R-:W-:Y:S02]  /*10000*/  SHF.R.S32.HI R7, RZ, 0x7, R7 ;  /* 0x00000007ff077819 */ /* 0x000fe40000011407 */
        /* <DEDUP_REMOVED lines=30> */
[C---:B------:R-:W-:Y:S01]  /*101f0*/  F2FP.BF16.F32.PACK_AB R167, R42.reuse, R167 ;  /* 0x000000a72aa7723e */ /* 0x040fe200000010ff */
[----:B------:R-:W-:Y:S02]  /*10200*/  FADD.FTZ R0, R42, R3 ;  /* 0x000000032a007221 */ /* 0x000fe40000010000 */
[----:B------:R-:W0:Y:S01]  /*10210*/  MUFU.EX2 R60, R60 ;  /* 0x0000003c003c7308 */ /* 0x000e220000000800 */
[----:B-1----:R-:W-:Y:S01]  /*10220*/  FADD.FTZ R10, R56, R13 ;  /* 0x0000000d380a7221 */ /* 0x002fe20000010000 */
[----:B------:R-:W-:Y:S01]  /*10230*/  FADD.FTZ R3, R161, R0 ;  /* 0x00000000a1037221 */ /* 0x000fe20000010000 */
[----:B------:R-:W-:Y:S01]  /*10240*/  VIADD R13, R96, 0xfffffffe ;  /* 0xfffffffe600d7836 */ /* 0x000fe20000000000 */
[----:B------:R-:W-:-:S02]  /*10250*/  F2FP.BF16.F32.PACK_AB R161, R46, R161 ;  /* 0x000000a12ea1723e */ /* 0x000fc400000010ff */
[----:B------:R-:W-:Y:S01]  /*10260*/  CS2R R96, SRZ ;  /* 0x0000000000607805 */ /* 0x000fe2000001ff00 */
[----:B------:R-:W-:Y:S01]  /*10270*/  FADD.FTZ R0, R46, R3 ;  /* 0x000000032e007221 */ /* 0x000fe20000010000 */
[----:B------:R-:W1:Y:S01]  /*10280*/  MUFU.EX2 R61, R61 ;  /* 0x0000003d003d7308 */ /* 0x000e620000000800 */
[----:B--2---:R-:W-:Y:S02]  /*10290*/  FADD.FTZ R9, R57, R10 ;  /* 0x0000000a39097221 */ /* 0x004fe40000010000 */
[----:B------:R-:W-:Y:S01]  /*102a0*/  FADD.FTZ R3, R163, R0 ;  /* 0x00000000a3037221 */ /* 0x000fe20000010000 */
[----:B------:R-:W-:Y:S02]  /*102b0*/  F2FP.BF16.F32.PACK_AB R164, R57, R56 ;  /* 0x0000003839a4723e */ /* 0x000fe400000010ff */
[C---:B------:R-:W-:Y:S01]  /*102c0*/  F2FP.BF16.F32.PACK_AB R163, R50.reuse, R163 ;  /* 0x000000a332a3723e */ /* 0x040fe200000010ff */
[----:B------:R-:W-:Y:S01]  /*102d0*/  FADD.FTZ R0, R50, R3 ;  /* 0x0000000332007221 */ /* 0x000fe20000010000 */
[----:B------:R-:W2:Y:S01]  /*102e0*/  MUFU.EX2 R64, R64 ;  /* 0x0000004000407308 */ /* 0x000ea20000000800 */
[----:B0-----:R-:W-:-:S02]  /*102f0*/  FADD.FTZ R10, R60, R9 ;  /* 0x000000093c0a7221 */ /* 0x001fc40000010000 */
[----:B------:R-:W-:-:S05]  /*10300*/  FADD.FTZ R3, R157, R0 ;  /* 0x000000009d037221 */ /* 0x000fca0000010000 */
        /* <DEDUP_REMOVED lines=45> */
[----:B------:R-:W-:Y:S02]  /*105e0*/  VIMNMX R10, RZ, R7, !PT ;  /* 0x00000007ff0a7248 */ /* 0x000fe40007fe0100 */
[----:B------:R-:W-:Y:S02]  /*105f0*/  F2FP.BF16.F32.PACK_AB R154, R9, R84 ;  /* 0x00000054099a723e */ /* 0x000fe400000010ff */
[----:B------:R-:W-:Y:S01]  /*10600*/  ISETP.GE.AND P2, PT, R13, R10, PT ;  /* 0x0000000a0d00720c */ /* 0x000fe20003f46270 */
[----:B-1----:R-:W-:-:S04]  /*10610*/  FADD.FTZ R11, R155, R0 ;  /* 0x000000009b0b7221 */ /* 0x002fc80000010000 */
[C---:B--2---:R-:W-:Y:S01]  /*10620*/  FADD.FTZ R0, R8.reuse, R11 ;  /* 0x0000000b08007221 */ /* 0x044fe20000010000 */
[----:B------:R-:W-:-:S07]  /*10630*/  F2FP.BF16.F32.PACK_AB R155, R8, R155 ;  /* 0x0000009b089b723e */ /* 0x000fce00000010ff */
[----:B------:R-:W-:Y:S05]  /*10640*/  @!P2 BRA `(.L_x_3045) ;  /* 0x0000002800fca947 */ /* 0x000fea0003800000 */
[----:B------:R-:W-:Y:S02]  /*10650*/  IMAD.MOV.U32 R11, RZ, RZ, R5 ;  /* 0x000000ffff0b7224 */ /* 0x000fe400078e0005 */
[----:B------:R-:W-:Y:S02]  /*10660*/  IMAD.MOV.U32 R12, RZ, RZ, R6 ;  /* 0x000000ffff0c7224 */ /* 0x000fe400078e0006 */
[----:B------:R-:W-:Y:S02]  /*10670*/  IMAD.MOV.U32 R15, RZ, RZ, R188 ;  /* 0x000000ffff0f7224 */ /* 0x000fe400078e00bc */
[----:B------:R-:W-:Y:S02]  /*10680*/  IMAD.MOV.U32 R14, RZ, RZ, R186 ;  /* 0x000000ffff0e7224 */ /* 0x000fe400078e00ba */
[----:B------:R-:W-:-:S07]  /*10690*/  IMAD.MOV.U32 R151, RZ, RZ, RZ ;  /* 0x000000ffff977224 */ /* 0x000fce00078e00ff */
.L_x_3057:
        /* <DEDUP_REMOVED lines=8> */
.L_x_3047:
[----:B------:R-:W-:Y:S01]  /*10720*/  VIADD R5, R14, 0x1 ;  /* 0x000000010e057836 */ /* 0x000fe20000000000 */
[----:B------:R-:W-:-:S04]  /*10730*/  SHF.L.U32 R6, R188, 0x1f, RZ ;  /* 0x0000001fbc067819 */ /* 0x000fc800000006ff */
[----:B------:R-:W-:-:S04]  /*10740*/  ISETP.NE.AND P3, PT, R5, 0x2, PT ;  /* 0x000000020500780c */ /* 0x000fc80003f65270 */
[----:B------:R-:W-:-:S05]  /*10750*/  SEL R5, R5, RZ, P3 ;  /* 0x000000ff05057207 */ /* 0x000fca0001800000 */
[----:B------:R-:W-:-:S04]  /*10760*/  IMAD R5, R5, 0x8, R18 ;  /* 0x0000000805057824 */ /* 0x000fc800078e0212 */
[----:B------:R0:W1:Y:S01]  /*10770*/  SYNCS.PHASECHK.TRANS64.TRYWAIT P3, [R5+URZ+0x28830], R6 ;  /* 0x02883006050075a7 */ /* 0x000062000806017f */
[----:B------:R-:W-:Y:S05]  /*10780*/  @!P0 BRA `(.L_x_3048) ;  /* 0x0000000000048947 */ /* 0x000fea0003800000 */
[----:B------:R-:W-:Y:S01]  /*10790*/  BPT.TRAP 0x1 ;  /* 0x000000040000795c */ /* 0x000fe20000300000 */
.L_x_3048:
[----:B------:R-:W-:Y:S04]  /*107a0*/  BSSY B0, `(.L_x_3046) ;  /* 0x0000004000007945 */ /* 0x000fe80003800000 */
[----:B-1----:R-:W-:Y:S05]  /*107b0*/  @P3 BRA `(.L_x_3049) ;  /* 0x0000000000083947 */ /* 0x002fea0003800000 */
[----:B------:R-:W1:Y:S02]  /*107c0*/  SYNCS.PHASECHK.TRANS64.TRYWAIT P3, [R5+URZ+0x28830], R6 ;  /* 0x02883006050075a7 */ /* 0x000e64000806017f */
[----:B-1----:R-:W-:Y:S05]  /*107d0*/  @!P3 BRA `(.L_x_3050) ;  /* 0x000001080018b947 */ /* 0x002fea0003800000 */
.L_x_3049:
[----:B------:R-:W-:Y:S05]  /*107e0*/  BSYNC B0 ;  /* 0x0000000000007941 */ /* 0x000fea0003800000 */
.L_x_3046:
        /* <DEDUP_REMOVED lines=32> */
[----:B------:R-:W-:-:S02]  /*109f0*/  R2UR UR18, R8 ;  /* 0x00000000081272ca */ /* 0x000fc400000e0000 */
[----:B------:R-:W-:Y:S02]  /*10a00*/  IADD3 R8, R6, 0x402, RZ ;  /* 0x0000040206087810 */ /* 0x000fe40007ffe0ff */
[----:B------:R-:W-:Y:S02]  /*10a10*/  R2UR UR27, R9 ;  /* 0x00000000091b72ca */ /* 0x000fe400000e0000 */
        /* <DEDUP_REMOVED lines=32> */
.L_x_3052:
[----:B------:R-:W-:Y:S01]  /*10c20*/  SHF.L.U32 R5, R15, 0x1f, RZ ;  /* 0x0000001f0f057819 */ /* 0x000fe200000006ff */
[----:B------:R-:W-:-:S04]  /*10c30*/  IMAD R6, R14, 0x8, R18 ;  /* 0x000000080e067824 */ /* 0x000fc800078e0212 */
[----:B------:R0:W1:Y:S01]  /*10c40*/  SYNCS.PHASECHK.TRANS64.TRYWAIT P2, [R6+URZ+0x28850], R5 ;  /* 0x02885005060075a7 */ /* 0x000062000804017f */
[----:B------:R-:W-:Y:S05]  /*10c50*/  @!P0 BRA `(.L_x_3053) ;  /* 0x0000000000048947 */ /* 0x000fea0003800000 */
[----:B------:R-:W-:Y:S01]  /*10c60*/  BPT.TRAP 0x1 ;  /* 0x000000040000795c */ /* 0x000fe20000300000 */
.L_x_3053:
[----:B-1----:R-:W-:Y:S05]  /*10c70*/  @P2 BRA `(.L_x_3051) ;  /* 0x0000000000082947 */ /* 0x002fea0003800000 */
[----:B------:R-:W1:Y:S02]  /*10c80*/  SYNCS.PHASECHK.TRANS64.TRYWAIT P2, [R6+URZ+0x28850], R5 ;  /* 0x02885005060075a7 */ /* 0x000e64000804017f */
[----:B-1----:R-:W-:Y:S05]  /*10c90*/  @!P2 BRA `(.L_x_3054) ;  /* 0x0000010000fca947 */ /* 0x002fea0003800000 */
.L_x_3051:
        /* <DEDUP_REMOVED lines=67> */
.L_x_3055:
[----:B------:R-:W1:Y:S01]  /*110d0*/  @P1 LDC R6, c[0x0][0x44c] ;  /* 0x00011300ff061b82 */ /* 0x000e620000000800 */
[----:B------:R-:W-:Y:S01]  /*110e0*/  IMAD.IADD R9, R204, 0x1, R191 ;  /* 0x00000001cc097824 */ /* 0x000fe200078e02bf */
[----:B------:R-:W-:-:S06]  /*110f0*/  UMOV UR46, UR45 ;  /* 0x0000002d002e7c82 */ /* 0x000fcc0008000000 */
[----:B0-----:R-:W0:Y:S01]  /*11100*/  @P1 LDC R5, c[0x0][0x450] ;  /* 0x00011400ff051b82 */ /* 0x001e220000000800 */
[----:B-1----:R-:W-:-:S05]  /*11110*/  @P1 IMAD.HI.U32 R6, R9, R6, RZ ;  /* 0x0000000609061227 */ /* 0x002fca00078e00ff */
[----:B0-----:R-:W-:Y:S02]  /*11120*/  @P1 SHF.R.U32.HI R9, RZ, R5, R6 ;  /* 0x00000005ff091219 */ /* 0x001fe40000011606 */
[----:B------:R-:W-:-:S03]  /*11130*/  MOV R6, 0xffffff80 ;  /* 0xffffff8000067802 */ /* 0x000fc60000000f00 */
[----:B------:R-:W0:Y:S02]  /*11140*/  SHFL.IDX PT, R8, R9, RZ, 0x1c1f ;  /* 0x001c1fff09087589 */ /* 0x000e2400000e0000 */
[----:B------:R-:W-:Y:S02]  /*11150*/  IMAD R6, R13, R6, 0x1 ;  /* 0x000000010d067424 */ /* 0x000fe400078e0206 */
[----:B------:R-:W1:Y:S02]  /*11160*/  SHFL.IDX PT, R20, R9, 0x1, 0x1c1f ;  /* 0x003c1f0009147f89 */ /* 0x000e6400000e0000 */
[----:B------:R-:W-:-:S05]  /*11170*/  IMAD R5, R203, -0x2, R6 ;  /* 0xfffffffecb057824 */ /* 0x000fca00078e0206 */
[----:B------:R-:W-:-:S05]  /*11180*/  IADD3 R5, -R192, R5, R193 ;  /* 0x00000005c0057210 */ /* 0x000fca0007ffe1c1 */
[C---:B0-----:R-:W-:Y:S02]  /*11190*/  IMAD.IADD R6, R5.reuse, 0x1, R8 ;  /* 0x0000000105067824 */ /* 0x041fe400078e0208 */
[----:B-1----:R-:W-:-:S03]  /*111a0*/  IMAD.IADD R5, R5, 0x1, R20 ;  /* 0x0000000105057824 */ /* 0x002fc600078e0214 */
[C---:B------:R-:W-:Y:S02]  /*111b0*/  ISETP.GT.AND P2, PT, R6.reuse, RZ, PT ;  /* 0x000000ff0600720c */ /* 0x040fe40003f44270 */
[----:B------:R-:W-:Y:S02]  /*111c0*/  ISETP.GT.AND P3, PT, R6, 0x1, PT ;  /* 0x000000010600780c */ /* 0x000fe40003f64270 */
        /* <DEDUP_REMOVED lines=95> */
[C---:B------:R-:W-:Y:S02]  /*117c0*/  ISETP.GT.AND P4, PT, R5.reuse, 0x1, PT ;  /* 0x000000010500780c */ /* 0x040fe40003f84270 */
[----:B------:R-:W-:Y:S01]  /*117d0*/  FSEL R26, R26, -INF , P3 ;  /* 0xff8000001a1a7808 */ /* 0x000fe20001800000 */
[----:B------:R-:W0:Y:S01]  /*117e0*/  SHFL.BFLY PT, R153, R24, 0x2, 0x1f ;  /* 0x0c401f0018997f89 */ /* 0x000e2200000e0000 */
[----:B------:R-:W-:Y:S02]  /*117f0*/  ISETP.GT.AND P3, PT, R5, 0x8, PT ;  /* 0x000000080500780c */ /* 0x000fe40003f64270 */
[----:B------:R-:W-:Y:S02]  /*11800*/  FSEL R27, R27, -INF , P4 ;  /* 0xff8000001b1b7808 */ /* 0x000fe40002000000 */
[----:B------:R-:W-:-:S02]  /*11810*/  FMNMX.FTZ R20, R26, R11, !PT ;  /* 0x0000000b1a147209 */ /* 0x000fc40007810000 */
[C---:B------:R-:W-:Y:S02]  /*11820*/  ISETP.GT.AND P4, PT, R5.reuse, 0x9, PT ;  /* 0x000000090500780c */ /* 0x040fe40003f84270 */
[----:B------:R-:W-:Y:S02]  /*11830*/  FSEL R30, R30, -INF , P3 ;  /* 0xff8000001e1e7808 */ /* 0x000fe40001800000 */
[----:B------:R-:W-:Y:S02]  /*11840*/  ISETP.GT.AND P3, PT, R5, 0x10, PT ;  /* 0x000000100500780c */ /* 0x000fe40003f64270 */
[----:B------:R-:W-:Y:S02]  /*11850*/  FSEL R31, R31, -INF , P4 ;  /* 0xff8000001f1f7808 */ /* 0x000fe40002000000 */
[----:B------:R-:W-:Y:S02]  /*11860*/  ISETP.GT.AND P4, PT, R5, 0x11, PT ;  /* 0x000000110500780c */ /* 0x000fe40003f84270 */
[----:B------:R-:W-:-:S02]  /*11870*/  FSEL R34, R34, -INF , P3 ;  /* 0xff80000022227808 */ /* 0x000fc40001800000 */
[----:B------:R-:W-:Y:S02]  /*11880*/  ISETP.GT.AND P3, PT, R5, 0x18, PT ;  /* 0x000000180500780c */ /* 0x000fe40003f64270 */
[----:B------:R-:W-:Y:S02]  /*11890*/  FSEL R35, R35, -INF , P4 ;  /* 0xff80000023237808 */ /* 0x000fe40002000000 */
[C---:B------:R-:W-:Y:S02]  /*118a0*/  ISETP.GT.AND P4, PT, R5.reuse, 0x19, PT ;  /* 0x000000190500780c */ /* 0x040fe40003f84270 */
[----:B0-----:R-:W-:Y:S02]  /*118b0*/  FMNMX.FTZ R153, R24, R153, !PT ;  /* 0x0000009918997209 */ /* 0x001fe40007810000 */
[----:B------:R-:W-:Y:S02]  /*118c0*/  FSEL R38, R38, -INF , P3 ;  /* 0xff80000026267808 */ /* 0x000fe40001800000 */
[----:B------:R-:W-:Y:S01]  /*118d0*/  ISETP.GT.AND P3, PT, R5, 0x20, PT ;  /* 0x000000200500780c */ /* 0x000fe20003f64270 */
[----:B------:R-:W0:Y:S01]  /*118e0*/  SHFL.BFLY PT, R6, R153, 0x1, 0x1f ;  /* 0x0c201f0099067f89 */ /* 0x000e2200000e0000 */
[----:B------:R-:W-:-:S02]  /*118f0*/  FSEL R39, R39, -INF , P4 ;  /* 0xff80000027277808 */ /* 0x000fc40002000000 */
        /* <DEDUP_REMOVED lines=9> */
[----:B------:R-:W-:Y:S02]  /*11990*/  FSEL R50, R50, -INF , P3 ;  /* 0xff80000032327808 */ /* 0x000fe40001800000 */
[----:B------:R-:W-:Y:S02]  /*119a0*/  ISETP.GT.AND P3, PT, R5, 0x38, PT ;  /* 0x000000380500780c */ /* 0x000fe40003f64270 */
[----:B0-----:R-:W-:-:S02]  /*119b0*/  FMNMX.FTZ R6, R153, R6, !PT ;  /* 0x0000000699067209 */ /* 0x001fc40007810000 */
[----:B------:R-:W-:Y:S02]  /*119c0*/  FSEL R51, R51, -INF , P4 ;  /* 0xff80000033337808 */ /* 0x000fe40002000000 */
[C---:B------:R-:W-:Y:S01]  /*119d0*/  FSETP.NEU.FTZ.AND P2, PT, R6.reuse, -INF , PT ;  /* 0xff8000000600780b */ /* 0x040fe20003f5d000 */
[----:B------:R-:W-:Y:S01]  /*119e0*/  FMUL.FTZ R8, R6, UR46 ;  /* 0x0000002e06087c20 */ /* 0x000fe20008410000 */
[C---:B------:R-:W-:Y:S02]  /*119f0*/  ISETP.GT.AND P4, PT, R5.reuse, 0x39, PT ;  /* 0x000000390500780c */ /* 0x040fe40003f84270 */
[----:B------:R-:W-:Y:S02]  /*11a00*/  FSEL R54, R54, -INF , P3 ;  /* 0xff80000036367808 */ /* 0x000fe40001800000 */
[----:B------:R-:W-:Y:S02]  /*11a10*/  FSEL R8, R8, RZ, P2 ;  /* 0x000000ff08087208 */ /* 0x000fe40001000000 */
[----:B------:R-:W-:-:S02]  /*11a20*/  ISETP.GT.AND P3, PT, R5, 0x40, PT ;  /* 0x000000400500780c */ /* 0x000fc40003f64270 */
[----:B------:R-:W-:Y:S01]  /*11a30*/  FSEL R55, R55, -INF , P4 ;  /* 0xff80000037377808 */ /* 0x000fe20002000000 */
[--C-:B------:R-:W-:Y:S01]  /*11a40*/  FFMA.FTZ R182, R21, UR46, -R8.reuse ;  /* 0x0000002e15b67c23 */ /* 0x100fe20008010808 */
[----:B------:R-:W-:Y:S01]  /*11a50*/  FMNMX.FTZ R21, R27, R20, !PT ;  /* 0x000000141b157209 */ /* 0x000fe20007810000 */
[--C-:B------:R-:W-:Y:S01]  /*11a60*/  FFMA.FTZ R176, R15, UR46, -R8.reuse ;  /* 0x0000002e0fb07c23 */ /* 0x100fe20008010808 */
[--C-:B------:R-:W-:Y:S01]  /*11a70*/  FFMA.FTZ R180, R25, UR46, -R8.reuse ;  /* 0x0000002e19b47c23 */ /* 0x100fe20008010808 */
[--C-:B------:R-:W-:Y:S01]  /*11a80*/  FFMA.FTZ R9, R29, UR46, -R8.reuse ;  /* 0x0000002e1d097c23 */ /* 0x100fe20008010808 */
[----:B------:R-:W-:Y:S01]  /*11a90*/  FMNMX.FTZ R20, R30, R21, !PT ;  /* 0x000000151e147209 */ /* 0x000fe20007810000 */
        /* <DEDUP_REMOVED lines=34> */
[----:B------:R-:W-:Y:S01]  /*11cc0*/  FFMA.FTZ R154, R84, UR46, -R8 ;  /* 0x0000002e549a7c23 */ /* 0x000fe20008010808 */
[----:B------:R-:W-:Y:S01]  /*11cd0*/  FMNMX.FTZ R25, R47, R20, !PT ;  /* 0x000000142f197209 */ /* 0x000fe20007810000 */
[----:B------:R-:W-:Y:S01]  /*11ce0*/  MUFU.EX2 R7, R7 ;  /* 0x0000000700077308 */ /* 0x000fe20000000800 */
[----:B------:R-:W-:-:S02]  /*11cf0*/  FSEL R66, R66, -INF , P3 ;  /* 0xff80000042427808 */ /* 0x000fc40001800000 */
[----:B------:R-:W-:Y:S01]  /*11d00*/  FMNMX.FTZ R20, R50, R25, !PT ;  /* 0x0000001932147209 */ /* 0x000fe20007810000 */
[----:B------:R-:W-:Y:S01]  /*11d10*/  FFMA.FTZ R25, R41, UR46, -R8 ;  /* 0x0000002e29197c23 */ /* 0x000fe20008010808 */
[----:B------:R-:W-:Y:S02]  /*11d20*/  ISETP.GT.AND P3, PT, R5, 0x58, PT ;  /* 0x000000580500780c */ /* 0x000fe40003f64270 */
[----:B------:R-:W-:Y:S01]  /*11d30*/  FMNMX.FTZ R29, R51, R20, !PT ;  /* 0x00000014331d7209 */ /* 0x000fe20007810000 */
[----:B------:R-:W-:Y:S01]  /*11d40*/  MUFU.EX2 R180, R180 ;  /* 0x000000b400b47308 */ /* 0x000fe20000000800 */
[----:B------:R-:W-:Y:S02]  /*11d50*/  FSEL R70, R70, -INF , P3 ;  /* 0xff80000046467808 */ /* 0x000fe40001800000 */
[----:B------:R-:W-:Y:S02]  /*11d60*/  FMNMX.FTZ R20, R54, R29, !PT ;  /* 0x0000001d36147209 */ /* 0x000fe40007810000 */
[----:B------:R-:W-:-:S02]  /*11d70*/  ISETP.GT.AND P3, PT, R5, 0x60, PT ;  /* 0x000000600500780c */ /* 0x000fc40003f64270 */
[----:B------:R-:W-:Y:S01]  /*11d80*/  FMNMX.FTZ R29, R55, R20, !PT ;  /* 0x00000014371d7209 */ /* 0x000fe20007810000 */
[----:B------:R-:W-:Y:S01]  /*11d90*/  MUFU.EX2 R182, R182 ;  /* 0x000000b600b67308 */ /* 0x000fe20000000800 */
[----:B------:R-:W-:Y:S02]  /*11da0*/  FSEL R74, R74, -INF , P3 ;  /* 0xff8000004a4a7808 */ /* 0x000fe40001800000 */
[----:B------:R-:W-:Y:S01]  /*11db0*/  FMNMX.FTZ R20, R58, R29, !PT ;  /* 0x0000001d3a147209 */ /* 0x000fe20007810000 */
[--C-:B------:R-:W-:Y:S01]  /*11dc0*/  FFMA.FTZ R29, R45, UR46, -R8.reuse ;  /* 0x0000002e2d1d7c23 */ /* 0x100fe20008010808 */
[----:B------:R-:W-:Y:S01]  /*11dd0*/  ISETP.GT.AND P3, PT, R5, 0x68, PT ;  /* 0x000000680500780c */ /* 0x000fe20003f64270 */
[----:B------:R-:W-:Y:S01]  /*11de0*/  FFMA.FTZ R45, R77, UR46, -R8 ;  /* 0x0000002e4d2d7c23 */ /* 0x000fe20008010808 */
[----:B------:R-:W-:Y:S01]  /*11df0*/  FMNMX.FTZ R33, R59, R20, !PT ;  /* 0x000000143b217209 */ /* 0x000fe20007810000 */
[----:B------:R-:W-:Y:S01]  /*11e00*/  MUFU.EX2 R9, R9 ;  /* 0x0000000900097308 */ /* 0x000fe20000000800 */
[----:B------:R-:W-:-:S02]  /*11e10*/  FSEL R78, R78, -INF , P3 ;  /* 0xff8000004e4e7808 */ /* 0x000fc40001800000 */
[----:B------:R-:W-:Y:S02]  /*11e20*/  FMNMX.FTZ R20, R62, R33, !PT ;  /* 0x000000213e147209 */ /* 0x000fe40007810000 */
[----:B------:R-:W-:Y:S02]  /*11e30*/  ISETP.GT.AND P3, PT, R5, 0x70, PT ;  /* 0x000000700500780c */ /* 0x000fe40003f64270 */
[----:B------:R-:W-:Y:S01]  /*11e40*/  FMNMX.FTZ R33, R63, R20, !PT ;  /* 0x000000143f217209 */ /* 0x000fe20007810000 */
[----:B------:R-:W-:Y:S01]  /*11e50*/  MUFU.EX2 R176, R176 ;  /* 0x000000b000b07308 */ /* 0x000fe20000000800 */
        /* <DEDUP_REMOVED lines=12> */
[----:B------:R0:W-:Y:S01]  /*11f20*/  MUFU.EX2 R33, R49 ;  /* 0x0000003100217308 */ /* 0x0001e20000000800 */
[----:B------:R-:W-:Y:S02]  /*11f30*/  FSEL R75, R75, -INF , P4 ;  /* 0xff8000004b4b7808 */ /* 0x000fe40002000000 */
[----:B------:R-:W-:Y:S01]  /*11f40*/  FMNMX.FTZ R24, R74, R37, !PT ;  /* 0x000000254a187209 */ /* 0x000fe20007810000 */
[--C-:B------:R-:W-:Y:S01]  /*11f50*/  FFMA.FTZ R37, R53, UR46, -R8.reuse ;  /* 0x0000002e35257c23 */ /* 0x100fe20008010808 */
[----:B------:R-:W-:Y:S01]  /*11f60*/  ISETP.GT.AND P4, PT, R5, 0x69, PT ;  /* 0x000000690500780c */ /* 0x000fe20003f84270 */
[--C-:B------:R-:W-:Y:S01]  /*11f70*/  FFMA.FTZ R53, R69, UR46, -R8.reuse ;  /* 0x0000002e45357c23 */ /* 0x100fe20008010808 */
[----:B------:R-:W-:Y:S01]  /*11f80*/  FMNMX.FTZ R41, R75, R24, !PT ;  /* 0x000000184b297209 */ /* 0x000fe20007810000 */
[----:B------:R-:W-:Y:S01]  /*11f90*/  MUFU.EX2 R178, R178 ;  /* 0x000000b200b27308 */ /* 0x000fe20000000800 */
[----:B------:R-:W-:Y:S01]  /*11fa0*/  FSEL R79, R79, -INF , P4 ;  /* 0xff8000004f4f7808 */ /* 0x000fe20002000000 */
[----:B0-----:R-:W-:Y:S01]  /*11fb0*/  FFMA.FTZ R49, R73, UR46, -R8 ;  /* 0x0000002e49317c23 */ /* 0x001fe20008010808 */
        /* <DEDUP_REMOVED lines=8> */
[----:B------:R-:W-:Y:S01]  /*12040*/  FFMA.FTZ R41, R81, UR46, -R8 ;  /* 0x0000002e51297c23 */ /* 0x000fe20008010808 */
[----:B------:R-:W-:Y:S01]  /*12050*/  ISETP.GT.AND P4, PT, R5, 0x79, PT ;  /* 0x000000790500780c */ /* 0x000fe20003f84270 */
[----:B------:R-:W-:Y:S01]  /*12060*/  MUFU.EX2 R172, R172 ;  /* 0x000000ac00ac7308 */ /* 0x000fe20000000800 */
[----:B------:R-:W-:-:S02]  /*12070*/  FSEL R86, R86, -INF , P3 ;  /* 0xff80000056567808 */ /* 0x000fc40001800000 */
[----:B------:R-:W-:Y:S02]  /*12080*/  FMNMX.FTZ R5, R83, R24, !PT ;  /* 0x0000001853057209 */ /* 0x000fe40007810000 */
[----:B------:R-:W-:Y:S02]  /*12090*/  FSEL R87, R87, -INF , P4 ;  /* 0xff80000057577808 */ /* 0x000fe40002000000 */
        /* <DEDUP_REMOVED lines=9> */
[----:B------:R-:W0:Y:S07]  /*12130*/  SHFL.BFLY PT, R5, R28, 0x1, 0x1f ;  /* 0x0c201f001c057f89 */ /* 0x000e2e00000e0000 */
[----:B------:R-:W-:Y:S08]  /*12140*/  MUFU.EX2 R37, R37 ;  /* 0x0000002500257308 */ /* 0x000ff00000000800 */
[----:B------:R-:W-:Y:S08]  /*12150*/  MUFU.EX2 R164, R164 ;  /* 0x000000a400a47308 */ /* 0x000ff00000000800 */
[----:B------:R-:W-:Y:S01]  /*12160*/  MUFU.EX2 R67, R67 ;  /* 0x0000004300437308 */ /* 0x000fe20000000800 */
[----:B0-----:R-:W-:-:S04]  /*12170*/  FMNMX.FTZ R5, R28, R5, !PT ;  /* 0x000000051c057209 */ /* 0x001fc80007810000 */
[C---:B------:R-:W-:Y:S01]  /*12180*/  FSETP.NEU.FTZ.AND P3, PT, R5.reuse, -INF , PT ;  /* 0xff8000000500780b */ /* 0x040fe20003f7d000 */
[----:B------:R-:W-:Y:S02]  /*12190*/  FMUL.FTZ R69, R5, UR46 ;  /* 0x0000002e05457c20 */ /* 0x000fe40008410000 */
[----:B------:R-:W-:Y:S03]  /*121a0*/  MUFU.EX2 R166, R166 ;  /* 0x000000a600a67308 */ /* 0x000fe60000000800 */
[----:B------:R-:W-:-:S05]  /*121b0*/  FSEL R69, R69, RZ, P3 ;  /* 0x000000ff45457208 */ /* 0x000fca0001800000 */
[----:B------:R-:W-:Y:S01]  /*121c0*/  MUFU.EX2 R61, R61 ;  /* 0x0000003d003d7308 */ /* 0x000fe20000000800 */
[--C-:B------:R-:W-:Y:S01]  /*121d0*/  FFMA.FTZ R181, R27, UR46, -R69.reuse ;  /* 0x0000002e1bb57c23 */ /* 0x100fe20008010845 */
[----:B------:R-:W-:Y:S01]  /*121e0*/  FSEL R27, R6, RZ, P2 ;  /* 0x000000ff061b7208 */ /* 0x000fe20001000000 */
[--C-:B------:R-:W-:Y:S01]  /*121f0*/  FFMA.FTZ R24, R26, UR46, -R69.reuse ;  /* 0x0000002e1a187c23 */ /* 0x100fe20008010845 */
[--C-:B------:R-:W-:Y:S01]  /*12200*/  FFMA.FTZ R183, R30, UR46, -R69.reuse ;  /* 0x0000002e1eb77c23 */ /* 0x100fe20008010845 */
[--C-:B------:R-:W-:Y:S01]  /*12210*/  FFMA.FTZ R26, R31, UR46, -R69.reuse ;  /* 0x0000002e1f1a7c23 */ /* 0x100fe20008010845 */
[--C-:B------:R-:W-:Y:S01]  /*12220*/  FFMA.FTZ R177, R34, UR46, -R69.reuse ;  /* 0x0000002e22b17c23 */ /* 0x100fe20008010845 */
[----:B------:R-:W-:Y:S01]  /*12230*/  FADD.FTZ R27, -R27, R12 ;  /* 0x0000000c1b1b7221 */ /* 0x000fe20000010100 */
[----:B------:R-:W-:Y:S01]  /*12240*/  FSEL R12, R5, RZ, P3 ;  /* 0x000000ff050c7208 */ /* 0x000fe20001800000 */
[----:B------:R-:W-:Y:S01]  /*12250*/  MUFU.EX2 R24, R24 ;  /* 0x0000001800187308 */ /* 0x000fe20000000800 */
[--C-:B------:R-:W-:Y:S01]  /*12260*/  FFMA.FTZ R28, R35, UR46, -R69.reuse ;  /* 0x0000002e231c7c23 */ /* 0x100fe20008010845 */
[----:B------:R-:W-:Y:S01]  /*12270*/  FMUL.FTZ R8, R27, UR46 ;  /* 0x0000002e1b087c20 */ /* 0x000fe20008410000 */
[----:B------:R-:W-:Y:S01]  /*12280*/  FFMA.FTZ R179, R38, UR46, -R69 ;  /* 0x0000002e26b37c23 */ /* 0x000fe20008010845 */
[----:B------:R-:W-:Y:S01]  /*12290*/  FADD.FTZ R12, -R12, R11 ;  /* 0x0000000b0c0c7221 */ /* 0x000fe20000010100 */
[--C-:B------:R-:W-:Y:S01]  /*122a0*/  FFMA.FTZ R30, R39, UR46, -R69.reuse ;  /* 0x0000002e271e7c23 */ /* 0x100fe20008010845 */
[--C-:B------:R-:W-:Y:S01]  /*122b0*/  FFMA.FTZ R173, R42, UR46, -R69.reuse ;  /* 0x0000002e2aad7c23 */ /* 0x100fe20008010845 */
[--C-:B------:R-:W-:Y:S01]  /*122c0*/  FFMA.FTZ R32, R43, UR46, -R69.reuse ;  /* 0x0000002e2b207c23 */ /* 0x100fe20008010845 */
[----:B------:R-:W-:Y:S01]  /*122d0*/  FMUL.FTZ R11, R12, UR46 ;  /* 0x0000002e0c0b7c20 */ /* 0x000fe20008410000 */
[----:B------:R-:W0:Y:S01]  /*122e0*/  MUFU.EX2 R8, R8 ;  /* 0x0000000800087308 */ /* 0x000e220000000800 */
[--C-:B------:R-:W-:Y:S01]  /*122f0*/  FFMA.FTZ R175, R46, UR46, -R69.reuse ;  /* 0x0000002e2eaf7c23 */ /* 0x100fe20008010845 */
        /* <DEDUP_REMOVED lines=8> */
[--C-:B------:R-:W-:Y:S01]  /*12380*/  FFMA.FTZ R167, R62, UR46, -R69.reuse ;  /* 0x0000002e3ea77c23 */ /* 0x100fe20008010845 */
[--C-:B------:R-:W-:Y:S01]  /*12390*/  FFMA.FTZ R40, R63, UR46, -R69.reuse ;  /* 0x0000002e3f287c23 */ /* 0x100fe20008010845 */
[--C-:B------:R-:W-:Y:S01]  /*123a0*/  FFMA.FTZ R161, R66, UR46, -R69.reuse ;  /* 0x0000002e42a17c23 */ /* 0x100fe20008010845 */
[--C-:B------:R-:W-:Y:S01]  /*123b0*/  FFMA.FTZ R20, R20, UR46, -R69.reuse ;  /* 0x0000002e14147c23 */ /* 0x100fe20008010845 */
[--C-:B------:R-:W-:Y:S01]  /*123c0*/  FFMA.FTZ R163, R70, UR46, -R69.reuse ;  /* 0x0000002e46a37c23 */ /* 0x100fe20008010845 */
[----:B------:R-:W-:Y:S01]  /*123d0*/  FFMA.FTZ R157, R74, UR46, -R69 ;  /* 0x0000002e4a9d7c23 */ /* 0x000fe20008010845 */
[----:B------:R-:W2:Y:S01]  /*123e0*/  MUFU.EX2 R181, R181 ;  /* 0x000000b500b57308 */ /* 0x000ea20000000800 */
[----:B0-----:R-:W-:Y:S01]  /*123f0*/  FFMA.FTZ R3, R8, R3, R7 ;  /* 0x0000000308037223 */ /* 0x001fe20000010007 */
[--C-:B------:R-:W-:Y:S01]  /*12400*/  FFMA.FTZ R159, R78, UR46, -R69.reuse ;  /* 0x0000002e4e9f7c23 */ /* 0x100fe20008010845 */
[----:B------:R-:W-:Y:S01]  /*12410*/  FFMA.FTZ R153, R82, UR46, -R69 ;  /* 0x0000002e52997c23 */ /* 0x000fe20008010845 */
[----:B------:R-:W-:-:S02]  /*12420*/  IMAD R31, R186, 0x8, R18 ;  /* 0x00000008ba1f7824 */ /* 0x000fc400078e0212 */
[----:B------:R-:W-:Y:S01]  /*12430*/  FADD.FTZ R3, R180, R3 ;  /* 0x00000003b4037221 */ /* 0x000fe20000010000 */
[----:B------:R-:W-:Y:S01]  /*12440*/  FFMA.FTZ R155, R86, UR46, -R69 ;  /* 0x0000002e569b7c23 */ /* 0x000fe20008010845 */
[----:B------:R-:W-:Y:S01]  /*12450*/  IMAD.U32 R35, RZ, RZ, UR38 ;  /* 0x00000026ff237e24 */ /* 0x000fe2000f8e00ff */
[----:B------:R-:W0:Y:S01]  /*12460*/  MUFU.EX2 R183, R183 ;  /* 0x000000b700b77308 */ /* 0x000e220000000800 */
[----:B-1----:R-:W-:Y:S01]  /*12470*/  FFMA.FTZ R0, R11, R0, R24 ;  /* 0x000000000b007223 */ /* 0x002fe20000010018 */
        /* <DEDUP_REMOVED lines=13> */
[----:B------:R-:W-:Y:S01]  /*12550*/  FADD.FTZ R27, R25, R42 ;  /* 0x0000002a191b7221 */ /* 0x000fe20000010000 */
[----:B------:R-:W-:Y:S01]  /*12560*/  FFMA.FTZ R42, R71, UR46, -R69 ;  /* 0x0000002e472a7c23 */ /* 0x000fe20008010845 */
[----:B------:R-:W1:Y:S01]  /*12570*/  MUFU.EX2 R179, R179 ;  /* 0x000000b300b37308 */ /* 0x000e620000000800 */
[----:B--2---:R-:W-:Y:S01]  /*12580*/  FADD.FTZ R3, R177, R0 ;  /* 0x00000000b1037221 */ /* 0x004fe20000010000 */
[----:B------:R-:W-:-:S04]  /*12590*/  FADD.FTZ R44, R174, R27 ;  /* 0x0000001bae2c7221 */ /* 0x000fc80000010000 */
[----:B------:R-:W-:Y:S02]  /*125a0*/  FADD.FTZ R27, R29, R44 ;  /* 0x0000002c1d1b7221 */ /* 0x000fe40000010000 */
[----:B------:R-:W2:Y:S01]  /*125b0*/  MUFU.EX2 R30, R30 ;  /* 0x0000001e001e7308 */ /* 0x000ea20000000800 */
[----:B0-----:R-:W-:Y:S01]  /*125c0*/  FADD.FTZ R0, R28, R3 ;  /* 0x000000031c007221 */ /* 0x001fe20000010000 */
[----:B------:R-:W-:-:S04]  /*125d0*/  FADD.FTZ R44, R168, R27 ;  /* 0x0000001ba82c7221 */ /* 0x000fc80000010000 */
[----:B------:R-:W-:Y:S01]  /*125e0*/  FADD.FTZ R27, R33, R44 ;  /* 0x0000002c211b7221 */ /* 0x000fe20000010000 */
[----:B------:R-:W-:Y:S01]  /*125f0*/  FFMA.FTZ R44, R75, UR46, -R69 ;  /* 0x0000002e4b2c7c23 */ /* 0x000fe20008010845 */
[----:B------:R-:W0:Y:S01]  /*12600*/  MUFU.EX2 R173, R173 ;  /* 0x000000ad00ad7308 */ /* 0x000e220000000800 */
[----:B-1----:R-:W-:Y:S01]  /*12610*/  FADD.FTZ R3, R179, R0 ;  /* 0x00000000b3037221 */ /* 0x002fe20000010000 */
[----:B------:R-:W-:-:S04]  /*12620*/  FADD.FTZ R46, R170, R27 ;  /* 0x0000001baa2e7221 */ /* 0x000fc80000010000 */
[----:B------:R-:W-:Y:S02]  /*12630*/  FADD.FTZ R27, R37, R46 ;  /* 0x0000002e251b7221 */ /* 0x000fe40000010000 */
[----:B------:R-:W1:Y:S01]  /*12640*/  MUFU.EX2 R32, R32 ;  /* 0x0000002000207308 */ /* 0x000e620000000800 */
[----:B--2---:R-:W-:Y:S01]  /*12650*/  FADD.FTZ R0, R30, R3 ;  /* 0x000000031e007221 */ /* 0x004fe20000010000 */
[----:B------:R-:W-:-:S04]  /*12660*/  FADD.FTZ R46, R164, R27 ;  /* 0x0000001ba42e7221 */ /* 0x000fc80000010000 */
[----:B------:R-:W-:Y:S01]  /*12670*/  FADD.FTZ R27, R67, R46 ;  /* 0x0000002e431b7221 */ /* 0x000fe20000010000 */
[----:B------:R-:W-:Y:S01]  /*12680*/  FFMA.FTZ R46, R79, UR46, -R69 ;  /* 0x0000002e4f2e7c23 */ /* 0x000fe20008010845 */
        /* <DEDUP_REMOVED lines=47> */
[----:B------:R-:W-:-:S05]  /*12980*/  VIADD R0, R31, 0x28840 ;  /* 0x000288401f007836 */ /* 0x000fca0000000000 */
[----:B------:R-:W-:Y:S01]  /*12990*/  PRMT R0, R35, 0x654, R0 ;  /* 0x0000065423007816 */ /* 0x000fe20000000000 */
[----:B------:R-:W0:Y:S01]  /*129a0*/  MUFU.EX2 R158, R158 ;  /* 0x0000009e009e7308 */ /* 0x000e220000000800 */
[----:B-1----:R-:W-:Y:S01]  /*129b0*/  FADD.FTZ R27, R49, R50 ;  /* 0x00000032311b7221 */ /* 0x002fe20000010000 */
[----:B------:R-:W-:Y:S01]  /*129c0*/  FFMA.FTZ R50, R87, UR46, -R69 ;  /* 0x0000002e57327c23 */ /* 0x000fe20008010845 */
[----:B------:R1:W-:Y:S05]  /*129d0*/  SYNCS.ARRIVE.TRANS64.RED.A1T0 RZ, [R0+URZ], RZ ;  /* 0x000000ff00ff79a7 */ /* 0x0003ea000810043f */
[----:B------:R-:W3:Y:S01]  /*129e0*/  MUFU.EX2 R159, R159 ;  /* 0x0000009f009f7308 */ /* 0x000ee20000000800 */
[----:B--2---:R-:W-:-:S07]  /*129f0*/  FADD.FTZ R52, R44, R3 ;  /* 0x000000032c347221 */ /* 0x004fce0000010000 */
[----:B------:R-:W2:Y:S01]  /*12a00*/  MUFU.EX2 R45, R45 ;  /* 0x0000002d002d7308 */ /* 0x000ea20000000800 */
[----:B0-----:R-:W-:-:S07]  /*12a10*/  FADD.FTZ R54, R158, R27 ;  /* 0x0000001b9e367221 */ /* 0x001fce0000010000 */
[----:B------:R-:W1:Y:S01]  /*12a20*/  MUFU.EX2 R46, R46 ;  /* 0x0000002e002e7308 */ /* 0x000e620000000800 */
[----:B---3--:R-:W-:-:S07]  /*12a30*/  FADD.FTZ R3, R159, R52 ;  /* 0x000000349f037221 */ /* 0x008fce0000010000 */
        /* <DEDUP_REMOVED lines=20> */
.L_x_3056:
[----:B------:R-:W-:Y:S01]  /*12b80*/  IMAD R14, R14, 0x8, R18 ;  /* 0x000000080e0e7824 */ /* 0x000fe200078e0212 */
[----:B------:R-:W-:Y:S01]  /*12b90*/  ISETP.GT.AND P2, PT, R13, R10, PT ;  /* 0x0000000a0d00720c */ /* 0x000fe20003f44270 */
[----:B------:R-:W-:Y:S01]  /*12ba0*/  IMAD.U32 R27, RZ, RZ, UR38 ;  /* 0x00000026ff1b7e24 */ /* 0x000fe2000f8e00ff */
[----:B------:R-:W-:Y:S01]  /*12bb0*/  F2FP.BF16.F32.PACK_AB R176, R15, R176 ;  /* 0x000000b00fb0723e */ /* 0x000fe200000010ff */
[----:B------:R-:W-:Y:S01]  /*12bc0*/  VIADD R14, R14, 0x28860 ;  /* 0x000288600e0e7836 */ /* 0x000fe20000000000 */
[----:B------:R-:W-:Y:S01]  /*12bd0*/  F2FP.BF16.F32.PACK_AB R171, R12, R171 ;  /* 0x000000ab0cab723e */ /* 0x000fe200000010ff */
        /* <DEDUP_REMOVED lines=102> */
.L_x_3045:
[----:B------:R-:W-:-:S13]  /*13240*/  ISETP.GE.AND P1, PT, R13, RZ, PT ;  /* 0x000000ff0d00720c */ /* 0x000fda0003f26270 */
[----:B------:R-:W-:Y:S05]  /*13250*/  @!P1 BRA `(.L_x_3058) ;  /* 0x00000020009c9947 */ /* 0x000fea0003800000 */
[----:B------:R-:W-:Y:S02]  /*13260*/  IMAD.MOV.U32 R10, RZ, RZ, R5 ;  /* 0x000000ffff0a7224 */ /* 0x000fe400078e0005 */
[----:B------:R-:W-:Y:S02]  /*13270*/  IMAD.MOV.U32 R11, RZ, RZ, R6 ;  /* 0x000000ffff0b7224 */ /* 0x000fe400078e0006 */
[----:B------:R-:W-:Y:S02]  /*13280*/  IMAD.MOV.U32 R14, RZ, RZ, R188 ;  /* 0x000000ffff0e7224 */ /* 0x000fe400078e00bc */
[----:B------:R-:W-:-:S07]  /*13290*/  IMAD.MOV.U32 R12, RZ, RZ, R186 ;  /* 0x000000ffff0c7224 */ /* 0x000fce00078e00ba */
.L_x_3070:
        /* <DEDUP_REMOVED lines=10> */
.L_x_3060:
[----:B------:R-:W-:Y:S01]  /*13340*/  IMAD R5, R186, 0x8, R18 ;  /* 0x00000008ba057824 */ /* 0x000fe200078e0212 */
[----:B------:R-:W-:-:S04]  /*13350*/  SHF.L.U32 R6, R188, 0x1f, RZ ;  /* 0x0000001fbc067819 */ /* 0x000fc800000006ff */
[----:B------:R0:W1:Y:S01]  /*13360*/  SYNCS.PHASECHK.TRANS64.TRYWAIT P1, [R5+URZ+0x28830], R6 ;  /* 0x02883006050075a7 */ /* 0x000062000802017f */
[----:B------:R-:W-:Y:S05]  /*13370*/  @!P0 BRA `(.L_x_3061) ;  /* 0x0000000000048947 */ /* 0x000fea0003800000 */
[----:B------:R-:W-:Y:S01]  /*13380*/  BPT.TRAP 0x1 ;  /* 0x000000040000795c */ /* 0x000fe20000300000 */
.L_x_3061:
[----:B------:R-:W-:Y:S04]  /*13390*/  BSSY B0, `(.L_x_3059) ;  /* 0x0000004000007945 */ /* 0x000fe80003800000 */
[----:B-1----:R-:W-:Y:S05]  /*133a0*/  @P1 BRA `(.L_x_3062) ;  /* 0x0000000000081947 */ /* 0x002fea0003800000 */
[----:B------:R-:W1:Y:S02]  /*133b0*/  SYNCS.PHASECHK.TRANS64.TRYWAIT P1, [R5+URZ+0x28830], R6 ;  /* 0x02883006050075a7 */ /* 0x000e64000802017f */
[----:B-1----:R-:W-:Y:S05]  /*133c0*/  @!P1 BRA `(.L_x_3063) ;  /* 0x000000dc00449947 */ /* 0x002fea0003800000 */
.L_x_3062:
[----:B------:R-:W-:Y:S05]  /*133d0*/  BSYNC B0 ;  /* 0x0000000000007941 */ /* 0x000fea0003800000 */
.L_x_3059:
[----:B01----:R-:W0:Y:S01]  /*133e0*/  S2R R5, SR_TID.X ;  /* 0x0000000000057919 */ /* 0x003e220000002100 */
[----:B------:R-:W-:Y:S05]  /*133f0*/  WARPSYNC.ALL ;  /* 0x0000000000007948 */ /* 0x000fea0003800000 */
[----:B------:R-:W-:Y:S02]  /*13400*/  IMAD R6, R186, 0x800, R4 ;  /* 0x00000800ba067824 */ /* 0x000fe400078e0204 */
[----:B------:R-:W-:Y:S02]  /*13410*/  IMAD.MOV.U32 R7, RZ, RZ, 0x40000040 ;  /* 0x40000040ff077424 */ /* 0x000fe400078e00ff */
[C---:B------:R-:W-:Y:S01]  /*13420*/  VIADD R8, R6.reuse, 0x2 ;  /* 0x0000000206087836 */ /* 0x040fe20000000000 */
[----:B------:R-:W-:Y:S01]  /*13430*/  R2UR UR34, R6 ;  /* 0x00000000062272ca */ /* 0x000fe200000e0000 */
[----:B------:R-:W-:Y:S01]  /*13440*/  IMAD.MOV.U32 R9, RZ, RZ, 0x40000040 ;  /* 0x40000040ff097424 */ /* 0x000fe200078e00ff */
[----:B------:R-:W-:Y:S01]  /*13450*/  R2UR UR35, R7 ;  /* 0x00000000072372ca */ /* 0x000fe200000e0000 */
[----:B------:R-:W-:Y:S01]  /*13460*/  IMAD.MOV.U32 R7, RZ, RZ, 0x40000040 ;  /* 0x40000040ff077424 */ /* 0x000fe200078e00ff */
[----:B------:R-:W-:-:S02]  /*13470*/  R2UR UR6, R8 ;  /* 0x00000000080672ca */ /* 0x000fc400000e0000 */
[----:B------:R-:W-:Y:S01]  /*13480*/  R2UR UR7, R9 ;  /* 0x00000000090772ca */ /* 0x000fe200000e0000 */
[----:B------:R-:W-:Y:S01]  /*13490*/  IMAD.MOV.U32 R9, RZ, RZ, 0x40000040 ;  /* 0x40000040ff097424 */ /* 0x000fe200078e00ff */
[----:B------:R-:W-:Y:S02]  /*134a0*/  IADD3 R8, R6, 0x4, RZ ;  /* 0x0000000406087810 */ /* 0x000fe40007ffe0ff */
[----:B------:R-:W-:Y:S02]  /*134b0*/  R2UR UR31, R7 ;  /* 0x00000000071f72ca */ /* 0x000fe400000e0000 */
[----:B------:R-:W-:Y:S01]  /*134c0*/  R2UR UR10, R8 ;  /* 0x00000000080a72ca */ /* 0x000fe200000e0000 */
[----:B------:R-:W-:Y:S01]  /*134d0*/  VIADD R8, R6, 0x6 ;  /* 0x0000000606087836 */ /* 0x000fe20000000000 */
[----:B------:R-:W-:Y:S01]  /*134e0*/  R2UR UR11, R9 ;  /* 0x00000000090b72ca */ /* 0x000fe200000e0000 */
[----:B------:R-:W-:-:S03]  /*134f0*/  IMAD.MOV.U32 R9, RZ, RZ, 0x40000040 ;  /* 0x40000040ff097424 */ /* 0x000fc600078e00ff */
[----:B------:R-:W-:Y:S01]  /*13500*/  R2UR UR14, R8 ;  /* 0x00000000080e72ca */ /* 0x000fe200000e0000 */
[----:B------:R-:W-:Y:S01]  /*13510*/  VIADD R8, R6, 0x400 ;  /* 0x0000040006087836 */ /* 0x000fe20000000000 */
[----:B------:R-:W-:Y:S01]  /*13520*/  R2UR UR15, R9 ;  /* 0x00000000090f72ca */ /* 0x000fe200000e0000 */
[----:B------:R-:W-:Y:S01]  /*13530*/  IMAD.MOV.U32 R9, RZ, RZ, 0x40000040 ;  /* 0x40000040ff097424 */ /* 0x000fe200078e00ff */
[----:B0-----:R-:W-:Y:S02]  /*13540*/  SHF.R.U32.HI R5, RZ, 0x7, R5 ;  /* 0x00000007ff057819 */ /* 0x001fe40000011605 */
[----:B------:R-:W-:Y:S01]  /*13550*/  R2UR UR18, R8 ;  /* 0x00000000081272ca */ /* 0x000fe200000e0000 */
[----:B------:R-:W-:Y:S01]  /*13560*/  VIADD R8, R6, 0x402 ;  /* 0x0000040206087836 */ /* 0x000fe20000000000 */
[----:B------:R-:W-:Y:S01]  /*13570*/  R2UR UR19, R9 ;  /* 0x00000000091372ca */ /* 0x000fe200000e0000 */
[----:B------:R-:W-:Y:S02]  /*13580*/  VIADD R5, R5, 0x8 ;  /* 0x0000000805057836 */ /* 0x000fe40000000000 */
[----:B------:R-:W-:Y:S01]  /*13590*/  IMAD.MOV.U32 R9, RZ, RZ, 0x40000040 ;  /* 0x40000040ff097424 */ /* 0x000fe200078e00ff */
[----:B------:R-:W-:Y:S01]  /*135a0*/  R2UR UR22, R8 ;  /* 0x00000000081672ca */ /* 0x000fe200000e0000 */
[C---:B------:R-:W-:Y:S01]  /*135b0*/  VIADD R8, R6.reuse, 0x404 ;  /* 0x0000040406087836 */ /* 0x040fe20000000000 */
[----:B------:R0:W-:Y:S01]  /*135c0*/  BAR.SYNC.DEFER_BLOCKING R5, 0x100 ;  /* 0x000400050000751d */ /* 0x0001e20000010000 */
[----:B------:R-:W-:Y:S01]  /*135d0*/  VIADD R6, R6, 0x406 ;  /* 0x0000040606067836 */ /* 0x000fe20000000000 */
[----:B------:R-:W-:Y:S01]  /*135e0*/  R2UR UR23, R9 ;  /* 0x00000000091772ca */ /* 0x000fe200000e0000 */
[----:B------:R-:W-:Y:S01]  /*135f0*/  IMAD.MOV.U32 R9, RZ, RZ, 0x40000040 ;  /* 0x40000040ff097424 */ /* 0x000fe200078e00ff */
        /* <DEDUP_REMOVED lines=30> */
.L_x_3065:
[----:B------:R-:W-:Y:S01]  /*137e0*/  SHF.L.U32 R5, R14, 0x1f, RZ ;  /* 0x0000001f0e057819 */ /* 0x000fe200000006ff */
[----:B------:R-:W-:-:S04]  /*137f0*/  IMAD R6, R12, 0x8, R18 ;  /* 0x000000080c067824 */ /* 0x000fc800078e0212 */
[----:B------:R0:W1:Y:S01]  /*13800*/  SYNCS.PHASECHK.TRANS64.TRYWAIT P1, [R6+URZ+0x28850], R5 ;  /* 0x02885005060075a7 */ /* 0x000062000802017f */
[----:B------:R-:W-:Y:S05]  /*13810*/  @!P0 BRA `(.L_x_3066) ;  /* 0x0000000000048947 */ /* 0x000fea0003800000 */
[----:B------:R-:W-:Y:S01]  /*13820*/  BPT.TRAP 0x1 ;  /* 0x000000040000795c */ /* 0x000fe20000300000 */
.L_x_3066:
[----:B-1----:R-:W-:Y:S05]  /*13830*/  @P1 BRA `(.L_x_3064) ;  /* 0x0000000000081947 */ /* 0x002fea0003800000 */
[----:B------:R-:W1:Y:S02]  /*13840*/  SYNCS.PHASECHK.TRANS64.TRYWAIT P1, [R6+URZ+0x28850], R5 ;  /* 0x02885005060075a7 */ /* 0x000e64000802017f */
[----:B-1----:R-:W-:Y:S05]  /*13850*/  @!P1 BRA `(.L_x_3067) ;  /* 0x000000d800349947 */ /* 0x002fea0003800000 */
.L_x_3064:
        /* <DEDUP_REMOVED lines=40> */
[----:B------:R-:W-:Y:S02]  /*13ae0*/  R2UR UR7, R9 ;  /* 0x00000000090772ca */ /* 0x000fe400000e0000 */
[----:B------:R-:W-:Y:S01]  /*13af0*/  MOV R9, 0x40000040 ;  /* 0x4000004000097802 */ /* 0x000fe20000000f00 */
[----:B------:R-:W-:Y:S02]  /*13b00*/  WARPGROUP.DEPBAR.LE gsb0, 0x0 ;  /* 0x00008000000079c5 */ /* 0x000fe40000010000 */
[----:B------:R-:W-:-:S08]  /*13b10*/  WARPGROUP.ARRIVE ;  /* 0x00000000000079c5 */ /* 0x000fd00000000000 */
        /* <DEDUP_REMOVED lines=23> */
.L_x_3068:
[----:B------:R-:W-:Y:S01]  /*13c90*/  FMNMX.FTZ R6, R24, R11, !PT ;  /* 0x0000000b18067209 */ /* 0x000fe20007810000 */
[----:B------:R-:W-:Y:S01]  /*13ca0*/  UMOV UR46, UR44 ;  /* 0x0000002c002e7c82 */ /* 0x000fe20008000000 */
[----:B------:R-:W-:Y:S02]  /*13cb0*/  FMNMX.FTZ R8, R26, R10, !PT ;  /* 0x0000000a1a087209 */ /* 0x000fe40007810000 */
[----:B0-----:R-:W-:Y:S02]  /*13cc0*/  FMNMX.FTZ R5, R25, R6, !PT ;  /* 0x0000000619057209 */ /* 0x001fe40007810000 */
        /* <DEDUP_REMOVED lines=69> */
[C---:B------:R-:W-:Y:S02]  /*14120*/  FADD.FTZ R11, -R6.reuse, R11 ;  /* 0x0000000b060b7221 */ /* 0x040fe40000010100 */
[----:B------:R-:W-:Y:S01]  /*14130*/  FADD.FTZ R7, -R5, R10 ;  /* 0x0000000a05077221 */ /* 0x000fe20000010100 */
[----:B------:R-:W-:Y:S01]  /*14140*/  FMUL.FTZ R10, R6, UR46 ;  /* 0x0000002e060a7c20 */ /* 0x000fe20008410000 */
[----:B------:R-:W-:Y:S02]  /*14150*/  FMUL.FTZ R11, R11, UR46 ;  /* 0x0000002e0b0b7c20 */ /* 0x000fe40008410000 */
[----:B------:R-:W-:Y:S01]  /*14160*/  FMUL.FTZ R7, R7, UR46 ;  /* 0x0000002e07077c20 */ /* 0x000fe20008410000 */
[--C-:B------:R-:W-:Y:S01]  /*14170*/  FFMA.FTZ R153, R45, UR46, -R10.reuse ;  /* 0x0000002e2d997c23 */ /* 0x100fe2000801080a */
[----:B------:R0:W-:Y:S01]  /*14180*/  MUFU.EX2 R8, R11 ;  /* 0x0000000b00087308 */ /* 0x0001e20000000800 */
        /* <DEDUP_REMOVED lines=28> */
[--C-:B0-----:R-:W-:Y:S01]  /*14350*/  FFMA.FTZ R11, R81, UR46, -R10.reuse ;  /* 0x0000002e510b7c23 */ /* 0x101fe2000801080a */
[--C-:B------:R-:W-:Y:S01]  /*14360*/  FFMA.FTZ R154, R84, UR46, -R10.reuse ;  /* 0x0000002e549a7c23 */ /* 0x100fe2000801080a */
[----:B------:R-:W-:Y:S01]  /*14370*/  FFMA.FTZ R49, R85, UR46, -R10 ;  /* 0x0000002e55317c23 */ /* 0x000fe2000801080a */
[----:B------:R-:W-:Y:S01]  /*14380*/  FMUL.FTZ R10, R5, UR46 ;  /* 0x0000002e050a7c20 */ /* 0x000fe20008410000 */
[----:B------:R-:W0:Y:S01]  /*14390*/  MUFU.EX2 R9, R9 ;  /* 0x0000000900097308 */ /* 0x000e220000000800 */
[----:B------:R-:W-:-:S02]  /*143a0*/  IMAD.U32 R52, RZ, RZ, UR38 ;  /* 0x00000026ff347e24 */ /* 0x000fc4000f8e00ff */
[--C-:B------:R-:W-:Y:S01]  /*143b0*/  FFMA.FTZ R14, R26, UR46, -R10.reuse ;  /* 0x0000002e1a0e7c23 */ /* 0x100fe2000801080a */
[--C-:B------:R-:W-:Y:S01]  /*143c0*/  FFMA.FTZ R181, R27, UR46, -R10.reuse ;  /* 0x0000002e1bb57c23 */ /* 0x100fe2000801080a */
        /* <DEDUP_REMOVED lines=12> */
[----:B0-----:R-:W-:Y:S01]  /*14490*/  FFMA.FTZ R3, R8, R3, R9 ;  /* 0x0000000308037223 */ /* 0x001fe20000010009 */
[--C-:B------:R-:W-:Y:S01]  /*144a0*/  FFMA.FTZ R169, R50, UR46, -R10.reuse ;  /* 0x0000002e32a97c23 */ /* 0x100fe2000801080a */
[--C-:B------:R-:W-:Y:S01]  /*144b0*/  FFMA.FTZ R32, R51, UR46, -R10.reuse ;  /* 0x0000002e33207c23 */ /* 0x100fe2000801080a */
[--C-:B------:R-:W-:Y:S01]  /*144c0*/  FFMA.FTZ R171, R54, UR46, -R10.reuse ;  /* 0x0000002e36ab7c23 */ /* 0x100fe2000801080a */
[--C-:B------:R-:W-:Y:S01]  /*144d0*/  FFMA.FTZ R34, R55, UR46, -R10.reuse ;  /* 0x0000002e37227c23 */ /* 0x100fe2000801080a */
[--C-:B------:R-:W-:Y:S01]  /*144e0*/  FFMA.FTZ R165, R58, UR46, -R10.reuse ;  /* 0x0000002e3aa57c23 */ /* 0x100fe2000801080a */
[--C-:B------:R-:W-:Y:S01]  /*144f0*/  FFMA.FTZ R36, R59, UR46, -R10.reuse ;  /* 0x0000002e3b247c23 */ /* 0x100fe2000801080a */
[----:B------:R-:W0:Y:S01]  /*14500*/  MUFU.EX2 R180, R180 ;  /* 0x000000b400b47308 */ /* 0x000e220000000800 */
[--C-:B------:R-:W-:Y:S01]  /*14510*/  FFMA.FTZ R167, R62, UR46, -R10.reuse ;  /* 0x0000002e3ea77c23 */ /* 0x100fe2000801080a */
[--C-:B------:R-:W-:Y:S01]  /*14520*/  FFMA.FTZ R38, R63, UR46, -R10.reuse ;  /* 0x0000002e3f267c23 */ /* 0x100fe2000801080a */
[--C-:B------:R-:W-:Y:S01]  /*14530*/  FFMA.FTZ R27, R66, UR46, -R10.reuse ;  /* 0x0000002e421b7c23 */ /* 0x100fe2000801080a */
[----:B------:R-:W-:Y:S01]  /*14540*/  FFMA.FTZ R163, R70, UR46, -R10 ;  /* 0x0000002e46a37c23 */ /* 0x000fe2000801080a */
[----:B------:R-:W-:-:S03]  /*14550*/  IMAD R51, R186, 0x8, R18 ;  /* 0x00000008ba337824 */ /* 0x000fc600078e0212 */
[----:B------:R-:W2:Y:S01]  /*14560*/  MUFU.EX2 R181, R181 ;  /* 0x000000b500b57308 */ /* 0x000ea20000000800 */
[----:B-1----:R-:W-:Y:S01]  /*14570*/  FFMA.FTZ R0, R7, R0, R14 ;  /* 0x0000000007007223 */ /* 0x002fe2000001000e */
[----:B------:R-:W-:-:S05]  /*14580*/  VIADD R51, R51, 0x28840 ;  /* 0x0002884033337836 */ /* 0x000fca0000000000 */
[----:B------:R-:W-:Y:S01]  /*14590*/  PRMT R51, R52, 0x654, R51 ;  /* 0x0000065434337816 */ /* 0x000fe20000000033 */
[----:B------:R-:W1:Y:S01]  /*145a0*/  MUFU.EX2 R182, R182 ;  /* 0x000000b600b67308 */ /* 0x000e620000000800 */
[----:B0-----:R-:W-:Y:S02]  /*145b0*/  FADD.FTZ R3, R180, R3 ;  /* 0x00000003b4037221 */ /* 0x001fe40000010000 */
[----:B------:R0:W-:Y:S05]  /*145c0*/  SYNCS.ARRIVE.TRANS64.RED.A1T0 RZ, [R51+URZ], RZ ;  /* 0x000000ff33ff79a7 */ /* 0x0001ea000810043f */
[----:B------:R-:W3:Y:S01]  /*145d0*/  MUFU.EX2 R183, R183 ;  /* 0x000000b700b77308 */ /* 0x000ee20000000800 */
[----:B--2---:R-:W-:-:S07]  /*145e0*/  FADD.FTZ R0, R181, R0 ;  /* 0x00000000b5007221 */ /* 0x004fce0000010000 */
[----:B------:R-:W2:Y:S01]  /*145f0*/  MUFU.EX2 R161, R161 ;  /* 0x000000a100a17308 */ /* 0x000ea20000000800 */
[----:B-1----:R-:W-:-:S07]  /*14600*/  FADD.FTZ R40, R182, R3 ;  /* 0x00000003b6287221 */ /* 0x002fce0000010000 */
[----:B------:R-:W1:Y:S01]  /*14610*/  MUFU.EX2 R20, R20 ;  /* 0x0000001400147308 */ /* 0x000e620000000800 */
[----:B---3--:R-:W-:-:S07]  /*14620*/  FADD.FTZ R3, R183, R0 ;  /* 0x00000000b7037221 */ /* 0x008fce0000010000 */
        /* <DEDUP_REMOVED lines=9> */
[----:B-1----:R-:W-:Y:S01]  /*146c0*/  FADD.FTZ R31, R159, R40 ;  /* 0x000000289f1f7221 */ /* 0x002fe20000010000 */
[----:B------:R-:W-:-:S06]  /*146d0*/  FFMA.FTZ R40, R67, UR46, -R10 ;  /* 0x0000002e43287c23 */ /* 0x000fcc000801080a */
        /* <DEDUP_REMOVED lines=15> */
[----:B--2---:R-:W-:Y:S01]  /*147d0*/  FADD.FTZ R31, R155, R42 ;  /* 0x0000002a9b1f7221 */ /* 0x004fe20000010000 */
[----:B------:R-:W-:-:S06]  /*147e0*/  FFMA.FTZ R42, R71, UR46, -R10 ;  /* 0x0000002e472a7c23 */ /* 0x000fcc000801080a */
[----:B------:R-:W2:Y:S01]  /*147f0*/  MUFU.EX2 R175, R175 ;  /* 0x000000af00af7308 */ /* 0x000ea20000000800 */
[----:B-1----:R-:W-:-:S07]  /*14800*/  FADD.FTZ R0, R28, R3 ;  /* 0x000000031c007221 */ /* 0x002fce0000010000 */
[----:B------:R-:W1:Y:S01]  /*14810*/  MUFU.EX2 R153, R153 ;  /* 0x0000009900997308 */ /* 0x000e620000000800 */
[----:B---3--:R-:W-:Y:S01]  /*14820*/  FADD.FTZ R44, R174, R31 ;  /* 0x0000001fae2c7221 */ /* 0x008fe20000010000 */
[----:B------:R-:W-:-:S06]  /*14830*/  FFMA.FTZ R31, R74, UR46, -R10 ;  /* 0x0000002e4a1f7c23 */ /* 0x000fcc000801080a */
        /* <DEDUP_REMOVED lines=53> */
[--C-:B------:R-:W-:Y:S01]  /*14b90*/  FFMA.FTZ R43, R86, UR46, -R10.reuse ;  /* 0x0000002e562b7c23 */ /* 0x100fe2000801080a */
[----:B------:R-:W-:-:S05]  /*14ba0*/  FFMA.FTZ R10, R87, UR46, -R10 ;  /* 0x0000002e570a7c23 */ /* 0x000fca000801080a */
        /* <DEDUP_REMOVED lines=34> */
[----:B---3--:R-:W-:-:S03]  /*14dd0*/  FADD.FTZ R3, R49, R50 ;  /* 0x0000003231037221 */ /* 0x008fc60000010000 */
[----:B--2---:R-:W-:Y:S01]  /*14de0*/  FADD.FTZ R0, R10, R47 ;  /* 0x0000002f0a007221 */ /* 0x004fe20000010000 */
[----:B0-----:R-:W-:Y:S06]  /*14df0*/  @!P0 BRA `(.L_x_3069) ;  /* 0x0000000000048947 */ /* 0x001fec0003800000 */
[----:B------:R-:W-:Y:S01]  /*14e00*/  BPT.TRAP 0x1 ;  /* 0x000000040000795c */ /* 0x000fe20000300000 */
.L_x_3069:
[----:B------:R-:W-:Y:S01]  /*14e10*/  IMAD R12, R12, 0x8, R18 ;  /* 0x000000080c0c7824 */ /* 0x000fe200078e0212 */
[----:B------:R-:W-:Y:S01]  /*14e20*/  ISETP.GT.AND P1, PT, R13, RZ, PT ;  /* 0x000000ff0d00720c */ /* 0x000fe20003f24270 */
        /* <DEDUP_REMOVED lines=8> */
[----:B------:R-:W-:Y:S01]  /*14eb0*/  FMUL.FTZ R92, R92, R8 ;  /* 0x000000085c5c7220 */ /* 0x000fe20000410000 */
[----:B------:R-:W-:Y:S01]  /*14ec0*/  F2FP.BF16.F32.PACK_AB R176, R159, R176 ;  /* 0x000000b09fb0723e */ /* 0x000fe200000010ff */
[----:B------:R-:W-:Y:S01]  /*14ed0*/  FMUL.FTZ R93, R93, R8 ;  /* 0x000000085d5d7220 */ /* 0x000fe20000410000 */
[----:B------:R0:W-:Y:S01]  /*14ee0*/  SYNCS.ARRIVE.TRANS64.RED.A1T0 RZ, [R12+URZ], RZ ;  /* 0x000000ff0cff79a7 */ /* 0x0001e2000810043f */
        /* <DEDUP_REMOVED lines=94> */
.L_x_3058:
[----:B------:R-:W-:Y:S05]  /*154d0*/  WARPSYNC.ALL ;  /* 0x0000000000007948 */ /* 0x000fea0003800000 */
[----:B------:R-:W-:Y:S06]  /*154e0*/  BAR.ARV 0x8, 0x180 ;  /* 0x0206000000007b1d */ /* 0x000fec0000002000 */
[----:B------:R-:W-:Y:S05]  /*154f0*/  @!P0 BRA `(.L_x_3071) ;  /* 0x0000000000048947 */ /* 0x000fea0003800000 */
[----:B------:R-:W-:Y:S01]  /*15500*/  BPT.TRAP 0x1 ;  /* 0x000000040000795c */ /* 0x000fe20000300000 */
.L_x_3071:
[----:B------:R-:W-:Y:S01]  /*15510*/  IMAD R13, R186, 0x8, R18 ;  /* 0x00000008ba0d7824 */ /* 0x000fe200078e0212 */
[----:B------:R-:W-:-:S04]  /*15520*/  SHF.L.U32 R4, R188, 0x1f, RZ ;  /* 0x0000001fbc047819 */ /* 0x000fc800000006ff */
[----:B------:R0:W1:Y:S01]  /*15530*/  SYNCS.PHASECHK.TRANS64.TRYWAIT P1, [R13+URZ+0x28850], R4 ;  /* 0x028850040d0075a7 */ /* 0x000062000802017f */
[----:B------:R-:W-:Y:S05]  /*15540*/  @!P0 BRA `(.L_x_3072) ;  /* 0x0000000000048947 */ /* 0x000fea0003800000 */
[----:B------:R-:W-:Y:S01]  /*15550*/  BPT.TRAP 0x1 ;  /* 0x000000040000795c */ /* 0x000fe20000300000 */
.L_x_3072:
[----:B------:R-:W-:-:S05]  /*15560*/  VIADD R18, R18, 0x400 ;  /* 0x0000040012127836 */ /* 0x000fca0000000000 */
[----:B------:R-:W-:-:S04]  /*15570*/  SHF.R.U32.HI R18, RZ, 0x4, R18 ;  /* 0x00000004ff127819 */ /* 0x000fc80000011612 */
[----:B------:R-:W-:-:S04]  /*15580*/  LOP3.LUT R18, R18, 0x3fff, RZ, 0xc0, !PT ;  /* 0x00003fff12127812 */ /* 0x000fc800078ec0ff */
[----:B------:R-:W-:Y:S01]  /*15590*/  LOP3.LUT R9, R18, 0x4000000, RZ, 0xfc, !PT ;  /* 0x0400000012097812 */ /* 0x000fe200078efcff */
[----:B-1----:R-:W-:Y:S06]  /*155a0*/  @P1 BRA `(.L_x_3073) ;  /* 0x0000000000081947 */ /* 0x002fec0003800000 */
[----:B------:R-:W1:Y:S02]  /*155b0*/  SYNCS.PHASECHK.TRANS64.TRYWAIT P1, [R13+URZ+0x28850], R4 ;  /* 0x028850040d0075a7 */ /* 0x000e64000802017f */
[----:B-1----:R-:W-:Y:S05]  /*155c0*/  @!P1 BRA `(.L_x_3074) ;  /* 0x000000b800ec9947 */ /* 0x002fea0003800000 */
.L_x_3073:
[----:B------:R-:W-:Y:S01]  /*155d0*/  IMAD R8, R186, 0x800, R9 ;  /* 0x00000800ba087824 */ /* 0x000fe200078e0209 */
[----:B------:R-:W-:Y:S05]  /*155e0*/  WARPSYNC.ALL ;  /* 0x0000000000007948 */ /* 0x000fea0003800000 */
[----:B------:R-:W-:Y:S01]  /*155f0*/  IMAD.MOV.U32 R9, RZ, RZ, 0x40000040 ;  /* 0x40000040ff097424 */ /* 0x000fe200078e00ff */
[C---:B------:R-:W-:Y:S01]  /*15600*/  R2UR UR6, R8.reuse ;  /* 0x00000000080672ca */ /* 0x040fe200000e0000 */
[----:B------:R-:W-:Y:S01]  /*15610*/  WARPGROUP.ARRIVE ;  /* 0x00000000000079c5 */ /* 0x000fe20000000000 */
[----:B------:R-:W-:Y:S01]  /*15620*/  VIADD R10, R8, 0x80 ;  /* 0x00000080080a7836 */ /* 0x000fe20000000000 */
[----:B01----:R-:W0:Y:S01]  /*15630*/  SHFL.BFLY PT, R4, R3, 0x2, 0x1f ;  /* 0x0c401f0003047f89 */ /* 0x003e2200000e0000 */
[----:B------:R-:W-:Y:S01]  /*15640*/  R2UR UR7, R9 ;  /* 0x00000000090772ca */ /* 0x000fe200000e0000 */
[----:B------:R-:W-:-:S02]  /*15650*/  IMAD.MOV.U32 R11, RZ, RZ, 0x40000040 ;  /* 0x40000040ff0b7424 */ /* 0x000fc400078e00ff */
[----:B------:R-:W-:Y:S01]  /*15660*/  IMAD.MOV.U32 R9, RZ, RZ, 0x40000040 ;  /* 0x40000040ff097424 */ /* 0x000fe200078e00ff */
[----:B------:R-:W1:Y:S01]  /*15670*/  SHFL.BFLY PT, R7, R0, 0x2, 0x1f ;  /* 0x0c401f0000077f89 */ /* 0x000e6200000e0000 */
[----:B------:R-:W-:Y:S02]  /*15680*/  IMAD.MOV.U32 R12, RZ, RZ, RZ ;  /* 0x000000ffff0c7224 */ /* 0x000fe400078e00ff */
[----:B------:R-:W-:-:S06]  /*15690*/  IMAD.U32 R21, RZ, RZ, UR46 ;  /* 0x0000002eff157e24 */ /* 0x000fcc000f8e00ff */
[----:B------:R-:W-:Y:S01]  /*156a0*/  HGMMA.64x128x16.F32.BF16 R88, R180, gdesc[UR4].tnspB, R88, gsb0 ;  /* 0x41e00004b4587df0 */ /* 0x000fe20008001858 */
[----:B------:R-:W-:Y:S01]  /*156b0*/  R2UR UR6, R10 ;  /* 0x000000000a0672ca */ /* 0x000fe200000e0000 */
[----:B------:R-:W-:Y:S01]  /*156c0*/  VIADD R10, R8, 0x100 ;  /* 0x00000100080a7836 */ /* 0x000fe20000000000 */
[----:B------:R-:W-:Y:S01]  /*156d0*/  R2UR UR7, R11 ;  /* 0x000000000b0772ca */ /* 0x000fe200000e0000 */
[----:B------:R-:W-:Y:S02]  /*156e0*/  IMAD.MOV.U32 R11, RZ, RZ, 0x40000040 ;  /* 0x40000040ff0b7424 */ /* 0x000fe400078e00ff */
[----:B0-----:R-:W-:Y:S01]  /*156f0*/  FADD.FTZ R4, R4, R3 ;  /* 0x0000000304047221 */ /* 0x001fe20000010000 */
[----:B------:R-:W-:Y:S01]  /*15700*/  IMAD.MOV.U32 R3, RZ, RZ, -0x800000 ;  /* 0xff800000ff037424 */ /* 0x000fe200078e00ff */
[----:B------:R-:W-:Y:S02]  /*15710*/  WARPGROUP.DEPBAR.LE gsb0, 0x0 ;  /* 0x00008000000079c5 */ /* 0x000fe40000010000 */
[----:B------:R-:W-:-:S06]  /*15720*/  WARPGROUP.ARRIVE ;  /* 0x00000000000079c5 */ /* 0x000fcc0000000000 */
        /* <DEDUP_REMOVED lines=36> */
[----:B-1----:R-:W-:Y:S01]  /*15970*/  FADD.FTZ R8, R7, R0 ;  /* 0x0000000007087221 */ /* 0x002fe20000010000 */
[----:B------:R-:W-:Y:S01]  /*15980*/  R2UR UR7, R9 ;  /* 0x00000000090772ca */ /* 0x000fe200000e0000 */
[----:B------:R-:W0:Y:S01]  /*15990*/  SHFL.BFLY PT, R7, R4, 0x1, 0x1f ;  /* 0x0c201f0004077f89 */ /* 0x000e2200000e0000 */
[----:B------:R-:W-:-:S03]  /*159a0*/  IMAD.MOV.U32 R0, RZ, RZ, -0x800000 ;  /* 0xff800000ff007424 */ /* 0x000fc600078e00ff */
[----:B------:R-:W1:Y:S01]  /*159b0*/  SHFL.BFLY PT, R9, R8, 0x1, 0x1f ;  /* 0x0c201f0008097f89 */ /* 0x000e6200000e0000 */
[----:B0-----:R-:W-:Y:S01]  /*159c0*/  FADD.FTZ R14, R4, R7 ;  /* 0x00000007040e7221 */ /* 0x001fe20000010000 */
[----:B------:R-:W-:Y:S02]  /*159d0*/  IMAD.MOV.U32 R7, RZ, RZ, RZ ;  /* 0x000000ffff077224 */ /* 0x000fe400078e00ff */
[----:B-1----:R-:W-:Y:S02]  /*159e0*/  FADD.FTZ R15, R8, R9 ;  /* 0x00000009080f7221 */ /* 0x002fe40000010000 */
[----:B------:R-:W-:Y:S01]  /*159f0*/  FSETP.NE.FTZ.AND P1, PT, R14, RZ, PT ;  /* 0x000000ff0e00720b */ /* 0x000fe20003f35000 */
[----:B------:R-:W-:Y:S02]  /*15a00*/  IMAD.U32 R9, RZ, RZ, UR46 ;  /* 0x0000002eff097e24 */ /* 0x000fe4000f8e00ff */
[----:B------:R-:W-:-:S10]  /*15a10*/  FSETP.NE.FTZ.AND P2, PT, R15, RZ, PT ;  /* 0x000000ff0f00720b */ /* 0x000fd40003f55000 */
[----:B------:R-:W0:Y:S01]  /*15a20*/  @P1 MUFU.LG2 R10, R14 ;  /* 0x0000000e000a1308 */ /* 0x000e220000000c00 */
[----:B------:R-:W-:Y:S02]  /*15a30*/  @P1 FMUL.FTZ R9, R9, 0.69314718246459960938 ;  /* 0x3f31721809091820 */ /* 0x000fe40000410000 */
        /* <DEDUP_REMOVED lines=14> */
.L_x_3075:
        /* <DEDUP_REMOVED lines=13> */
[----:B------:R-:W-:Y:S01]  /*15bf0*/  SEL R5, RZ, 0x1, P0 ;  /* 0x00000001ff057807 */ /* 0x000fe20000000000 */
        /* <DEDUP_REMOVED lines=60> */
[----:B-1----:R-:W-:-:S11]  /*15fc0*/  SEL R186, R186, RZ, P0 ;  /* 0x000000ffbaba7207 */ /* 0x002fd60000000000 */
.L_x_2986:
[----:B------:R-:W-:Y:S05]  /*15fd0*/  WARPSYNC.ALL ;  /* 0x0000000000007948 */ /* 0x000fea0003800000 */
[----:B------:R-:W0:Y:S08]  /*15fe0*/  S2UR UR38, SR_CgaCtaId ;  /* 0x00000000002679c3 */ /* 0x000e300000008800 */
[----:B------:R-:W-:Y:S06]  /*15ff0*/  BAR.SYNC.DEFER_BLOCKING 0x5, 0x180 ;  /* 0x0146000000007b1d */ /* 0x000fec0000010000 */
[----:B------:R-:W-:Y:S01]  /*16000*/  UMOV UR4, 0x400 ;  /* 0x0000040000047882 */ /* 0x000fe20000000000 */
[----:B------:R-:W-:Y:S01]  /*16010*/  BSSY B0, `(.L_x_3076) ;  /* 0x00001f9000007945 */ /* 0x000fe20003800000 */
[----:B0-----:R-:W-:-:S06]  /*16020*/  ULEA UR4, UR38, UR4, 0x18 ;  /* 0x0000000426047291 */ /* 0x001fcc000f8ec03f */
[----:B------:R-:W-:-:S05]  /*16030*/  IMAD.U32 R18, RZ, RZ, UR4 ;  /* 0x00000004ff127e24 */ /* 0x000fca000f8e00ff */
[----:B------:R0:W1:Y:S01]  /*16040*/  LDS.128 R40, [R18+0x288d0] ;  /* 0x0288d00012287984 */ /* 0x0000620000000c00 */
[----:B------:R-:W-:Y:S06]  /*16050*/  BAR.ARV 0x4, 0x180 ;  /* 0x0106000000007b1d */ /* 0x000fec0000002000 */
[----:B------:R-:W-:Y:S05]  /*16060*/  @P1 BRA `(.L_x_3077) ;  /* 0x0000001400001947 */ /* 0x000fea0003800000 */
[----:B------:R-:W3:Y:S01]  /*16070*/  S2R R5, SR_SWINHI ;  /* 0x0000000000057919 */ /* 0x000ee20000002f00 */
[----:B------:R-:W-:Y:S05]  /*16080*/  WARPSYNC.ALL ;  /* 0x0000000000007948 */ /* 0x000fea0003800000 */
[----:B------:R-:W-:Y:S01]  /*16090*/  BAR.SYNC.DEFER_BLOCKING 0x1, 0x100 ;  /* 0x0044000000007b1d */ /* 0x000fe20000010000 */
[----:B------:R-:W-:Y:S01]  /*160a0*/  F2FP.BF16.F32.PACK_AB R10, R93, R10 ;  /* 0x0000000a5d0a723e */ /* 0x000fe200000010ff */
[----:B------:R-:W-:Y:S01]  /*160b0*/  IMAD.MOV.U32 R48, RZ, RZ, RZ ;  /* 0x000000ffff307224 */ /* 0x000fe200078e00ff */
[----:B------:R-:W-:Y:S02]  /*160c0*/  F2FP.BF16.F32.PACK_AB R11, R11, R94 ;  /* 0x0000005e0b0b723e */ /* 0x000fe400000010ff */
[----:B------:R-:W-:Y:S01]  /*160d0*/  F2FP.BF16.F32.PACK_AB R30, R133, R30 ;  /* 0x0000001e851e723e */ /* 0x000fe200000010ff */
[----:B------:R-:W-:Y:S01]  /*160e0*/  ULDC.64 UR4, c[0x0][0xc00] ;  /* 0x0003000000047ab9 */ /* 0x000fe20000000a00 */
[----:B------:R-:W-:Y:S01]  /*160f0*/  F2FP.BF16.F32.PACK_AB R32, R137, R32 ;  /* 0x000000208920723e */ /* 0x000fe200000010ff */
[----:B------:R-:W0:Y:S01]  /*16100*/  LDC R55, c[0x0][0xbe8] ;  /* 0x0002fa00ff377b82 */ /* 0x000e220000000800 */
[----:B------:R-:W-:-:S02]  /*16110*/  F2FP.BF16.F32.PACK_AB R33, R33, R138 ;  /* 0x0000008a2121723e */ /* 0x000fc400000010ff */
[----:B------:R-:W-:Y:S02]  /*16120*/  F2FP.BF16.F32.PACK_AB R34, R141, R34 ;  /* 0x000000228d22723e */ /* 0x000fe400000010ff */
[----:B------:R-:W-:Y:S02]  /*16130*/  F2FP.BF16.F32.PACK_AB R35, R35, R142 ;  /* 0x0000008e2323723e */ /* 0x000fe400000010ff */
[----:B------:R-:W-:Y:S02]  /*16140*/  MOV R20, R18 ;  /* 0x0000001200147202 */ /* 0x000fe40000000f00 */
[----:B---3--:R-:W-:-:S03]  /*16150*/  MOV R21, R5 ;  /* 0x0000000500157202 */ /* 0x008fc60000000f00 */
[----:B------:R-:W-:-:S03]  /*16160*/  IMAD.WIDE R8, R222, 0x2, R20 ;  /* 0x00000002de087825 */ /* 0x000fc600078e0214 */
[C---:B------:R-:W-:Y:S02]  /*16170*/  LOP3.LUT R29, R8.reuse, 0x380, RZ, 0xc0, !PT ;  /* 0x00000380081d7812 */ /* 0x040fe400078ec0ff */
[C---:B------:R-:W-:Y:S02]  /*16180*/  IADD3 R37, P5, R8.reuse, 0x20, RZ ;  /* 0x0000002008257810 */ /* 0x040fe40007fbe0ff */
[C---:B------:R-:W-:Y:S02]  /*16190*/  IADD3 R39, P0, R8.reuse, 0x40, RZ ;  /* 0x0000004008277810 */ /* 0x040fe40007f1e0ff */
[----:B------:R-:W-:Y:S01]  /*161a0*/  IADD3 R45, P1, R8, 0x60, RZ ;  /* 0x00000060082d7810 */ /* 0x000fe20007f3e0ff */
[--C-:B------:R-:W-:Y:S01]  /*161b0*/  IMAD.X R5, RZ, RZ, R9.reuse, P5 ;  /* 0x000000ffff057224 */ /* 0x100fe200028e0609 */
[----:B------:R-:W-:Y:S01]  /*161c0*/  SHF.R.U64 R29, R29, 0x3, RZ ;  /* 0x000000031d1d7819 */ /* 0x000fe200000012ff */
[--C-:B------:R-:W-:Y:S01]  /*161d0*/  IMAD.X R7, RZ, RZ, R9.reuse, P0 ;  /* 0x000000ffff077224 */ /* 0x100fe200000e0609 */
[----:B------:R-:W-:Y:S01]  /*161e0*/  LOP3.LUT R4, R37, 0x380, RZ, 0xc0, !PT ;  /* 0x0000038025047812 */ /* 0x000fe200078ec0ff */
[----:B----4-:R-:W-:Y:S01]  /*161f0*/  IMAD.X R13, RZ, RZ, R9, P1 ;  /* 0x000000ffff0d7224 */ /* 0x010fe200008e0609 */
[----:B------:R-:W-:-:S02]  /*16200*/  LOP3.LUT R6, R39, 0x380, RZ, 0xc0, !PT ;  /* 0x0000038027067812 */ /* 0x000fc400078ec0ff */
[C---:B--2---:R-:W-:Y:S02]  /*16210*/  IADD3 R47, P2, R8.reuse, 0x4000, RZ ;  /* 0x00004000082f7810 */ /* 0x044fe40007f5e0ff */
[C---:B------:R-:W-:Y:S02]  /*16220*/  IADD3 R49, P3, R8.reuse, 0x4020, RZ ;  /* 0x0000402008317810 */ /* 0x040fe40007f7e0ff */
[C---:B------:R-:W-:Y:S01]  /*16230*/  IADD3 R51, P4, R8.reuse, 0x4040, RZ ;  /* 0x0000404008337810 */ /* 0x040fe20007f9e0ff */
[--C-:B------:R-:W-:Y:S01]  /*16240*/  IMAD.X R15, RZ, RZ, R9.reuse, P2 ;  /* 0x000000ffff0f7224 */ /* 0x100fe200010e0609 */
[----:B------:R-:W-:Y:S01]  /*16250*/  IADD3 R53, P5, R8, 0x4060, RZ ;  /* 0x0000406008357810 */ /* 0x000fe20007fbe0ff */
[--C-:B------:R-:W-:Y:S01]  /*16260*/  IMAD.X R25, RZ, RZ, R9.reuse, P3 ;  /* 0x000000ffff197224 */ /* 0x100fe200018e0609 */
[----:B------:R-:W-:Y:S01]  /*16270*/  LOP3.LUT R12, R45, 0x380, RZ, 0xc0, !PT ;  /* 0x000003802d0c7812 */ /* 0x000fe200078ec0ff */
[----:B------:R-:W-:Y:S01]  /*16280*/  IMAD.X R27, RZ, RZ, R9, P4 ;  /* 0x000000ffff1b7224 */ /* 0x000fe200020e0609 */
[----:B------:R-:W-:-:S02]  /*16290*/  LOP3.LUT R8, R29, R8, RZ, 0x3c, !PT ;  /* 0x000000081d087212 */ /* 0x000fc400078e3cff */
[----:B------:R-:W-:Y:S02]  /*162a0*/  SHF.R.U64 R4, R4, 0x3, RZ ;  /* 0x0000000304047819 */ /* 0x000fe400000012ff */
[----:B------:R-:W-:Y:S02]  /*162b0*/  SHF.R.U64 R6, R6, 0x3, RZ ;  /* 0x0000000306067819 */ /* 0x000fe400000012ff */
[----:B------:R-:W-:Y:S02]  /*162c0*/  LOP3.LUT R14, R47, 0x380, RZ, 0xc0, !PT ;  /* 0x000003802f0e7812 */ /* 0x000fe400078ec0ff */
[----:B------:R-:W-:Y:S02]  /*162d0*/  IADD3.X R29, RZ, R9, RZ, P5, !PT ;  /* 0x00000009ff1d7210 */ /* 0x000fe40002ffe4ff */
[----:B------:R-:W-:Y:S02]  /*162e0*/  SHF.R.U64 R12, R12, 0x3, RZ ;  /* 0x000000030c0c7819 */ /* 0x000fe400000012ff */
[----:B-----5:R-:W-:-:S02]  /*162f0*/  LOP3.LUT R24, R49, 0x380, RZ, 0xc0, !PT ;  /* 0x0000038031187812 */ /* 0x020fc400078ec0ff */
[----:B------:R-:W-:Y:S02]  /*16300*/  LOP3.LUT R26, R51, 0x380, RZ, 0xc0, !PT ;  /* 0x00000380331a7812 */ /* 0x000fe400078ec0ff */
[----:B------:R-:W-:Y:S02]  /*16310*/  MOV R46, R8 ;  /* 0x00000008002e7202 */ /* 0x000fe40000000f00 */
[----:B------:R-:W-:Y:S02]  /*16320*/  LOP3.LUT R4, R4, R37, RZ, 0x3c, !PT ;  /* 0x0000002504047212 */ /* 0x000fe400078e3cff */
[----:B------:R-:W-:Y:S02]  /*16330*/  LOP3.LUT R6, R6, R39, RZ, 0x3c, !PT ;  /* 0x0000002706067212 */ /* 0x000fe400078e3cff */
[----:B------:R-:W-:Y:S02]  /*16340*/  LOP3.LUT R28, R53, 0x380, RZ, 0xc0, !PT ;  /* 0x00000380351c7812 */ /* 0x000fe400078ec0ff */
[----:B------:R-:W-:-:S02]  /*16350*/  F2FP.BF16.F32.PACK_AB R8, R89, R88 ;  /* 0x000000585908723e */ /* 0x000fc400000010ff */
[----:B------:R-:W-:Y:S02]  /*16360*/  F2FP.BF16.F32.PACK_AB R9, R91, R90 ;  /* 0x0000005a5b09723e */ /* 0x000fe400000010ff */
[----:B------:R-:W-:Y:S02]  /*16370*/  SHF.R.U64 R14, R14, 0x3, RZ ;  /* 0x000000030e0e7819 */ /* 0x000fe400000012ff */
[----:B------:R-:W-:Y:S01]  /*16380*/  LOP3.LUT R12, R12, R45, RZ, 0x3c, !PT ;  /* 0x0000002d0c0c7212 */ /* 0x000fe200078e3cff */
        /* <DEDUP_REMOVED lines=11> */
[----:B--2---:R-:W-:Y:S01]  /*16440*/  F2FP.BF16.F32.PACK_AB R8, R105, R104 ;  /* 0x000000686908723e */ /* 0x004fe200000010ff */
[----:B------:R-:W-:Y:S01]  /*16450*/  STSM.16.M88.4 [R45], R4 ;  /* 0x000000042d007844 */ /* 0x000fe20000000200 */
[----:B------:R-:W-:Y:S02]  /*16460*/  F2FP.BF16.F32.PACK_AB R9, R107, R106 ;  /* 0x0000006a6b09723e */ /* 0x000fe400000010ff */
[----:B------:R-:W-:Y:S02]  /*16470*/  F2FP.BF16.F32.PACK_AB R10, R109, R108 ;  /* 0x0000006c6d0a723e */ /* 0x000fe400000010ff */
[----:B------:R-:W-:Y:S02]  /*16480*/  F2FP.BF16.F32.PACK_AB R11, R111, R110 ;  /* 0x0000006e6f0b723e */ /* 0x000fe400000010ff */
[----:B------:R-:W-:-:S02]  /*16490*/  LOP3.LUT R24, R24, R49, RZ, 0x3c, !PT ;  /* 0x0000003118187212 */ /* 0x000fc400078e3cff */
[----:B------:R-:W-:Y:S01]  /*164a0*/  LOP3.LUT R26, R26, R51, RZ, 0x3c, !PT ;  /* 0x000000331a1a7212 */ /* 0x000fe200078e3cff */
[----:B------:R2:W-:Y:S01]  /*164b0*/  STSM.16.M88.4 [R44], R8 ;  /* 0x000000082c007844 */ /* 0x0005e20000000200 */
[----:B------:R-:W-:Y:S02]  /*164c0*/  LOP3.LUT R28, R28, R53, RZ, 0x3c, !PT ;  /* 0x000000351c1c7212 */ /* 0x000fe400078e3cff */
[----:B-1----:R-:W-:Y:S02]  /*164d0*/  MOV R40, R12 ;  /* 0x0000000c00287202 */ /* 0x002fe40000000f00 */
[----:B------:R-:W-:Y:S02]  /*164e0*/  MOV R39, R14 ;  /* 0x0000000e00277202 */ /* 0x000fe40000000f00 */
[----:B------:R-:W-:Y:S02]  /*164f0*/  MOV R38, R24 ;  /* 0x0000001800267202 */ /* 0x000fe40000000f00 */
[----:B------:R-:W-:-:S02]  /*16500*/  MOV R37, R26 ;  /* 0x0000001a00257202 */ /* 0x000fc40000000f00 */
[----:B------:R-:W-:Y:S02]  /*16510*/  F2FP.BF16.F32.PACK_AB R12, R113, R112 ;  /* 0x00000070710c723e */ /* 0x000fe400000010ff */
[----:B------:R-:W-:Y:S02]  /*16520*/  F2FP.BF16.F32.PACK_AB R13, R115, R114 ;  /* 0x00000072730d723e */ /* 0x000fe400000010ff */
[----:B------:R-:W-:Y:S02]  /*16530*/  F2FP.BF16.F32.PACK_AB R14, R117, R116 ;  /* 0x00000074750e723e */ /* 0x000fe400000010ff */
[----:B------:R-:W-:Y:S02]  /*16540*/  F2FP.BF16.F32.PACK_AB R15, R119, R118 ;  /* 0x00000076770f723e */ /* 0x000fe400000010ff */
[----:B------:R-:W-:Y:S02]  /*16550*/  F2FP.BF16.F32.PACK_AB R24, R121, R120 ;  /* 0x000000787918723e */ /* 0x000fe400000010ff */
[----:B------:R-:W-:Y:S01]  /*16560*/  F2FP.BF16.F32.PACK_AB R25, R123, R122 ;  /* 0x0000007a7b19723e */ /* 0x000fe200000010ff */
[----:B------:R-:W-:Y:S01]  /*16570*/  STSM.16.M88.4 [R40], R12 ;  /* 0x0000000c28007844 */ /* 0x000fe20000000200 */
[----:B------:R-:W-:-:S02]  /*16580*/  F2FP.BF16.F32.PACK_AB R26, R125, R124 ;  /* 0x0000007c7d1a723e */ /* 0x000fc400000010ff */
[----:B------:R-:W-:Y:S02]  /*16590*/  F2FP.BF16.F32.PACK_AB R27, R127, R126 ;  /* 0x0000007e7f1b723e */ /* 0x000fe400000010ff */
[----:B------:R-:W-:Y:S02]  /*165a0*/  MOV R36, R28 ;  /* 0x0000001c00247202 */ /* 0x000fe40000000f00 */
[----:B------:R-:W-:Y:S01]  /*165b0*/  ISETP.NE.U32.AND P0, PT, RZ, UR4, PT ;  /* 0x00000004ff007c0c */ /* 0x000fe2000bf05070 */
[----:B------:R-:W-:Y:S01]  /*165c0*/  STSM.16.M88.4 [R39], R24 ;  /* 0x0000001827007844 */ /* 0x000fe20000000200 */
[----:B--2---:R-:W-:Y:S02]  /*165d0*/  IADD3 R8, P1, R208, UR4, RZ ;  /* 0x00000004d0087c10 */ /* 0x004fe4000ff3e0ff */
[----:B------:R-:W-:Y:S02]  /*165e0*/  F2FP.BF16.F32.PACK_AB R28, R129, R128 ;  /* 0x00000080811c723e */ /* 0x000fe400000010ff */
[----:B------:R-:W-:-:S02]  /*165f0*/  F2FP.BF16.F32.PACK_AB R29, R131, R130 ;  /* 0x00000082831d723e */ /* 0x000fc400000010ff */
        /* <DEDUP_REMOVED lines=19> */
[----:B0-----:R-:W-:Y:S01]  /*16730*/  ISETP.NE.AND P1, PT, R55, 0x1, PT ;  /* 0x000000013700780c */ /* 0x001fe20003f25270 */
[----:B------:R-:W-:Y:S02]  /*16740*/  IMAD.IADD R13, R204, 0x1, R191 ;  /* 0x00000001cc0d7824 */ /* 0x000fe400078e02bf */
[----:B------:R1:W5:Y:S10]  /*16750*/  @P2 LDG.E R6, desc[UR42][R208.64] ;  /* 0x0000002ad0062981 */ /* 0x000374000c1e1900 */
[----:B------:R-:W0:Y:S08]  /*16760*/  @P1 LDC R10, c[0x0][0xbec] ;  /* 0x0002fb00ff0a1b82 */ /* 0x000e300000000800 */
[----:B------:R-:W2:Y:S01]  /*16770*/  @P1 LDC R11, c[0x0][0xbf0] ;  /* 0x0002fc00ff0b1b82 */ /* 0x000ea20000000800 */
[----:B-1----:R-:W-:Y:S05]  /*16780*/  @P2 BRA `(.L_x_3078) ;  /* 0x0000000000102947 */ /* 0x002fea0003800000 */
[----:B------:R-:W-:Y:S05]  /*16790*/  @!P0 BRA `(.L_x_3078) ;  /* 0x00000000000c8947 */ /* 0x000fea0003800000 */
[----:B------:R-:W3:Y:S04]  /*167a0*/  LDG.E R5, desc[UR42][R8.64] ;  /* 0x0000002a08057981 */ /* 0x000ee8000c1e1900 */
[----:B-----5:R-:W3:Y:S02]  /*167b0*/  LDG.E R6, desc[UR42][R8.64+0x4] ;  /* 0x0000042a08067981 */ /* 0x020ee4000c1e1900 */
[----:B---3--:R-:W-:-:S07]  /*167c0*/  IMAD.IADD R6, R6, 0x1, -R5 ;  /* 0x0000000106067824 */ /* 0x008fce00078e0a05 */
.L_x_3078:
[----:B------:R-:W-:Y:S01]  /*167d0*/  SHF.R.S32.HI R54, RZ, 0x1f, R207 ;  /* 0x0000001fff367819 */ /* 0x000fe200000114cf */
[----:B0-----:R-:W-:Y:S01]  /*167e0*/  @P1 IMAD.HI.U32 R4, R13, R10, RZ ;  /* 0x0000000a0d041227 */ /* 0x001fe200078e00ff */
[----:B------:R-:W-:Y:S01]  /*167f0*/  ULDC.64 UR4, c[0x0][0xb90] ;  /* 0x0002e40000047ab9 */ /* 0x000fe20000000a00 */
[----:B-----5:R-:W-:Y:S02]  /*16800*/  SHF.R.S32.HI R49, RZ, 0x1f, R48 ;  /* 0x0000001fff317819 */ /* 0x020fe40000011430 */
[----:B------:R-:W-:Y:S01]  /*16810*/  IMAD R8, R54, UR4, RZ ;  /* 0x0000000436087c24 */ /* 0x000fe2000f8e02ff */
[----:B------:R-:W-:Y:S01]  /*16820*/  SEL R40, R211, RZ, !P0 ;  /* 0x000000ffd3287207 */ /* 0x000fe20004000000 */
[----:B------:R-:W-:Y:S01]  /*16830*/  IMAD.MOV.U32 R7, RZ, RZ, R13 ;  /* 0x000000ffff077224 */ /* 0x000fe200078e000d */
[----:B--2---:R-:W-:Y:S01]  /*16840*/  @P1 SHF.R.U32.HI R7, RZ, R11, R4 ;  /* 0x0000000bff071219 */ /* 0x004fe20000011604 */
[----:B------:R-:W-:Y:S01]  /*16850*/  IMAD.WIDE.U32 R4, R207, UR4, R48 ;  /* 0x00000004cf047c25 */ /* 0x000fe2000f8e0030 */
[----:B------:R-:W-:-:S03]  /*16860*/  SEL R57, R210, RZ, !P0 ;  /* 0x000000ffd2397207 */ /* 0x000fc60004000000 */
[----:B------:R-:W-:Y:S01]  /*16870*/  IMAD R9, R207, UR5, R8 ;  /* 0x00000005cf097c24 */ /* 0x000fe2000f8e0208 */
[----:B------:R-:W-:Y:S01]  /*16880*/  ULDC.64 UR4, c[0x0][0xb98] ;  /* 0x0002e60000047ab9 */ /* 0x000fe20000000a00 */
[----:B------:R-:W-:Y:S02]  /*16890*/  IMAD.MOV R8, RZ, RZ, -R7 ;  /* 0x000000ffff087224 */ /* 0x000fe400078e0a07 */
[----:B------:R-:W-:Y:S02]  /*168a0*/  IMAD.IADD R5, R5, 0x1, R9 ;  /* 0x0000000105057824 */ /* 0x000fe400078e0209 */
[----:B------:R-:W-:Y:S02]  /*168b0*/  IMAD R9, R55, R8, R13 ;  /* 0x0000000837097224 */ /* 0x000fe400078e020d */
[----:B------:R-:W-:Y:S02]  /*168c0*/  IMAD.IADD R11, R16, 0x1, R224 ;  /* 0x00000001100b7824 */ /* 0x000fe400078e02e0 */
        /* <DEDUP_REMOVED lines=26> */
[----:B------:R-:W-:Y:S01]  /*16a70*/  IMAD.IADD R4, R221, 0x1, R191 ;  /* 0x00000001dd047824 */ /* 0x000fe200078e02bf */
[----:B------:R-:W-:Y:S01]  /*16a80*/  LOP3.LUT R8, R7, 0x380, RZ, 0xc0, !PT ;  /* 0x0000038007087812 */ /* 0x000fe200078ec0ff */
[----:B------:R-:W0:Y:S01]  /*16a90*/  SHFL.IDX PT, R51, R11, RZ, 0x1c1f ;  /* 0x001c1fff0b337589 */ /* 0x000e2200000e0000 */
[----:B------:R-:W-:Y:S01]  /*16aa0*/  LOP3.LUT R24, R25, 0x380, RZ, 0xc0, !PT ;  /* 0x0000038019187812 */ /* 0x000fe200078ec0ff */
[----:B------:R-:W-:Y:S01]  /*16ab0*/  ULDC.64 UR4, c[0x0][0xaa0] ;  /* 0x0002a80000047ab9 */ /* 0x000fe20000000a00 */
[----:B------:R-:W-:Y:S01]  /*16ac0*/  SHF.R.U64 R28, R28, 0x3, RZ ;  /* 0x000000031c1c7819 */ /* 0x000fe200000012ff */
[----:B------:R-:W-:Y:S01]  /*16ad0*/  SHFL.IDX PT, R52, R10, 0x1, 0x1c1f ;  /* 0x003c1f000a347f89 */ /* 0x000fe200000e0000 */
[----:B------:R-:W-:-:S02]  /*16ae0*/  SHF.R.U64 R24, R24, 0x3, RZ ;  /* 0x0000000318187819 */ /* 0x000fc400000012ff */
[----:B------:R-:W-:Y:S01]  /*16af0*/  SHF.R.U64 R12, R12, 0x3, RZ ;  /* 0x000000030c0c7819 */ /* 0x000fe200000012ff */
[----:B------:R-:W1:Y:S01]  /*16b00*/  SHFL.IDX PT, R53, R11, 0x1, 0x1c1f ;  /* 0x003c1f000b357f89 */ /* 0x000e6200000e0000 */
[----:B------:R-:W-:Y:S01]  /*16b10*/  LOP3.LUT R24, R24, R25, RZ, 0x3c, !PT ;  /* 0x0000001918187212 */ /* 0x000fe200078e3cff */
[--C-:B------:R-:W-:Y:S01]  /*16b20*/  IMAD.X R25, RZ, RZ, R21.reuse, P2 ;  /* 0x000000ffff197224 */ /* 0x100fe200010e0615 */
[C---:B------:R-:W-:Y:S01]  /*16b30*/  ISETP.GE.OR P2, PT, R4.reuse, R59, P0 ;  /* 0x0000003b0400720c */ /* 0x040fe20000746670 */
[----:B------:R-:W-:Y:S01]  /*16b40*/  VIADD R4, R4, 0x8 ;  /* 0x0000000804047836 */ /* 0x000fe20000000000 */
[----:B------:R-:W-:Y:S02]  /*16b50*/  SHF.R.U64 R8, R8, 0x3, RZ ;  /* 0x0000000308087819 */ /* 0x000fe400000012ff */
[----:B------:R-:W-:Y:S01]  /*16b60*/  LOP3.LUT R28, R28, R29, RZ, 0x3c, !PT ;  /* 0x0000001d1c1c7212 */ /* 0x000fe200078e3cff */
[--C-:B------:R-:W-:Y:S01]  /*16b70*/  IMAD.X R29, RZ, RZ, R21.reuse, P3 ;  /* 0x000000ffff1d7224 */ /* 0x100fe200018e0615 */
[----:B------:R-:W-:Y:S01]  /*16b80*/  LOP3.LUT R12, R12, R13, RZ, 0x3c, !PT ;  /* 0x0000000d0c0c7212 */ /* 0x000fe200078e3cff */
[----:B------:R-:W-:Y:S01]  /*16b90*/  IMAD.X R13, RZ, RZ, R21, P4 ;  /* 0x000000ffff0d7224 */ /* 0x000fe200020e0615 */
[----:B------:R-:W-:-:S02]  /*16ba0*/  LOP3.LUT R8, R8, R7, RZ, 0x3c, !PT ;  /* 0x0000000708087212 */ /* 0x000fc400078e3cff */
[----:B------:R-:W-:Y:S02]  /*16bb0*/  IADD3 R5, P3, R20, 0x7000, RZ ;  /* 0x0000700014057810 */ /* 0x000fe40007f7e0ff */
[----:B------:R-:W-:Y:S01]  /*16bc0*/  ISETP.GE.OR P0, PT, R4, R59, P0 ;  /* 0x0000003b0400720c */ /* 0x000fe20000706670 */
[----:B0-----:R0:W-:Y:S01]  /*16bd0*/  @!P2 ST.E desc[UR42][R50.64], R3 ;  /* 0x000000033200a985 */ /* 0x0011e2000c10192a */
[C---:B------:R-:W-:Y:S01]  /*16be0*/  IADD3 R33, P5, R20.reuse, 0x5000, RZ ;  /* 0x0000500014217810 */ /* 0x040fe20007fbe0ff */
[----:B------:R-:W-:Y:S01]  /*16bf0*/  IMAD.X R45, RZ, RZ, R21, P3 ;  /* 0x000000ffff2d7224 */ /* 0x000fe200018e0615 */
[C---:B------:R-:W-:Y:S02]  /*16c00*/  IADD3 R37, P4, R20.reuse, 0x6000, RZ ;  /* 0x0000600014257810 */ /* 0x040fe40007f9e0ff */
[----:B------:R-:W-:Y:S02]  /*16c10*/  LOP3.LUT R7, R20, 0x380, RZ, 0xc0, !PT ;  /* 0x0000038014077812 */ /* 0x000fe400078ec0ff */
[----:B------:R-:W-:-:S02]  /*16c20*/  LOP3.LUT R4, R5, 0x380, RZ, 0xc0, !PT ;  /* 0x0000038005047812 */ /* 0x000fc400078ec0ff */
[----:B------:R-:W-:Y:S02]  /*16c30*/  LOP3.LUT R32, R33, 0x380, RZ, 0xc0, !PT ;  /* 0x0000038021207812 */ /* 0x000fe400078ec0ff */
[----:B------:R-:W-:Y:S01]  /*16c40*/  LOP3.LUT R36, R37, 0x380, RZ, 0xc0, !PT ;  /* 0x0000038025247812 */ /* 0x000fe200078ec0ff */
[----:B0-----:R-:W0:Y:S01]  /*16c50*/  @P1 LDC R51, c[0x0][0xbec] ;  /* 0x0002fb00ff331b82 */ /* 0x001e220000000800 */
[----:B------:R-:W-:Y:S01]  /*16c60*/  IMAD R3, R49, UR4, RZ ;  /* 0x0000000431037c24 */ /* 0x000fe2000f8e02ff */
[----:B------:R-:W-:Y:S01]  /*16c70*/  SHF.R.U64 R7, R7, 0x3, RZ ;  /* 0x0000000307077819 */ /* 0x000fe200000012ff */
[----:B-1----:R1:W-:Y:S01]  /*16c80*/  @!P0 ST.E desc[UR42][R52.64], R0 ;  /* 0x0000000034008985 */ /* 0x0023e2000c10192a */
[----:B------:R-:W-:Y:S02]  /*16c90*/  SHF.R.U64 R4, R4, 0x3, RZ ;  /* 0x0000000304047819 */ /* 0x000fe400000012ff */
[----:B------:R-:W-:Y:S02]  /*16ca0*/  SHF.R.U64 R32, R32, 0x3, RZ ;  /* 0x0000000320207819 */ /* 0x000fe400000012ff */
[----:B------:R-:W2:Y:S01]  /*16cb0*/  @P1 LDC R49, c[0x0][0xbf0] ;  /* 0x0002fc00ff311b82 */ /* 0x000ea20000000800 */
[----:B------:R-:W-:Y:S01]  /*16cc0*/  SHF.R.U64 R36, R36, 0x3, RZ ;  /* 0x0000000324247819 */ /* 0x000fe200000012ff */
[----:B------:R-:W-:Y:S01]  /*16cd0*/  IMAD R3, R48, UR5, R3 ;  /* 0x0000000530037c24 */ /* 0x000fe2000f8e0203 */
[----:B------:R-:W-:Y:S01]  /*16ce0*/  LOP3.LUT R20, R7, R20, RZ, 0x3c, !PT ;  /* 0x0000001407147212 */ /* 0x000fe200078e3cff */
[----:B------:R-:W5:Y:S01]  /*16cf0*/  LD.E.128 R8, desc[UR42][R8.64] ;  /* 0x0000002a08087980 */ /* 0x000f62000c101d00 */
[----:B------:R-:W-:Y:S01]  /*16d00*/  LOP3.LUT R32, R32, R33, RZ, 0x3c, !PT ;  /* 0x0000002120207212 */ /* 0x000fe200078e3cff */
[--C-:B------:R-:W-:Y:S01]  /*16d10*/  IMAD.X R33, RZ, RZ, R21.reuse, P5 ;  /* 0x000000ffff217224 */ /* 0x100fe200028e0615 */
[----:B------:R-:W-:Y:S01]  /*16d20*/  LOP3.LUT R36, R36, R37, RZ, 0x3c, !PT ;  /* 0x0000002524247212 */ /* 0x000fe200078e3cff */
[----:B------:R-:W-:Y:S01]  /*16d30*/  IMAD.X R37, RZ, RZ, R21, P4 ;  /* 0x000000ffff257224 */ /* 0x000fe200020e0615 */
[----:B------:R-:W-:Y:S01]  /*16d40*/  LOP3.LUT R44, R4, R5, RZ, 0x3c, !PT ;  /* 0x00000005042c7212 */ /* 0x000fe200078e3cff */
[----:B------:R-:W5:Y:S04]  /*16d50*/  LD.E.128 R12, desc[UR42][R12.64] ;  /* 0x0000002a0c0c7980 */ /* 0x000f68000c101d00 */
[----:B------:R3:W5:Y:S04]  /*16d60*/  LD.E.128 R4, desc[UR42][R20.64] ;  /* 0x0000002a14047980 */ /* 0x000768000c101d00 */
[----:B------:R-:W5:Y:S04]  /*16d70*/  LD.E.128 R24, desc[UR42][R24.64] ;  /* 0x0000002a18187980 */ /* 0x000f68000c101d00 */
[----:B------:R-:W5:Y:S01]  /*16d80*/  LD.E.128 R28, desc[UR42][R28.64] ;  /* 0x0000002a1c1c7980 */ /* 0x000f62000c101d00 */
[----:B---3--:R-:W-:Y:S01]  /*16d90*/  IMAD.WIDE.U32 R20, R48, UR4, RZ ;  /* 0x0000000430147c25 */ /* 0x008fe2000f8e00ff */
[----:B------:R-:W-:-:S02]  /*16da0*/  ULDC.64 UR4, c[0x0][0xae8] ;  /* 0x0002ba0000047ab9 */ /* 0x000fc40000000a00 */
[----:B------:R-:W5:Y:S01]  /*16db0*/  LD.E.128 R32, desc[UR42][R32.64] ;  /* 0x0000002a20207980 */ /* 0x000f62000c101d00 */
[----:B------:R-:W-:Y:S02]  /*16dc0*/  IMAD R48, R206, 0x20, R187 ;  /* 0x00000020ce307824 */ /* 0x000fe400078e02bb */
[----:B------:R-:W-:Y:S01]  /*16dd0*/  IMAD.IADD R21, R21, 0x1, R3 ;  /* 0x0000000115157824 */ /* 0x000fe200078e0203 */
[----:B------:R-:W5:Y:S01]  /*16de0*/  LD.E.128 R36, desc[UR42][R36.64] ;  /* 0x0000002a24247980 */ /* 0x000f62000c101d00 */
[----:B-1----:R-:W-:Y:S02]  /*16df0*/  IMAD R0, R54, UR4, RZ ;  /* 0x0000000436007c24 */ /* 0x002fe4000f8e02ff */
[----:B------:R-:W-:Y:S01]  /*16e00*/  IMAD.IADD R48, R191, 0x1, R48 ;  /* 0x00000001bf307824 */ /* 0x000fe200078e0230 */
        /* <DEDUP_REMOVED lines=9> */
[----:B-1----:R-:W1:Y:S01]  /*16ea0*/  FENCE.VIEW.ASYNC.S ;  /* 0x00000000000073c6 */ /* 0x002e620000000000 */
[----:B0-----:R-:W-:-:S04]  /*16eb0*/  @P1 IMAD.HI.U32 R0, R48, R51, RZ ;  /* 0x0000003330001227 */ /* 0x001fc800078e00ff */
        /* <DEDUP_REMOVED lines=9> */
[----:B------:R-:W-:Y:S01]  /*16f50*/  IMAD R0, R0, UR4, RZ ;  /* 0x0000000400007c24 */ /* 0x000fe2000f8e02ff */
[----:B------:R-:W-:Y:S01]  /*16f60*/  IADD3 R21, R21, R49, RZ ;  /* 0x0000003115157210 */ /* 0x000fe20007ffe0ff */
[----:B------:R-:W-:Y:S02]  /*16f70*/  IMAD R49, R55, R40, R48 ;  /* 0x0000002837317224 */ /* 0x000fe400078e0230 */
[C---:B------:R-:W-:Y:S02]  /*16f80*/  IMAD R51, R3.reuse, UR5, R0 ;  /* 0x0000000503337c24 */ /* 0x040fe4000f8e0200 */
[----:B------:R-:W-:Y:S01]  /*16f90*/  IMAD.WIDE.U32 R20, R3, UR4, R20 ;  /* 0x0000000403147c25 */ /* 0x000fe2000f8e0014 */
[----:B------:R-:W-:Y:S01]  /*16fa0*/  SHF.R.S32.HI R0, RZ, 0x1f, R49 ;  /* 0x0000001fff007819 */ /* 0x000fe20000011431 */
[----:B------:R-:W-:-:S02]  /*16fb0*/  ULDC.64 UR4, c[0x0][0xad8] ;  /* 0x0002b60000047ab9 */ /* 0x000fc40000000a00 */
[----:B------:R-:W-:Y:S02]  /*16fc0*/  IMAD.IADD R50, R187, 0x1, R191 ;  /* 0x00000001bb327824 */ /* 0x000fe400078e02bf */
        /* <DEDUP_REMOVED lines=15> */
[----:B-1----:R0:W1:Y:S01]  /*170c0*/  SHFL.IDX PT, R21, R40, RZ, 0x181f ;  /* 0x00181fff28157589 */ /* 0x00206200000e0000 */
        /* <DEDUP_REMOVED lines=13> */
.L_x_3080:
[----:B------:R-:W-:Y:S05]  /*171a0*/  BSYNC B1 ;  /* 0x0000000000017941 */ /* 0x000fea0003800000 */
.L_x_3079:
        /* <DEDUP_REMOVED lines=13> */
.L_x_3082:
[----:B------:R-:W-:Y:S05]  /*17280*/  BSYNC B1 ;  /* 0x0000000000017941 */ /* 0x000fea0003800000 */
.L_x_3081:
        /* <DEDUP_REMOVED lines=13> */
.L_x_3084:
[----:B------:R-:W-:Y:S05]  /*17360*/  BSYNC B1 ;  /* 0x0000000000017941 */ /* 0x000fea0003800000 */
.L_x_3083:
[----:B------:R-:W-:Y:S01]  /*17370*/  VIADD R0, R50, 0x60 ;  /* 0x0000006032007836 */ /* 0x000fe20000000000 */
[----:B0--3--:R-:W3:Y:S04]  /*17380*/  SHFL.IDX PT, R3, R3, 0x3, 0x181f ;  /* 0x00781f0003037f89 */ /* 0x009ee800000e0000 */
[----:B------:R-:W-:Y:S01]  /*17390*/  ISETP.GE.AND P0, PT, R0, R59, PT ;  /* 0x0000003b0000720c */ /* 0x000fe20003f06270 */
[----:B----4-:R4:W0:-:S12]  /*173a0*/  SHFL.IDX PT, R7, R40, 0x3, 0x181f ;  /* 0x00781f0028077f89 */ /* 0x01081800000e0000 */
[----:B----4-:R-:W-:Y:S05]  /*173b0*/  @P0 BRA `(.L_x_3085) ;  /* 0x0000000800f80947 */ /* 0x010fea0003800000 */
[----:B------:R-:W-:Y:S02]  /*173c0*/  ULDC UR4, c[0x0][0xac8] ;  /* 0x0002b20000047ab9 */ /* 0x000fe40000000800 */
[----:B------:R-:W-:-:S13]  /*173d0*/  ISETP.GE.AND P1, PT, R16, UR4, PT ;  /* 0x0000000410007c0c */ /* 0x000fda000bf26270 */
[----:B0-----:R-:W-:-:S04]  /*173e0*/  @!P1 LEA R4, P0, R16, R7, 0x1 ;  /* 0x0000000710049211 */ /* 0x001fc800078008ff */
[----:B---3--:R-:W-:Y:S02]  /*173f0*/  @!P1 LEA.HI.X R5, R16, R3, R17, 0x1, P0 ;  /* 0x0000000310059211 */ /* 0x008fe400000f0c11 */
[----:B------:R-:W-:-:S03]  /*17400*/  ISETP.GE.AND P0, PT, R2, UR4, PT ;  /* 0x0000000402007c0c */ /* 0x000fc6000bf06270 */
[----:B------:R4:W-:Y:S10]  /*17410*/  @!P1 ST.E.128 desc[UR42][R4.64], R24 ;  /* 0x0000001804009985 */ /* 0x0009f4000c101d2a */
[----:B------:R-:W-:Y:S05]  /*17420*/  @P0 BRA `(.L_x_3085) ;  /* 0x0000000800dc0947 */ /* 0x000fea0003800000 */
[----:B----4-:R-:W-:-:S04]  /*17430*/  LEA R4, P0, R2, R7, 0x1 ;  /* 0x0000000702047211 */ /* 0x010fc800078008ff */
[----:B------:R-:W-:-:S05]  /*17440*/  LEA.HI.X R5, R2, R3, R184, 0x1, P0 ;  /* 0x0000000302057211 */ /* 0x000fca00000f0cb8 */
[----:B------:R0:W-:Y:S01]  /*17450*/  ST.E.128 desc[UR42][R4.64], R44 ;  /* 0x0000002c04007985 */ /* 0x0001e2000c101d2a */
[----:B------:R-:W-:Y:S05]  /*17460*/  BRA `(.L_x_3085) ;  /* 0x0000000800cc7947 */ /* 0x000fea0003800000 */
.L_x_3077:
[----:B------:R-:W-:Y:S01]  /*17470*/  ULDC.64 UR4, c[0x0][0xc00] ;  /* 0x0003000000047ab9 */ /* 0x000fe20000000a00 */
[----:B------:R-:W-:Y:S01]  /*17480*/  IMAD.MOV.U32 R0, RZ, RZ, RZ ;  /* 0x000000ffff007224 */ /* 0x000fe200078e00ff */
[----:B------:R-:W-:Y:S01]  /*17490*/  ISETP.NE.U32.AND P0, PT, RZ, UR4, PT ;  /* 0x00000004ff007c0c */ /* 0x000fe2000bf05070 */
[----:B------:R-:W3:Y:S01]  /*174a0*/  LDC R25, c[0x0][0xbe8] ;  /* 0x0002fa00ff197b82 */ /* 0x000ee20000000800 */
        /* <DEDUP_REMOVED lines=12> */
[----:B---3--:R-:W-:Y:S02]  /*17570*/  ISETP.NE.AND P2, PT, R25, 0x1, PT ;  /* 0x000000011900780c */ /* 0x008fe40003f45270 */
[----:B------:R-:W-:-:S11]  /*17580*/  ISETP.GE.AND P3, PT, R228, 0x80, PT ;  /* 0x00000080e400780c */ /* 0x000fd60003f66270 */
[----:B------:R-:W3:Y:S08]  /*17590*/  @P2 LDC R14, c[0x0][0xbec] ;  /* 0x0002fb00ff0e2b82 */ /* 0x000ef00000000800 */
[----:B------:R-:W0:Y:S01]  /*175a0*/  @P2 LDC R27, c[0x0][0xbf0] ;  /* 0x0002fc00ff1b2b82 */ /* 0x000e220000000800 */
[----:B------:R-:W-:Y:S05]  /*175b0*/  @P1 BRA `(.L_x_3086) ;  /* 0x0000000000101947 */ /* 0x000fea0003800000 */
[----:B------:R-:W-:Y:S05]  /*175c0*/  @!P0 BRA `(.L_x_3086) ;  /* 0x00000000000c8947 */ /* 0x000fea0003800000 */
[----:B------:R-:W2:Y:S04]  /*175d0*/  LDG.E R3, desc[UR42][R4.64] ;  /* 0x0000002a04037981 */ /* 0x000ea8000c1e1900 */
[----:B-----5:R-:W2:Y:S02]  /*175e0*/  LDG.E R8, desc[UR42][R4.64+0x4] ;  /* 0x0000042a04087981 */ /* 0x020ea4000c1e1900 */
[----:B--2---:R-:W-:-:S07]  /*175f0*/  IMAD.IADD R8, R8, 0x1, -R3 ;  /* 0x0000000108087824 */ /* 0x004fce00078e0a03 */
.L_x_3086:
[----:B------:R-:W-:Y:S01]  /*17600*/  BSSY B1, `(.L_x_3087) ;  /* 0x000002d000017945 */ /* 0x000fe20003800000 */
[----:B----4-:R-:W-:Y:S02]  /*17610*/  SHF.R.S32.HI R13, RZ, 0x1f, R207 ;  /* 0x0000001fff0d7819 */ /* 0x010fe400000114cf */
[----:B------:R-:W-:Y:S02]  /*17620*/  SEL R15, R210, RZ, !P0 ;  /* 0x000000ffd20f7207 */ /* 0x000fe40004000000 */
[----:B------:R-:W-:Y:S02]  /*17630*/  SEL R211, R211, RZ, !P0 ;  /* 0x000000ffd3d37207 */ /* 0x000fe40004000000 */
[----:B-----5:R-:W-:Y:S01]  /*17640*/  SHF.R.S32.HI R11, RZ, 0x1f, R0 ;  /* 0x0000001fff0b7819 */ /* 0x020fe20000011400 */
[----:B------:R-:W-:Y:S06]  /*17650*/  @P3 BRA `(.L_x_3088) ;  /* 0x00000000009c3947 */ /* 0x000fec0003800000 */
[----:B------:R-:W4:Y:S01]  /*17660*/  S2R R12, SR_TID.X ;  /* 0x00000000000c7919 */ /* 0x000f220000002100 */
[----:B------:R-:W5:Y:S02]  /*17670*/  LDC R9, c[0x0][0xbe8] ;  /* 0x0002fa00ff097b82 */ /* 0x000f640000000800 */
[----:B-----5:R-:W-:Y:S01]  /*17680*/  IMAD R3, R8, R9, RZ ;  /* 0x0000000908037224 */ /* 0x020fe200078e02ff */
[----:B----4-:R-:W-:-:S04]  /*17690*/  IADD3 R12, R191, -0x80, R12 ;  /* 0xffffff80bf0c7810 */ /* 0x010fc80007ffe00c */
[----:B------:R-:W-:-:S13]  /*176a0*/  ISETP.GE.AND P0, PT, R12, R3, PT ;  /* 0x000000030c00720c */ /* 0x000fda0003f06270 */
[----:B------:R-:W-:Y:S05]  /*176b0*/  @P0 BRA `(.L_x_3088) ;  /* 0x0000000000840947 */ /* 0x000fea0003800000 */
[----:B------:R-:W-:Y:S01]  /*176c0*/  ISETP.NE.AND P0, PT, R9, 0x1, PT ;  /* 0x000000010900780c */ /* 0x000fe20003f05270 */
[----:B------:R-:W-:Y:S01]  /*176d0*/  ULDC.64 UR4, c[0x0][0xb90] ;  /* 0x0002e40000047ab9 */ /* 0x000fe20000000a00 */
[----:B0-----:R-:W-:Y:S02]  /*176e0*/  IMAD.MOV.U32 R4, RZ, RZ, R0 ;  /* 0x000000ffff047224 */ /* 0x001fe400078e0000 */
[----:B------:R-:W-:Y:S02]  /*176f0*/  IMAD R10, R13, UR4, RZ ;  /* 0x000000040d0a7c24 */ /* 0x000fe4000f8e02ff */
[----:B------:R-:W-:Y:S02]  /*17700*/  IMAD.MOV.U32 R5, RZ, RZ, R11 ;  /* 0x000000ffff057224 */ /* 0x000fe400078e000b */
[----:B------:R-:W-:Y:S02]  /*17710*/  IMAD.MOV.U32 R3, RZ, RZ, R12 ;  /* 0x000000ffff037224 */ /* 0x000fe400078e000c */
[----:B------:R-:W-:-:S03]  /*17720*/  IMAD.WIDE.U32 R4, R207, UR4, R4 ;  /* 0x00000004cf047c25 */ /* 0x000fc6000f8e0004 */
[----:B------:R-:W0:Y:S08]  /*17730*/  @P0 LDC R7, c[0x0][0xbec] ;  /* 0x0002fb00ff070b82 */ /* 0x000e300000000800 */
[----:B------:R-:W4:Y:S01]  /*17740*/  @P0 LDC R21, c[0x0][0xbf0] ;  /* 0x0002fc00ff150b82 */ /* 0x000f220000000800 */
[----:B0-----:R-:W-:-:S04]  /*17750*/  @P0 IMAD.HI.U32 R6, R12, R7, RZ ;  /* 0x000000070c060227 */ /* 0x001fc800078e00ff */
[----:B------:R-:W-:Y:S01]  /*17760*/  IMAD R7, R207, UR5, R10 ;  /* 0x00000005cf077c24 */ /* 0x000fe2000f8e020a */
[----:B------:R-:W-:Y:S01]  /*17770*/  ULDC.64 UR4, c[0x0][0xb98] ;  /* 0x0002e60000047ab9 */ /* 0x000fe20000000a00 */
[----:B----4-:R-:W-:Y:S02]  /*17780*/  @P0 SHF.R.U32.HI R3, RZ, R21, R6 ;  /* 0x00000015ff030219 */ /* 0x010fe40000011606 */
[----:B------:R-:W-:Y:S02]  /*17790*/  IMAD.IADD R5, R5, 0x1, R7 ;  /* 0x0000000105057824 */ /* 0x000fe400078e0207 */
[----:B------:R-:W-:Y:S02]  /*177a0*/  IMAD R6, R211, UR4, RZ ;  /* 0x00000004d3067c24 */ /* 0x000fe4000f8e02ff */
[----:B------:R-:W-:Y:S02]  /*177b0*/  IMAD.MOV R7, RZ, RZ, -R3 ;  /* 0x000000ffff077224 */ /* 0x000fe400078e0a03 */
[----:B------:R-:W-:-:S04]  /*177c0*/  IMAD.WIDE.U32 R4, R15, UR4, R4 ;  /* 0x000000040f047c25 */ /* 0x000fc8000f8e0004 */
[----:B------:R-:W-:Y:S01]  /*177d0*/  IMAD R7, R9, R7, R12 ;  /* 0x0000000709077224 */ /* 0x000fe200078e020c */
[----:B------:R-:W-:Y:S01]  /*177e0*/  SHF.R.S32.HI R9, RZ, 0x1f, R3 ;  /* 0x0000001fff097819 */ /* 0x000fe20000011403 */
[----:B------:R-:W-:Y:S01]  /*177f0*/  IMAD R6, R15, UR5, R6 ;  /* 0x000000050f067c24 */ /* 0x000fe2000f8e0206 */
[----:B------:R-:W-:Y:S01]  /*17800*/  IADD3 R4, P0, R3, R4, RZ ;  /* 0x0000000403047210 */ /* 0x000fe20007f1e0ff */
[----:B------:R-:W-:Y:S01]  /*17810*/  ULDC.64 UR4, c[0x0][0xb88] ;  /* 0x0002e20000047ab9 */ /* 0x000fe20000000a00 */
        /* <DEDUP_REMOVED lines=11> */
.L_x_3088:
[----:B------:R-:W-:Y:S05]  /*178d0*/  BSYNC B1 ;  /* 0x0000000000017941 */ /* 0x000fea0003800000 */
.L_x_3087:
[----:B------:R-:W-:Y:S02]  /*178e0*/  ULDC.64 UR4, c[0x0][0xaa0] ;  /* 0x0002a80000047ab9 */ /* 0x000fe40000000a00 */
[----:B----4-:R-:W-:Y:S02]  /*178f0*/  IMAD R3, R11, UR4, RZ ;  /* 0x000000040b037c24 */ /* 0x010fe4000f8e02ff */
[----:B0-----:R-:W-:-:S04]  /*17900*/  IMAD.WIDE.U32 R4, R0, UR4, RZ ;  /* 0x0000000400047c25 */ /* 0x001fc8000f8e00ff */
[----:B------:R-:W-:Y:S01]  /*17910*/  IMAD R3, R0, UR5, R3 ;  /* 0x0000000500037c24 */ /* 0x000fe2000f8e0203 */
[----:B------:R-:W-:Y:S01]  /*17920*/  ULDC.64 UR4, c[0x0][0xae8] ;  /* 0x0002ba0000047ab9 */ /* 0x000fe20000000a00 */
[----:B------:R-:W-:Y:S02]  /*17930*/  IMAD R0, R206, 0x20, R187 ;  /* 0x00000020ce007824 */ /* 0x000fe400078e02bb */
[----:B------:R-:W-:Y:S02]  /*17940*/  IMAD.IADD R5, R5, 0x1, R3 ;  /* 0x0000000105057824 */ /* 0x000fe400078e0203 */
[----:B------:R-:W-:Y:S02]  /*17950*/  IMAD.IADD R9, R191, 0x1, R0 ;  /* 0x00000001bf097824 */ /* 0x000fe400078e0200 */
[----:B------:R-:W-:Y:S02]  /*17960*/  IMAD R6, R13, UR4, RZ ;  /* 0x000000040d067c24 */ /* 0x000fe4000f8e02ff */
[----:B---3--:R-:W-:-:S04]  /*17970*/  @P2 IMAD.HI.U32 R0, R9, R14, RZ ;  /* 0x0000000e09002227 */ /* 0x008fc800078e00ff */
        /* <DEDUP_REMOVED lines=19> */
[----:B------:R-:W-:Y:S01]  /*17ab0*/  IMAD.IADD R191, R187, 0x1, R191 ;  /* 0x00000001bbbf7824 */ /* 0x000fe200078e02bf */
[----:B------:R-:W-:Y:S01]  /*17ac0*/  IADD3 R5, R5, R9, RZ ;  /* 0x0000000905057210 */ /* 0x000fe20007ffe0ff */
        /* <DEDUP_REMOVED lines=9> */
[----:B------:R0:W3:Y:S04]  /*17b60*/  SHFL.IDX PT, R3, R4, RZ, 0x181f ;  /* 0x00181fff04037589 */ /* 0x0000e800000e0000 */
[----:B------:R0:W4:Y:S02]  /*17b70*/  SHFL.IDX PT, R14, R0, RZ, 0x181f ;  /* 0x00181fff000e7589 */ /* 0x00012400000e0000 */
.L_x_3323:
[----:B------:R-:W-:Y:S01]  /*17b80*/  IMAD R8, R8, R25, RZ ;  /* 0x0000001908087224 */ /* 0x000fe200078e02ff */
        /* <DEDUP_REMOVED lines=8> */
[-C--:B---3--:R-:W-:Y:S02]  /*17c10*/  @!P2 LEA.HI.X R7, R16, R3.reuse, R17, 0x1, P0 ;  /* 0x000000031007a211 */ /* 0x088fe400000f0c11 */
[----:B------:R-:W-:-:S03]  /*17c20*/  @!P3 LEA.HI.X R15, R2, R3, R184, 0x1, P1 ;  /* 0x00000003020fb211 */ /* 0x000fc600008f0cb8 */
[----:B------:R3:W-:Y:S04]  /*17c30*/  @!P2 ST.E.128 desc[UR42][R6.64], RZ ;  /* 0x000000ff0600a985 */ /* 0x0007e8000c101d2a */
[----:B------:R3:W-:Y:S02]  /*17c40*/  @!P3 ST.E.128 desc[UR42][R14.64], RZ ;  /* 0x000000ff0e00b985 */ /* 0x0007e4000c101d2a */
.L_x_3091:
[----:B------:R-:W-:Y:S05]  /*17c50*/  BSYNC B1 ;  /* 0x0000000000017941 */ /* 0x000fea0003800000 */
.L_x_3090:
[----:B------:R-:W-:-:S03]  /*17c60*/  UMOV UR4, 0xffffffff ;  /* 0xffffffff00047882 */ /* 0x000fc60000000000 */
[----:B------:R-:W-:Y:S05]  /*17c70*/  BRA.DIV UR4, `(.L_x_3092) ;  /* 0x0000009604887947 */ /* 0x000fea000b800000 */
[----:B---3--:R3:W0:Y:S04]  /*17c80*/  SHFL.IDX PT, R3, R4, 0x1, 0x181f ;  /* 0x00381f0004037f89 */ /* 0x00862800000e0000 */
[----:B----4-:R3:W4:Y:S02]  /*17c90*/  SHFL.IDX PT, R14, R0, 0x1, 0x181f ;  /* 0x00381f00000e7f89 */ /* 0x01072400000e0000 */
.L_x_3327:
        /* <DEDUP_REMOVED lines=13> */
.L_x_3094:
[----:B------:R-:W-:Y:S05]  /*17d70*/  BSYNC B1 ;  /* 0x0000000000017941 */ /* 0x000fea0003800000 */
.L_x_3093:
[----:B------:R-:W-:-:S03]  /*17d80*/  UMOV UR4, 0xffffffff ;  /* 0xffffffff00047882 */ /* 0x000fc60000000000 */
[----:B------:R-:W-:Y:S05]  /*17d90*/  BRA.DIV UR4, `(.L_x_3095) ;  /* 0x0000009604887947 */ /* 0x000fea000b800000 */
[----:B0-----:R0:W0:Y:S04]  /*17da0*/  SHFL.IDX PT, R3, R4, 0x2, 0x181f ;  /* 0x00581f0004037f89 */ /* 0x00102800000e0000 */
[----:B----4-:R4:W0:Y:S02]  /*17db0*/  SHFL.IDX PT, R14, R0, 0x2, 0x181f ;  /* 0x00581f00000e7f89 */ /* 0x01082400000e0000 */
.L_x_3331:
[----:B------:R-:W-:Y:S01]  /*17dc0*/  VIADD R5, R191, 0x40 ;  /* 0x00000040bf057836 */ /* 0x000fe20000000000 */
[----:B------:R-:W-:Y:S04]  /*17dd0*/  BSSY B1, `(.L_x_3096) ;  /* 0x000000c000017945 */ /* 0x000fe80003800000 */
        /* <DEDUP_REMOVED lines=11> */
.L_x_3097:
[----:B------:R-:W-:Y:S05]  /*17e90*/  BSYNC B1 ;  /* 0x0000000000017941 */ /* 0x000fea0003800000 */
.L_x_3096:
[----:B------:R-:W-:-:S03]  /*17ea0*/  UMOV UR4, 0xffffffff ;  /* 0xffffffff00047882 */ /* 0x000fc60000000000 */
[----:B------:R-:W-:Y:S05]  /*17eb0*/  BRA.DIV UR4, `(.L_x_3098) ;  /* 0x0000009604887947 */ /* 0x000fea000b800000 */
[----:B0-----:R0:W0:Y:S04]  /*17ec0*/  SHFL.IDX PT, R3, R4, 0x3, 0x181f ;  /* 0x00781f0004037f89 */ /* 0x00102800000e0000 */
[----:B------:R0:W0:Y:S02]  /*17ed0*/  SHFL.IDX PT, R14, R0, 0x3, 0x181f ;  /* 0x00781f00000e7f89 */ /* 0x00002400000e0000 */
.L_x_3335:
[----:B0--34-:R-:W-:-:S05]  /*17ee0*/  VIADD R0, R191, 0x60 ;  /* 0x00000060bf007836 */ /* 0x019fca0000000000 */
[----:B------:R-:W-:-:S13]  /*17ef0*/  ISETP.GE.AND P0, PT, R0, R8, PT ;  /* 0x000000080000720c */ /* 0x000fda0003f06270 */
[----:B------:R-:W-:Y:S05]  /*17f00*/  @P0 BRA `(.L_x_3085) ;  /* 0x0000000000240947 */ /* 0x000fea0003800000 */
[----:B------:R-:W-:Y:S02]  /*17f10*/  ULDC UR4, c[0x0][0xac8] ;  /* 0x0002b20000047ab9 */ /* 0x000fe40000000800 */
[----:B------:R-:W-:Y:S02]  /*17f20*/  ISETP.GE.AND P2, PT, R16, UR4, PT ;  /* 0x0000000410007c0c */ /* 0x000fe4000bf46270 */
[----:B------:R-:W-:-:S11]  /*17f30*/  ISETP.GE.AND P3, PT, R2, UR4, PT ;  /* 0x0000000402007c0c */ /* 0x000fd6000bf66270 */
[-C--:B------:R-:W-:Y:S02]  /*17f40*/  @!P2 LEA R4, P0, R16, R14.reuse, 0x1 ;  /* 0x0000000e1004a211 */ /* 0x080fe400078008ff */
[----:B------:R-:W-:Y:S02]  /*17f50*/  @!P3 LEA R14, P1, R2, R14, 0x1 ;  /* 0x0000000e020eb211 */ /* 0x000fe400078208ff */
[-C--:B------:R-:W-:Y:S02]  /*17f60*/  @!P2 LEA.HI.X R5, R16, R3.reuse, R17, 0x1, P0 ;  /* 0x000000031005a211 */ /* 0x080fe400000f0c11 */
[----:B------:R-:W-:-:S03]  /*17f70*/  @!P3 LEA.HI.X R15, R2, R3, R184, 0x1, P1 ;  /* 0x00000003020fb211 */ /* 0x000fc600008f0cb8 */
[----:B------:R0:W-:Y:S04]  /*17f80*/  @!P2 ST.E.128 desc[UR42][R4.64], RZ ;  /* 0x000000ff0400a985 */ /* 0x0001e8000c101d2a */
[----:B------:R0:W-:Y:S02]  /*17f90*/  @!P3 ST.E.128 desc[UR42][R14.64], RZ ;  /* 0x000000ff0e00b985 */ /* 0x0001e4000c101d2a */
.L_x_3085:
[----:B------:R-:W-:Y:S05]  /*17fa0*/  BSYNC B0 ;  /* 0x0000000000007941 */ /* 0x000fea0003800000 */
.L_x_3076:
[----:B------:R-:W-:Y:S02]  /*17fb0*/  ULDC UR4, c[0x0][0xc3c] ;  /* 0x00030f0000047ab9 */ /* 0x000fe40000000800 */
[----:B-1----:R-:W-:-:S13]  /*17fc0*/  ISETP.GE.AND P0, PT, R43, UR4, PT ;  /* 0x000000042b007c0c */ /* 0x002fda000bf06270 */
[----:B------:R-:W-:Y:S05]  /*17fd0*/  @!P0 BRA `(.L_x_3099) ;  /* 0xfffffe90004c8947 */ /* 0x000fea000383ffff */
[----:B------:R-:W-:Y:S05]  /*17fe0*/  BRA `(.L_x_2878) ;  /* 0x0000006c00387947 */ /* 0x000fea0003800000 */
.L_x_2876:
        /* <DEDUP_REMOVED lines=16> */
.L_x_3100:
        /* <DEDUP_REMOVED lines=41> */
.L_x_3106:
        /* <DEDUP_REMOVED lines=12> */
.L_x_3105:
[----:B------:R-:W-:Y:S05]  /*18440*/  BSYNC B0 ;  /* 0x0000000000007941 */ /* 0x000fea0003800000 */
.L_x_3104:
        /* <DEDUP_REMOVED lines=20> */
.L_x_3102:
[----:B------:R-:W-:-:S04]  /*18590*/  IMAD.IADD R13, R6, 0x1, -R3 ;  /* 0x00000001060d7824 */ /* 0x000fc800078e0a03 */
[----:B------:R-:W-:-:S05]  /*185a0*/  IMAD R2, R8, UR5, R13 ;  /* 0x0000000508027c24 */ /* 0x000fca000f8e020d */
[----:B------:R-:W-:Y:S02]  /*185b0*/  ISETP.GT.AND P0, PT, R2, UR6, PT ;  /* 0x0000000602007c0c */ /* 0x000fe4000bf04270 */
[----:B------:R-:W0:Y:S11]  /*185c0*/  LDC.64 R2, c[0x0][0xc90] ;  /* 0x00032400ff027b82 */ /* 0x000e360000000a00 */
[----:B------:R-:W-:-:S04]  /*185d0*/  VOTE.ANY R9, PT, !P0 ;  /* 0x0000000000097806 */ /* 0x000fc800040e0100 */
[----:B------:R-:W1:Y:S02]  /*185e0*/  POPC R15, R9 ;  /* 0x00000009000f7309 */ /* 0x000e640000000000 */
[----:B-1----:R-:W-:-:S05]  /*185f0*/  IADD3 R19, R15, UR4, RZ ;  /* 0x000000040f137c10 */ /* 0x002fca000fffe0ff */
        /* <DEDUP_REMOVED lines=13> */
.L_x_3107:
        /* <DEDUP_REMOVED lines=56> */
[----:B------:R-:W-:-:S03]  /*18a50*/  IMAD R18, R2, R18, R3 ;  /* 0x0000001202127224 */ /* 0x000fc600078e0203 */
[----:B------:R-:W-:Y:S01]  /*18a60*/  IADD3 R17, R4, R17, RZ ;  /* 0x0000001104117210 */ /* 0x000fe20007ffe0ff */
[----:B------:R-:W-:Y:S06]  /*18a70*/  BRA `(.L_x_3108) ;  /* 0x00000000000c7947 */ /* 0x000fec0003800000 */
.L_x_3103:
[----:B------:R-:W-:Y:S02]  /*18a80*/  IMAD.MOV.U32 R17, RZ, RZ, RZ ;  /* 0x000000ffff117224 */ /* 0x000fe400078e00ff */
[----:B------:R-:W-:Y:S02]  /*18a90*/  IMAD.U32 R16, RZ, RZ, UR6 ;  /* 0x00000006ff107e24 */ /* 0x000fe4000f8e00ff */
[----:B------:R-:W-:-:S07]  /*18aa0*/  IMAD.MOV.U32 R18, RZ, RZ, RZ ;  /* 0x000000ffff127224 */ /* 0x000fce00078e00ff */
.L_x_3108:
[----:B------:R-:W-:-:S13]  /*18ab0*/  ISETP.NE.AND P0, PT, R5, RZ, PT ;  /* 0x000000ff0500720c */ /* 0x000fda0003f05270 */
[----:B------:R-:W0:Y:S01]  /*18ac0*/  @!P0 S2R R3, SR_CgaCtaId ;  /* 0x0000000000038919 */ /* 0x000e220000008800 */
[----:B------:R-:W-:-:S04]  /*18ad0*/  @!P0 MOV R2, 0x400 ;  /* 0x0000040000028802 */ /* 0x000fc80000000f00 */
[----:B0-----:R-:W-:-:S05]  /*18ae0*/  @!P0 LEA R2, R3, R2, 0x18 ;  /* 0x0000000203028211 */ /* 0x001fca00078ec0ff */
[----:B------:R1:W-:Y:S01]  /*18af0*/  @!P0 STS.128 [R2+0x288d0], R16 ;  /* 0x0288d01002008388 */ /* 0x0003e20000000c00 */
[----:B------:R-:W-:Y:S06]  /*18b00*/  BAR.ARV 0x5, 0x180 ;  /* 0x0146000000007b1d */ /* 0x000fec0000002000 */
.L_x_3101:
[----:B------:R2:W-:Y:S01]  /*18b10*/  STL [R1+0x24], RZ ;  /* 0x000024ff01007387 */ /* 0x0005e20000100800 */
[----:B------:R-:W-:Y:S01]  /*18b20*/  ULDC UR4, c[0x0][0xc3c] ;  /* 0x00030f0000047ab9 */ /* 0x000fe20000000800 */
[----:B------:R-:W-:Y:S01]  /*18b30*/  IMAD.MOV.U32 R28, RZ, RZ, 0x1 ;  /* 0x00000001ff1c7424 */ /* 0x000fe200078e00ff */
[----:B0-----:R-:W-:Y:S01]  /*18b40*/  ISETP.GE.AND P0, PT, R19, UR4, PT ;  /* 0x0000000413007c0c */ /* 0x001fe2000bf06270 */
[----:B------:R-:W-:-:S12]  /*18b50*/  IMAD.MOV.U32 R25, RZ, RZ, RZ ;  /* 0x000000ffff197224 */ /* 0x000fd800078e00ff */
[----:B--2---:R-:W-:Y:S05]  /*18b60*/  @P0 BRA `(.L_x_3109) ;  /* 0x0000005c007c0947 */ /* 0x004fea0003800000 */
[----:B------:R-:W0:Y:S01]  /*18b70*/  S2UR UR5, SR_CgaCtaId ;  /* 0x00000000000579c3 */ /* 0x000e220000008800 */
[C---:B------:R-:W-:Y:S01]  /*18b80*/  IMAD.SHL.U32 R31, R0.reuse, 0x8, RZ ;  /* 0x00000008001f7824 */ /* 0x040fe200078e00ff */
[----:B-1----:R-:W-:Y:S01]  /*18b90*/  LOP3.LUT R2, R0, 0x7f, RZ, 0xc0, !PT ;  /* 0x0000007f00027812 */ /* 0x002fe200078ec0ff */
        /* <DEDUP_REMOVED lines=20> */
[----:B0-----:R-:W-:-:S06]  /*18ce0*/  ULEA UR4, UR5, UR4, 0x18 ;  /* 0x0000000405047291 */ /* 0x001fcc000f8ec03f */
[----:B------:R-:W-:-:S04]  /*18cf0*/  IMAD.U32 R22, RZ, RZ, UR4 ;  /* 0x00000004ff167e24 */ /* 0x000fc8000f8e00ff */
[----:B------:R-:W-:-:S05]  /*18d00*/  IMAD R0, R36, 0x2, R22 ;  /* 0x0000000224007824 */ /* 0x000fca00078e0216 */
[----:B------:R1:W-:Y:S02]  /*18d10*/  STL [R1+0x8], R0 ;  /* 0x0000080001007387 */ /* 0x0003e40000100800 */
.L_x_3208:
        /* <DEDUP_REMOVED lines=18> */
[----:B------:R1:W2:Y:S01]  /*18e40*/  @P0 LDG.E R11, desc[UR42][R2.64] ;  /* 0x0000002a020b0981 */ /* 0x0002a2000c1e1900 */
        /* <DEDUP_REMOVED lines=10> */
[----:B---3--:R-:W3:Y:S01]  /*18ef0*/  @P0 LDG.E R6, desc[UR42][R2.64] ;  /* 0x0000002a02060981 */ /* 0x008ee2000c1e1900 */
        /* <DEDUP_REMOVED lines=14> */
[----:B------:R-:W-:-:S03]  /*18fe0*/  UIMAD UR4, UR4, UR5, URZ ;  /* 0x00000005040472a4 */ /* 0x000fc6000f8e023f */
[----:B------:R-:W-:Y:S02]  /*18ff0*/  ULDC UR5, c[0x0][0x348] ;  /* 0x0000d20000057ab9 */ /* 0x000fe40000000800 */
[----:B0-----:R-:W-:Y:S01]  /*19000*/  IMAD.U32 R7, RZ, RZ, UR5 ;  /* 0x00000005ff077e24 */ /* 0x001fe2000f8e00ff */
[----:B---3--:R0:W-:Y:S04]  /*19010*/  STL [R1+0x14], R8 ;  /* 0x0000140801007387 */ /* 0x0081e80000100800 */
[----:B--2---:R1:W-:Y:S01]  /*19020*/  STL [R1], R11 ;  /* 0x0000000b01007387 */ /* 0x0043e20000100800 */
[----:B------:R-:W-:Y:S02]  /*19030*/  IMAD.MOV.U32 R10, RZ, RZ, R8 ;  /* 0x000000ffff0a7224 */ /* 0x000fe400078e0008 */
[----:B0-----:R-:W-:Y:S01]  /*19040*/  IMAD.U32 R8, RZ, RZ, UR4 ;  /* 0x00000004ff087e24 */ /* 0x001fe2000f8e00ff */
[----:B----4-:R-:W-:Y:S06]  /*19050*/  @P2 BRA `(.L_x_3110) ;  /* 0x0000000000142947 */ /* 0x010fec0003800000 */
[----:B------:R-:W-:Y:S05]  /*19060*/  @!P0 BRA `(.L_x_3110) ;  /* 0x0000000000108947 */ /* 0x000fea0003800000 */
[----:B------:R-:W2:Y:S04]  /*19070*/  LDG.E R9, desc[UR42][R2.64] ;  /* 0x0000002a02097981 */ /* 0x000ea8000c1e1900 */
[----:B------:R-:W2:Y:S02]  /*19080*/  LDG.E R6, desc[UR42][R2.64+0x4] ;  /* 0x0000042a02067981 */ /* 0x000ea4000c1e1900 */
[----:B--2---:R-:W-:-:S05]  /*19090*/  IMAD.IADD R10, R6, 0x1, -R9 ;  /* 0x00000001060a7824 */ /* 0x004fca00078e0a09 */
[----:B------:R0:W-:Y:S02]  /*190a0*/  STL [R1+0x14], R10 ;  /* 0x0000140a01007387 */ /* 0x0001e40000100800 */
.L_x_3110:
        /* <DEDUP_REMOVED lines=9> */
.L_x_3111:
[----:B------:R-:W-:Y:S02]  /*19140*/  ULDC.64 UR4, c[0x0][0xa08] ;  /* 0x0002820000047ab9 */ /* 0x000fe40000000a00 */
[----:B------:R-:W-:-:S04]  /*19150*/  ISETP.NE.U32.AND P0, PT, RZ, UR4, PT ;  /* 0x00000004ff007c0c */ /* 0x000fc8000bf05070 */
[----:B------:R-:W-:-:S13]  /*19160*/  ISETP.NE.AND.EX P0, PT, RZ, UR5, PT, P0 ;  /* 0x00000005ff007c0c */ /* 0x000fda000bf05300 */
[----:B------:R-:W-:Y:S05]  /*19170*/  @!P0 BRA `(.L_x_3112) ;  /* 0x0000000000148947 */ /* 0x000fea0003800000 */
[----:B------:R-:W2:Y:S02]  /*19180*/  LDC.64 R2, c[0x0][0xa08] ;  /* 0x00028200ff027b82 */ /* 0x000ea40000000a00 */
[----:B--2---:R-:W-:-:S05]  /*19190*/  IMAD.WIDE R2, R34, 0x4, R2 ;  /* 0x0000000422027825 */ /* 0x004fca00078e0202 */
[----:B------:R-:W2:Y:S04]  /*191a0*/  LDG.E R8, desc[UR42][R2.64] ;  /* 0x0000002a02087981 */ /* 0x000ea8000c1e1900 */
[----:B------:R-:W2:Y:S02]  /*191b0*/  LDG.E R9, desc[UR42][R2.64+0x4] ;  /* 0x0000042a02097981 */ /* 0x000ea4000c1e1900 */
[----:B--2---:R-:W-:-:S07]  /*191c0*/  IADD3 R8, -R8, R9, RZ ;  /* 0x0000000908087210 */ /* 0x004fce0007ffe1ff */
.L_x_3112:
[----:B--2---:R-:W2:Y:S01]  /*191d0*/  @P1 LDG.E R2, desc[UR42][R4.64] ;  /* 0x0000002a04021981 */ /* 0x004ea2000c1e1900 */
[----:B------:R-:W3:Y:S03]  /*191e0*/  LDC R3, c[0x0][0x448] ;  /* 0x00011200ff037b82 */ /* 0x000ee60000000800 */
[----:B------:R4:W2:Y:S01]  /*191f0*/  @P1 LDG.E R9, desc[UR42][R4.64+0x4] ;  /* 0x0000042a04091981 */ /* 0x0008a2000c1e1900 */
[----:B-----5:R-:W-:Y:S01]  /*19200*/  IMAD.IADD R8, R8, 0x1, -R11 ;  /* 0x0000000108087824 */ /* 0x020fe200078e0a0b */
[----:B------:R-:W-:Y:S03]  /*19210*/  BSSY B0, `(.L_x_3113) ;  /* 0x0000127000007945 */ /* 0x000fe60003800000 */
[----:B----4-:R-:W-:-:S05]  /*19220*/  IMAD.MOV R4, RZ, RZ, -R8 ;  /* 0x000000ffff047224 */ /* 0x010fca00078e0a08 */
[----:B------:R-:W-:Y:S02]  /*19230*/  VIMNMX R4, RZ, R4, !PT ;  /* 0x00000004ff047248 */ /* 0x000fe40007fe0100 */
[----:B---3--:R-:W-:-:S13]  /*19240*/  ISETP.NE.AND P0, PT, R3, 0x1, PT ;  /* 0x000000010300780c */ /* 0x008fda0003f05270 */
[----:B------:R-:W3:Y:S08]  /*19250*/  @P0 LDC R3, c[0x0][0x44c] ;  /* 0x00011300ff030b82 */ /* 0x000ef00000000800 */
[----:B------:R-:W4:Y:S01]  /*19260*/  @P0 LDC R6, c[0x0][0x450] ;  /* 0x00011400ff060b82 */ /* 0x000f220000000800 */
[----:B--2---:R-:W-:Y:S02]  /*19270*/  @P1 IMAD.IADD R7, R9, 0x1, -R2 ;  /* 0x0000000109071824 */ /* 0x004fe400078e0a02 */
[----:B------:R-:W-:-:S02]  /*19280*/  IMAD.SHL.U32 R2, R17, 0x80, RZ ;  /* 0x0000008011027824 */ /* 0x000fc400078e00ff */
[----:B------:R-:W-:Y:S02]  /*19290*/  IMAD.IADD R37, R8, 0x1, R7 ;  /* 0x0000000108257824 */ /* 0x000fe400078e0207 */
[----:B------:R-:W-:Y:S02]  /*192a0*/  VIADD R2, R2, 0x7f ;  /* 0x0000007f02027836 */ /* 0x000fe40000000000 */
[----:B------:R-:W-:Y:S02]  /*192b0*/  VIADD R5, R37, 0x7f ;  /* 0x0000007f25057836 */ /* 0x000fe40000000000 */
[----:B---3--:R-:W-:-:S04]  /*192c0*/  @P0 IMAD.HI.U32 R9, R2, R3, RZ ;  /* 0x0000000302090227 */ /* 0x008fc800078e00ff */
[----:B------:R-:W-:Y:S01]  /*192d0*/  IMAD.MOV.U32 R3, RZ, RZ, R2 ;  /* 0x000000ffff037224 */ /* 0x000fe200078e0002 */
[----:B----4-:R-:W-:Y:S02]  /*192e0*/  @P0 SHF.R.U32.HI R3, RZ, R6, R9 ;  /* 0x00000006ff030219 */ /* 0x010fe40000011609 */
[----:B------:R-:W-:Y:S02]  /*192f0*/  IADD3 R6, R37, 0x80, -R10 ;  /* 0x0000008025067810 */ /* 0x000fe40007ffe80a */
[----:B------:R-:W-:-:S03]  /*19300*/  SHF.R.S32.HI R2, RZ, 0x1f, R5 ;  /* 0x0000001fff027819 */ /* 0x000fc60000011405 */
[----:B------:R-:W-:Y:S01]  /*19310*/  IMAD.IADD R3, R6, 0x1, R3 ;  /* 0x0000000106037824 */ /* 0x000fe200078e0203 */
[----:B------:R-:W-:-:S04]  /*19320*/  LEA.HI R5, R2, R5, RZ, 0x7 ;  /* 0x0000000502057211 */ /* 0x000fc800078f38ff */
[----:B------:R-:W-:Y:S02]  /*19330*/  SHF.R.S32.HI R2, RZ, 0x1f, R3 ;  /* 0x0000001fff027819 */ /* 0x000fe40000011403 */
[----:B------:R-:W-:Y:S02]  /*19340*/  SHF.R.S32.HI R5, RZ, 0x7, R5 ;  /* 0x00000007ff057819 */ /* 0x000fe40000011405 */
[----:B------:R-:W-:-:S04]  /*19350*/  LEA.HI R2, R2, R3, RZ, 0x7 ;  /* 0x0000000302027211 */ /* 0x000fc800078f38ff */
[----:B------:R-:W-:-:S04]  /*19360*/  SHF.R.S32.HI R2, RZ, 0x7, R2 ;  /* 0x00000007ff027819 */ /* 0x000fc80000011402 */
[----:B------:R-:W-:-:S05]  /*19370*/  VIMNMX R3, R5, R2, PT ;  /* 0x0000000205037248 */ /* 0x000fca0003fe0100 */
[----:B------:R-:W-:-:S05]  /*19380*/  IMAD R2, R3, 0x80, -R8 ;  /* 0x0000008003027824 */ /* 0x000fca00078e0a08 */
[----:B------:R-:W-:-:S04]  /*19390*/  VIMNMX R7, R2, R7, PT ;  /* 0x0000000702077248 */ /* 0x000fc80003fe0100 */
[----:B------:R-:W-:Y:S02]  /*193a0*/  ISETP.GT.AND P0, PT, R7, R4, PT ;  /* 0x000000040700720c */ /* 0x000fe40003f04270 */
[----:B------:R-:W-:-:S11]  /*193b0*/  SHF.R.U32.HI R4, RZ, 0x7, R4 ;  /* 0x00000007ff047819 */ /* 0x000fd60000011604 */
        /* <DEDUP_REMOVED lines=11> */
[----:B------:R-:W2:Y:S02]  /*19470*/  S2R R7, SR_TID.X ;  /* 0x0000000000077919 */ /* 0x000ea40000002100 */
[----:B--2---:R-:W-:-:S04]  /*19480*/  SHF.R.U32.HI R7, RZ, 0x5, R7 ;  /* 0x00000005ff077819 */ /* 0x004fc80000011607 */
[----:B------:R-:W-:-:S05]  /*19490*/  LOP3.LUT R7, R7, 0x3, RZ, 0xc0, !PT ;  /* 0x0000000307077812 */ /* 0x000fca00078ec0ff */
[----:B------:R2:W3:Y:S02]  /*194a0*/  SHFL.IDX PT, R14, R7, RZ, 0x1f ;  /* 0x00001fff070e7589 */ /* 0x0004e400000e0000 */
.L_x_3338:
[----:B---3--:R-:W-:Y:S02]  /*194b0*/  ISETP.NE.AND P0, PT, R14, RZ, PT ;  /* 0x000000ff0e00720c */ /* 0x008fe40003f05270 */
[----:B------:R-:W-:-:S11]  /*194c0*/  PLOP3.LUT P6, PT, PT, PT, PT, 0x8, 0x0 ;  /* 0x000000000000781c */ /* 0x000fd60003fce170 */
[----:B------:R-:W-:Y:S05]  /*194d0*/  @P0 BRA `(.L_x_3116) ;  /* 0x00000000000c0947 */ /* 0x000fea0003800000 */
[----:B------:R-:W-:-:S03]  /*194e0*/  UMOV UR4, 0xffffffff ;  /* 0xffffffff00047882 */ /* 0x000fc60000000000 */
[----:B------:R-:W-:Y:S05]  /*194f0*/  BRA.DIV UR4, `(.L_x_3117) ;  /* 0x0000008204747947 */ /* 0x000fea000b800000 */
[----:B------:R-:W-:-:S13]  /*19500*/  ELECT P6, URZ, PT ;  /* 0x00000000003f782f */ /* 0x000fda00038c0000 */
.L_x_3116:
[----:B--2---:R-:W2:Y:S01]  /*19510*/  LDL R7, [R1+0x24] ;  /* 0x0000240001077983 */ /* 0x004ea20000100800 */
[----:B------:R-:W-:Y:S01]  /*19520*/  BSSY B1, `(.L_x_3118) ;  /* 0x0000008000017945 */ /* 0x000fe20003800000 */
[----:B--2---:R-:W-:-:S05]  /*19530*/  VIADD R7, R7, 0x1 ;  /* 0x0000000107077836 */ /* 0x004fca0000000000 */
[----:B------:R-:W-:-:S04]  /*19540*/  LEA.HI R8, R7, R7, RZ, 0x1 ;  /* 0x0000000707087211 */ /* 0x000fc800078f08ff */
[----:B------:R-:W-:-:S05]  /*19550*/  LOP3.LUT R8, R8, 0xfffffffe, RZ, 0xc0, !PT ;  /* 0xfffffffe08087812 */ /* 0x000fca00078ec0ff */
[----:B------:R-:W-:-:S05]  /*19560*/  IMAD.IADD R7, R7, 0x1, -R8 ;  /* 0x0000000107077824 */ /* 0x000fca00078e0a08 */
[----:B------:R-:W-:-:S04]  /*19570*/  SHF.L.U32 R7, R7, 0x1f, RZ ;  /* 0x0000001f07077819 */ /* 0x000fc800000006ff */
[----:B------:R-:W2:Y:S02]  /*19580*/  SYNCS.PHASECHK.TRANS64.TRYWAIT P0, [R22+URZ+0x28820], R7 ;  /* 0x02882007160075a7 */ /* 0x000ea4000800017f */
[----:B--2---:R-:W-:Y:S05]  /*19590*/  @!P0 BRA `(.L_x_3119) ;  /* 0x00000080006c8947 */ /* 0x004fea0003800000 */
.L_x_3341:
[----:B------:R-:W-:Y:S05]  /*195a0*/  BSYNC B1 ;  /* 0x0000000000017941 */ /* 0x000fea0003800000 */
.L_x_3118:
[----:B------:R-:W-:Y:S04]  /*195b0*/  BSSY B1, `(.L_x_3120) ;  /* 0x000006e000017945 */ /* 0x000fe80003800000 */
[----:B------:R-:W-:Y:S05]  /*195c0*/  @!P6 BRA `(.L_x_3121) ;  /* 0x0000000400b0e947 */ /* 0x000fea0003800000 */
[----:B--2---:R-:W-:Y:S01]  /*195d0*/  IMAD R7, R27, 0x8, R22 ;  /* 0x000000081b077824 */ /* 0x004fe200078e0216 */
[----:B------:R-:W-:Y:S01]  /*195e0*/  SHF.L.U32 R8, R29, 0x1f, RZ ;  /* 0x0000001f1d087819 */ /* 0x000fe200000006ff */
[----:B------:R-:W2:Y:S01]  /*195f0*/  S2R R9, SR_TID.X ;  /* 0x0000000000097919 */ /* 0x000ea20000002100 */
[----:B------:R-:W-:Y:S02]  /*19600*/  BSSY B2, `(.L_x_3122) ;  /* 0x0000005000027945 */ /* 0x000fe40003800000 */
[----:B------:R-:W3:Y:S01]  /*19610*/  SYNCS.PHASECHK.TRANS64.TRYWAIT P0, [R7+URZ+0x288a0], R8 ;  /* 0x0288a008070075a7 */ /* 0x000ee2000800017f */
[----:B--2---:R-:W-:-:S04]  /*19620*/  LOP3.LUT R9, R9, 0x7f, RZ, 0xc0, !PT ;  /* 0x0000007f09097812 */ /* 0x004fc800078ec0ff */
[----:B------:R-:W-:Y:S01]  /*19630*/  ISETP.NE.AND P1, PT, R9, RZ, PT ;  /* 0x000000ff0900720c */ /* 0x000fe20003f25270 */
[----:B---3--:R-:W-:-:S12]  /*19640*/  @!P0 BRA `(.L_x_3123) ;  /* 0x0000008000548947 */ /* 0x008fd80003800000 */
.L_x_3342:
[----:B------:R-:W-:Y:S05]  /*19650*/  BSYNC B2 ;  /* 0x0000000000027941 */ /* 0x000fea0003800000 */
.L_x_3122:
[----:B------:R-:W-:Y:S04]  /*19660*/  BSSY B2, `(.L_x_3124) ;  /* 0x0000009000027945 */ /* 0x000fe80003800000 */
[----:B------:R-:W-:Y:S05]  /*19670*/  @P1 BRA `(.L_x_3125) ;  /* 0x00000000001c1947 */ /* 0x000fea0003800000 */
[----:B0-----:R-:W0:Y:S01]  /*19680*/  S2R R10, SR_TID.X ;  /* 0x00000000000a7919 */ /* 0x001e220000002100 */
[----:B------:R-:W-:-:S04]  /*19690*/  IMAD.MOV.U32 R9, RZ, RZ, 0x8000 ;  /* 0x00008000ff097424 */ /* 0x000fc800078e00ff */
[----:B------:R3:W-:Y:S01]  /*196a0*/  SYNCS.ARRIVE.TRANS64 RZ, [R7+URZ+0x28890], R9 ;  /* 0x0288900907ff79a7 */ /* 0x0007e2000800003f */
[----:B0-----:R-:W-:-:S04]  /*196b0*/  LOP3.LUT R10, R10, 0x1f, RZ, 0xc0, !PT ;  /* 0x0000001f0a0a7812 */ /* 0x001fc800078ec0ff */
[----:B------:R-:W-:-:S13]  /*196c0*/  ISETP.NE.AND P0, PT, R10, RZ, PT ;  /* 0x000000ff0a00720c */ /* 0x000fda0003f05270 */
[----:B---3--:R-:W-:Y:S05]  /*196d0*/  @!P0 BRA `(.L_x_3125) ;  /* 0x0000000000048947 */ /* 0x008fea0003800000 */
[----:B------:R-:W-:Y:S01]  /*196e0*/  BPT.TRAP 0x1 ;  /* 0x000000040000795c */ /* 0x000fe20000300000 */
.L_x_3125:
[----:B------:R-:W-:Y:S05]  /*196f0*/  BSYNC B2 ;  /* 0x0000000000027941 */ /* 0x000fea0003800000 */
.L_x_3124:
        /* <DEDUP_REMOVED lines=8> */
[----:B-1----:R-:W-:Y:S01]  /*19780*/  IMAD.SHL.U32 R11, R27, 0x4000, RZ ;  /* 0x000040001b0b7824 */ /* 0x002fe200078e00ff */
[----:B------:R-:W-:Y:S01]  /*19790*/  UMOV UR6, 0x0 ;  /* 0x0000000000067882 */ /* 0x000fe20000000000 */
[----:B------:R-:W-:Y:S01]  /*197a0*/  VIADD R12, R7, 0x28890 ;  /* 0x00028890070c7836 */ /* 0x000fe20000000000 */
[----:B------:R-:W-:Y:S01]  /*197b0*/  UMOV UR7, 0x12f00000 ;  /* 0x12f0000000077882 */ /* 0x000fe20000000000 */
[----:B------:R-:W-:-:S08]  /*197c0*/  VIADD R13, R10, 0x18400 ;  /* 0x000184000a0d7836 */ /* 0x000fd00000000000 */
.L_x_3126:
        /* <DEDUP_REMOVED lines=12> */
[----:B------:R-:W-:Y:S01]  /*19890*/  UMOV UR6, 0x0 ;  /* 0x0000000000067882 */ /* 0x000fe20000000000 */
[----:B------:R-:W-:Y:S01]  /*198a0*/  IADD3 R10, R10, 0x1c400, RZ ;  /* 0x0001c4000a0a7810 */ /* 0x000fe20007ffe0ff */
[----:B------:R-:W-:Y:S01]  /*198b0*/  UMOV UR7, 0x12f00000 ;  /* 0x12f0000000077882 */ /* 0x000fe20000000000 */
[----:B------:R-:W-:-:S15]  /*198c0*/  R2UR UR10, R15 ;  /* 0x000000000f0a72ca */ /* 0x000fde00000e0000 */
.L_x_3127:
        /* <DEDUP_REMOVED lines=13> */
.L_x_3343:
[----:B------:R-:W-:Y:S05]  /*199a0*/  BSYNC B2 ;  /* 0x0000000000027941 */ /* 0x000fea0003800000 */
.L_x_3128:
[----:B------:R-:W-:Y:S01]  /*199b0*/  BSSY B2, `(.L_x_3130) ;  /* 0x000000b000027945 */ /* 0x000fe20003800000 */
[----:B------:R-:W-:Y:S02]  /*199c0*/  IMAD.MOV.U32 R12, RZ, RZ, 0x0 ;  /* 0x00000000ff0c7424 */ /* 0x000fe400078e00ff */
[----:B------:R-:W-:Y:S01]  /*199d0*/  IMAD.MOV.U32 R13, RZ, RZ, 0x12f00000 ;  /* 0x12f00000ff0d7424 */ /* 0x000fe200078e00ff */
[----:B------:R-:W-:Y:S06]  /*199e0*/  @P1 BRA `(.L_x_3131) ;  /* 0x00000000001c1947 */ /* 0x000fec0003800000 */
[----:B------:R-:W1:Y:S01]  /*199f0*/  S2R R10, SR_TID.X ;  /* 0x00000000000a7919 */ /* 0x000e620000002100 */
[----:B0-2---:R-:W-:-:S04]  /*19a00*/  IMAD.MOV.U32 R8, RZ, RZ, 0x8000 ;  /* 0x00008000ff087424 */ /* 0x005fc800078e00ff */
[----:B------:R3:W-:Y:S01]  /*19a10*/  SYNCS.ARRIVE.TRANS64 RZ, [R7+URZ+0x288b0], R8 ;  /* 0x0288b00807ff79a7 */ /* 0x0007e2000800003f */
[----:B-1----:R-:W-:-:S04]  /*19a20*/  LOP3.LUT R10, R10, 0x1f, RZ, 0xc0, !PT ;  /* 0x0000001f0a0a7812 */ /* 0x002fc800078ec0ff */
[----:B------:R-:W-:-:S13]  /*19a30*/  ISETP.NE.AND P0, PT, R10, RZ, PT ;  /* 0x000000ff0a00720c */ /* 0x000fda0003f05270 */
[----:B---3--:R-:W-:Y:S05]  /*19a40*/  @!P0 BRA `(.L_x_3131) ;  /* 0x0000000000048947 */ /* 0x008fea0003800000 */
[----:B------:R-:W-:Y:S01]  /*19a50*/  BPT.TRAP 0x1 ;  /* 0x000000040000795c */ /* 0x000fe20000300000 */
.L_x_3131:
[----:B------:R-:W-:Y:S05]  /*19a60*/  BSYNC B2 ;  /* 0x0000000000027941 */ /* 0x000fea0003800000 */
.L_x_3130:
[----:B------:R-:W-:Y:S01]  /*19a70*/  R2UR UR10, R14 ;  /* 0x000000000e0a72ca */ /* 0x000fe200000e0000 */
[----:B------:R-:W-:Y:S01]  /*19a80*/  IMAD R11, R11, 0x2, R22 ;  /* 0x000000020b0b7824 */ /* 0x000fe200078e0216 */
[----:B------:R-:W-:Y:S01]  /*19a90*/  R2UR UR6, R12 ;  /* 0x000000000c0672ca */ /* 0x000fe200000e0000 */
[----:B------:R-:W-:Y:S01]  /*19aa0*/  UIADD3 UR4, UP0, UR40, 0x670, URZ ;  /* 0x0000067028047890 */ /* 0x000fe2000ff1e03f */
[----:B------:R-:W-:Y:S01]  /*19ab0*/  R2UR UR7, R13 ;  /* 0x000000000d0772ca */ /* 0x000fe200000e0000 */
[----:B0-2---:R-:W-:Y:S01]  /*19ac0*/  VIADD R7, R7, 0x288b0 ;  /* 0x000288b007077836 */ /* 0x005fe20000000000 */
[----:B------:R-:W-:Y:S01]  /*19ad0*/  PLOP3.LUT P0, PT, PT, PT, PT, 0x80, 0x0 ;  /* 0x000000000000781c */ /* 0x000fe20003f0f070 */
[----:B------:R-:W-:Y:S01]  /*19ae0*/  VIADD R8, R11, 0x400 ;  /* 0x000004000b087836 */ /* 0x000fe20000000000 */
[----:B------:R-:W-:-:S12]  /*19af0*/  UIADD3.X UR5, URZ, UR41, URZ, UP0, !UPT ;  /* 0x000000293f057290 */ /* 0x000fd800087fe43f */
.L_x_3132:
        /* <DEDUP_REMOVED lines=15> */
.L_x_3133:
        /* <DEDUP_REMOVED lines=9> */
[----:B---3--:R-:W-:Y:S05]  /*19c80*/  @P0 BRA.U.ANY `(.L_x_3133) ;  /* 0xfffffffd00d80947 */ /* 0x008fea000393ffff */
.L_x_3121:
[----:B------:R-:W-:Y:S05]  /*19c90*/  BSYNC B1 ;  /* 0x0000000000017941 */ /* 0x000fea0003800000 */
.L_x_3120:
[----:B-1----:R-:W-:Y:S01]  /*19ca0*/  VIADD R11, R3, 0xfffffffe ;  /* 0xfffffffe030b7836 */ /* 0x002fe20000000000 */
        /* <DEDUP_REMOVED lines=8> */
.L_x_3148:
[----:B------:R-:W-:Y:S05]  /*19d30*/  YIELD ;  /* 0x0000000000007946 */ /* 0x000fea0003800000 */
        /* <DEDUP_REMOVED lines=10> */
.L_x_3344:
[----:B------:R-:W-:Y:S05]  /*19de0*/  BSYNC B2 ;  /* 0x0000000000027941 */ /* 0x000fea0003800000 */
.L_x_3136:
[----:B------:R-:W-:Y:S04]  /*19df0*/  BSSY B2, `(.L_x_3138) ;  /* 0x0000009000027945 */ /* 0x000fe80003800000 */
[----:B------:R-:W-:Y:S05]  /*19e00*/  @P2 BRA `(.L_x_3139) ;  /* 0x00000000001c2947 */ /* 0x000fea0003800000 */
[----:B--2---:R-:W1:Y:S01]  /*19e10*/  S2R R7, SR_TID.X ;  /* 0x0000000000077919 */ /* 0x004e620000002100 */
[----:B------:R-:W-:-:S04]  /*19e20*/  IMAD.MOV.U32 R3, RZ, RZ, 0x8000 ;  /* 0x00008000ff037424 */ /* 0x000fc800078e00ff */
[----:B------:R3:W-:Y:S01]  /*19e30*/  SYNCS.ARRIVE.TRANS64 RZ, [R10+URZ+0x28890], R3 ;  /* 0x028890030aff79a7 */ /* 0x0007e2000800003f */
[----:B-1----:R-:W-:-:S04]  /*19e40*/  LOP3.LUT R7, R7, 0x1f, RZ, 0xc0, !PT ;  /* 0x0000001f07077812 */ /* 0x002fc800078ec0ff */
[----:B------:R-:W-:-:S13]  /*19e50*/  ISETP.NE.AND P1, PT, R7, RZ, PT ;  /* 0x000000ff0700720c */ /* 0x000fda0003f25270 */
[----:B---3--:R-:W-:Y:S05]  /*19e60*/  @!P1 BRA `(.L_x_3139) ;  /* 0x0000000000049947 */ /* 0x008fea0003800000 */
[----:B------:R-:W-:Y:S01]  /*19e70*/  BPT.TRAP 0x1 ;  /* 0x000000040000795c */ /* 0x000fe20000300000 */
.L_x_3139:
[----:B------:R-:W-:Y:S05]  /*19e80*/  BSYNC B2 ;  /* 0x0000000000027941 */ /* 0x000fea0003800000 */
.L_x_3138:
[----:B------:R-:W-:Y:S01]  /*19e90*/  IMAD.MOV.U32 R14, RZ, RZ, RZ ;  /* 0x000000ffff0e7224 */ /* 0x000fe200078e00ff */
[----:B------:R-:W-:Y:S01]  /*19ea0*/  UIADD3 UR4, UP0, UR40, 0x570, URZ ;  /* 0x0000057028047890 */ /* 0x000fe2000ff1e03f */
[----:B------:R-:W-:Y:S01]  /*19eb0*/  IMAD R8, R27, 0x8000, R22 ;  /* 0x000080001b087824 */ /* 0x000fe200078e0216 */
[----:B------:R-:W-:Y:S01]  /*19ec0*/  PLOP3.LUT P1, PT, PT, PT, PT, 0x80, 0x0 ;  /* 0x000000000000781c */ /* 0x000fe20003f2f070 */
[----:B--2---:R-:W-:Y:S01]  /*19ed0*/  IMAD R7, R11, 0x80, R0 ;  /* 0x000000800b077824 */ /* 0x004fe200078e0200 */
[----:B------:R-:W-:Y:S01]  /*19ee0*/  R2UR UR10, R14 ;  /* 0x000000000e0a72ca */ /* 0x000fe200000e0000 */
[----:B------:R-:W-:Y:S01]  /*19ef0*/  VIADD R3, R10, 0x28890 ;  /* 0x000288900a037836 */ /* 0x000fe20000000000 */
[----:B------:R-:W-:Y:S01]  /*19f00*/  UIADD3.X UR5, URZ, UR41, URZ, UP0, !UPT ;  /* 0x000000293f057290 */ /* 0x000fe200087fe43f */
[----:B------:R-:W-:Y:S01]  /*19f10*/  VIADD R12, R8, 0x18400 ;  /* 0x00018400080c7836 */ /* 0x000fe20000000000 */
[----:B------:R-:W-:Y:S01]  /*19f20*/  UMOV UR6, 0x0 ;  /* 0x0000000000067882 */ /* 0x000fe20000000000 */
[----:B------:R-:W-:-:S10]  /*19f30*/  UMOV UR7, 0x12f00000 ;  /* 0x12f0000000077882 */ /* 0x000fd40000000000 */
.L_x_3140:
        /* <DEDUP_REMOVED lines=16> */
.L_x_3141:
        /* <DEDUP_REMOVED lines=13> */
.L_x_3345:
[----:B------:R-:W-:Y:S05]  /*1a110*/  BSYNC B2 ;  /* 0x0000000000027941 */ /* 0x000fea0003800000 */
.L_x_3142:
        /* <DEDUP_REMOVED lines=11> */
.L_x_3145:
[----:B------:R-:W-:Y:S05]  /*1a1d0*/  BSYNC B2 ;  /* 0x0000000000027941 */ /* 0x000fea0003800000 */
.L_x_3144:
        /* <DEDUP_REMOVED lines=8> */
.L_x_3146:
        /* <DEDUP_REMOVED lines=15> */
.L_x_3147:
        /* <DEDUP_REMOVED lines=10> */
.L_x_3135:
[----:B------:R-:W-:Y:S05]  /*1a3f0*/  BSYNC B1 ;  /* 0x0000000000017941 */ /* 0x000fea0003800000 */
.L_x_3134:
[C---:B------:R-:W-:Y:S01]  /*1a400*/  ISETP.GT.AND P2, PT, R11.reuse, R4, PT ;  /* 0x000000040b00720c */ /* 0x040fe20003f44270 */
[----:B------:R-:W-:Y:S01]  /*1a410*/  VIADD R11, R11, 0xffffffff ;  /* 0xffffffff0b0b7836 */ /* 0x000fe20000000000 */
[----:B------:R-:W-:-:S04]  /*1a420*/  IADD3 R27, R27, 0x1, RZ ;  /* 0x000000011b1b7810 */ /* 0x000fc80007ffe0ff */
[----:B------:R-:W-:-:S04]  /*1a430*/  ISETP.NE.AND P1, PT, R27, 0x2, PT ;  /* 0x000000021b00780c */ /* 0x000fc80003f25270 */
[----:B------:R-:W-:Y:S02]  /*1a440*/  SEL R8, RZ, 0x1, P1 ;  /* 0x00000001ff087807 */ /* 0x000fe40000800000 */
[----:B------:R-:W-:Y:S02]  /*1a450*/  SEL R27, R27, RZ, P1 ;  /* 0x000000ff1b1b7207 */ /* 0x000fe40000800000 */
[----:B------:R-:W-:Y:S01]  /*1a460*/  LOP3.LUT R29, R29, R8, RZ, 0x3c, !PT ;  /* 0x000000081d1d7212 */ /* 0x000fe200078e3cff */
[----:B------:R-:W-:Y:S06]  /*1a470*/  @P2 BRA `(.L_x_3148) ;  /* 0xfffffff8002c2947 */ /* 0x000fec000383ffff */
.L_x_3114:
[----:B------:R-:W-:Y:S05]  /*1a480*/  BSYNC B0 ;  /* 0x0000000000007941 */ /* 0x000fea0003800000 */
.L_x_3113:
[----:B------:R-:W3:Y:S01]  /*1a490*/  LDC R0, c[0x0][0x448] ;  /* 0x00011200ff007b82 */ /* 0x000ee20000000800 */
[----:B------:R-:W-:Y:S01]  /*1a4a0*/  LEA R3, R17, 0x7f, 0x7 ;  /* 0x0000007f11037811 */ /* 0x000fe200078e38ff */
[----:B------:R-:W-:Y:S05]  /*1a4b0*/  @!P0 WARPSYNC.ALL ;  /* 0x0000000000008948 */ /* 0x000fea0003800000 */
[----:B------:R-:W-:Y:S01]  /*1a4c0*/  BSSY B7, `(.L_x_3149) ;  /* 0x0000387000077945 */ /* 0x000fe20003800000 */
[----:B------:R-:W-:Y:S01]  /*1a4d0*/  @!P0 BAR.SYNC.DEFER_BLOCKING 0xc, 0x180 ;  /* 0x0306000000008b1d */ /* 0x000fe20000010000 */
[----:B---3--:R-:W-:-:S13]  /*1a4e0*/  ISETP.NE.AND P1, PT, R0, 0x1, PT ;  /* 0x000000010000780c */ /* 0x008fda0003f25270 */
[----:B------:R-:W3:Y:S08]  /*1a4f0*/  @P1 LDC R0, c[0x0][0x44c] ;  /* 0x00011300ff001b82 */ /* 0x000ef00000000800 */
[----:B--2---:R-:W2:Y:S01]  /*1a500*/  @P1 LDC R7, c[0x0][0x450] ;  /* 0x00011400ff071b82 */ /* 0x004ea20000000800 */
[----:B---3--:R-:W-:-:S05]  /*1a510*/  @P1 IMAD.HI.U32 R0, R3, R0, RZ ;  /* 0x0000000003001227 */ /* 0x008fca00078e00ff */
[----:B--2---:R-:W-:-:S05]  /*1a520*/  @P1 SHF.R.U32.HI R3, RZ, R7, R0 ;  /* 0x00000007ff031219 */ /* 0x004fca0000011600 */
[----:B------:R-:W-:-:S05]  /*1a530*/  IMAD.IADD R3, R6, 0x1, R3 ;  /* 0x0000000106037824 */ /* 0x000fca00078e0203 */
[----:B------:R-:W-:-:S04]  /*1a540*/  SHF.R.S32.HI R0, RZ, 0x1f, R3 ;  /* 0x0000001fff007819 */ /* 0x000fc80000011403 */
[----:B------:R-:W-:-:S04]  /*1a550*/  LEA.HI R0, R0, R3, RZ, 0x7 ;  /* 0x0000000300007211 */ /* 0x000fc800078f38ff */
[----:B------:R-:W-:-:S04]  /*1a560*/  SHF.R.S32.HI R0, RZ, 0x7, R0 ;  /* 0x00000007ff007819 */ /* 0x000fc80000011400 */
[----:B------:R-:W-:-:S04]  /*1a570*/  VIMNMX R35, R5, R0, PT ;  /* 0x0000000005237248 */ /* 0x000fc80003fe0100 */
[----:B------:R-:W-:Y:S01]  /*1a580*/  ISETP.GT.AND P0, PT, R35, RZ, PT ;  /* 0x000000ff2300720c */ /* 0x000fe20003f04270 */
[----:B------:R2:W-:-:S12]  /*1a590*/  STL [R1+0x10], R35 ;  /* 0x0000102301007387 */ /* 0x0005d80000100800 */
[----:B--2---:R-:W-:Y:S05]  /*1a5a0*/  @P0 BRA `(.L_x_3150) ;  /* 0x0000000000440947 */ /* 0x004fea0003800000 */
[----:B------:R-:W2:Y:S02]  /*1a5b0*/  S2R R8, SR_TID.X ;  /* 0x0000000000087919 */ /* 0x000ea40000002100 */
[----:B--2---:R-:W-:-:S04]  /*1a5c0*/  LOP3.LUT R8, R8, 0x7f, RZ, 0xc0, !PT ;  /* 0x0000007f08087812 */ /* 0x004fc800078ec0ff */
[----:B------:R-:W-:-:S13]  /*1a5d0*/  ISETP.NE.AND P0, PT, R8, RZ, PT ;  /* 0x000000ff0800720c */ /* 0x000fda0003f05270 */
[----:B------:R-:W-:Y:S05]  /*1a5e0*/  @P0 BRA `(.L_x_3151) ;  /* 0x0000003400d00947 */ /* 0x000fea0003800000 */
[----:B------:R-:W2:Y:S01]  /*1a5f0*/  S2R R5, SR_LANEID ;  /* 0x0000000000057919 */ /* 0x000ea20000000000 */
[----:B------:R-:W-:Y:S01]  /*1a600*/  VOTEU.ANY UR4, UPT, PT ;  /* 0x0000000000047886 */ /* 0x000fe200038e0100 */
[----:B------:R-:W3:Y:S01]  /*1a610*/  LDC.64 R2, c[0x0][0xc60] ;  /* 0x00031800ff027b82 */ /* 0x000ee20000000a00 */
[----:B------:R-:W2:Y:S02]  /*1a620*/  FLO.U32 R0, UR4 ;  /* 0x0000000400007d00 */ /* 0x000ea400080e0000 */
[----:B--2---:R-:W-:-:S06]  /*1a630*/  ISETP.EQ.U32.AND P0, PT, R0, R5, PT ;  /* 0x000000050000720c */ /* 0x004fcc0003f02070 */
[----:B------:R-:W3:Y:S07]  /*1a640*/  POPC R5, UR4 ;  /* 0x0000000400057d09 */ /* 0x000eee0008000000 */
[----:B---3--:R-:W2:Y:S01]  /*1a650*/  @P0 ATOMG.E.ADD.STRONG.GPU PT, R3, desc[UR42][R2.64], R5 ;  /* 0x00000005020309a8 */ /* 0x008ea200081ee1ea */
[----:B------:R-:W3:Y:S02]  /*1a660*/  S2R R4, SR_LTMASK ;  /* 0x0000000000047919 */ /* 0x000ee40000003900 */
[----:B---3--:R-:W-:-:S04]  /*1a670*/  LOP3.LUT R4, R4, UR4, RZ, 0xc0, !PT ;  /* 0x0000000404047c12 */ /* 0x008fc8000f8ec0ff */
[----:B------:R-:W3:Y:S01]  /*1a680*/  POPC R7, R4 ;  /* 0x0000000400077309 */ /* 0x000ee20000000000 */
[----:B--2---:R-:W3:Y:S02]  /*1a690*/  SHFL.IDX PT, R0, R3, R0, 0x1f ;  /* 0x00001f0003007589 */ /* 0x004ee400000e0000 */
[----:B---3--:R-:W-:Y:S01]  /*1a6a0*/  IADD3 R16, R0, UR37, R7 ;  /* 0x0000002500107c10 */ /* 0x008fe2000fffe007 */
[----:B------:R-:W-:Y:S06]  /*1a6b0*/  BRA `(.L_x_3151) ;  /* 0x00000034009c7947 */ /* 0x000fec0003800000 */
.L_x_3150:
        /* <DEDUP_REMOVED lines=9> */
[----:B------:R-:W2:Y:S01]  /*1a750*/  LDC.64 R2, c[0x4][R2] ;  /* 0x0100000002027b82 */ /* 0x000ea20000000a00 */
[----:B------:R-:W-:Y:S02]  /*1a760*/  IMAD.U32 R5, RZ, RZ, UR7 ;  /* 0x00000007ff057e24 */ /* 0x000fe4000f8e00ff */
[----:B------:R-:W-:Y:S02]  /*1a770*/  IMAD.U32 R6, RZ, RZ, UR8 ;  /* 0x00000008ff067e24 */ /* 0x000fe4000f8e00ff */
[----:B------:R-:W-:-:S02]  /*1a780*/  IMAD.U32 R7, RZ, RZ, UR9 ;  /* 0x00000009ff077e24 */ /* 0x000fc4000f8e00ff */
[----:B0-----:R-:W-:Y:S02]  /*1a790*/  IMAD.U32 R10, RZ, RZ, UR4 ;  /* 0x00000004ff0a7e24 */ /* 0x001fe4000f8e00ff */
[----:B-1----:R-:W-:Y:S02]  /*1a7a0*/  IMAD.U32 R11, RZ, RZ, UR5 ;  /* 0x00000005ff0b7e24 */ /* 0x002fe4000f8e00ff */
[----:B------:R-:W-:Y:S02]  /*1a7b0*/  IMAD.MOV.U32 R8, RZ, RZ, 0x70 ;  /* 0x00000070ff087424 */ /* 0x000fe400078e00ff */
[----:B------:R-:W-:Y:S02]  /*1a7c0*/  IMAD.MOV.U32 R12, RZ, RZ, 0x1 ;  /* 0x00000001ff0c7424 */ /* 0x000fe400078e00ff */
[----:B------:R-:W-:-:S07]  /*1a7d0*/  IMAD.MOV.U32 R13, RZ, RZ, RZ ;  /* 0x000000ffff0d7224 */ /* 0x000fce00078e00ff */
[----:B------:R-:W-:-:S07]  /*1a7e0*/  LEPC R20, `(.L_x_3153) ;  /* 0x000000001014794e */ /* 0x000fce0000000000 */
[----:B--2---:R-:W-:Y:S05]  /*1a7f0*/  CALL.ABS.NOINC R2 ;  /* 0x0000000002007343 */ /* 0x004fea0003c00000 */
.L_x_3153:
[----:B------:R-:W-:Y:S05]  /*1a800*/  BSYNC B6 ;  /* 0x0000000000067941 */ /* 0x000fea0003800000 */
.L_x_3152:
        /* <DEDUP_REMOVED lines=8> */
[----:B------:R2:W3:Y:S01]  /*1a890*/  LDC.64 R2, c[0x4][R26] ;  /* 0x010000001a027b82 */ /* 0x0004e20000000a00 */
[----:B------:R-:W-:Y:S02]  /*1a8a0*/  IMAD.U32 R4, RZ, RZ, UR6 ;  /* 0x00000006ff047e24 */ /* 0x000fe4000f8e00ff */
[----:B------:R-:W-:Y:S02]  /*1a8b0*/  IMAD.U32 R5, RZ, RZ, UR7 ;  /* 0x00000007ff057e24 */ /* 0x000fe4000f8e00ff */
[----:B------:R-:W-:Y:S02]  /*1a8c0*/  IMAD.U32 R6, RZ, RZ, UR8 ;  /* 0x00000008ff067e24 */ /* 0x000fe4000f8e00ff */
[----:B------:R-:W-:-:S02]  /*1a8d0*/  IMAD.U32 R7, RZ, RZ, UR9 ;  /* 0x00000009ff077e24 */ /* 0x000fc4000f8e00ff */
[----:B0-----:R-:W-:Y:S02]  /*1a8e0*/  IMAD.U32 R10, RZ, RZ, UR4 ;  /* 0x00000004ff0a7e24 */ /* 0x001fe4000f8e00ff */
[----:B-1----:R-:W-:Y:S02]  /*1a8f0*/  IMAD.U32 R11, RZ, RZ, UR5 ;  /* 0x00000005ff0b7e24 */ /* 0x002fe4000f8e00ff */
[----:B------:R-:W-:Y:S02]  /*1a900*/  IMAD.MOV.U32 R8, RZ, RZ, 0x70 ;  /* 0x00000070ff087424 */ /* 0x000fe400078e00ff */
[----:B------:R-:W-:Y:S02]  /*1a910*/  IMAD.MOV.U32 R12, RZ, RZ, 0x1 ;  /* 0x00000001ff0c7424 */ /* 0x000fe400078e00ff */
[----:B--2---:R-:W-:-:S07]  /*1a920*/  IMAD.MOV.U32 R13, RZ, RZ, RZ ;  /* 0x000000ffff0d7224 */ /* 0x004fce00078e00ff */
[----:B------:R-:W-:-:S07]  /*1a930*/  LEPC R20, `(.L_x_3156) ;  /* 0x000000001014794e */ /* 0x000fce0000000000 */
[----:B---3--:R-:W-:Y:S05]  /*1a940*/  CALL.ABS.NOINC R2 ;  /* 0x0000000002007343 */ /* 0x008fea0003c00000 */
.L_x_3156:
        /* <DEDUP_REMOVED lines=15> */
.L_x_3155:
[----:B------:R-:W-:Y:S05]  /*1aa40*/  BSYNC B6 ;  /* 0x0000000000067941 */ /* 0x000fea0003800000 */
.L_x_3154:
[----:B------:R-:W-:Y:S01]  /*1aa50*/  ULDC.64 UR4, c[0x0][0x9f8] ;  /* 0x00027e0000047ab9 */ /* 0x000fe20000000a00 */
[----:B------:R-:W2:Y:S01]  /*1aa60*/  LDL R20, [R1] ;  /* 0x0000000001147983 */ /* 0x000ea20000100800 */
[----:B------:R-:W-:Y:S01]  /*1aa70*/  ISETP.NE.U32.AND P0, PT, RZ, UR4, PT ;  /* 0x00000004ff007c0c */ /* 0x000fe2000bf05070 */
[----:B------:R-:W-:Y:S01]  /*1aa80*/  IMAD.MOV.U32 R26, RZ, RZ, R35 ;  /* 0x000000ffff1a7224 */ /* 0x000fe200078e0023 */
[----:B------:R-:W3:Y:S02]  /*1aa90*/  LDC R0, c[0x0][0x430] ;  /* 0x00010c00ff007b82 */ /* 0x000ee40000000800 */
[----:B------:R-:W-:-:S13]  /*1aaa0*/  ISETP.NE.AND.EX P0, PT, RZ, UR5, PT, P0 ;  /* 0x00000005ff007c0c */ /* 0x000fda000bf05300 */
[----:B------:R-:W-:Y:S01]  /*1aab0*/  @P0 IADD3 R2, P1, R23, UR4, RZ ;  /* 0x0000000417020c10 */ /* 0x000fe2000ff3e0ff */
[----:B------:R-:W4:Y:S01]  /*1aac0*/  S2R R35, SR_TID.X ;  /* 0x0000000000237919 */ /* 0x000f220000002100 */
[----:B------:R-:W0:Y:S02]  /*1aad0*/  S2R R21, SR_TID.X ;  /* 0x0000000000157919 */ /* 0x000e240000002100 */
[----:B------:R-:W-:Y:S01]  /*1aae0*/  @P0 IADD3.X R3, R24, UR5, RZ, P1, !PT ;  /* 0x0000000518030c10 */ /* 0x000fe20008ffe4ff */
[----:B------:R-:W-:Y:S01]  /*1aaf0*/  VIADD R26, R26, 0xffffffff ;  /* 0xffffffff1a1a7836 */ /* 0x000fe20000000000 */
[----:B------:R-:W-:-:S03]  /*1ab00*/  ULDC UR4, c[0x0][0x2f4] ;  /* 0x0000bd0000047ab9 */ /* 0x000fc60000000800 */
[----:B------:R1:W2:Y:S01]  /*1ab10*/  @P0 LDG.E R34, desc[UR42][R2.64] ;  /* 0x0000002a02220981 */ /* 0x0002a2000c1e1900 */
[----:B---3--:R-:W-:Y:S01]  /*1ab20*/  ISETP.NE.AND P1, PT, R0, 0x1, PT ;  /* 0x000000010000780c */ /* 0x008fe20003f25270 */
[----:B------:R-:W-:-:S12]  /*1ab30*/  IMAD.SHL.U32 R8, R26, 0x80, RZ ;  /* 0x000000801a087824 */ /* 0x000fd800078e00ff */
[----:B------:R-:W3:Y:S01]  /*1ab40*/  @P1 LDC R7, c[0x0][0x434] ;  /* 0x00010d00ff071b82 */ /* 0x000ee20000000800 */
[----:B----4-:R-:W-:-:S07]  /*1ab50*/  IMAD.SHL.U32 R35, R35, 0x10, RZ ;  /* 0x0000001023237824 */ /* 0x010fce00078e00ff */
[----:B------:R-:W4:Y:S01]  /*1ab60*/  @P1 LDC R5, c[0x0][0x438] ;  /* 0x00010e00ff051b82 */ /* 0x000f220000000800 */
[----:B0-----:R-:W-:Y:S02]  /*1ab70*/  LOP3.LUT R21, R21, 0x7f, RZ, 0xc0, !PT ;  /* 0x0000007f15157812 */ /* 0x001fe400078ec0ff */
[----:B------:R-:W-:Y:S02]  /*1ab80*/  LOP3.LUT R35, R35, 0x70, RZ, 0xc0, !PT ;  /* 0x0000007023237812 */ /* 0x000fe400078ec0ff */
[----:B------:R-:W-:-:S04]  /*1ab90*/  SHF.R.U32.HI R21, RZ, 0x3, R21 ;  /* 0x00000003ff157819 */ /* 0x000fc80000011615 */
[----:B------:R-:W-:-:S04]  /*1aba0*/  LOP3.LUT R6, R8, R21, R35, 0xfe, !PT ;  /* 0x0000001508067212 */ /* 0x000fc800078efe23 */
[----:B------:R-:W-:-:S13]  /*1abb0*/  ISETP.GE.AND P0, PT, R6, R37, PT ;  /* 0x000000250600720c */ /* 0x000fda0003f06270 */
[----:B-1----:R-:W0:Y:S01]  /*1abc0*/  @!P0 LDC.64 R2, c[0x0][0x428] ;  /* 0x00010a00ff028b82 */ /* 0x002e220000000a00 */
[----:B------:R-:W-:Y:S01]  /*1abd0*/  LOP3.LUT R32, R32, 0xfffffffb, RZ, 0xc0, !PT ;  /* 0xfffffffb20207812 */ /* 0x000fe200078ec0ff */
[----:B------:R-:W-:Y:S01]  /*1abe0*/  UMOV UR5, 0xffffffff ;  /* 0xffffffff00057882 */ /* 0x000fe20000000000 */
[----:B--2---:R-:W-:-:S04]  /*1abf0*/  IMAD.IADD R6, R6, 0x1, R20 ;  /* 0x0000000106067824 */ /* 0x004fc800078e0214 */
[----:B---3--:R-:W-:-:S04]  /*1ac00*/  @P1 IMAD.HI.U32 R7, R6, R7, RZ ;  /* 0x0000000706071227 */ /* 0x008fc800078e00ff */
[----:B------:R-:W-:Y:S01]  /*1ac10*/  IMAD.MOV.U32 R4, RZ, RZ, R6 ;  /* 0x000000ffff047224 */ /* 0x000fe200078e0006 */
[----:B----4-:R-:W-:-:S05]  /*1ac20*/  @P1 SHF.R.U32.HI R4, RZ, R5, R7 ;  /* 0x00000005ff041219 */ /* 0x010fca0000011607 */
[----:B------:R-:W-:-:S04]  /*1ac30*/  IMAD.MOV R5, RZ, RZ, -R4 ;  /* 0x000000ffff057224 */ /* 0x000fc800078e0a04 */
[----:B------:R-:W-:Y:S01]  /*1ac40*/  IMAD R0, R0, R5, R6 ;  /* 0x0000000500007224 */ /* 0x000fe200078e0206 */
[----:B------:R-:W-:Y:S02]  /*1ac50*/  @!P0 SHF.R.S32.HI R5, RZ, 0x1f, R4 ;  /* 0x0000001fff058819 */ /* 0x000fe40000011404 */
[----:B------:R-:W-:Y:S01]  /*1ac60*/  SHF.R.S32.HI R9, RZ, 0x1f, R34 ;  /* 0x0000001fff097819 */ /* 0x000fe20000011422 */
[----:B0-----:R-:W-:-:S04]  /*1ac70*/  @!P0 IMAD.WIDE.U32 R4, R34, R2, R4 ;  /* 0x0000000222048225 */ /* 0x001fc800078e0004 */
[----:B------:R-:W-:-:S04]  /*1ac80*/  @!P0 IMAD R6, R9, R2, RZ ;  /* 0x0000000209068224 */ /* 0x000fc800078e02ff */
[----:B------:R-:W-:Y:S02]  /*1ac90*/  @!P0 IMAD R6, R34, R3, R6 ;  /* 0x0000000322068224 */ /* 0x000fe400078e0206 */
[----:B------:R-:W0:Y:S01]  /*1aca0*/  @!P0 LDC.64 R2, c[0x0][0x418] ;  /* 0x00010600ff028b82 */ /* 0x000e220000000a00 */
[----:B------:R-:W-:Y:S02]  /*1acb0*/  IMAD.U32 R7, RZ, RZ, UR38 ;  /* 0x00000026ff077e24 */ /* 0x000fe4000f8e00ff */
[----:B------:R-:W-:-:S03]  /*1acc0*/  @!P0 IMAD.IADD R6, R5, 0x1, R6 ;  /* 0x0000000105068824 */ /* 0x000fc600078e0206 */
[----:B------:R-:W-:Y:S02]  /*1acd0*/  ISETP.NE.AND P2, PT, R7, 0x3, PT ;  /* 0x000000030700780c */ /* 0x000fe40003f45270 */
[----:B0-----:R-:W-:-:S04]  /*1ace0*/  @!P0 LEA R2, P1, R4, R2, 0x2 ;  /* 0x0000000204028211 */ /* 0x001fc800078210ff */
[----:B------:R-:W-:Y:S01]  /*1acf0*/  @!P0 LEA.HI.X R3, R4, R3, R6, 0x2, P1 ;  /* 0x0000000304038211 */ /* 0x000fe200008f1406 */
[----:B------:R-:W-:-:S06]  /*1ad00*/  IMAD.MOV.U32 R4, RZ, RZ, RZ ;  /* 0x000000ffff047224 */ /* 0x000fcc00078e00ff */
[----:B------:R0:W5:Y:S01]  /*1ad10*/  @!P0 LDG.E R4, desc[UR42][R2.64] ;  /* 0x0000002a02048981 */ /* 0x000162000c1e1900 */
[----:B------:R-:W-:Y:S02]  /*1ad20*/  ISETP.GE.AND P0, PT, R31, UR4, PT ;  /* 0x000000041f007c0c */ /* 0x000fe4000bf06270 */
[----:B------:R-:W-:Y:S01]  /*1ad30*/  @P2 LOP3.LUT R32, R32, 0x4, RZ, 0xfc, !PT ;  /* 0x0000000420202812 */ /* 0x000fe200078efcff */
[----:B------:R0:W-:Y:S03]  /*1ad40*/  STL [R1+0x4], R9 ;  /* 0x0000040901007387 */ /* 0x0001e60000100800 */
[----:B------:R-:W-:-:S07]  /*1ad50*/  LOP3.LUT R32, R32, 0xfffffffd, RZ, 0xc0, !PT ;  /* 0xfffffffd20207812 */ /* 0x000fce00078ec0ff */
[----:B------:R-:W-:Y:S02]  /*1ad60*/  @P0 LOP3.LUT R32, R32, 0x2, RZ, 0xfc, !PT ;  /* 0x0000000220200812 */ /* 0x000fe400078efcff */
[----:B------:R-:W-:Y:S02]  /*1ad70*/  ISETP.GE.AND P0, PT, R30, UR4, PT ;  /* 0x000000041e007c0c */ /* 0x000fe4000bf06270 */
[----:B------:R-:W-:-:S11]  /*1ad80*/  LOP3.LUT R32, R32, 0xfffffffe, RZ, 0xc0, !PT ;  /* 0xfffffffe20207812 */ /* 0x000fd600078ec0ff */
[----:B------:R-:W-:Y:S01]  /*1ad90*/  @P0 LOP3.LUT R32, R32, 0x1, RZ, 0xfc, !PT ;  /* 0x0000000120200812 */ /* 0x000fe200078efcff */
[----:B0-----:R-:W-:Y:S06]  /*1ada0*/  BRA.DIV UR5, `(.L_x_3157) ;  /* 0x0000006a05cc7947 */ /* 0x001fec000b800000 */
.L_x_3348:
[----:B------:R-:W-:Y:S01]  /*1adb0*/  SHF.R.S32.HI R35, RZ, 0x1f, R18 ;  /* 0x0000001fff237819 */ /* 0x000fe20000011412 */
[----:B------:R-:W-:Y:S06]  /*1adc0*/  @!P2 BRA `(.L_x_3158) ;  /* 0x000000000004a947 */ /* 0x000fec0003800000 */
[----:B------:R-:W-:Y:S01]  /*1add0*/  BPT.TRAP 0x1 ;  /* 0x000000040000795c */ /* 0x000fe20000300000 */
.L_x_3158:
        /* <DEDUP_REMOVED lines=25> */
.L_x_3349:
[----:B------:R-:W-:Y:S05]  /*1af70*/  BSYNC B0 ;  /* 0x0000000000007941 */ /* 0x000fea0003800000 */
.L_x_3159:
        /* <DEDUP_REMOVED lines=31> */
[----:B0-----:R-:W-:-:S04]  /*1b170*/  @P0 LEA R3, P1, R31, R3, 0x1 ;  /* 0x000000031f030211 */ /* 0x001fc800078208ff */
[----:B-1----:R-:W-:-:S04]  /*1b180*/  @P0 IADD3.X R2, RZ, R2, RZ, P1, !PT ;  /* 0x00000002ff020210 */ /* 0x002fc80000ffe4ff */
        /* <DEDUP_REMOVED lines=74> */
.L_x_3367:
        /* <DEDUP_REMOVED lines=11> */
.L_x_3162:
        /* <DEDUP_REMOVED lines=11> */
.L_x_3163:
        /* <DEDUP_REMOVED lines=28> */
[----:B------:R-:W-:Y:S01]  /*1b950*/  MOV R8, 0x70 ;  /* 0x0000007000087802 */ /* 0x000fe20000000f00 */
[----:B------:R-:W0:Y:S01]  /*1b960*/  LDC.64 R2, c[0x4][R2] ;  /* 0x0100000002027b82 */ /* 0x000e220000000a00 */
[----:B------:R-:W-:Y:S02]  /*1b970*/  IMAD.U32 R5, RZ, RZ, UR5 ;  /* 0x00000005ff057e24 */ /* 0x000fe4000f8e00ff */
[----:B------:R-:W-:Y:S02]  /*1b980*/  IMAD.U32 R6, RZ, RZ, UR6 ;  /* 0x00000006ff067e24 */ /* 0x000fe4000f8e00ff */
[----:B-1----:R-:W-:-:S02]  /*1b990*/  IMAD.U32 R7, RZ, RZ, UR7 ;  /* 0x00000007ff077e24 */ /* 0x002fc4000f8e00ff */
[----:B------:R-:W-:Y:S02]  /*1b9a0*/  IMAD.U32 R10, RZ, RZ, UR8 ;  /* 0x00000008ff0a7e24 */ /* 0x000fe4000f8e00ff */
[----:B------:R-:W-:Y:S02]  /*1b9b0*/  IMAD.U32 R11, RZ, RZ, UR9 ;  /* 0x00000009ff0b7e24 */ /* 0x000fe4000f8e00ff */
[----:B------:R-:W-:Y:S02]  /*1b9c0*/  IMAD.MOV.U32 R12, RZ, RZ, 0x1 ;  /* 0x00000001ff0c7424 */ /* 0x000fe400078e00ff */
[----:B------:R-:W-:-:S07]  /*1b9d0*/  IMAD.MOV.U32 R13, RZ, RZ, RZ ;  /* 0x000000ffff0d7224 */ /* 0x000fce00078e00ff */
[----:B------:R-:W-:-:S07]  /*1b9e0*/  LEPC R20, `(.L_x_3165) ;  /* 0x000000001014794e */ /* 0x000fce0000000000 */
[----:B0-----:R-:W-:Y:S05]  /*1b9f0*/  CALL.ABS.NOINC R2 ;  /* 0x0000000002007343 */ /* 0x001fea0003c00000 */
.L_x_3165:
[----:B------:R-:W-:Y:S05]  /*1ba00*/  BSYNC B6 ;  /* 0x0000000000067941 */ /* 0x000fea0003800000 */
.L_x_3164:
[----:B------:R-:W2:Y:S01]  /*1ba10*/  LDL.LU R20, [R1+0x20] ;  /* 0x0000200001147983 */ /* 0x000ea20000300800 */
[----:B------:R-:W3:Y:S01]  /*1ba20*/  LDC R6, c[0x0][0x448] ;  /* 0x00011200ff067b82 */ /* 0x000ee20000000800 */
[----:B------:R-:W-:Y:S01]  /*1ba30*/  ULDC.64 UR4, c[0x0][0x2d8] ;  /* 0x0000b60000047ab9 */ /* 0x000fe20000000a00 */
[----:B------:R-:W-:Y:S01]  /*1ba40*/  ULDC.64 UR6, c[0x0][0x280] ;  /* 0x0000a00000067ab9 */ /* 0x000fe20000000a00 */
[----:B------:R-:W4:Y:S04]  /*1ba50*/  LDL.LU R21, [R1+0xc] ;  /* 0x00000c0001157983 */ /* 0x000f280000300800 */
[----:B0-----:R-:W4:Y:S01]  /*1ba60*/  LDL.LU.64 R2, [R1+0x18] ;  /* 0x0000180001027983 */ /* 0x001f220000300a00 */
[----:B------:R-:W-:-:S03]  /*1ba70*/  IMAD R0, R35, UR4, RZ ;  /* 0x0000000423007c24 */ /* 0x000fc6000f8e02ff */
[----:B------:R0:W5:Y:S01]  /*1ba80*/  LDL R10, [R1+0x14] ;  /* 0x00001400010a7983 */ /* 0x0001620000100800 */
[----:B------:R-:W-:-:S03]  /*1ba90*/  IMAD R5, R18, UR5, R0 ;  /* 0x0000000512057c24 */ /* 0x000fc6000f8e0200 */
[----:B------:R0:W5:Y:S01]  /*1baa0*/  LDL R8, [R1+0x8] ;  /* 0x0000080001087983 */ /* 0x0001620000100800 */
[----:B---3--:R-:W-:-:S13]  /*1bab0*/  ISETP.NE.AND P0, PT, R6, 0x1, PT ;  /* 0x000000010600780c */ /* 0x008fda0003f05270 */
[----:B-1----:R-:W1:Y:S01]  /*1bac0*/  @P0 LDC R7, c[0x0][0x44c] ;  /* 0x00011300ff070b82 */ /* 0x002e620000000800 */
[----:B----4-:R-:W-:Y:S02]  /*1bad0*/  IMAD.MOV.U32 R3, RZ, RZ, R21 ;  /* 0x000000ffff037224 */ /* 0x010fe400078e0015 */
[----:B------:R-:W-:Y:S01]  /*1bae0*/  IMAD.WIDE.U32 R2, R18, UR4, R2 ;  /* 0x0000000412027c25 */ /* 0x000fe2000f8e0002 */
[----:B------:R-:W-:Y:S01]  /*1baf0*/  ULDC.64 UR4, c[0x0][0x2e0] ;  /* 0x0000b80000047ab9 */ /* 0x000fe20000000a00 */
[----:B------:R-:W3:Y:S02]  /*1bb00*/  S2R R21, SR_TID.X ;  /* 0x0000000000157919 */ /* 0x000ee40000002100 */
[----:B--2---:R-:W-:Y:S02]  /*1bb10*/  IMAD R0, R20, UR4, RZ ;  /* 0x0000000414007c24 */ /* 0x004fe4000f8e02ff */
[----:B------:R-:W2:Y:S01]  /*1bb20*/  S2R R20, SR_TID.X ;  /* 0x0000000000147919 */ /* 0x000ea20000002100 */
[----:B------:R-:W-:-:S02]  /*1bb30*/  IMAD.IADD R3, R3, 0x1, R5 ;  /* 0x0000000103037824 */ /* 0x000fc400078e0205 */
[C---:B------:R-:W-:Y:S02]  /*1bb40*/  IMAD R0, R33.reuse, UR5, R0 ;  /* 0x0000000521007c24 */ /* 0x040fe4000f8e0200 */
[----:B------:R-:W-:Y:S01]  /*1bb50*/  IMAD.WIDE.U32 R2, R33, UR4, R2 ;  /* 0x0000000421027c25 */ /* 0x000fe2000f8e0002 */
[----:B------:R-:W-:-:S03]  /*1bb60*/  ULDC.64 UR4, c[0x0][0x2d0] ;  /* 0x0000b40000047ab9 */ /* 0x000fc60000000a00 */
[----:B------:R-:W-:Y:S02]  /*1bb70*/  IMAD.IADD R3, R3, 0x1, R0 ;  /* 0x0000000103037824 */ /* 0x000fe400078e0200 */
[----:B------:R-:W4:Y:S01]  /*1bb80*/  @P0 LDC R0, c[0x0][0x450] ;  /* 0x00011400ff000b82 */ /* 0x000f220000000800 */
[----:B---3--:R-:W-:Y:S01]  /*1bb90*/  IMAD.SHL.U32 R21, R21, 0x10, RZ ;  /* 0x0000001015157824 */ /* 0x008fe200078e00ff */
[----:B--2---:R-:W-:-:S04]  /*1bba0*/  LOP3.LUT R20, R20, 0x7f, RZ, 0xc0, !PT ;  /* 0x0000007f14147812 */ /* 0x004fc800078ec0ff */
[----:B------:R-:W-:Y:S02]  /*1bbb0*/  LOP3.LUT R21, R21, 0x70, RZ, 0xc0, !PT ;  /* 0x0000007015157812 */ /* 0x000fe400078ec0ff */
[----:B------:R-:W-:-:S04]  /*1bbc0*/  SHF.R.U32.HI R20, RZ, 0x3, R20 ;  /* 0x00000003ff147819 */ /* 0x000fc80000011614 */
[----:B------:R-:W-:-:S05]  /*1bbd0*/  LOP3.LUT R20, R20, R21, RZ, 0xfc, !PT ;  /* 0x0000001514147212 */ /* 0x000fca00078efcff */
[----:B------:R-:W-:-:S04]  /*1bbe0*/  IMAD R5, R17, 0x80, R20 ;  /* 0x0000008011057824 */ /* 0x000fc800078e0214 */
        /* <DEDUP_REMOVED lines=27> */
[----:B-----5:R-:W-:Y:S02]  /*1bda0*/  IMAD R5, R10, R6, RZ ;  /* 0x000000060a057224 */ /* 0x020fe400078e02ff */
[----:B------:R-:W-:Y:S01]  /*1bdb0*/  IMAD R17, R17, 0x80, R9 ;  /* 0x0000008011117824 */ /* 0x000fe200078e0209 */
        /* <DEDUP_REMOVED lines=33> */
[----:B-1----:R-:W-:Y:S01]  /*1bfd0*/  @!P3 IMAD.X R7, RZ, RZ, R2, P2 ;  /* 0x000000ffff07b224 */ /* 0x002fe200010e0602 */
[----:B------:R-:W-:Y:S02]  /*1bfe0*/  @!P3 MOV R2, R14 ;  /* 0x0000000e0002b202 */ /* 0x000fe40000000f00 */
[----:B------:R-:W0:Y:S01]  /*1bff0*/  SHFL.IDX PT, R14, R0, 0x4, 0x181f ;  /* 0x00981f00000e7f89 */ /* 0x000e2200000e0000 */
[----:B------:R-:W-:-:S05]  /*1c000*/  @!P3 IMAD.MOV.U32 R3, RZ, RZ, R7 ;  /* 0x000000ffff03b224 */ /* 0x000fca00078e0007 */
[----:B------:R-:W-:Y:S04]  /*1c010*/  @!P3 LDGSTS.E.BYPASS.LTC128B.128 [R8+0x11c00], desc[UR42][R2.64], !P0 ;  /* 0x11c000000208bfae */ /* 0x000fe8000c101d6a */
[----:B------:R1:W-:Y:S01]  /*1c020*/  @!P3 LDGSTS.E.BYPASS.LTC128B.128 [R8+0x15c00], desc[UR42][R2.64+0x80], !P1 ;  /* 0x15c000800208bfae */ /* 0x0003e2000c901d6a */
[----:B------:R-:W-:Y:S01]  /*1c030*/  ISETP.GE.AND P3, PT, R6, R5, PT ;  /* 0x000000050600720c */ /* 0x000fe20003f66270 */
[----:B------:R-:W-:Y:S02]  /*1c040*/  VIADD R6, R17, 0x50 ;  /* 0x0000005011067836 */ /* 0x000fe40000000000 */
        /* <DEDUP_REMOVED lines=28> */
.L_x_3384:
        /* <DEDUP_REMOVED lines=11> */
.L_x_3168:
[----:B------:R-:W-:Y:S05]  /*1c2c0*/  BSYNC B0 ;  /* 0x0000000000007941 */ /* 0x000fea0003800000 */
.L_x_3167:
[----:B------:R-:W-:Y:S01]  /*1c2d0*/  NOP ;  /* 0x0000000000007918 */ /* 0x000fe20000000000 */
[----:B------:R-:W-:-:S13]  /*1c2e0*/  PLOP3.LUT P0, PT, PT, PT, PT, 0x80, 0x0 ;  /* 0x000000000000781c */ /* 0x000fda0003f0f070 */
.L_x_3169:
        /* <DEDUP_REMOVED lines=20> */
.L_x_3385:
[----:B------:R-:W-:Y:S05]  /*1c430*/  BSYNC B0 ;  /* 0x0000000000007941 */ /* 0x000fea0003800000 */
.L_x_3170:
        /* <DEDUP_REMOVED lines=10> */
.L_x_3186:
[----:B------:R-:W3:Y:S01]  /*1c4e0*/  LDL R7, [R1] ;  /* 0x0000000001077983 */ /* 0x000ee20000100800 */
[----:B------:R-:W1:Y:S03]  /*1c4f0*/  LDC R0, c[0x0][0x430] ;  /* 0x00010c00ff007b82 */ /* 0x000e660000000800 */
[----:B------:R-:W4:Y:S01]  /*1c500*/  LDL R5, [R1+0x4] ;  /* 0x0000040001057983 */ /* 0x000f220000100800 */
[----:B------:R-:W-:Y:S05]  /*1c510*/  YIELD ;  /* 0x0000000000007946 */ /* 0x000fea0003800000 */
[----:B------:R-:W5:Y:S01]  /*1c520*/  S2R R2, SR_TID.X ;  /* 0x0000000000027919 */ /* 0x000f620000002100 */
[----:B------:R-:W-:Y:S01]  /*1c530*/  ULDC.64 UR4, c[0x0][0x428] ;  /* 0x00010a0000047ab9 */ /* 0x000fe20000000a00 */
[----:B------:R-:W2:Y:S01]  /*1c540*/  S2R R4, SR_TID.X ;  /* 0x0000000000047919 */ /* 0x000ea20000002100 */
[----:B-1----:R-:W-:-:S13]  /*1c550*/  ISETP.NE.AND P0, PT, R0, 0x1, PT ;  /* 0x000000010000780c */ /* 0x002fda0003f05270 */
[----:B0-----:R-:W0:Y:S01]  /*1c560*/  @P0 LDC R3, c[0x0][0x434] ;  /* 0x00010d00ff030b82 */ /* 0x001e220000000800 */
[----:B-----5:R-:W-:-:S07]  /*1c570*/  LOP3.LUT R2, R2, 0x7f, RZ, 0xc0, !PT ;  /* 0x0000007f02027812 */ /* 0x020fce00078ec0ff */
[----:B------:R-:W1:Y:S01]  /*1c580*/  @P0 LDC R8, c[0x0][0x438] ;  /* 0x00010e00ff080b82 */ /* 0x000e620000000800 */
[----:B------:R-:W-:Y:S01]  /*1c590*/  SHF.R.U32.HI R2, RZ, 0x3, R2 ;  /* 0x00000003ff027819 */ /* 0x000fe20000011602 */
[----:B--2---:R-:W-:-:S04]  /*1c5a0*/  IMAD.SHL.U32 R4, R4, 0x10, RZ ;  /* 0x0000001004047824 */ /* 0x004fc800078e00ff */
[----:B------:R-:W-:Y:S01]  /*1c5b0*/  IMAD R2, R6, 0x80, R2 ;  /* 0x0000008006027824 */ /* 0x000fe200078e0202 */
[----:B------:R-:W-:-:S04]  /*1c5c0*/  LOP3.LUT R4, R4, 0x70, RZ, 0xc0, !PT ;  /* 0x0000007004047812 */ /* 0x000fc800078ec0ff */
[----:B---3--:R-:W-:Y:S01]  /*1c5d0*/  IADD3 R4, R4, R2, R7 ;  /* 0x0000000204047210 */ /* 0x008fe20007ffe007 */
[----:B----4-:R-:W-:-:S04]  /*1c5e0*/  IMAD R5, R5, UR4, RZ ;  /* 0x0000000405057c24 */ /* 0x010fc8000f8e02ff */
[----:B0-----:R-:W-:-:S04]  /*1c5f0*/  @P0 IMAD.HI.U32 R3, R4, R3, RZ ;  /* 0x0000000304030227 */ /* 0x001fc800078e00ff */
[----:B------:R-:W-:Y:S01]  /*1c600*/  IMAD.MOV.U32 R2, RZ, RZ, R4 ;  /* 0x000000ffff027224 */ /* 0x000fe200078e0004 */
[----:B-1----:R-:W-:Y:S01]  /*1c610*/  @P0 SHF.R.U32.HI R2, RZ, R8, R3 ;  /* 0x00000008ff020219 */ /* 0x002fe20000011603 */
[----:B------:R-:W-:-:S03]  /*1c620*/  IMAD R5, R34, UR5, R5 ;  /* 0x0000000522057c24 */ /* 0x000fc6000f8e0205 */
[----:B------:R-:W-:-:S05]  /*1c630*/  IADD3 R3, -R2, RZ, RZ ;  /* 0x000000ff02037210 */ /* 0x000fca0007ffe1ff */
        /* <DEDUP_REMOVED lines=19> */
.L_x_3174:
[----:B------:R-:W-:Y:S01]  /*1c770*/  IMAD R6, R25, 0x8, R22 ;  /* 0x0000000819067824 */ /* 0x000fe200078e0216 */
[----:B------:R-:W-:Y:S01]  /*1c780*/  SHF.L.U32 R3, R28, 0x1f, RZ ;  /* 0x0000001f1c037819 */ /* 0x000fe200000006ff */
[----:B------:R-:W-:Y:S03]  /*1c790*/  BSSY B1, `(.L_x_3175) ;  /* 0x0000003000017945 */ /* 0x000fe60003800000 */
[----:B------:R-:W0:Y:S02]  /*1c7a0*/  SYNCS.PHASECHK.TRANS64.TRYWAIT P0, [R6+URZ+0x28840], R3 ;  /* 0x02884003060075a7 */ /* 0x000e24000800017f */
[----:B0-----:R-:W-:Y:S05]  /*1c7b0*/  @!P0 BRA `(.L_x_3176) ;  /* 0x0000006400f08947 */ /* 0x001fea0003800000 */
.L_x_3386:
[----:B------:R-:W-:Y:S05]  /*1c7c0*/  BSYNC B1 ;  /* 0x0000000000017941 */ /* 0x000fea0003800000 */
.L_x_3175:
        /* <DEDUP_REMOVED lines=71> */
.L_x_3404:
        /* <DEDUP_REMOVED lines=9> */
.L_x_3178:
        /* <DEDUP_REMOVED lines=11> */
.L_x_3179:
[----:B------:R1:W-:Y:S01]  /*1cd80*/  SYNCS.ARRIVE.TRANS64.A1T0 RZ, [R6+URZ+0x28830], RZ ;  /* 0x028830ff06ff79a7 */ /* 0x0003e2000810003f */
[----:B------:R-:W-:Y:S05]  /*1cd90*/  @!P4 BRA `(.L_x_3180) ;  /* 0x000000000004c947 */ /* 0x000fea0003800000 */
[----:B------:R-:W-:Y:S01]  /*1cda0*/  BPT.TRAP 0x1 ;  /* 0x000000040000795c */ /* 0x000fe20000300000 */
.L_x_3180:
[----:B------:R-:W-:Y:S01]  /*1cdb0*/  SHF.L.U32 R2, R17, 0x1f, RZ ;  /* 0x0000001f11027819 */ /* 0x000fe200000006ff */
[----:B-1----:R-:W-:Y:S01]  /*1cdc0*/  IMAD R6, R10, 0x8, R22 ;  /* 0x000000080a067824 */ /* 0x002fe200078e0216 */
[----:B------:R-:W-:Y:S03]  /*1cdd0*/  BSSY B1, `(.L_x_3181) ;  /* 0x0000003000017945 */ /* 0x000fe60003800000 */
[----:B------:R-:W1:Y:S02]  /*1cde0*/  SYNCS.PHASECHK.TRANS64.TRYWAIT P0, [R6+URZ+0x28860], R2 ;  /* 0x02886002060075a7 */ /* 0x000e64000800017f */
[----:B-1----:R-:W-:Y:S05]  /*1cdf0*/  @!P0 BRA `(.L_x_3182) ;  /* 0x0000006800c08947 */ /* 0x002fea0003800000 */
.L_x_3405:
[----:B------:R-:W-:Y:S05]  /*1ce00*/  BSYNC B1 ;  /* 0x0000000000017941 */ /* 0x000fea0003800000 */
.L_x_3181:
        /* <DEDUP_REMOVED lines=9> */
[----:B------:R-:W-:-:S03]  /*1cea0*/  LEA R7, R7, R22, 0x1 ;  /* 0x0000001607077211 */ /* 0x000fc600078e08ff */
        /* <DEDUP_REMOVED lines=57> */
.L_x_3423:
        /* <DEDUP_REMOVED lines=29> */
.L_x_3184:
        /* <DEDUP_REMOVED lines=11> */
.L_x_3185:
[C---:B------:R-:W-:Y:S01]  /*1d4c0*/  ISETP.GT.AND P0, PT, R26.reuse, RZ, PT ;  /* 0x000000ff1a00720c */ /* 0x040fe20003f04270 */
[----:B------:R0:W-:Y:S01]  /*1d4d0*/  SYNCS.ARRIVE.TRANS64.A1T0 RZ, [R6+URZ+0x28850], RZ ;  /* 0x028850ff06ff79a7 */ /* 0x0001e2000810003f */
[----:B------:R-:W-:Y:S02]  /*1d4e0*/  IMAD.MOV.U32 R17, RZ, RZ, R28 ;  /* 0x000000ffff117224 */ /* 0x000fe400078e001c */
[----:B------:R-:W-:Y:S02]  /*1d4f0*/  IMAD.MOV.U32 R10, RZ, RZ, R25 ;  /* 0x000000ffff0a7224 */ /* 0x000fe400078e0019 */
[----:B------:R-:W-:Y:S02]  /*1d500*/  IMAD.MOV.U32 R33, RZ, RZ, R26 ;  /* 0x000000ffff217224 */ /* 0x000fe400078e001a */
[----:B0-----:R-:W-:-:S05]  /*1d510*/  VIADD R6, R26, 0xffffffff ;  /* 0xffffffff1a067836 */ /* 0x001fca0000000000 */
[----:B------:R-:W-:Y:S05]  /*1d520*/  @P0 BRA `(.L_x_3186) ;  /* 0xffffffec00ec0947 */ /* 0x000fea000383ffff */
.L_x_3173:
[----:B------:R-:W-:Y:S05]  /*1d530*/  BSYNC B0 ;  /* 0x0000000000007941 */ /* 0x000fea0003800000 */
.L_x_3172:
        /* <DEDUP_REMOVED lines=17> */
.L_x_3188:
[----:B------:R-:W-:Y:S05]  /*1d650*/  BSYNC B0 ;  /* 0x0000000000007941 */ /* 0x000fea0003800000 */
.L_x_3187:
[----:B------:R-:W-:-:S05]  /*1d660*/  IMAD.U32 R0, RZ, RZ, UR38 ;  /* 0x00000026ff007e24 */ /* 0x000fca000f8e00ff */
[----:B------:R-:W-:-:S13]  /*1d670*/  ISETP.NE.AND P0, PT, R0, 0x3, PT ;  /* 0x000000030000780c */ /* 0x000fda0003f05270 */
[----:B------:R-:W-:Y:S05]  /*1d680*/  @!P0 BRA `(.L_x_3189) ;  /* 0x0000000000048947 */ /* 0x000fea0003800000 */
[----:B------:R-:W-:Y:S01]  /*1d690*/  BPT.TRAP 0x1 ;  /* 0x000000040000795c */ /* 0x000fe20000300000 */
.L_x_3189:
[----:B------:R-:W-:Y:S01]  /*1d6a0*/  IMAD R0, R25, 0x8, R22 ;  /* 0x0000000819007824 */ /* 0x000fe200078e0216 */
[----:B0-----:R-:W-:Y:S01]  /*1d6b0*/  SHF.L.U32 R3, R28, 0x1f, RZ ;  /* 0x0000001f1c037819 */ /* 0x001fe200000006ff */
[----:B------:R-:W-:Y:S01]  /*1d6c0*/  BSSY B0, `(.L_x_3190) ;  /* 0x0000004000007945 */ /* 0x000fe20003800000 */
[----:B------:R-:W-:Y:S02]  /*1d6d0*/  IMAD R6, R26, -0x80, R37 ;  /* 0xffffff801a067824 */ /* 0x000fe400078e0225 */
[----:B------:R-:W0:Y:S02]  /*1d6e0*/  SYNCS.PHASECHK.TRANS64.TRYWAIT P0, [R0+URZ+0x28860], R3 ;  /* 0x02886003000075a7 */ /* 0x000e24000800017f */
[----:B0-----:R-:W-:Y:S05]  /*1d6f0*/  @!P0 BRA `(.L_x_3191) ;  /* 0x0000006c001c8947 */ /* 0x001fea0003800000 */
.L_x_3424:
[----:B------:R-:W-:Y:S05]  /*1d700*/  BSYNC B0 ;  /* 0x0000000000007941 */ /* 0x000fea0003800000 */
.L_x_3190:
        /* <DEDUP_REMOVED lines=43> */
[----:B------:R-:W0:Y:S02]  /*1d9c0*/  SHFL.IDX PT, R14, R23, 0x5, 0x181f ;  /* 0x00b81f00170e7f89 */ /* 0x000e2400000e0000 */
[----:B------:R-:W-:Y:S02]  /*1d9d0*/  IADD3.X R3, RZ, R7, RZ, P4, !PT ;  /* 0x00000007ff037210 */ /* 0x000fe400027fe4ff */
        /* <DEDUP_REMOVED lines=25> */
.L_x_3442:
        /* <DEDUP_REMOVED lines=11> */
.L_x_3193:
        /* <DEDUP_REMOVED lines=11> */
.L_x_3194:
[----:B------:R0:W-:Y:S01]  /*1dcd0*/  SYNCS.ARRIVE.TRANS64.A1T0 RZ, [R0+URZ+0x28850], RZ ;  /* 0x028850ff00ff79a7 */ /* 0x0001e2000810003f */
[----:B------:R-:W-:-:S05]  /*1dce0*/  VIADD R25, R25, 0x1 ;  /* 0x0000000119197836 */ /* 0x000fca0000000000 */
[----:B------:R-:W-:-:S04]  /*1dcf0*/  ISETP.NE.AND P0, PT, R25, 0x2, PT ;  /* 0x000000021900780c */ /* 0x000fc80003f05270 */
[----:B------:R-:W-:Y:S02]  /*1dd00*/  SEL R3, RZ, 0x1, P0 ;  /* 0x00000001ff037807 */ /* 0x000fe40000000000 */
[----:B------:R-:W-:Y:S02]  /*1dd10*/  SEL R25, R25, RZ, P0 ;  /* 0x000000ff19197207 */ /* 0x000fe40000000000 */
[----:B0-----:R-:W-:-:S07]  /*1dd20*/  LOP3.LUT R28, R28, R3, RZ, 0x3c, !PT ;  /* 0x000000031c1c7212 */ /* 0x001fce00078e3cff */
.L_x_3151:
[----:B------:R-:W-:Y:S05]  /*1dd30*/  BSYNC B7 ;  /* 0x0000000000077941 */ /* 0x000fea0003800000 */
.L_x_3149:
[----:B------:R-:W-:-:S13]  /*1dd40*/  LOP3.LUT P0, RZ, R32, 0x8, RZ, 0xc0, !PT ;  /* 0x0000000820ff7812 */ /* 0x000fda000780c0ff */
[----:B------:R-:W-:Y:S05]  /*1dd50*/  @!P0 BRA `(.L_x_3195) ;  /* 0x0000000000248947 */ /* 0x000fea0003800000 */
[----:B------:R-:W-:Y:S05]  /*1dd60*/  WARPSYNC.ALL ;  /* 0x0000000000007948 */ /* 0x000fea0003800000 */
[----:B------:R-:W2:Y:S08]  /*1dd70*/  S2UR UR5, SR_CgaCtaId ;  /* 0x00000000000579c3 */ /* 0x000eb00000008800 */
[----:B------:R-:W-:Y:S06]  /*1dd80*/  BAR.SYNC.DEFER_BLOCKING 0x5, 0x180 ;  /* 0x0146000000007b1d */ /* 0x000fec0000010000 */
[----:B------:R-:W-:-:S02]  /*1dd90*/  UMOV UR4, 0x400 ;  /* 0x0000040000047882 */ /* 0x000fc40000000000 */
[----:B--2---:R-:W-:-:S06]  /*1dda0*/  ULEA UR4, UR5, UR4, 0x18 ;  /* 0x0000000405047291 */ /* 0x004fcc000f8ec03f */
[----:B------:R-:W-:-:S05]  /*1ddb0*/  IMAD.U32 R22, RZ, RZ, UR4 ;  /* 0x00000004ff167e24 */ /* 0x000fca000f8e00ff */
[----:B------:R4:W2:Y:S01]  /*1ddc0*/  LDS.128 R16, [R22+0x288d0] ;  /* 0x0288d00016107984 */ /* 0x0008a20000000c00 */
[----:B------:R-:W-:Y:S06]  /*1ddd0*/  BAR.ARV 0x4, 0x180 ;  /* 0x0106000000007b1d */ /* 0x000fec0000002000 */
[----:B------:R-:W-:Y:S05]  /*1dde0*/  BRA `(.L_x_3196) ;  /* 0x0000000800cc7947 */ /* 0x000fea0003800000 */
.L_x_3195:
[----:B------:R-:W2:Y:S01]  /*1ddf0*/  S2R R8, SR_TID.X ;  /* 0x0000000000087919 */ /* 0x000ea20000002100 */
[----:B------:R-:W-:Y:S01]  /*1de00*/  UMOV UR4, 0xffffffff ;  /* 0xffffffff00047882 */ /* 0x000fe20000000000 */
[----:B--2---:R-:W-:-:S04]  /*1de10*/  LOP3.LUT R8, R8, 0x1f, RZ, 0xc0, !PT ;  /* 0x0000001f08087812 */ /* 0x004fc800078ec0ff */
[----:B------:R-:W-:Y:S01]  /*1de20*/  ISETP.NE.AND P0, PT, R8, 0x1f, PT ;  /* 0x0000001f0800780c */ /* 0x000fe20003f05270 */
[----:B------:R-:W-:-:S12]  /*1de30*/  BRA.DIV UR4, `(.L_x_3197) ;  /* 0x0000006e04dc7947 */ /* 0x000fd8000b800000 */
[----:B------:R-:W-:Y:S01]  /*1de40*/  IMAD.IADD R5, R19, 0x1, R8 ;  /* 0x0000000113057824 */ /* 0x000fe200078e0208 */
[----:B------:R-:W-:-:S04]  /*1de50*/  ULDC UR4, c[0x0][0xc3c] ;  /* 0x00030f0000047ab9 */ /* 0x000fc80000000800 */
[----:B------:R-:W-:-:S13]  /*1de60*/  ISETP.GE.OR P1, PT, R5, UR4, !P0 ;  /* 0x0000000405007c0c */ /* 0x000fda000c726670 */
[----:B------:R-:W2:Y:S02]  /*1de70*/  @!P1 LDC.64 R2, c[0x0][0xc80] ;  /* 0x00032000ff029b82 */ /* 0x000ea40000000a00 */
[----:B--2---:R-:W-:-:S06]  /*1de80*/  @!P1 IMAD.WIDE R2, R5, 0x4, R2 ;  /* 0x0000000405029825 */ /* 0x004fcc00078e0202 */
        /* <DEDUP_REMOVED lines=25> */
[----:B------:R2:W3:Y:S02]  /*1e020*/  SHFL.IDX PT, R14, R6, 0x1f, 0x1f ;  /* 0x03e01f00060e7f89 */ /* 0x0004e400000e0000 */
.L_x_3452:
[----:B------:R-:W-:Y:S02]  /*1e030*/  ULDC UR4, c[0x0][0xc38] ;  /* 0x00030e0000047ab9 */ /* 0x000fe40000000800 */
[----:B------:R-:W-:-:S04]  /*1e040*/  IMAD.U32 R7, RZ, RZ, UR4 ;  /* 0x00000004ff077e24 */ /* 0x000fc8000f8e00ff */
[----:B---3--:R-:W-:-:S04]  /*1e050*/  IMAD R14, R14, R7, RZ ;  /* 0x000000070e0e7224 */ /* 0x008fc800078e02ff */
[----:B------:R-:W-:-:S05]  /*1e060*/  IMAD.IADD R9, R4, 0x1, R14 ;  /* 0x0000000104097824 */ /* 0x000fca00078e020e */
[----:B------:R-:W-:-:S13]  /*1e070*/  ISETP.GT.AND P6, PT, R9, R0, PT ;  /* 0x000000000900720c */ /* 0x000fda0003fc4270 */
[----:B------:R-:W-:Y:S05]  /*1e080*/  @P6 BRA `(.L_x_3198) ;  /* 0x00000000009c6947 */ /* 0x000fea0003800000 */
.L_x_3203:
[----:B------:R-:W3:Y:S01]  /*1e090*/  LDC R2, c[0x0][0xc3c] ;  /* 0x00030f00ff027b82 */ /* 0x000ee20000000800 */
[----:B------:R-:W-:-:S05]  /*1e0a0*/  VIADD R19, R19, 0x1f ;  /* 0x0000001f13137836 */ /* 0x000fca0000000000 */
[----:B---3--:R-:W-:-:S13]  /*1e0b0*/  ISETP.GE.AND P6, PT, R19, R2, PT ;  /* 0x000000021300720c */ /* 0x008fda0003fc6270 */
[----:B------:R-:W-:Y:S05]  /*1e0c0*/  @P6 BRA `(.L_x_3199) ;  /* 0x0000000400d06947 */ /* 0x000fea0003800000 */
[----:B------:R-:W3:Y:S01]  /*1e0d0*/  S2R R3, SR_TID.X ;  /* 0x0000000000037919 */ /* 0x000ee20000002100 */
[----:B------:R-:W-:Y:S01]  /*1e0e0*/  BSSY B0, `(.L_x_3200) ;  /* 0x0000009000007945 */ /* 0x000fe20003800000 */
[----:B------:R-:W-:Y:S01]  /*1e0f0*/  IMAD.MOV.U32 R5, RZ, RZ, RZ ;  /* 0x000000ffff057224 */ /* 0x000fe200078e00ff */
[----:B---3--:R-:W-:-:S05]  /*1e100*/  LOP3.LUT R3, R3, 0x1f, RZ, 0xc0, !PT ;  /* 0x0000001f03037812 */ /* 0x008fca00078ec0ff */
[----:B------:R-:W-:-:S05]  /*1e110*/  IMAD.IADD R7, R19, 0x1, R3 ;  /* 0x0000000113077824 */ /* 0x000fca00078e0203 */
[----:B------:R-:W-:-:S13]  /*1e120*/  ISETP.GE.OR P6, PT, R7, R2, !P0 ;  /* 0x000000020700720c */ /* 0x000fda00047c6670 */
[----:B------:R-:W-:Y:S05]  /*1e130*/  @P6 BRA `(.L_x_3201) ;  /* 0x00000000000c6947 */ /* 0x000fea0003800000 */
[----:B------:R-:W3:Y:S02]  /*1e140*/  LDC.64 R2, c[0x0][0xc80] ;  /* 0x00032000ff027b82 */ /* 0x000ee40000000a00 */
[----:B---3--:R-:W-:-:S05]  /*1e150*/  IMAD.WIDE R2, R7, 0x4, R2 ;  /* 0x0000000407027825 */ /* 0x008fca00078e0202 */
[----:B------:R3:W5:Y:S02]  /*1e160*/  LDG.E R5, desc[UR42][R2.64] ;  /* 0x0000002a02057981 */ /* 0x000764000c1e1900 */
.L_x_3201:
[----:B------:R-:W-:Y:S05]  /*1e170*/  BSYNC B0 ;  /* 0x0000000000007941 */ /* 0x000fea0003800000 */
.L_x_3200:
[----:B------:R-:W-:-:S03]  /*1e180*/  UMOV UR4, 0xffffffff ;  /* 0xffffffff00047882 */ /* 0x000fc60000000000 */
[----:B------:R-:W-:Y:S05]  /*1e190*/  BRA.DIV UR4, `(.L_x_3202) ;  /* 0x0000007204287947 */ /* 0x000fea000b800000 */
[----:B-----5:R-:W4:Y:S02]  /*1e1a0*/  SHFL.UP PT, R14, R5, 0x1, RZ ;  /* 0x04200000050e7989 */ /* 0x020f2400000e00ff */
[----:B----4-:R-:W-:-:S05]  /*1e1b0*/  SEL R14, R14, RZ, P1 ;  /* 0x000000ff0e0e7207 */ /* 0x010fca0000800000 */
[----:B------:R-:W-:-:S05]  /*1e1c0*/  IMAD.IADD R13, R5, 0x1, R14 ;  /* 0x00000001050d7824 */ /* 0x000fca00078e020e */
[----:B------:R-:W3:Y:S02]  /*1e1d0*/  SHFL.UP PT, R14, R13, 0x2, RZ ;  /* 0x044000000d0e7989 */ /* 0x000ee400000e00ff */
[----:B---3--:R-:W-:-:S05]  /*1e1e0*/  SEL R2, R14, RZ, P2 ;  /* 0x000000ff0e027207 */ /* 0x008fca0001000000 */
        /* <DEDUP_REMOVED lines=8> */
[----:B---3--:R-:W-:-:S04]  /*1e270*/  SEL R7, R14, RZ, P5 ;  /* 0x000000ff0e077207 */ /* 0x008fc80002800000 */
[----:B--2---:R-:W-:-:S05]  /*1e280*/  IADD3 R6, R4, R7, RZ ;  /* 0x0000000704067210 */ /* 0x004fca0007ffe0ff */
[----:B------:R2:W3:Y:S02]  /*1e290*/  SHFL.IDX PT, R14, R6, 0x1f, 0x1f ;  /* 0x03e01f00060e7f89 */ /* 0x0004e400000e0000 */
.L_x_3460:
[----:B------:R-:W-:Y:S02]  /*1e2a0*/  ULDC UR4, c[0x0][0xc38] ;  /* 0x00030e0000047ab9 */ /* 0x000fe40000000800 */
[----:B------:R-:W-:-:S04]  /*1e2b0*/  IMAD.U32 R7, RZ, RZ, UR4 ;  /* 0x00000004ff077e24 */ /* 0x000fc8000f8e00ff */
[----:B---3--:R-:W-:-:S04]  /*1e2c0*/  IMAD R14, R14, R7, RZ ;  /* 0x000000070e0e7224 */ /* 0x008fc800078e02ff */
[----:B------:R-:W-:-:S05]  /*1e2d0*/  IMAD.IADD R9, R14, 0x1, R9 ;  /* 0x000000010e097824 */ /* 0x000fca00078e0209 */
[----:B------:R-:W-:-:S13]  /*1e2e0*/  ISETP.GT.AND P6, PT, R9, R0, PT ;  /* 0x000000000900720c */ /* 0x000fda0003fc4270 */
[----:B------:R-:W-:Y:S05]  /*1e2f0*/  @!P6 BRA `(.L_x_3203) ;  /* 0xfffffffc0064e947 */ /* 0x000fea000383ffff */
.L_x_3198:
[----:B------:R-:W-:Y:S01]  /*1e300*/  IMAD.IADD R16, R9, 0x1, -R14 ;  /* 0x0000000109107824 */ /* 0x000fe200078e0a0e */
[----:B------:R-:W-:-:S03]  /*1e310*/  UMOV UR4, 0xffffffff ;  /* 0xffffffff00047882 */ /* 0x000fc60000000000 */
[----:B------:R-:W-:-:S05]  /*1e320*/  IMAD R3, R6, R7, R16 ;  /* 0x0000000706037224 */ /* 0x000fca00078e0210 */
[----:B------:R-:W-:Y:S01]  /*1e330*/  ISETP.GT.AND P6, PT, R3, R0, PT ;  /* 0x000000000300720c */ /* 0x000fe20003fc4270 */
[----:B------:R-:W-:-:S12]  /*1e340*/  BRA.DIV UR4, `(.L_x_3204) ;  /* 0x0000007204787947 */ /* 0x000fd8000b800000 */
[----:B------:R-:W-:-:S04]  /*1e350*/  VOTE.ANY R2, PT, !P6 ;  /* 0x0000000000027806 */ /* 0x000fc800070e0100 */
[----:B------:R-:W3:Y:S02]  /*1e360*/  POPC R4, R2 ;  /* 0x0000000200047309 */ /* 0x000ee40000000000 */
[----:B---3--:R3:W4:Y:S02]  /*1e370*/  SHFL.IDX PT, R5, R5, R4, 0x1f ;  /* 0x00001f0405057589 */ /* 0x00872400000e0000 */
.L_x_3464:
[----:B------:R-:W-:Y:S01]  /*1e380*/  ISETP.NE.AND P0, PT, R2, RZ, PT ;  /* 0x000000ff0200720c */ /* 0x000fe20003f05270 */
[----:B------:R-:W-:-:S12]  /*1e390*/  IMAD.MOV.U32 R14, RZ, RZ, RZ ;  /* 0x000000ffff0e7224 */ /* 0x000fd800078e00ff */
[----:B------:R-:W-:Y:S05]  /*1e3a0*/  @!P0 BRA `(.L_x_3205) ;  /* 0x0000000000108947 */ /* 0x000fea0003800000 */
[----:B------:R-:W-:Y:S01]  /*1e3b0*/  UMOV UR4, 0xffffffff ;  /* 0xffffffff00047882 */ /* 0x000fe20000000000 */
[----:B------:R-:W-:Y:S02]  /*1e3c0*/  VIADD R12, R4, 0xffffffff ;  /* 0xffffffff040c7836 */ /* 0x000fe40000000000 */
[----:B------:R-:W-:Y:S05]  /*1e3d0*/  BRA.DIV UR4, `(.L_x_3206) ;  /* 0x00000072049c7947 */ /* 0x000fea000b800000 */
[----:B------:R0:W0:Y:S02]  /*1e3e0*/  SHFL.IDX PT, R14, R6, R12, 0x1f ;  /* 0x00001f0c060e7589 */ /* 0x00002400000e0000 */
.L_x_3205:
[----:B------:R-:W5:Y:S01]  /*1e3f0*/  LDC.64 R2, c[0x0][0xc90] ;  /* 0x00032400ff027b82 */ /* 0x000f620000000a00 */
[----:B------:R-:W-:-:S04]  /*1e400*/  IMAD.IADD R19, R4, 0x1, R19 ;  /* 0x0000000104137824 */ /* 0x000fc800078e0213 */
[----:B-----5:R-:W-:-:S05]  /*1e410*/  IMAD.WIDE R2, R19, 0x4, R2 ;  /* 0x0000000413027825 */ /* 0x020fca00078e0202 */
[----:B0-2---:R0:W3:Y:S01]  /*1e420*/  LDG.E R6, desc[UR42][R2.64] ;  /* 0x0000002a02067981 */ /* 0x0050e2000c1e1900 */
[----:B------:R-:W-:Y:S02]  /*1e430*/  IMAD R16, R14, R7, R16 ;  /* 0x000000070e107224 */ /* 0x000fe400078e0210 */
[----:B0-----:R-:W-:Y:S02]  /*1e440*/  IMAD.MOV.U32 R2, RZ, RZ, RZ ;  /* 0x000000ffff027224 */ /* 0x001fe400078e00ff */
[----:B---34-:R-:W-:-:S05]  /*1e450*/  IMAD R4, R5, R6, RZ ;  /* 0x0000000605047224 */ /* 0x018fca00078e02ff */
[----:B------:R-:W-:-:S04]  /*1e460*/  IABS R8, R4 ;  /* 0x0000000400087213 */ /* 0x000fc80000000000 */
[----:B------:R-:W0:Y:S08]  /*1e470*/  I2F.RP R10, R8 ;  /* 0x00000008000a7306 */ /* 0x000e300000209400 */
[----:B0-----:R-:W1:Y:S02]  /*1e480*/  MUFU.RCP R10, R10 ;  /* 0x0000000a000a7308 */ /* 0x001e640000001000 */
[----:B-1----:R-:W-:-:S06]  /*1e490*/  VIADD R11, R10, 0xffffffe ;  /* 0x0ffffffe0a0b7836 */ /* 0x002fcc0000000000 */
        /* <DEDUP_REMOVED lines=47> */
[----:B------:R-:W-:-:S05]  /*1e790*/  @P0 VIADD R2, R2, 0x1 ;  /* 0x0000000102020836 */ /* 0x000fca0000000000 */
[----:B------:R-:W-:Y:S02]  /*1e7a0*/  @!P2 IADD3 R2, -R2, RZ, RZ ;  /* 0x000000ff0202a210 */ /* 0x000fe40007ffe1ff */
[----:B------:R-:W-:Y:S01]  /*1e7b0*/  @!P1 LOP3.LUT R2, RZ, R6, RZ, 0x33, !PT ;  /* 0x00000006ff029212 */ /* 0x000fe200078e33ff */
[----:B------:R-:W-:-:S04]  /*1e7c0*/  IMAD.MOV R6, RZ, RZ, -R6 ;  /* 0x000000ffff067224 */ /* 0x000fc800078e0a06 */
[----:B------:R-:W-:Y:S01]  /*1e7d0*/  IMAD R18, R2, R6, R9 ;  /* 0x0000000602127224 */ /* 0x000fe200078e0209 */
[----:B------:R-:W-:-:S05]  /*1e7e0*/  LOP3.LUT R2, RZ, R2, RZ, 0x33, !PT ;  /* 0x00000002ff027212 */ /* 0x000fca00078e33ff */
[----:B------:R-:W-:Y:S01]  /*1e7f0*/  IMAD.IADD R17, R5, 0x1, R2 ;  /* 0x0000000105117824 */ /* 0x000fe200078e0202 */
[----:B------:R-:W-:Y:S06]  /*1e800*/  BRA `(.L_x_3207) ;  /* 0x00000000001c7947 */ /* 0x000fec0003800000 */
.L_x_3199:
[----:B------:R-:W-:Y:S01]  /*1e810*/  UMOV UR4, URZ ;  /* 0x0000003f00047c82 */ /* 0x000fe20008000000 */
[----:B------:R-:W-:Y:S01]  /*1e820*/  UMOV UR5, URZ ;  /* 0x0000003f00057c82 */ /* 0x000fe20008000000 */
[----:B------:R-:W-:Y:S01]  /*1e830*/  ULDC UR6, c[0x0][0xc3c] ;  /* 0x00030f0000067ab9 */ /* 0x000fe20000000800 */
[----:B------:R-:W-:Y:S02]  /*1e840*/  IMAD.MOV.U32 R16, RZ, RZ, R0 ;  /* 0x000000ffff107224 */ /* 0x000fe400078e0000 */
[----:B------:R-:W-:Y:S02]  /*1e850*/  IMAD.U32 R17, RZ, RZ, UR4 ;  /* 0x00000004ff117e24 */ /* 0x000fe4000f8e00ff */
[----:B------:R-:W-:Y:S02]  /*1e860*/  IMAD.U32 R18, RZ, RZ, UR5 ;  /* 0x00000005ff127e24 */ /* 0x000fe4000f8e00ff */
[----:B------:R-:W-:-:S07]  /*1e870*/  IMAD.U32 R19, RZ, RZ, UR6 ;  /* 0x00000006ff137e24 */ /* 0x000fce000f8e00ff */
.L_x_3207:
[----:B------:R-:W3:Y:S01]  /*1e880*/  S2R R0, SR_TID.X ;  /* 0x0000000000007919 */ /* 0x000ee20000002100 */
[----:B------:R-:W-:Y:S05]  /*1e890*/  WARPSYNC.ALL ;  /* 0x0000000000007948 */ /* 0x000fea0003800000 */
[----:B------:R-:W-:Y:S01]  /*1e8a0*/  BAR.SYNC.DEFER_BLOCKING 0x4, 0x180 ;  /* 0x0106000000007b1d */ /* 0x000fe20000010000 */
[----:B---3--:R-:W-:-:S04]  /*1e8b0*/  LOP3.LUT R0, R0, 0x1f, RZ, 0xc0, !PT ;  /* 0x0000001f00007812 */ /* 0x008fc800078ec0ff */
[----:B------:R-:W-:-:S13]  /*1e8c0*/  ISETP.NE.AND P0, PT, R0, RZ, PT ;  /* 0x000000ff0000720c */ /* 0x000fda0003f05270 */
[----:B------:R-:W3:Y:S01]  /*1e8d0*/  @!P0 S2R R3, SR_CgaCtaId ;  /* 0x0000000000038919 */ /* 0x000ee20000008800 */
[----:B------:R-:W-:-:S04]  /*1e8e0*/  @!P0 MOV R0, 0x400 ;  /* 0x0000040000008802 */ /* 0x000fc80000000f00 */
[----:B---3--:R-:W-:-:S05]  /*1e8f0*/  @!P0 LEA R22, R3, R0, 0x18 ;  /* 0x0000000003168211 */ /* 0x008fca00078ec0ff */
[----:B------:R3:W-:Y:S01]  /*1e900*/  @!P0 STS.128 [R22+0x288d0], R16 ;  /* 0x0288d01016008388 */ /* 0x0007e20000000c00 */
[----:B------:R-:W-:Y:S06]  /*1e910*/  BAR.ARV 0x5, 0x180 ;  /* 0x0146000000007b1d */ /* 0x000fec0000002000 */
.L_x_3196:
[----:B------:R-:W-:Y:S02]  /*1e920*/  ULDC UR4, c[0x0][0xc3c] ;  /* 0x00030f0000047ab9 */ /* 0x000fe40000000800 */
[----:B--2---:R-:W-:-:S13]  /*1e930*/  ISETP.GE.AND P0, PT, R19, UR4, PT ;  /* 0x0000000413007c0c */ /* 0x004fda000bf06270 */
[----:B------:R-:W-:Y:S05]  /*1e940*/  @!P0 BRA `(.L_x_3208) ;  /* 0xffffffa000f48947 */ /* 0x000fea000383ffff */
[----:B------:R-:W-:Y:S05]  /*1e950*/  BSYNC B8 ;  /* 0x0000000000087941 */ /* 0x000fea0003800000 */
.L_x_3109:
[----:B------:R-:W2:Y:S01]  /*1e960*/  LDL.LU R0, [R1+0x24] ;  /* 0x0000240001007983 */ /* 0x000ea20000300800 */
[----:B------:R-:W-:Y:S01]  /*1e970*/  BSSY B0, `(.L_x_3209) ;  /* 0x000000b000007945 */ /* 0x000fe20003800000 */
[----:B------:R-:W5:Y:S01]  /*1e980*/  S2R R5, SR_CgaCtaId ;  /* 0x0000000000057919 */ /* 0x000f620000008800 */
[----:B--2---:R-:W-:-:S05]  /*1e990*/  VIADD R0, R0, 0x1 ;  /* 0x0000000100007836 */ /* 0x004fca0000000000 */
[----:B-1----:R-:W-:-:S04]  /*1e9a0*/  LEA.HI R2, R0, R0, RZ, 0x1 ;  /* 0x0000000000027211 */ /* 0x002fc800078f08ff */
[----:B------:R-:W-:Y:S02]  /*1e9b0*/  LOP3.LUT R3, R2, 0xfffffffe, RZ, 0xc0, !PT ;  /* 0xfffffffe02037812 */ /* 0x000fe400078ec0ff */
[----:B------:R-:W-:-:S03]  /*1e9c0*/  MOV R2, 0x400 ;  /* 0x0000040000027802 */ /* 0x000fc60000000f00 */
[----:B------:R-:W-:Y:S01]  /*1e9d0*/  IMAD.IADD R0, R0, 0x1, -R3 ;  /* 0x0000000100007824 */ /* 0x000fe200078e0a03 */
[----:B-----5:R-:W-:-:S04]  /*1e9e0*/  LEA R4, R5, R2, 0x18 ;  /* 0x0000000205047211 */ /* 0x020fc800078ec0ff */
[----:B------:R-:W-:-:S04]  /*1e9f0*/  SHF.L.U32 R0, R0, 0x1f, RZ ;  /* 0x0000001f00007819 */ /* 0x000fc800000006ff */
[----:B------:R-:W1:Y:S02]  /*1ea00*/  SYNCS.PHASECHK.TRANS64.TRYWAIT P0, [R4+URZ+0x28820], R0 ;  /* 0x02882000040075a7 */ /* 0x000e64000800017f */
[----:B-1----:R-:W-:Y:S05]  /*1ea10*/  @!P0 BRA `(.L_x_3210) ;  /* 0x0000006c00308947 */ /* 0x002fea0003800000 */
.L_x_3467:
[----:B------:R-:W-:Y:S05]  /*1ea20*/  BSYNC B0 ;  /* 0x0000000000007941 */ /* 0x000fea0003800000 */
.L_x_3209:
[----:B------:R-:W-:-:S03]  /*1ea30*/  UMOV UR4, 0xffffffff ;  /* 0xffffffff00047882 */ /* 0x000fc60000000000 */
[----:B------:R-:W-:Y:S05]  /*1ea40*/  BRA.DIV UR4, `(.L_x_3211) ;  /* 0x0000006e04387947 */ /* 0x000fea000b800000 */
[----:B-1----:R-:W1:Y:S02]  /*1ea50*/  S2R R0, SR_TID.X ;  /* 0x0000000000007919 */ /* 0x002e640000002100 */
[----:B-1----:R-:W-:-:S04]  /*1ea60*/  SHF.R.U32.HI R0, RZ, 0x5, R0 ;  /* 0x00000005ff007819 */ /* 0x002fc80000011600 */
[----:B------:R-:W-:-:S05]  /*1ea70*/  LOP3.LUT R0, R0, 0x3, RZ, 0xc0, !PT ;  /* 0x0000000300007812 */ /* 0x000fca00078ec0ff */
[----:B------:R1:W2:Y:S02]  /*1ea80*/  SHFL.IDX PT, R14, R0, RZ, 0x1f ;  /* 0x00001fff000e7589 */ /* 0x0002a400000e0000 */
.L_x_3470:
[----:B--2---:R-:W-:-:S13]  /*1ea90*/  ISETP.NE.AND P0, PT, R14, RZ, PT ;  /* 0x000000ff0e00720c */ /* 0x004fda0003f05270 */
[----:B------:R-:W-:Y:S05]  /*1eaa0*/  @P0 BRA `(.L_x_2878) ;  /* 0x0000000000880947 */ /* 0x000fea0003800000 */
[----:B------:R-:W-:-:S03]  /*1eab0*/  UMOV UR4, 0xffffffff ;  /* 0xffffffff00047882 */ /* 0x000fc60000000000 */
[----:B------:R-:W-:Y:S05]  /*1eac0*/  BRA.DIV UR4, `(.L_x_3212) ;  /* 0x0000006e044c7947 */ /* 0x000fea000b800000 */
[----:B------:R-:W-:-:S13]  /*1ead0*/  ELECT P6, URZ, PT ;  /* 0x00000000003f782f */ /* 0x000fda00038c0000 */
.L_x_3473:
[----:B------:R-:W-:Y:S05]  /*1eae0*/  @!P6 BRA `(.L_x_2878) ;  /* 0x000000000078e947 */ /* 0x000fea0003800000 */
[----:B------:R-:W-:-:S06]  /*1eaf0*/  ULOP3.LUT UR4, UR36, 0x2, URZ, 0xfc, !UPT ;  /* 0x0000000224047892 */ /* 0x000fcc000f8efc3f */
[----:B-1----:R-:W-:-:S05]  /*1eb00*/  IMAD.U32 R0, RZ, RZ, UR4 ;  /* 0x00000004ff007e24 */ /* 0x002fca000f8e00ff */
[----:B------:R-:W-:-:S13]  /*1eb10*/  ISETP.NE.AND P0, PT, R0, 0x3, PT ;  /* 0x000000030000780c */ /* 0x000fda0003f05270 */
[----:B------:R-:W-:Y:S05]  /*1eb20*/  @!P0 BRA `(.L_x_3213) ;  /* 0x0000000000048947 */ /* 0x000fea0003800000 */
[----:B------:R-:W-:Y:S01]  /*1eb30*/  BPT.TRAP 0x1 ;  /* 0x000000040000795c */ /* 0x000fe20000300000 */
.L_x_3213:
[C---:B------:R-:W-:Y:S01]  /*1eb40*/  IMAD R5, R25.reuse, 0x8, R4 ;  /* 0x0000000819057824 */ /* 0x040fe200078e0204 */
[----:B------:R-:W-:Y:S01]  /*1eb50*/  SHF.L.U32 R0, R28, 0x1f, RZ ;  /* 0x0000001f1c007819 */ /* 0x000fe200000006ff */
[----:B------:R-:W-:-:S03]  /*1eb60*/  VIADD R25, R25, 0x1 ;  /* 0x0000000119197836 */ /* 0x000fc60000000000 */
[----:B------:R-:W1:Y:S02]  /*1eb70*/  SYNCS.PHASECHK.TRANS64.TRYWAIT P1, [R5+URZ+0x28840], R0 ;  /* 0x02884000050075a7 */ /* 0x000e64000802017f */
[----:B------:R-:W-:-:S04]  /*1eb80*/  ISETP.NE.AND P2, PT, R25, 0x2, PT ;  /* 0x000000021900780c */ /* 0x000fc80003f45270 */
[----:B------:R-:W-:Y:S01]  /*1eb90*/  SEL R3, RZ, 0x1, P2 ;  /* 0x00000001ff037807 */ /* 0x000fe20001000000 */
[----:B-1----:R-:W-:Y:S08]  /*1eba0*/  @!P1 BRA `(.L_x_3214) ;  /* 0x0000006c00349947 */ /* 0x002ff00003800000 */
.L_x_3474:
[----:B------:R-:W-:Y:S02]  /*1ebb0*/  SEL R25, R25, RZ, P2 ;  /* 0x000000ff19197207 */ /* 0x000fe40001000000 */
[----:B------:R-:W-:Y:S01]  /*1ebc0*/  LOP3.LUT R2, R28, R3, RZ, 0x3c, !PT ;  /* 0x000000031c027212 */ /* 0x000fe200078e3cff */
[----:B------:R-:W-:Y:S06]  /*1ebd0*/  @!P0 BRA `(.L_x_3215) ;  /* 0x0000000000048947 */ /* 0x000fec0003800000 */
[----:B------:R-:W-:Y:S01]  /*1ebe0*/  BPT.TRAP 0x1 ;  /* 0x000000040000795c */ /* 0x000fe20000300000 */
.L_x_3215:
[----:B------:R-:W-:Y:S01]  /*1ebf0*/  IMAD R25, R25, 0x8, R4 ;  /* 0x0000000819197824 */ /* 0x000fe200078e0204 */
[----:B------:R-:W-:-:S04]  /*1ec00*/  SHF.L.U32 R2, R2, 0x1f, RZ ;  /* 0x0000001f02027819 */ /* 0x000fc800000006ff */
[----:B------:R-:W2:Y:S02]  /*1ec10*/  SYNCS.PHASECHK.TRANS64.TRYWAIT P1, [R25+URZ+0x28840], R2 ;  /* 0x02884002190075a7 */ /* 0x000ea4000802017f */
[----:B--2---:R-:W-:Y:S05]  /*1ec20*/  @!P1 BRA `(.L_x_3216) ;  /* 0x0000006c00289947 */ /* 0x004fea0003800000 */
.L_x_3475:
[----:B------:R-:W-:Y:S05]  /*1ec30*/  @!P0 BRA `(.L_x_3217) ;  /* 0x0000000000048947 */ /* 0x000fea0003800000 */
[----:B------:R-:W-:Y:S01]  /*1ec40*/  BPT.TRAP 0x1 ;  /* 0x000000040000795c */ /* 0x000fe20000300000 */
.L_x_3217:
[----:B------:R-:W5:Y:S02]  /*1ec50*/  SYNCS.PHASECHK.TRANS64.TRYWAIT P1, [R5+URZ+0x28860], R0 ;  /* 0x02886000050075a7 */ /* 0x000f64000802017f */
[----:B-----5:R-:W-:Y:S05]  /*1ec60*/  @!P1 BRA `(.L_x_3218) ;  /* 0x0000006c002c9947 */ /* 0x020fea0003800000 */
.L_x_3476:
[----:B------:R-:W-:Y:S05]  /*1ec70*/  @!P0 BRA `(.L_x_3219) ;  /* 0x0000000000048947 */ /* 0x000fea0003800000 */
[----:B------:R-:W-:Y:S01]  /*1ec80*/  BPT.TRAP 0x1 ;  /* 0x000000040000795c */ /* 0x000fe20000300000 */
.L_x_3219:
[----:B------:R0:W0:Y:S02]  /*1ec90*/  SYNCS.PHASECHK.TRANS64.TRYWAIT P0, [R25+URZ+0x28860], R2 ;  /* 0x02886002190075a7 */ /* 0x000024000800017f */
[----:B0-----:R-:W-:Y:S05]  /*1eca0*/  @!P0 NANOSLEEP.SYNCS 0x989680 ;  /* 0x009896800000895d */ /* 0x001fea0003900000 */
[----:B------:R-:W0:Y:S02]  /*1ecb0*/  @!P0 SYNCS.PHASECHK.TRANS64 P0, [R25+URZ+0x28860], R2 ;  /* 0x02886002190085a7 */ /* 0x000e24000800007f */
[----:B0-----:R-:W-:Y:S05]  /*1ecc0*/  @!P0 BRA `(.L_x_3219) ;  /* 0xfffffffc00f08947 */ /* 0x001fea000383ffff */
.L_x_2878:
[----:B------:R-:W-:Y:S05]  /*1ecd0*/  BSYNC B9 ;  /* 0x0000000000097941 */ /* 0x000fea0003800000 */
.L_x_2875:
[----:B------:R-:W-:Y:S05]  /*1ece0*/  EXIT ;  /* 0x000000000000794d */ /* 0x000fea0003800000 */
.L_x_2900:
[----:B0-----:R0:W1:Y:S02]  /*1ecf0*/  SYNCS.PHASECHK.TRANS64.TRYWAIT P6, [R91+URZ+0x28890], R102 ;  /* 0x028890665b0075a7 */ /* 0x00106400080c017f */
[----:B-1----:R-:W-:Y:S05]  /*1ed00*/  @!P6 NANOSLEEP.SYNCS 0x989680 ;  /* 0x009896800000e95d */ /* 0x002fea0003900000 */
[----:B------:R-:W1:Y:S02]  /*1ed10*/  @!P6 SYNCS.PHASECHK.TRANS64 P6, [R91+URZ+0x28890], R102 ;  /* 0x028890665b00e5a7 */ /* 0x000e6400080c007f */
[----:B-1----:R-:W-:Y:S05]  /*1ed20*/  @!P6 BRA `(.L_x_2900) ;  /* 0xfffffffc00f0e947 */ /* 0x002fea000383ffff */
[----:B------:R-:W-:Y:S05]  /*1ed30*/  BRA `(.L_x_3220) ;  /* 0xfffffe4000dc7947 */ /* 0x000fea000383ffff */
.L_x_2901:
        /* <DEDUP_REMOVED lines=8> */
.L_x_3222:
[----:B------:R-:W-:Y:S05]  /*1edc0*/  BSYNC B1 ;  /* 0x0000000000017941 */ /* 0x000fea0003800000 */
.L_x_3221:
        /* <DEDUP_REMOVED lines=8> */
.L_x_3223:
[----:B------:R-:W-:Y:S01]  /*1ee50*/  IMAD.MOV.U32 R105, RZ, RZ, R14 ;  /* 0x000000ffff697224 */ /* 0x000fe200078e000e */
[----:B------:R-:W-:Y:S06]  /*1ee60*/  BRA `(.L_x_3224) ;  /* 0xfffffe4000a47947 */ /* 0x000fec000383ffff */
.L_x_2910:
[----:B------:R-:W-:Y:S01]  /*1ee70*/  BSSY B1, `(.L_x_3225) ;  /* 0x0000008000017945 */ /* 0x000fe20003800000 */
[----:B0---4-:R-:W-:Y:S01]  /*1ee80*/  IMAD.MOV.U32 R13, RZ, RZ, R103 ;  /* 0x000000ffff0d7224 */ /* 0x011fe200078e0067 */
[----:B------:R-:W-:Y:S01]  /*1ee90*/  MOV R12, 0x1 ;  /* 0x00000001000c7802 */ /* 0x000fe20000000f00 */
[----:B------:R-:W-:Y:S02]  /*1eea0*/  IMAD.MOV.U32 R11, RZ, RZ, 0x181f ;  /* 0x0000181fff0b7424 */ /* 0x000fe400078e00ff */
[----:B------:R-:W-:-:S07]  /*1eeb0*/  IMAD.MOV.U32 R15, RZ, RZ, -0x1 ;  /* 0xffffffffff0f7424 */ /* 0x000fce00078e00ff */
[----:B-123--:R-:W-:Y:S05]  /*1eec0*/  WARPSYNC.COLLECTIVE R15, `(.L_x_3226) ;  /* 0x000000000f087348 */ /* 0x00efea0003c00000 */
[----:B------:R0:W4:Y:S02]  /*1eed0*/  SHFL.IDX P6, R14, R13, R12, R11 ;  /* 0x0000000c0d0e7389 */ /* 0x00012400000c000b */
[----:B01234-:R-:W-:Y:S01]  /*1eee0*/  ENDCOLLECTIVE ;  /* 0x000000000000791b */ /* 0x01ffe20003800000 */
.L_x_3226:
[----:B------:R-:W-:Y:S05]  /*1eef0*/  BSYNC B1 ;  /* 0x0000000000017941 */ /* 0x000fea0003800000 */
.L_x_3225:
        /* <DEDUP_REMOVED lines=8> */
.L_x_3227:
[----:B------:R-:W-:Y:S01]  /*1ef80*/  IMAD.MOV.U32 R73, RZ, RZ, R14 ;  /* 0x000000ffff497224 */ /* 0x000fe200078e000e */
[----:B------:R-:W-:Y:S06]  /*1ef90*/  BRA `(.L_x_3228) ;  /* 0xfffffe4800387947 */ /* 0x000fec000383ffff */
.L_x_2919:
        /* <DEDUP_REMOVED lines=8> */
.L_x_3230:
[----:B------:R-:W-:Y:S05]  /*1f020*/  BSYNC B1 ;  /* 0x0000000000017941 */ /* 0x000fea0003800000 */
.L_x_3229:
        /* <DEDUP_REMOVED lines=8> */
.L_x_3231:
[----:B------:R-:W-:Y:S01]  /*1f0b0*/  IMAD.MOV.U32 R65, RZ, RZ, R14 ;  /* 0x000000ffff417224 */ /* 0x000fe200078e000e */
[----:B------:R-:W-:Y:S06]  /*1f0c0*/  BRA `(.L_x_3232) ;  /* 0xfffffe4c00cc7947 */ /* 0x000fec000383ffff */
.L_x_2928:
        /* <DEDUP_REMOVED lines=8> */
.L_x_3234:
[----:B------:R-:W-:Y:S05]  /*1f150*/  BSYNC B1 ;  /* 0x0000000000017941 */ /* 0x000fea0003800000 */
.L_x_3233:
        /* <DEDUP_REMOVED lines=8> */
.L_x_3235:
[----:B------:R-:W-:Y:S01]  /*1f1e0*/  IMAD.MOV.U32 R53, RZ, RZ, R14 ;  /* 0x000000ffff357224 */ /* 0x000fe200078e000e */
[----:B------:R-:W-:Y:S06]  /*1f1f0*/  BRA `(.L_x_3236) ;  /* 0xfffffe54005c7947 */ /* 0x000fec000383ffff */
.L_x_2940:
[----:B-1----:R1:W2:Y:S02]  /*1f200*/  SYNCS.PHASECHK.TRANS64.TRYWAIT P4, [R91+URZ+0x28890], R102 ;  /* 0x028890665b0075a7 */ /* 0x0022a4000808017f */
[----:B--2---:R-:W-:Y:S05]  /*1f210*/  @!P4 NANOSLEEP.SYNCS 0x989680 ;  /* 0x009896800000c95d */ /* 0x004fea0003900000 */
[----:B------:R-:W2:Y:S02]  /*1f220*/  @!P4 SYNCS.PHASECHK.TRANS64 P4, [R91+URZ+0x28890], R102 ;  /* 0x028890665b00c5a7 */ /* 0x000ea4000808007f */
[----:B--2---:R-:W-:Y:S05]  /*1f230*/  @!P4 BRA `(.L_x_2940) ;  /* 0xfffffffc00f0c947 */ /* 0x004fea000383ffff */
[----:B------:R-:W-:Y:S05]  /*1f240*/  BRA `(.L_x_3237) ;  /* 0xfffffe6400887947 */ /* 0x000fea000383ffff */
.L_x_2941:
        /* <DEDUP_REMOVED lines=8> */
.L_x_3239:
[----:B------:R-:W-:Y:S05]  /*1f2d0*/  BSYNC B1 ;  /* 0x0000000000017941 */ /* 0x000fea0003800000 */
.L_x_3238:
        /* <DEDUP_REMOVED lines=8> */
.L_x_3240:
[----:B------:R-:W-:Y:S01]  /*1f360*/  IMAD.MOV.U32 R106, RZ, RZ, R14 ;  /* 0x000000ffff6a7224 */ /* 0x000fe200078e000e */
[----:B------:R-:W-:Y:S06]  /*1f370*/  BRA `(.L_x_3241) ;  /* 0xfffffe6400547947 */ /* 0x000fec000383ffff */
.L_x_2946:
[----:B------:R-:W-:Y:S01]  /*1f380*/  BSSY B1, `(.L_x_3242) ;  /* 0x0000008000017945 */ /* 0x000fe20003800000 */
[----:B----4-:R-:W-:Y:S02]  /*1f390*/  IMAD.MOV.U32 R13, RZ, RZ, R103 ;  /* 0x000000ffff0d7224 */ /* 0x010fe400078e0067 */
[----:B------:R-:W-:Y:S02]  /*1f3a0*/  IMAD.MOV.U32 R12, RZ, RZ, 0x1 ;  /* 0x00000001ff0c7424 */ /* 0x000fe400078e00ff */
[----:B------:R-:W-:Y:S02]  /*1f3b0*/  IMAD.MOV.U32 R11, RZ, RZ, 0x181f ;  /* 0x0000181fff0b7424 */ /* 0x000fe400078e00ff */
[----:B------:R-:W-:-:S07]  /*1f3c0*/  IMAD.MOV.U32 R15, RZ, RZ, -0x1 ;  /* 0xffffffffff0f7424 */ /* 0x000fce00078e00ff */
[----:B0123--:R-:W-:Y:S05]  /*1f3d0*/  WARPSYNC.COLLECTIVE R15, `(.L_x_3243) ;  /* 0x000000000f087348 */ /* 0x00ffea0003c00000 */
[----:B------:R4:W0:Y:S02]  /*1f3e0*/  SHFL.IDX P6, R14, R13, R12, R11 ;  /* 0x0000000c0d0e7389 */ /* 0x00082400000c000b */
[----:B01234-:R-:W-:Y:S01]  /*1f3f0*/  ENDCOLLECTIVE ;  /* 0x000000000000791b */ /* 0x01ffe20003800000 */
.L_x_3243:
[----:B------:R-:W-:Y:S05]  /*1f400*/  BSYNC B1 ;  /* 0x0000000000017941 */ /* 0x000fea0003800000 */
.L_x_3242:
        /* <DEDUP_REMOVED lines=8> */
.L_x_3244:
[----:B------:R-:W-:Y:S01]  /*1f490*/  IMAD.MOV.U32 R50, RZ, RZ, R14 ;  /* 0x000000ffff327224 */ /* 0x000fe200078e000e */
[----:B------:R-:W-:Y:S06]  /*1f4a0*/  BRA `(.L_x_3245) ;  /* 0xfffffe6c000c7947 */ /* 0x000fec000383ffff */
.L_x_2951:
        /* <DEDUP_REMOVED lines=8> */
.L_x_3247:
[----:B------:R-:W-:Y:S05]  /*1f530*/  BSYNC B1 ;  /* 0x0000000000017941 */ /* 0x000fea0003800000 */
.L_x_3246:
        /* <DEDUP_REMOVED lines=8> */
.L_x_3248:
[----:B------:R-:W-:Y:S01]  /*1f5c0*/  IMAD.MOV.U32 R50, RZ, RZ, R14 ;  /* 0x000000ffff327224 */ /* 0x000fe200078e000e */
[----:B------:R-:W-:Y:S06]  /*1f5d0*/  BRA `(.L_x_3249) ;  /* 0xfffffe7000b87947 */ /* 0x000fec000383ffff */
.L_x_2956:
        /* <DEDUP_REMOVED lines=8> */
.L_x_3251:
[----:B------:R-:W-:Y:S05]  /*1f660*/  BSYNC B1 ;  /* 0x0000000000017941 */ /* 0x000fea0003800000 */
.L_x_3250:
        /* <DEDUP_REMOVED lines=8> */
.L_x_3252:
[----:B------:R-:W-:Y:S01]  /*1f6f0*/  IMAD.MOV.U32 R108, RZ, RZ, R14 ;  /* 0x000000ffff6c7224 */ /* 0x000fe200078e000e */
[----:B------:R-:W-:Y:S06]  /*1f700*/  BRA `(.L_x_3253) ;  /* 0xfffffe7800687947 */ /* 0x000fec000383ffff */
.L_x_2961:
[----:B0-----:R0:W1:Y:S02]  /*1f710*/  SYNCS.PHASECHK.TRANS64.TRYWAIT P3, [R91+URZ+0x28890], R102 ;  /* 0x028890665b0075a7 */ /* 0x001064000806017f */
[----:B-1----:R-:W-:Y:S05]  /*1f720*/  @!P3 NANOSLEEP.SYNCS 0x989680 ;  /* 0x009896800000b95d */ /* 0x002fea0003900000 */
[----:B------:R-:W1:Y:S02]  /*1f730*/  @!P3 SYNCS.PHASECHK.TRANS64 P3, [R91+URZ+0x28890], R102 ;  /* 0x028890665b00b5a7 */ /* 0x000e64000806007f */
[----:B-1----:R-:W-:Y:S05]  /*1f740*/  @!P3 BRA `(.L_x_2961) ;  /* 0xfffffffc00f0b947 */ /* 0x002fea000383ffff */
[----:B------:R-:W-:Y:S05]  /*1f750*/  BRA `(.L_x_3254) ;  /* 0xfffffe80006c7947 */ /* 0x000fea000383ffff */
.L_x_2962:
        /* <DEDUP_REMOVED lines=8> */
.L_x_3256:
[----:B------:R-:W-:Y:S05]  /*1f7e0*/  BSYNC B1 ;  /* 0x0000000000017941 */ /* 0x000fea0003800000 */
.L_x_3255:
[----:B------:R-:W-:Y:S01]  /*1f7f0*/  IMAD.MOV.U32 R13, RZ, RZ, R44 ;  /* 0x000000ffff0d7224 */ /* 0x000fe200078e002c */
[----:B------:R-:W-:Y:S01]  /*1f800*/  MOV R12, RZ ;  /* 0x000000ff000c7202 */ /* 0x000fe20000000f00 */
[----:B------:R-:W-:Y:S02]  /*1f810*/  IMAD.MOV.U32 R11, RZ, RZ, 0x181f ;  /* 0x0000181fff0b7424 */ /* 0x000fe400078e00ff */
[----:B------:R-:W-:Y:S02]  /*1f820*/  IMAD.MOV.U32 R15, RZ, RZ, -0x1 ;  /* 0xffffffffff0f7424 */ /* 0x000fe400078e00ff */
[----:B------:R-:W-:-:S07]  /*1f830*/  IMAD.MOV.U32 R45, RZ, RZ, R14 ;  /* 0x000000ffff2d7224 */ /* 0x000fce00078e000e */
[----:B------:R-:W-:Y:S05]  /*1f840*/  WARPSYNC.COLLECTIVE R15, `(.L_x_3257) ;  /* 0x000000000f087348 */ /* 0x000fea0003c00000 */
[----:B------:R0:W1:Y:S02]  /*1f850*/  SHFL.IDX P6, R14, R13, R12, R11 ;  /* 0x0000000c0d0e7389 */ /* 0x00006400000c000b */
[----:B01----:R-:W-:Y:S01]  /*1f860*/  ENDCOLLECTIVE ;  /* 0x000000000000791b */ /* 0x003fe20003800000 */
.L_x_3257:
[----:B------:R-:W-:Y:S05]  /*1f870*/  BRA `(.L_x_3258) ;  /* 0xfffffe8000947947 */ /* 0x000fea000383ffff */
.L_x_2965:
        /* <DEDUP_REMOVED lines=8> */
.L_x_3260:
[----:B------:R-:W-:Y:S05]  /*1f900*/  BSYNC B1 ;  /* 0x0000000000017941 */ /* 0x000fea0003800000 */
.L_x_3259:
        /* <DEDUP_REMOVED lines=8> */
.L_x_3261:
[----:B------:R-:W-:Y:S05]  /*1f990*/  BRA `(.L_x_3262) ;  /* 0xfffffe8000947947 */ /* 0x000fea000383ffff */
.L_x_2968:
        /* <DEDUP_REMOVED lines=8> */
.L_x_3264:
[----:B------:R-:W-:Y:S05]  /*1fa20*/  BSYNC B1 ;  /* 0x0000000000017941 */ /* 0x000fea0003800000 */
.L_x_3263:
        /* <DEDUP_REMOVED lines=8> */
.L_x_3265:
[----:B------:R-:W-:Y:S05]  /*1fab0*/  BRA `(.L_x_3266) ;  /* 0xfffffe8000987947 */ /* 0x000fea000383ffff */
.L_x_2971:
        /* <DEDUP_REMOVED lines=8> */
.L_x_3268:
[----:B------:R-:W-:Y:S05]  /*1fb40*/  BSYNC B1 ;  /* 0x0000000000017941 */ /* 0x000fea0003800000 */
.L_x_3267:
        /* <DEDUP_REMOVED lines=8> */
.L_x_3269:
[----:B------:R-:W-:Y:S05]  /*1fbd0*/  BRA `(.L_x_3270) ;  /* 0xfffffe80009c7947 */ /* 0x000fea000383ffff */
.L_x_2975:
[----:B------:R0:W0:Y:S02]  /*1fbe0*/  SYNCS.PHASECHK.TRANS64.TRYWAIT P4, [R91+URZ+0x288b0], R102 ;  /* 0x0288b0665b0075a7 */ /* 0x000024000808017f */
[----:B0-----:R-:W-:Y:S05]  /*1fbf0*/  @!P4 NANOSLEEP.SYNCS 0x989680 ;  /* 0x009896800000c95d */ /* 0x001fea0003900000 */
[----:B------:R-:W0:Y:S02]  /*1fc00*/  @!P4 SYNCS.PHASECHK.TRANS64 P4, [R91+URZ+0x288b0], R102 ;  /* 0x0288b0665b00c5a7 */ /* 0x000e24000808007f */
[----:B0-----:R-:W-:Y:S05]  /*1fc10*/  @!P4 BRA `(.L_x_2975) ;  /* 0xfffffffc00f0c947 */ /* 0x001fea000383ffff */
[----:B------:R-:W-:Y:S05]  /*1fc20*/  BRA `(.L_x_3271) ;  /* 0xfffffe8400187947 */ /* 0x000fea000383ffff */
.L_x_2987:
[----:B------:R-:W-:Y:S01]  /*1fc30*/  BSSY B0, `(.L_x_3272) ;  /* 0x0000008000007945 */ /* 0x000fe20003800000 */
[----:B----4-:R-:W-:Y:S02]  /*1fc40*/  IMAD.MOV.U32 R13, RZ, RZ, R220 ;  /* 0x000000ffff0d7224 */ /* 0x010fe400078e00dc */
[----:B------:R-:W-:Y:S02]  /*1fc50*/  IMAD.MOV.U32 R12, RZ, RZ, RZ ;  /* 0x000000ffff0c7224 */ /* 0x000fe400078e00ff */
[----:B------:R-:W-:Y:S02]  /*1fc60*/  IMAD.MOV.U32 R11, RZ, RZ, 0x1f ;  /* 0x0000001fff0b7424 */ /* 0x000fe400078e00ff */
[----:B------:R-:W-:-:S07]  /*1fc70*/  IMAD.MOV.U32 R15, RZ, RZ, -0x1 ;  /* 0xffffffffff0f7424 */ /* 0x000fce00078e00ff */
[----:B--2--5:R-:W-:Y:S05]  /*1fc80*/  WARPSYNC.COLLECTIVE R15, `(.L_x_3273) ;  /* 0x000000000f087348 */ /* 0x024fea0003c00000 */
[----:B------:R0:W1:Y:S02]  /*1fc90*/  SHFL.IDX P6, R14, R13, R12, R11 ;  /* 0x0000000c0d0e7389 */ /* 0x00006400000c000b */
[----:B012--5:R-:W-:Y:S01]  /*1fca0*/  ENDCOLLECTIVE ;  /* 0x000000000000791b */ /* 0x027fe20003800000 */
.L_x_3273:
[----:B------:R-:W-:Y:S05]  /*1fcb0*/  BSYNC B0 ;  /* 0x0000000000007941 */ /* 0x000fea0003800000 */
.L_x_3272:
[----:B------:R-:W-:Y:S01]  /*1fcc0*/  IMAD.MOV.U32 R190, RZ, RZ, R14 ;  /* 0x000000ffffbe7224 */ /* 0x000fe200078e000e */
[----:B------:R-:W-:Y:S06]  /*1fcd0*/  BRA `(.L_x_3274) ;  /* 0xfffffe8c00847947 */ /* 0x000fec000383ffff */
.L_x_2997:
        /* <DEDUP_REMOVED lines=8> */
.L_x_3276:
[----:B------:R-:W-:Y:S05]  /*1fd60*/  BSYNC B1 ;  /* 0x0000000000017941 */ /* 0x000fea0003800000 */
.L_x_3275:
        /* <DEDUP_REMOVED lines=8> */
.L_x_3277:
[----:B------:R-:W-:Y:S02]  /*1fdf0*/  IMAD.MOV.U32 R13, RZ, RZ, R8 ;  /* 0x000000ffff0d7224 */ /* 0x000fe400078e0008 */
[----:B------:R-:W-:-:S07]  /*1fe00*/  IMAD.MOV.U32 R3, RZ, RZ, R14 ;  /* 0x000000ffff037224 */ /* 0x000fce00078e000e */
[----:B------:R-:W-:Y:S05]  /*1fe10*/  WARPSYNC.COLLECTIVE R15, `(.L_x_3278) ;  /* 0x000000000f087348 */ /* 0x000fea0003c00000 */
[----:B------:R0:W1:Y:S02]  /*1fe20*/  SHFL.IDX P6, R14, R13, R12, R11 ;  /* 0x0000000c0d0e7389 */ /* 0x00006400000c000b */
[----:B01----:R-:W-:Y:S01]  /*1fe30*/  ENDCOLLECTIVE ;  /* 0x000000000000791b */ /* 0x003fe20003800000 */
.L_x_3278:
[----:B------:R-:W-:Y:S02]  /*1fe40*/  IMAD.MOV.U32 R13, RZ, RZ, R7 ;  /* 0x000000ffff0d7224 */ /* 0x000fe400078e0007 */
[----:B------:R-:W-:-:S07]  /*1fe50*/  IMAD.MOV.U32 R4, RZ, RZ, R14 ;  /* 0x000000ffff047224 */ /* 0x000fce00078e000e */
[----:B------:R-:W-:Y:S05]  /*1fe60*/  WARPSYNC.COLLECTIVE R15, `(.L_x_3279) ;  /* 0x000000000f087348 */ /* 0x000fea0003c00000 */
[----:B------:R0:W1:Y:S02]  /*1fe70*/  SHFL.IDX P6, R14, R13, R12, R11 ;  /* 0x0000000c0d0e7389 */ /* 0x00006400000c000b */
[----:B01----:R-:W-:Y:S01]  /*1fe80*/  ENDCOLLECTIVE ;  /* 0x000000000000791b */ /* 0x003fe20003800000 */
.L_x_3279:
[----:B------:R-:W-:Y:S05]  /*1fe90*/  BRA `(.L_x_3280) ;  /* 0xfffffe9000d87947 */ /* 0x000fea000383ffff */
.L_x_3000:
[----:B------:R-:W-:Y:S01]  /*1fea0*/  BSSY B1, `(.L_x_3281) ;  /* 0x0000008000017945 */ /* 0x000fe20003800000 */
[----:B--2---:R-:W-:Y:S01]  /*1feb0*/  IMAD.MOV.U32 R13, RZ, RZ, R6 ;  /* 0x000000ffff0d7224 */ /* 0x004fe200078e0006 */
[----:B------:R-:W-:Y:S01]  /*1fec0*/  MOV R11, 0x181f ;  /* 0x0000181f000b7802 */ /* 0x000fe20000000f00 */
[----:B------:R-:W-:Y:S02]  /*1fed0*/  IMAD.MOV.U32 R12, RZ, RZ, 0x1 ;  /* 0x00000001ff0c7424 */ /* 0x000fe400078e00ff */
[----:B------:R-:W-:-:S07]  /*1fee0*/  IMAD.MOV.U32 R15, RZ, RZ, -0x1 ;  /* 0xffffffffff0f7424 */ /* 0x000fce00078e00ff */
[----:B-1----:R-:W-:Y:S05]  /*1fef0*/  WARPSYNC.COLLECTIVE R15, `(.L_x_3282) ;  /* 0x000000000f087348 */ /* 0x002fea0003c00000 */
[----:B------:R0:W2:Y:S02]  /*1ff00*/  SHFL.IDX P6, R14, R13, R12, R11 ;  /* 0x0000000c0d0e7389 */ /* 0x0000a400000c000b */
[----:B012---:R-:W-:Y:S01]  /*1ff10*/  ENDCOLLECTIVE ;  /* 0x000000000000791b */ /* 0x007fe20003800000 */
.L_x_3282:
[----:B------:R-:W-:Y:S05]  /*1ff20*/  BSYNC B1 ;  /* 0x0000000000017941 */ /* 0x000fea0003800000 */
.L_x_3281:
        /* <DEDUP_REMOVED lines=8> */
.L_x_3283:
[----:B------:R-:W-:Y:S02]  /*1ffb0*/  IMAD.MOV.U32 R13, RZ, RZ, R8 ;  /* 0x000000ffff0d7224 */ /* 0x000fe400078e0008 */
[----:B------:R-:W-:-:S07]  /*1ffc0*/  IMAD.MOV.U32 R3, RZ, RZ, R14 ;  /* 0x000000ffff037224 */ /* 0x000fce00078e000e */
[----:B------:R-:W-:Y:S05]  /*1ffd0*/  WARPSYNC.COLLECTIVE R15, `(.L_x_3284) ;  /* 0x000000000f087348 */ /* 0x000fea0003c00000 */
[----:B------:R0:W1:Y:S02]  /*1ffe0*/  SHFL.IDX P6, R14, R13, R12, R11 ;  /* 0x0000000c0d0e7389 */ /* 0x00006400000c000b */
[----:B01----:R-:W-:Y:S01]  /*1fff0*/  ENDCOLLECTIVE ;  /* 0x000000000000791b */ /* 0x003fe20003800000 */
.L_x_3284:
[----:B------:R-:W-:Y:S02]  /*20000*/  IMAD.MOV.U32 R13, RZ, RZ, R7 ;  /* 0x000000ffff0d7224 */ /* 0x000fe400078e0007 */
[----:B------:R-:W-:-:S07]  /*20010*/  IMAD.MOV.U32 R4, RZ, RZ, R14 ;  /* 0x000000ffff047224 */ /* 0x000fce00078e000e */
[----:B------:R-:W-:Y:S05]  /*20020*/  WARPSYNC.COLLECTIVE R15, `(.L_x_3285) ;  /* 0x000000000f087348 */ /* 0x000fea0003c00000 */
[----:B------:R0:W1:Y:S02]  /*20030*/  SHFL.IDX P6, R14, R13, R12, R11 ;  /* 0x0000000c0d0e7389 */ /* 0x00006400000c000b */
[----:B01----:R-:W-:Y:S01]  /*20040*/  ENDCOLLECTIVE ;  /* 0x000000000000791b */ /* 0x003fe20003800000 */
.L_x_3285:
[----:B------:R-:W-:Y:S05]  /*20050*/  BRA `(.L_x_3286) ;  /* 0xfffffe9400447947 */ /* 0x000fea000383ffff */
.L_x_3003:
        /* <DEDUP_REMOVED lines=8> */
.L_x_3288:
[----:B------:R-:W-:Y:S05]  /*200e0*/  BSYNC B1 ;  /* 0x0000000000017941 */ /* 0x000fea0003800000 */
.L_x_3287:
        /* <DEDUP_REMOVED lines=8> */
.L_x_3289:
[----:B------:R-:W-:Y:S02]  /*20170*/  IMAD.MOV.U32 R13, RZ, RZ, R8 ;  /* 0x000000ffff0d7224 */ /* 0x000fe400078e0008 */
[----:B------:R-:W-:-:S07]  /*20180*/  IMAD.MOV.U32 R3, RZ, RZ, R14 ;  /* 0x000000ffff037224 */ /* 0x000fce00078e000e */
[----:B------:R-:W-:Y:S05]  /*20190*/  WARPSYNC.COLLECTIVE R15, `(.L_x_3290) ;  /* 0x000000000f087348 */ /* 0x000fea0003c00000 */
[----:B------:R0:W1:Y:S02]  /*201a0*/  SHFL.IDX P6, R14, R13, R12, R11 ;  /* 0x0000000c0d0e7389 */ /* 0x00006400000c000b */
[----:B01----:R-:W-:Y:S01]  /*201b0*/  ENDCOLLECTIVE ;  /* 0x000000000000791b */ /* 0x003fe20003800000 */
.L_x_3290:
[----:B------:R-:W-:Y:S02]  /*201c0*/  IMAD.MOV.U32 R13, RZ, RZ, R7 ;  /* 0x000000ffff0d7224 */ /* 0x000fe400078e0007 */
[----:B------:R-:W-:-:S07]  /*201d0*/  IMAD.MOV.U32 R4, RZ, RZ, R14 ;  /* 0x000000ffff047224 */ /* 0x000fce00078e000e */
[----:B------:R-:W-:Y:S05]  /*201e0*/  WARPSYNC.COLLECTIVE R15, `(.L_x_3291) ;  /* 0x000000000f087348 */ /* 0x000fea0003c00000 */
[----:B------:R0:W1:Y:S02]  /*201f0*/  SHFL.IDX P6, R14, R13, R12, R11 ;  /* 0x0000000c0d0e7389 */ /* 0x00006400000c000b */
[----:B01----:R-:W-:Y:S01]  /*20200*/  ENDCOLLECTIVE ;  /* 0x000000000000791b */ /* 0x003fe20003800000 */
.L_x_3291:
[----:B------:R-:W-:Y:S05]  /*20210*/  BRA `(.L_x_3292) ;  /* 0xfffffe9400a87947 */ /* 0x000fea000383ffff */
.L_x_3006:
[----:B------:R-:W-:Y:S01]  /*20220*/  BSSY B1, `(.L_x_3293) ;  /* 0x0000008000017945 */ /* 0x000fe20003800000 */
[----:B------:R-:W-:Y:S01]  /*20230*/  IMAD.MOV.U32 R13, RZ, RZ, R6 ;  /* 0x000000ffff0d7224 */ /* 0x000fe200078e0006 */
[----:B------:R-:W-:Y:S01]  /*20240*/  MOV R12, 0x3 ;  /* 0x00000003000c7802 */ /* 0x000fe20000000f00 */
[----:B------:R-:W-:Y:S02]  /*20250*/  IMAD.MOV.U32 R11, RZ, RZ, 0x181f ;  /* 0x0000181fff0b7424 */ /* 0x000fe400078e00ff */
[----:B------:R-:W-:-:S07]  /*20260*/  IMAD.MOV.U32 R15, RZ, RZ, -0x1 ;  /* 0xffffffffff0f7424 */ /* 0x000fce00078e00ff */
[----:B-12---:R-:W-:Y:S05]  /*20270*/  WARPSYNC.COLLECTIVE R15, `(.L_x_3294) ;  /* 0x000000000f087348 */ /* 0x006fea0003c00000 */
[----:B------:R0:W3:Y:S02]  /*20280*/  SHFL.IDX P6, R14, R13, R12, R11 ;  /* 0x0000000c0d0e7389 */ /* 0x0000e400000c000b */
[----:B0123--:R-:W-:Y:S01]  /*20290*/  ENDCOLLECTIVE ;  /* 0x000000000000791b */ /* 0x00ffe20003800000 */
.L_x_3294:
[----:B------:R-:W-:Y:S05]  /*202a0*/  BSYNC B1 ;  /* 0x0000000000017941 */ /* 0x000fea0003800000 */
.L_x_3293:
        /* <DEDUP_REMOVED lines=8> */
.L_x_3295:
[----:B------:R-:W-:Y:S02]  /*20330*/  IMAD.MOV.U32 R13, RZ, RZ, R8 ;  /* 0x000000ffff0d7224 */ /* 0x000fe400078e0008 */
[----:B------:R-:W-:-:S07]  /*20340*/  IMAD.MOV.U32 R3, RZ, RZ, R14 ;  /* 0x000000ffff037224 */ /* 0x000fce00078e000e */
[----:B------:R-:W-:Y:S05]  /*20350*/  WARPSYNC.COLLECTIVE R15, `(.L_x_3296) ;  /* 0x000000000f087348 */ /* 0x000fea0003c00000 */
[----:B------:R0:W1:Y:S02]  /*20360*/  SHFL.IDX P6, R14, R13, R12, R11 ;  /* 0x0000000c0d0e7389 */ /* 0x00006400000c000b */
[----:B01----:R-:W-:Y:S01]  /*20370*/  ENDCOLLECTIVE ;  /* 0x000000000000791b */ /* 0x003fe20003800000 */
.L_x_3296:
[----:B------:R-:W-:Y:S02]  /*20380*/  IMAD.MOV.U32 R13, RZ, RZ, R7 ;  /* 0x000000ffff0d7224 */ /* 0x000fe400078e0007 */
[----:B------:R-:W-:-:S07]  /*20390*/  IMAD.MOV.U32 R4, RZ, RZ, R14 ;  /* 0x000000ffff047224 */ /* 0x000fce00078e000e */
[----:B------:R-:W-:Y:S05]  /*203a0*/  WARPSYNC.COLLECTIVE R15, `(.L_x_3297) ;  /* 0x000000000f087348 */ /* 0x000fea0003c00000 */
[----:B------:R0:W1:Y:S02]  /*203b0*/  SHFL.IDX P6, R14, R13, R12, R11 ;  /* 0x0000000c0d0e7389 */ /* 0x00006400000c000b */
[----:B01----:R-:W-:Y:S01]  /*203c0*/  ENDCOLLECTIVE ;  /* 0x000000000000791b */ /* 0x003fe20003800000 */
.L_x_3297:
[----:B------:R-:W-:Y:S05]  /*203d0*/  BRA `(.L_x_3298) ;  /* 0xfffffe9800147947 */ /* 0x000fea000383ffff */
.L_x_3010:
[----:B0-----:R0:W1:Y:S02]  /*203e0*/  SYNCS.PHASECHK.TRANS64.TRYWAIT P0, [R18+URZ+0x28800], R5 ;  /* 0x02880005120075a7 */ /* 0x001064000800017f */
[----:B-1----:R-:W-:Y:S05]  /*203f0*/  @!P0 NANOSLEEP.SYNCS 0x989680 ;  /* 0x009896800000895d */ /* 0x002fea0003900000 */
[----:B------:R-:W1:Y:S02]  /*20400*/  @!P0 SYNCS.PHASECHK.TRANS64 P0, [R18+URZ+0x28800], R5 ;  /* 0x02880005120085a7 */ /* 0x000e64000800007f */
[----:B-1----:R-:W-:Y:S05]  /*20410*/  @!P0 BRA `(.L_x_3010) ;  /* 0xfffffffc00f08947 */ /* 0x002fea000383ffff */
[----:B------:R-:W-:Y:S05]  /*20420*/  BRA `(.L_x_3299) ;  /* 0xfffffe9800d87947 */ /* 0x000fea000383ffff */
.L_x_3026:
[----:B--2---:R-:W1:Y:S01]  /*20430*/  LDC R47, c[0x0][0x3f4] ;  /* 0x0000fd00ff2f7b82 */ /* 0x004e620000000800 */
[----:B------:R-:W-:Y:S01]  /*20440*/  BSSY B1, `(.L_x_3300) ;  /* 0x0000008000017945 */ /* 0x000fe20003800000 */
[----:B----4-:R-:W-:Y:S02]  /*20450*/  IMAD.MOV.U32 R13, RZ, RZ, R35 ;  /* 0x000000ffff0d7224 */ /* 0x010fe400078e0023 */
[----:B------:R-:W-:Y:S02]  /*20460*/  IMAD.MOV.U32 R12, RZ, RZ, RZ ;  /* 0x000000ffff0c7224 */ /* 0x000fe400078e00ff */
[----:B------:R-:W-:Y:S02]  /*20470*/  IMAD.MOV.U32 R11, RZ, RZ, 0x181f ;  /* 0x0000181fff0b7424 */ /* 0x000fe400078e00ff */
[----:B------:R-:W-:-:S07]  /*20480*/  IMAD.MOV.U32 R15, RZ, RZ, -0x1 ;  /* 0xffffffffff0f7424 */ /* 0x000fce00078e00ff */
[----:B01----:R-:W-:Y:S05]  /*20490*/  WARPSYNC.COLLECTIVE R15, `(.L_x_3301) ;  /* 0x000000000f087348 */ /* 0x003fea0003c00000 */
[----:B------:R2:W3:Y:S02]  /*204a0*/  SHFL.IDX P6, R14, R13, R12, R11 ;  /* 0x0000000c0d0e7389 */ /* 0x0004e400000c000b */
[----:B0123--:R-:W-:Y:S01]  /*204b0*/  ENDCOLLECTIVE ;  /* 0x000000000000791b */ /* 0x00ffe20003800000 */
.L_x_3301:
[----:B------:R-:W-:Y:S05]  /*204c0*/  BSYNC B1 ;  /* 0x0000000000017941 */ /* 0x000fea0003800000 */
.L_x_3300:
        /* <DEDUP_REMOVED lines=10> */
.L_x_3302:
[----:B------:R-:W-:Y:S01]  /*20570*/  ISETP.GE.OR P1, PT, R57, R0, P0 ;  /* 0x000000003900720c */ /* 0x000fe20000726670 */
[----:B------:R-:W-:-:S12]  /*20580*/  IMAD.MOV.U32 R13, RZ, RZ, R33 ;  /* 0x000000ffff0d7224 */ /* 0x000fd800078e0021 */
[C---:B------:R-:W-:Y:S02]  /*20590*/  @!P1 SHF.L.U32 R7, R16.reuse, 0x1, RZ ;  /* 0x0000000110079819 */ /* 0x040fe400000006ff */
[----:B------:R-:W-:Y:S01]  /*205a0*/  @!P1 SHF.L.U64.HI R6, R16, 0x1, R17 ;  /* 0x0000000110069819 */ /* 0x000fe20000010211 */
[----:B------:R-:W-:-:S07]  /*205b0*/  IMAD.MOV.U32 R4, RZ, RZ, R14 ;  /* 0x000000ffff047224 */ /* 0x000fce00078e000e */
[----:B------:R-:W-:Y:S05]  /*205c0*/  WARPSYNC.COLLECTIVE R15, `(.L_x_3303) ;  /* 0x000000000f087348 */ /* 0x000fea0003c00000 */
[----:B------:R0:W1:Y:S02]  /*205d0*/  SHFL.IDX P6, R14, R13, R12, R11 ;  /* 0x0000000c0d0e7389 */ /* 0x00006400000c000b */
[----:B01----:R-:W-:Y:S01]  /*205e0*/  ENDCOLLECTIVE ;  /* 0x000000000000791b */ /* 0x003fe20003800000 */
.L_x_3303:
        /* <DEDUP_REMOVED lines=10> */
.L_x_3304:
        /* <DEDUP_REMOVED lines=9> */
.L_x_3305:
        /* <DEDUP_REMOVED lines=12> */
.L_x_3306:
        /* <DEDUP_REMOVED lines=8> */
.L_x_3307:
[----:B------:R-:W-:Y:S02]  /*20860*/  IMAD.MOV.U32 R13, RZ, RZ, R34 ;  /* 0x000000ffff0d7224 */ /* 0x000fe400078e0022 */
[----:B------:R-:W-:-:S07]  /*20870*/  IMAD.MOV.U32 R9, RZ, RZ, R14 ;  /* 0x000000ffff097224 */ /* 0x000fce00078e000e */
[----:B------:R-:W-:Y:S05]  /*20880*/  WARPSYNC.COLLECTIVE R15, `(.L_x_3308) ;  /* 0x000000000f087348 */ /* 0x000fea0003c00000 */
[----:B------:R0:W1:Y:S02]  /*20890*/  SHFL.IDX P6, R14, R13, R12, R11 ;  /* 0x0000000c0d0e7389 */ /* 0x00006400000c000b */
[----:B01----:R-:W-:Y:S01]  /*208a0*/  ENDCOLLECTIVE ;  /* 0x000000000000791b */ /* 0x003fe20003800000 */
.L_x_3308:
[----:B------:R-:W-:Y:S01]  /*208b0*/  @!P1 IMAD.MOV.U32 R51, RZ, RZ, R27 ;  /* 0x000000ffff339224 */ /* 0x000fe200078e001b */
[----:B------:R-:W-:Y:S01]  /*208c0*/  @!P1 MOV R37, R7 ;  /* 0x0000000700259202 */ /* 0x000fe20000000f00 */
[----:B------:R-:W-:Y:S02]  /*208d0*/  @!P1 IMAD.MOV.U32 R50, RZ, RZ, R26 ;  /* 0x000000ffff329224 */ /* 0x000fe400078e001a */
[----:B------:R-:W-:Y:S02]  /*208e0*/  @!P1 IMAD.MOV.U32 R20, RZ, RZ, R4 ;  /* 0x000000ffff149224 */ /* 0x000fe400078e0004 */
[----:B------:R-:W-:Y:S02]  /*208f0*/  @!P1 IMAD.MOV.U32 R21, RZ, RZ, R5 ;  /* 0x000000ffff159224 */ /* 0x000fe400078e0005 */
[----:B------:R-:W-:Y:S02]  /*20900*/  @!P1 IMAD.MOV.U32 R36, RZ, RZ, R6 ;  /* 0x000000ffff249224 */ /* 0x000fe400078e0006 */
[----:B------:R-:W-:-:S02]  /*20910*/  IMAD.MOV.U32 R24, RZ, RZ, R51 ;  /* 0x000000ffff187224 */ /* 0x000fc400078e0033 */
[----:B------:R-:W-:Y:S02]  /*20920*/  IMAD.MOV.U32 R10, RZ, RZ, R50 ;  /* 0x000000ffff0a7224 */ /* 0x000fe400078e0032 */
[----:B------:R-:W-:Y:S02]  /*20930*/  IMAD.MOV.U32 R4, RZ, RZ, R20 ;  /* 0x000000ffff047224 */ /* 0x000fe400078e0014 */
[----:B------:R-:W-:Y:S02]  /*20940*/  IMAD.MOV.U32 R5, RZ, RZ, R21 ;  /* 0x000000ffff057224 */ /* 0x000fe400078e0015 */
[----:B------:R-:W-:Y:S02]  /*20950*/  IMAD.MOV.U32 R6, RZ, RZ, R36 ;  /* 0x000000ffff067224 */ /* 0x000fe400078e0024 */
[----:B------:R-:W-:Y:S01]  /*20960*/  IMAD.MOV.U32 R7, RZ, RZ, R37 ;  /* 0x000000ffff077224 */ /* 0x000fe200078e0025 */
[----:B------:R-:W-:Y:S02]  /*20970*/  PRMT R44, R24, 0x7610, R44 ;  /* 0x00007610182c7816 */ /* 0x000fe4000000002c */
[----:B------:R-:W-:-:S02]  /*20980*/  CS2R R24, SRZ ;  /* 0x0000000000187805 */ /* 0x000fc4000001ff00 */
[----:B------:R-:W-:Y:S02]  /*20990*/  PRMT R43, R10, 0x7610, R43 ;  /* 0x000076100a2b7816 */ /* 0x000fe4000000002b */
[----:B------:R-:W-:Y:S02]  /*209a0*/  PRMT R78, R4, 0x7610, R78 ;  /* 0x00007610044e7816 */ /* 0x000fe4000000004e */
[----:B------:R-:W-:Y:S02]  /*209b0*/  PRMT R79, R5, 0x7610, R79 ;  /* 0x00007610054f7816 */ /* 0x000fe4000000004f */
[----:B------:R-:W-:Y:S02]  /*209c0*/  PRMT R80, R6, 0x7610, R80 ;  /* 0x0000761006507816 */ /* 0x000fe40000000050 */
[----:B------:R-:W-:Y:S01]  /*209d0*/  PRMT R81, R7, 0x7610, R81 ;  /* 0x0000761007517816 */ /* 0x000fe20000000051 */
[----:B------:R-:W-:Y:S06]  /*209e0*/  BRA `(.L_x_3309) ;  /* 0xfffffeb400187947 */ /* 0x000fec000383ffff */
.L_x_3029:
[----:B------:R-:W-:Y:S01]  /*209f0*/  BSSY B1, `(.L_x_3310) ;  /* 0x0000008000017945 */ /* 0x000fe20003800000 */
[----:B----4-:R-:W-:Y:S02]  /*20a00*/  IMAD.MOV.U32 R13, RZ, RZ, R35 ;  /* 0x000000ffff0d7224 */ /* 0x010fe400078e0023 */
[----:B------:R-:W-:Y:S02]  /*20a10*/  IMAD.MOV.U32 R12, RZ, RZ, 0x2 ;  /* 0x00000002ff0c7424 */ /* 0x000fe400078e00ff */
[----:B------:R-:W-:Y:S02]  /*20a20*/  IMAD.MOV.U32 R11, RZ, RZ, 0x181f ;  /* 0x0000181fff0b7424 */ /* 0x000fe400078e00ff */
[----:B-1----:R-:W-:-:S07]  /*20a30*/  IMAD.MOV.U32 R15, RZ, RZ, -0x1 ;  /* 0xffffffffff0f7424 */ /* 0x002fce00078e00ff */
[----:B------:R-:W-:Y:S05]  /*20a40*/  WARPSYNC.COLLECTIVE R15, `(.L_x_3311) ;  /* 0x000000000f087348 */ /* 0x000fea0003c00000 */
[----:B------:R0:W1:Y:S02]  /*20a50*/  SHFL.IDX P6, R14, R13, R12, R11 ;  /* 0x0000000c0d0e7389 */ /* 0x00006400000c000b */
[----:B01----:R-:W-:Y:S01]  /*20a60*/  ENDCOLLECTIVE ;  /* 0x000000000000791b */ /* 0x003fe20003800000 */
.L_x_3311:
[----:B------:R-:W-:Y:S05]  /*20a70*/  BSYNC B1 ;  /* 0x0000000000017941 */ /* 0x000fea0003800000 */
.L_x_3310:
        /* <DEDUP_REMOVED lines=9> */
.L_x_3312:
        /* <DEDUP_REMOVED lines=8> */
.L_x_3313:
[----:B------:R-:W-:-:S05]  /*20b90*/  @!P1 IADD3 R8, P2, R8, R31, RZ ;  /* 0x0000001f08089210 */ /* 0x000fca0007f5e0ff */
[----:B------:R-:W-:Y:S02]  /*20ba0*/  @!P1 IMAD.X R9, R3, 0x1, R29, P2 ;  /* 0x0000000103099824 */ /* 0x000fe400010e061d */
[----:B------:R-:W-:Y:S02]  /*20bb0*/  IMAD.MOV.U32 R13, RZ, RZ, R34 ;  /* 0x000000ffff0d7224 */ /* 0x000fe400078e0022 */
[----:B------:R-:W-:-:S07]  /*20bc0*/  IMAD.MOV.U32 R28, RZ, RZ, R14 ;  /* 0x000000ffff1c7224 */ /* 0x000fce00078e000e */
[----:B------:R-:W-:Y:S05]  /*20bd0*/  WARPSYNC.COLLECTIVE R15, `(.L_x_3314) ;  /* 0x000000000f087348 */ /* 0x000fea0003c00000 */
[----:B------:R0:W1:Y:S02]  /*20be0*/  SHFL.IDX P6, R14, R13, R12, R11 ;  /* 0x0000000c0d0e7389 */ /* 0x00006400000c000b */
[----:B01----:R-:W-:Y:S01]  /*20bf0*/  ENDCOLLECTIVE ;  /* 0x000000000000791b */ /* 0x003fe20003800000 */
.L_x_3314:
[----:B------:R-:W2:Y:S01]  /*20c00*/  @!P1 LD.E.128 R8, desc[UR42][R8.64] ;  /* 0x0000002a08089980 */ /* 0x000ea2000c101d00 */
[----:B------:R-:W-:-:S05]  /*20c10*/  @!P1 IADD3 R14, P2, R14, R31, RZ ;  /* 0x0000001f0e0e9210 */ /* 0x000fca0007f5e0ff */
[----:B------:R-:W-:-:S04]  /*20c20*/  @!P1 IMAD.X R3, R28, 0x1, R29, P2 ;  /* 0x000000011c039824 */ /* 0x000fc800010e061d */
[----:B------:R-:W-:-:S05]  /*20c30*/  @!P1 IMAD.MOV.U32 R15, RZ, RZ, R3 ;  /* 0x000000ffff0f9224 */ /* 0x000fca00078e0003 */
[----:B------:R0:W5:Y:S01]  /*20c40*/  @!P1 LD.E.128 R28, desc[UR42][R14.64] ;  /* 0x0000002a0e1c9980 */ /* 0x000162000c101d00 */
[----:B------:R-:W-:Y:S02]  /*20c50*/  CS2R R52, SRZ ;  /* 0x0000000000347805 */ /* 0x000fe4000001ff00 */
[----:B------:R-:W-:Y:S01]  /*20c60*/  CS2R R54, SRZ ;  /* 0x0000000000367805 */ /* 0x000fe2000001ff00 */
[----:B------:R-:W-:Y:S01]  /*20c70*/  IMAD.MOV.U32 R13, RZ, RZ, R35 ;  /* 0x000000ffff0d7224 */ /* 0x000fe200078e0023 */
[----:B------:R-:W-:Y:S02]  /*20c80*/  CS2R R38, SRZ ;  /* 0x0000000000267805 */ /* 0x000fe4000001ff00 */
[----:B------:R-:W-:Y:S01]  /*20c90*/  CS2R R40, SRZ ;  /* 0x0000000000287805 */ /* 0x000fe2000001ff00 */
[----:B0-----:R-:W-:Y:S02]  /*20ca0*/  IMAD.MOV.U32 R15, RZ, RZ, -0x1 ;  /* 0xffffffffff0f7424 */ /* 0x001fe400078e00ff */
[----:B--2---:R-:W-:-:S02]  /*20cb0*/  @!P1 IMAD.MOV.U32 R53, RZ, RZ, R9 ;  /* 0x000000ffff359224 */ /* 0x004fc400078e0009 */
[----:B------:R-:W-:Y:S02]  /*20cc0*/  @!P1 IMAD.MOV.U32 R55, RZ, RZ, R11 ;  /* 0x000000ffff379224 */ /* 0x000fe400078e000b */
[----:B------:R-:W-:Y:S02]  /*20cd0*/  IMAD.MOV.U32 R12, RZ, RZ, R53 ;  /* 0x000000ffff0c7224 */ /* 0x000fe400078e0035 */
[----:B------:R-:W-:Y:S02]  /*20ce0*/  IMAD.MOV.U32 R11, RZ, RZ, 0x181f ;  /* 0x0000181fff0b7424 */ /* 0x000fe400078e00ff */
[----:B------:R-:W-:Y:S01]  /*20cf0*/  @!P1 IMAD.MOV.U32 R52, RZ, RZ, R8 ;  /* 0x000000ffff349224 */ /* 0x000fe200078e0008 */
[----:B------:R-:W-:Y:S01]  /*20d00*/  PRMT R66, R12, 0x7610, R66 ;  /* 0x000076100c427816 */ /* 0x000fe20000000042 */
[----:B------:R-:W-:Y:S02]  /*20d10*/  IMAD.MOV.U32 R12, RZ, RZ, 0x3 ;  /* 0x00000003ff0c7424 */ /* 0x000fe400078e00ff */
[----:B------:R-:W-:Y:S01]  /*20d20*/  @!P1 IMAD.MOV.U32 R54, RZ, RZ, R10 ;  /* 0x000000ffff369224 */ /* 0x000fe200078e000a */
[----:B------:R-:W-:Y:S01]  /*20d30*/  MOV R3, R52 ;  /* 0x0000003400037202 */ /* 0x000fe20000000f00 */
[----:B------:R-:W-:-:S07]  /*20d40*/  IMAD.MOV.U32 R9, RZ, RZ, R55 ;  /* 0x000000ffff097224 */ /* 0x000fce00078e0037 */
[----:B-----5:R-:W-:Y:S05]  /*20d50*/  WARPSYNC.COLLECTIVE R15, `(.L_x_3315) ;  /* 0x000000000f087348 */ /* 0x020fea0003c00000 */
[----:B------:R0:W1:Y:S02]  /*20d60*/  SHFL.IDX P6, R14, R13, R12, R11 ;  /* 0x0000000c0d0e7389 */ /* 0x00006400000c000b */
[----:B01---5:R-:W-:Y:S01]  /*20d70*/  ENDCOLLECTIVE ;  /* 0x000000000000791b */ /* 0x023fe20003800000 */
.L_x_3315:
[----:B------:R-:W-:Y:S01]  /*20d80*/  IMAD.MOV.U32 R8, RZ, RZ, R54 ;  /* 0x000000ffff087224 */ /* 0x000fe200078e0036 */
[----:B------:R-:W-:Y:S02]  /*20d90*/  PRMT R65, R3, 0x7610, R65 ;  /* 0x0000761003417816 */ /* 0x000fe40000000041 */
[----:B------:R-:W-:Y:S02]  /*20da0*/  PRMT R46, R9, 0x7610, R46 ;  /* 0x00007610092e7816 */ /* 0x000fe4000000002e */
[----:B------:R-:W-:Y:S01]  /*20db0*/  PRMT R45, R8, 0x7610, R45 ;  /* 0x00007610082d7816 */ /* 0x000fe2000000002d */
[----:B------:R-:W-:Y:S02]  /*20dc0*/  @!P1 IMAD.MOV.U32 R38, RZ, RZ, R28 ;  /* 0x000000ffff269224 */ /* 0x000fe400078e001c */
[----:B------:R-:W-:Y:S02]  /*20dd0*/  @!P1 IMAD.MOV.U32 R39, RZ, RZ, R29 ;  /* 0x000000ffff279224 */ /* 0x000fe400078e001d */
[----:B------:R-:W-:-:S02]  /*20de0*/  @!P1 IMAD.MOV.U32 R40, RZ, RZ, R30 ;  /* 0x000000ffff289224 */ /* 0x000fc400078e001e */
[----:B------:R-:W-:Y:S02]  /*20df0*/  IMAD.MOV.U32 R13, RZ, RZ, R32 ;  /* 0x000000ffff0d7224 */ /* 0x000fe400078e0020 */
[----:B------:R-:W-:Y:S02]  /*20e00*/  @!P1 IMAD.MOV.U32 R41, RZ, RZ, R31 ;  /* 0x000000ffff299224 */ /* 0x000fe400078e001f */
[----:B------:R-:W-:Y:S02]  /*20e10*/  IMAD.MOV.U32 R8, RZ, RZ, R38 ;  /* 0x000000ffff087224 */ /* 0x000fe400078e0026 */
[----:B------:R-:W-:Y:S02]  /*20e20*/  IMAD.MOV.U32 R9, RZ, RZ, R39 ;  /* 0x000000ffff097224 */ /* 0x000fe400078e0027 */
[----:B------:R-:W-:Y:S01]  /*20e30*/  IMAD.MOV.U32 R10, RZ, RZ, R40 ;  /* 0x000000ffff0a7224 */ /* 0x000fe200078e0028 */
[----:B------:R-:W-:Y:S01]  /*20e40*/  PRMT R72, R8, 0x7610, R72 ;  /* 0x0000761008487816 */ /* 0x000fe20000000048 */
[----:B------:R-:W-:Y:S01]  /*20e50*/  IMAD.MOV.U32 R3, RZ, RZ, R14 ;  /* 0x000000ffff037224 */ /* 0x000fe200078e000e */
[----:B------:R-:W-:-:S07]  /*20e60*/  PRMT R73, R9, 0x7610, R73 ;  /* 0x0000761009497816 */ /* 0x000fce0000000049 */
[----:B------:R-:W-:Y:S05]  /*20e70*/  WARPSYNC.COLLECTIVE R15, `(.L_x_3316) ;  /* 0x000000000f087348 */ /* 0x000fea0003c00000 */
[----:B------:R0:W1:Y:S02]  /*20e80*/  SHFL.IDX P6, R14, R13, R12, R11 ;  /* 0x0000000c0d0e7389 */ /* 0x00006400000c000b */
[----:B01----:R-:W-:Y:S01]  /*20e90*/  ENDCOLLECTIVE ;  /* 0x000000000000791b */ /* 0x003fe20003800000 */
.L_x_3316:
[----:B------:R-:W-:Y:S02]  /*20ea0*/  PRMT R74, R10, 0x7610, R74 ;  /* 0x000076100a4a7816 */ /* 0x000fe4000000004a */
[----:B------:R-:W-:Y:S01]  /*20eb0*/  CS2R R8, SRZ ;  /* 0x0000000000087805 */ /* 0x000fe2000001ff00 */
[----:B------:R-:W-:Y:S02]  /*20ec0*/  IMAD.MOV.U32 R13, RZ, RZ, R33 ;  /* 0x000000ffff0d7224 */ /* 0x000fe400078e0021 */
[----:B------:R-:W-:-:S07]  /*20ed0*/  IMAD.MOV.U32 R32, RZ, RZ, R14 ;  /* 0x000000ffff207224 */ /* 0x000fce00078e000e */
[----:B------:R-:W-:Y:S05]  /*20ee0*/  WARPSYNC.COLLECTIVE R15, `(.L_x_3317) ;  /* 0x000000000f087348 */ /* 0x000fea0003c00000 */
[----:B------:R0:W1:Y:S02]  /*20ef0*/  SHFL.IDX P6, R14, R13, R12, R11 ;  /* 0x0000000c0d0e7389 */ /* 0x00006400000c000b */
[----:B01----:R-:W-:Y:S01]  /*20f00*/  ENDCOLLECTIVE ;  /* 0x000000000000791b */ /* 0x003fe20003800000 */
.L_x_3317:
[----:B------:R-:W-:Y:S02]  /*20f10*/  IMAD.MOV.U32 R13, RZ, RZ, R34 ;  /* 0x000000ffff0d7224 */ /* 0x000fe400078e0022 */
[----:B------:R-:W-:-:S07]  /*20f20*/  IMAD.MOV.U32 R33, RZ, RZ, R14 ;  /* 0x000000ffff217224 */ /* 0x000fce00078e000e */
[----:B------:R-:W-:Y:S05]  /*20f30*/  WARPSYNC.COLLECTIVE R15, `(.L_x_3318) ;  /* 0x000000000f087348 */ /* 0x000fea0003c00000 */
[----:B------:R0:W1:Y:S02]  /*20f40*/  SHFL.IDX P6, R14, R13, R12, R11 ;  /* 0x0000000c0d0e7389 */ /* 0x00006400000c000b */
[----:B01----:R-:W-:Y:S01]  /*20f50*/  ENDCOLLECTIVE ;  /* 0x000000000000791b */ /* 0x003fe20003800000 */
.L_x_3318:
[----:B------:R-:W-:-:S05]  /*20f60*/  IMAD.MOV.U32 R11, RZ, RZ, R41 ;  /* 0x000000ffff0b7224 */ /* 0x000fca00078e0029 */
[----:B------:R-:W-:Y:S01]  /*20f70*/  PRMT R75, R11, 0x7610, R75 ;  /* 0x000076100b4b7816 */ /* 0x000fe2000000004b */
[----:B------:R-:W-:Y:S01]  /*20f80*/  IMAD.MOV.U32 R34, RZ, RZ, R14 ;  /* 0x000000ffff227224 */ /* 0x000fe200078e000e */
[----:B------:R-:W-:Y:S06]  /*20f90*/  BRA `(.L_x_3319) ;  /* 0xfffffeb400047947 */ /* 0x000fec000383ffff */
.L_x_3033:
[----:B0-----:R0:W1:Y:S02]  /*20fa0*/  SYNCS.PHASECHK.TRANS64.TRYWAIT P4, [R18+URZ+0x28800], R29 ;  /* 0x0288001d120075a7 */ /* 0x001064000808017f */
[----:B-1----:R-:W-:Y:S05]  /*20fb0*/  @!P4 NANOSLEEP.SYNCS 0x989680 ;  /* 0x009896800000c95d */ /* 0x002fea0003900000 */
[----:B------:R-:W1:Y:S02]  /*20fc0*/  @!P4 SYNCS.PHASECHK.TRANS64 P4, [R18+URZ+0x28800], R29 ;  /* 0x0288001d1200c5a7 */ /* 0x000e64000808007f */
[----:B-1----:R-:W-:Y:S05]  /*20fd0*/  @!P4 BRA `(.L_x_3033) ;  /* 0xfffffffc00f0c947 */ /* 0x002fea000383ffff */
[----:B------:R-:W-:Y:S05]  /*20fe0*/  BRA `(.L_x_3320) ;  /* 0xfffffeb400ac7947 */ /* 0x000fea000383ffff */
.L_x_3043:
[----:B---3--:R3:W4:Y:S02]  /*20ff0*/  SYNCS.PHASECHK.TRANS64.TRYWAIT P1, [R0+URZ+0x28830], R3 ;  /* 0x02883003000075a7 */ /* 0x008724000802017f */
[----:B----4-:R-:W-:Y:S05]  /*21000*/  @!P1 NANOSLEEP.SYNCS 0x989680 ;  /* 0x009896800000995d */ /* 0x010fea0003900000 */
[----:B------:R-:W4:Y:S02]  /*21010*/  @!P1 SYNCS.PHASECHK.TRANS64 P1, [R0+URZ+0x28830], R3 ;  /* 0x02883003000095a7 */ /* 0x000f24000802007f */
[----:B----4-:R-:W-:Y:S05]  /*21020*/  @!P1 BRA `(.L_x_3043) ;  /* 0xfffffffc00f09947 */ /* 0x010fea000383ffff */
[----:B------:R-:W-:Y:S05]  /*21030*/  BRA `(.L_x_3042) ;  /* 0xfffffed000807947 */ /* 0x000fea000383ffff */
.L_x_3050:
[----:B-1----:R1:W2:Y:S02]  /*21040*/  SYNCS.PHASECHK.TRANS64.TRYWAIT P3, [R5+URZ+0x28830], R6 ;  /* 0x02883006050075a7 */ /* 0x0022a4000806017f */
[----:B--2---:R-:W-:Y:S05]  /*21050*/  @!P3 NANOSLEEP.SYNCS 0x989680 ;  /* 0x009896800000b95d */ /* 0x004fea0003900000 */
[----:B------:R-:W2:Y:S02]  /*21060*/  @!P3 SYNCS.PHASECHK.TRANS64 P3, [R5+URZ+0x28830], R6 ;  /* 0x028830060500b5a7 */ /* 0x000ea4000806007f */
[----:B--2---:R-:W-:Y:S05]  /*21070*/  @!P3 BRA `(.L_x_3050) ;  /* 0xfffffffc00f0b947 */ /* 0x004fea000383ffff */
[----:B------:R-:W-:Y:S05]  /*21080*/  BRA `(.L_x_3049) ;  /* 0xfffffef400d47947 */ /* 0x000fea000383ffff */
.L_x_3054:
[----:B-1----:R1:W2:Y:S02]  /*21090*/  SYNCS.PHASECHK.TRANS64.TRYWAIT P2, [R6+URZ+0x28850], R5 ;  /* 0x02885005060075a7 */ /* 0x0022a4000804017f */
[----:B--2---:R-:W-:Y:S05]  /*210a0*/  @!P2 NANOSLEEP.SYNCS 0x989680 ;  /* 0x009896800000a95d */ /* 0x004fea0003900000 */
[----:B------:R-:W2:Y:S02]  /*210b0*/  @!P2 SYNCS.PHASECHK.TRANS64 P2, [R6+URZ+0x28850], R5 ;  /* 0x028850050600a5a7 */ /* 0x000ea4000804007f */
[----:B--2---:R-:W-:Y:S05]  /*210c0*/  @!P2 BRA `(.L_x_3054) ;  /* 0xfffffffc00f0a947 */ /* 0x004fea000383ffff */
[----:B------:R-:W-:Y:S05]  /*210d0*/  BRA `(.L_x_3051) ;  /* 0xfffffef800f07947 */ /* 0x000fea000383ffff */
.L_x_3063:
[----:B-1----:R1:W2:Y:S02]  /*210e0*/  SYNCS.PHASECHK.TRANS64.TRYWAIT P1, [R5+URZ+0x28830], R6 ;  /* 0x02883006050075a7 */ /* 0x0022a4000802017f */
[----:B--2---:R-:W-:Y:S05]  /*210f0*/  @!P1 NANOSLEEP.SYNCS 0x989680 ;  /* 0x009896800000995d */ /* 0x004fea0003900000 */
[----:B------:R-:W2:Y:S02]  /*21100*/  @!P1 SYNCS.PHASECHK.TRANS64 P1, [R5+URZ+0x28830], R6 ;  /* 0x02883006050095a7 */ /* 0x000ea4000802007f */
[----:B--2---:R-:W-:Y:S05]  /*21110*/  @!P1 BRA `(.L_x_3063) ;  /* 0xfffffffc00f09947 */ /* 0x004fea000383ffff */
[----:B------:R-:W-:Y:S05]  /*21120*/  BRA `(.L_x_3062) ;  /* 0xffffff2000a87947 */ /* 0x000fea000383ffff */
.L_x_3067:
[----:B-1----:R1:W2:Y:S02]  /*21130*/  SYNCS.PHASECHK.TRANS64.TRYWAIT P1, [R6+URZ+0x28850], R5 ;  /* 0x02885005060075a7 */ /* 0x0022a4000802017f */
[----:B--2---:R-:W-:Y:S05]  /*21140*/  @!P1 NANOSLEEP.SYNCS 0x989680 ;  /* 0x009896800000995d */ /* 0x004fea0003900000 */
[----:B------:R-:W2:Y:S02]  /*21150*/  @!P1 SYNCS.PHASECHK.TRANS64 P1, [R6+URZ+0x28850], R5 ;  /* 0x02885005060095a7 */ /* 0x000ea4000802007f */
[----:B--2---:R-:W-:Y:S05]  /*21160*/  @!P1 BRA `(.L_x_3067) ;  /* 0xfffffffc00f09947 */ /* 0x004fea000383ffff */
[----:B------:R-:W-:Y:S05]  /*21170*/  BRA `(.L_x_3064) ;  /* 0xffffff2400b87947 */ /* 0x000fea000383ffff */
.L_x_3074:
[----:B-1----:R1:W2:Y:S02]  /*21180*/  SYNCS.PHASECHK.TRANS64.TRYWAIT P1, [R13+URZ+0x28850], R4 ;  /* 0x028850040d0075a7 */ /* 0x0022a4000802017f */
[----:B--2---:R-:W-:Y:S05]  /*21190*/  @!P1 NANOSLEEP.SYNCS 0x989680 ;  /* 0x009896800000995d */ /* 0x004fea0003900000 */
[----:B------:R-:W2:Y:S02]  /*211a0*/  @!P1 SYNCS.PHASECHK.TRANS64 P1, [R13+URZ+0x28850], R4 ;  /* 0x028850040d0095a7 */ /* 0x000ea4000802007f */
[----:B--2---:R-:W-:Y:S05]  /*211b0*/  @!P1 BRA `(.L_x_3074) ;  /* 0xfffffffc00f09947 */ /* 0x004fea000383ffff */
[----:B------:R-:W-:Y:S05]  /*211c0*/  BRA `(.L_x_3073) ;  /* 0xffffff4400007947 */ /* 0x000fea000383ffff */
.L_x_3089:
[----:B------:R-:W-:Y:S01]  /*211d0*/  MOV R13, R4 ;  /* 0x00000004000d7202 */ /* 0x000fe20000000f00 */
[----:B------:R-:W-:Y:S02]  /*211e0*/  IMAD.MOV.U32 R12, RZ, RZ, RZ ;  /* 0x000000ffff0c7224 */ /* 0x000fe400078e00ff */
[----:B------:R-:W-:Y:S02]  /*211f0*/  IMAD.MOV.U32 R11, RZ, RZ, 0x181f ;  /* 0x0000181fff0b7424 */ /* 0x000fe400078e00ff */
[----:B------:R-:W-:-:S07]  /*21200*/  IMAD.MOV.U32 R15, RZ, RZ, -0x1 ;  /* 0xffffffffff0f7424 */ /* 0x000fce00078e00ff */
[----:B-12---:R-:W-:Y:S05]  /*21210*/  WARPSYNC.COLLECTIVE R15, `(.L_x_3321) ;  /* 0x000000000f087348 */ /* 0x006fea0003c00000 */
[----:B------:R0:W3:Y:S02]  /*21220*/  SHFL.IDX P6, R14, R13, R12, R11 ;  /* 0x0000000c0d0e7389 */ /* 0x0000e400000c000b */
[----:B0123--:R-:W-:Y:S01]  /*21230*/  ENDCOLLECTIVE ;  /* 0x000000000000791b */ /* 0x00ffe20003800000 */
.L_x_3321:
[----:B------:R-:W-:Y:S02]  /*21240*/  IMAD.MOV.U32 R13, RZ, RZ, R0 ;  /* 0x000000ffff0d7224 */ /* 0x000fe400078e0000 */
[----:B------:R-:W-:-:S07]  /*21250*/  IMAD.MOV.U32 R3, RZ, RZ, R14 ;  /* 0x000000ffff037224 */ /* 0x000fce00078e000e */
[----:B------:R-:W-:Y:S05]  /*21260*/  WARPSYNC.COLLECTIVE R15, `(.L_x_3322) ;  /* 0x000000000f087348 */ /* 0x000fea0003c00000 */
[----:B------:R0:W1:Y:S02]  /*21270*/  SHFL.IDX P6, R14, R13, R12, R11 ;  /* 0x0000000c0d0e7389 */ /* 0x00006400000c000b */
[----:B01----:R-:W-:Y:S01]  /*21280*/  ENDCOLLECTIVE ;  /* 0x000000000000791b */ /* 0x003fe20003800000 */
.L_x_3322:
[----:B------:R-:W-:Y:S05]  /*21290*/  BRA `(.L_x_3323) ;  /* 0xffffff6800387947 */ /* 0x000fea000383ffff */
.L_x_3092:
[----:B------:R-:W-:Y:S01]  /*212a0*/  BSSY B1, `(.L_x_3324) ;  /* 0x0000008000017945 */ /* 0x000fe20003800000 */
[----:B------:R-:W-:Y:S02]  /*212b0*/  IMAD.MOV.U32 R13, RZ, RZ, R4 ;  /* 0x000000ffff0d7224 */ /* 0x000fe400078e0004 */
[----:B------:R-:W-:Y:S02]  /*212c0*/  IMAD.MOV.U32 R12, RZ, RZ, 0x1 ;  /* 0x00000001ff0c7424 */ /* 0x000fe400078e00ff */
[----:B------:R-:W-:Y:S02]  /*212d0*/  IMAD.MOV.U32 R11, RZ, RZ, 0x181f ;  /* 0x0000181fff0b7424 */ /* 0x000fe400078e00ff */
[----:B---3--:R-:W-:-:S07]  /*212e0*/  IMAD.MOV.U32 R15, RZ, RZ, -0x1 ;  /* 0xffffffffff0f7424 */ /* 0x008fce00078e00ff */
[----:B012-4-:R-:W-:Y:S05]  /*212f0*/  WARPSYNC.COLLECTIVE R15, `(.L_x_3325) ;  /* 0x000000000f087348 */ /* 0x017fea0003c00000 */
[----:B----4-:R3:W4:Y:S02]  /*21300*/  SHFL.IDX P6, R14, R13, R12, R11 ;  /* 0x0000000c0d0e7389 */ /* 0x01072400000c000b */
[----:B01234-:R-:W-:Y:S01]  /*21310*/  ENDCOLLECTIVE ;  /* 0x000000000000791b */ /* 0x01ffe20003800000 */
.L_x_3325:
[----:B------:R-:W-:Y:S05]  /*21320*/  BSYNC B1 ;  /* 0x0000000000017941 */ /* 0x000fea0003800000 */
.L_x_3324:
        /* <DEDUP_REMOVED lines=8> */
.L_x_3326:
[----:B------:R-:W-:Y:S05]  /*213b0*/  BRA `(.L_x_3327) ;  /* 0xffffff6800387947 */ /* 0x000fea000383ffff */
.L_x_3095:
        /* <DEDUP_REMOVED lines=8> */
.L_x_3329:
[----:B------:R-:W-:Y:S05]  /*21440*/  BSYNC B1 ;  /* 0x0000000000017941 */ /* 0x000fea0003800000 */
.L_x_3328:
        /* <DEDUP_REMOVED lines=8> */
.L_x_3330:
[----:B------:R-:W-:Y:S05]  /*214d0*/  BRA `(.L_x_3331) ;  /* 0xffffff6800387947 */ /* 0x000fea000383ffff */
.L_x_3098:
[----:B------:R-:W-:Y:S01]  /*214e0*/  BSSY B1, `(.L_x_3332) ;  /* 0x0000008000017945 */ /* 0x000fe20003800000 */
[----:B------:R-:W-:Y:S01]  /*214f0*/  IMAD.MOV.U32 R13, RZ, RZ, R4 ;  /* 0x000000ffff0d7224 */ /* 0x000fe200078e0004 */
[----:B------:R-:W-:Y:S01]  /*21500*/  MOV R12, 0x3 ;  /* 0x00000003000c7802 */ /* 0x000fe20000000f00 */
[----:B------:R-:W-:Y:S02]  /*21510*/  IMAD.MOV.U32 R11, RZ, RZ, 0x181f ;  /* 0x0000181fff0b7424 */ /* 0x000fe400078e00ff */
[----:B0-----:R-:W-:-:S07]  /*21520*/  IMAD.MOV.U32 R15, RZ, RZ, -0x1 ;  /* 0xffffffffff0f7424 */ /* 0x001fce00078e00ff */
[----:B-1234-:R-:W-:Y:S05]  /*21530*/  WARPSYNC.COLLECTIVE R15, `(.L_x_3333) ;  /* 0x000000000f087348 */ /* 0x01efea0003c00000 */
[----:B------:R0:W0:Y:S02]  /*21540*/  SHFL.IDX P6, R14, R13, R12, R11 ;  /* 0x0000000c0d0e7389 */ /* 0x00002400000c000b */
[----:B01234-:R-:W-:Y:S01]  /*21550*/  ENDCOLLECTIVE ;  /* 0x000000000000791b */ /* 0x01ffe20003800000 */
.L_x_3333:
[----:B------:R-:W-:Y:S05]  /*21560*/  BSYNC B1 ;  /* 0x0000000000017941 */ /* 0x000fea0003800000 */
.L_x_3332:
        /* <DEDUP_REMOVED lines=8> */
.L_x_3334:
[----:B------:R-:W-:Y:S05]  /*215f0*/  BRA `(.L_x_3335) ;  /* 0xffffff6800387947 */ /* 0x000fea000383ffff */
.L_x_3115:
[----:B0-----:R-:W0:Y:S01]  /*21600*/  S2R R10, SR_TID.X ;  /* 0x00000000000a7919 */ /* 0x001e220000002100 */
[----:B------:R-:W-:Y:S01]  /*21610*/  BSSY B1, `(.L_x_3336) ;  /* 0x000000a000017945 */ /* 0x000fe20003800000 */
[----:B------:R-:W-:Y:S02]  /*21620*/  IMAD.MOV.U32 R12, RZ, RZ, RZ ;  /* 0x000000ffff0c7224 */ /* 0x000fe400078e00ff */
[----:B-1----:R-:W-:Y:S02]  /*21630*/  IMAD.MOV.U32 R11, RZ, RZ, 0x1f ;  /* 0x0000001fff0b7424 */ /* 0x002fe400078e00ff */
[----:B------:R-:W-:Y:S01]  /*21640*/  IMAD.MOV.U32 R15, RZ, RZ, -0x1 ;  /* 0xffffffffff0f7424 */ /* 0x000fe200078e00ff */
[----:B0-----:R-:W-:-:S04]  /*21650*/  SHF.R.U32.HI R10, RZ, 0x5, R10 ;  /* 0x00000005ff0a7819 */ /* 0x001fc8000001160a */
[----:B------:R-:W-:-:S05]  /*21660*/  LOP3.LUT R10, R10, 0x3, RZ, 0xc0, !PT ;  /* 0x000000030a0a7812 */ /* 0x000fca00078ec0ff */
[----:B------:R-:W-:-:S07]  /*21670*/  IMAD.MOV.U32 R13, RZ, RZ, R10 ;  /* 0x000000ffff0d7224 */ /* 0x000fce00078e000a */
[----:B------:R-:W-:Y:S05]  /*21680*/  WARPSYNC.COLLECTIVE R15, `(.L_x_3337) ;  /* 0x000000000f087348 */ /* 0x000fea0003c00000 */
[----:B------:R0:W1:Y:S02]  /*21690*/  SHFL.IDX P6, R14, R13, R12, R11 ;  /* 0x0000000c0d0e7389 */ /* 0x00006400000c000b */
[----:B01----:R-:W-:Y:S01]  /*216a0*/  ENDCOLLECTIVE ;  /* 0x000000000000791b */ /* 0x003fe20003800000 */
.L_x_3337:
[----:B------:R-:W-:Y:S05]  /*216b0*/  BSYNC B1 ;  /* 0x0000000000017941 */ /* 0x000fea0003800000 */
.L_x_3336:
[----:B------:R-:W-:Y:S05]  /*216c0*/  BRA `(.L_x_3338) ;  /* 0xffffff7c00787947 */ /* 0x000fea000383ffff */
.L_x_3117:
[----:B------:R-:W-:Y:S01]  /*216d0*/  BSSY B1, `(.L_x_3339) ;  /* 0x0000006000017945 */ /* 0x000fe20003800000 */
[----:B------:R-:W-:-:S07]  /*216e0*/  IMAD.MOV.U32 R15, RZ, RZ, -0x1 ;  /* 0xffffffffff0f7424 */ /* 0x000fce00078e00ff */
[----:B012---:R-:W-:Y:S05]  /*216f0*/  WARPSYNC.COLLECTIVE R15, `(.L_x_3340) ;  /* 0x000000000f0c7348 */ /* 0x007fea0003c00000 */
[----:B------:R-:W-:Y:S02]  /*21700*/  ELECT P6, UR62, PT ;  /* 0x00000000003e782f */ /* 0x000fe400038c0000 */
[----:B------:R-:W-:Y:S01]  /*21710*/  MOV R14, UR62 ;  /* 0x0000003e000e7c02 */ /* 0x000fe20008000f00 */
[----:B012---:R-:W-:Y:S10]  /*21720*/  ENDCOLLECTIVE ;  /* 0x000000000000791b */ /* 0x007ff40003800000 */
.L_x_3340:
[----:B------:R-:W-:Y:S05]  /*21730*/  BSYNC B1 ;  /* 0x0000000000017941 */ /* 0x000fea0003800000 */
.L_x_3339:
[----:B------:R-:W-:Y:S05]  /*21740*/  BRA `(.L_x_3116) ;  /* 0xffffff7c00707947 */ /* 0x000fea000383ffff */
.L_x_3119:
[----:B--2---:R2:W3:Y:S02]  /*21750*/  SYNCS.PHASECHK.TRANS64.TRYWAIT P0, [R22+URZ+0x28820], R7 ;  /* 0x02882007160075a7 */ /* 0x0044e4000800017f */
[----:B---3--:R-:W-:Y:S05]  /*21760*/  @!P0 NANOSLEEP.SYNCS 0x989680 ;  /* 0x009896800000895d */ /* 0x008fea0003900000 */
[----:B------:R-:W3:Y:S02]  /*21770*/  @!P0 SYNCS.PHASECHK.TRANS64 P0, [R22+URZ+0x28820], R7 ;  /* 0x02882007160085a7 */ /* 0x000ee4000800007f */
[----:B---3--:R-:W-:Y:S05]  /*21780*/  @!P0 BRA `(.L_x_3119) ;  /* 0xfffffffc00f08947 */ /* 0x008fea000383ffff */
[----:B------:R-:W-:Y:S05]  /*21790*/  BRA `(.L_x_3341) ;  /* 0xffffff7c00807947 */ /* 0x000fea000383ffff */
.L_x_3123:
[----:B--2---:R2:W3:Y:S02]  /*217a0*/  SYNCS.PHASECHK.TRANS64.TRYWAIT P0, [R7+URZ+0x288a0], R8 ;  /* 0x0288a008070075a7 */ /* 0x0044e4000800017f */
[----:B---3--:R-:W-:Y:S05]  /*217b0*/  @!P0 NANOSLEEP.SYNCS 0x989680 ;  /* 0x009896800000895d */ /* 0x008fea0003900000 */
[----:B------:R-:W3:Y:S02]  /*217c0*/  @!P0 SYNCS.PHASECHK.TRANS64 P0, [R7+URZ+0x288a0], R8 ;  /* 0x0288a008070085a7 */ /* 0x000ee4000800007f */
[----:B---3--:R-:W-:Y:S05]  /*217d0*/  @!P0 BRA `(.L_x_3123) ;  /* 0xfffffffc00f08947 */ /* 0x008fea000383ffff */
[----:B------:R-:W-:Y:S05]  /*217e0*/  BRA `(.L_x_3342) ;  /* 0xffffff7c00987947 */ /* 0x000fea000383ffff */
.L_x_3129:
[----:B0-----:R0:W1:Y:S02]  /*217f0*/  SYNCS.PHASECHK.TRANS64.TRYWAIT P0, [R7+URZ+0x288c0], R8 ;  /* 0x0288c008070075a7 */ /* 0x001064000800017f */
[----:B-1----:R-:W-:Y:S05]  /*21800*/  @!P0 NANOSLEEP.SYNCS 0x989680 ;  /* 0x009896800000895d */ /* 0x002fea0003900000 */
[----:B------:R-:W1:Y:S02]  /*21810*/  @!P0 SYNCS.PHASECHK.TRANS64 P0, [R7+URZ+0x288c0], R8 ;  /* 0x0288c008070085a7 */ /* 0x000e64000800007f */
[----:B-1----:R-:W-:Y:S05]  /*21820*/  @!P0 BRA `(.L_x_3129) ;  /* 0xfffffffc00f08947 */ /* 0x002fea000383ffff */
[----:B------:R-:W-:Y:S05]  /*21830*/  BRA `(.L_x_3343) ;  /* 0xffffff8000587947 */ /* 0x000fea000383ffff */
.L_x_3137:
[----:B0-----:R0:W1:Y:S02]  /*21840*/  SYNCS.PHASECHK.TRANS64.TRYWAIT P1, [R10+URZ+0x288a0], R9 ;  /* 0x0288a0090a0075a7 */ /* 0x001064000802017f */
[----:B-1----:R-:W-:Y:S05]  /*21850*/  @!P1 NANOSLEEP.SYNCS 0x989680 ;  /* 0x009896800000995d */ /* 0x002fea0003900000 */
[----:B------:R-:W1:Y:S02]  /*21860*/  @!P1 SYNCS.PHASECHK.TRANS64 P1, [R10+URZ+0x288a0], R9 ;  /* 0x0288a0090a0095a7 */ /* 0x000e64000802007f */
[----:B-1----:R-:W-:Y:S05]  /*21870*/  @!P1 BRA `(.L_x_3137) ;  /* 0xfffffffc00f09947 */ /* 0x002fea000383ffff */
[----:B------:R-:W-:Y:S05]  /*21880*/  BRA `(.L_x_3344) ;  /* 0xffffff8400547947 */ /* 0x000fea000383ffff */
.L_x_3143:
[----:B-1----:R1:W2:Y:S02]  /*21890*/  SYNCS.PHASECHK.TRANS64.TRYWAIT P1, [R10+URZ+0x288c0], R9 ;  /* 0x0288c0090a0075a7 */ /* 0x0022a4000802017f */
[----:B--2---:R-:W-:Y:S05]  /*218a0*/  @!P1 NANOSLEEP.SYNCS 0x989680 ;  /* 0x009896800000995d */ /* 0x004fea0003900000 */
[----:B------:R-:W2:Y:S02]  /*218b0*/  @!P1 SYNCS.PHASECHK.TRANS64 P1, [R10+URZ+0x288c0], R9 ;  /* 0x0288c0090a0095a7 */ /* 0x000ea4000802007f */
[----:B--2---:R-:W-:Y:S05]  /*218c0*/  @!P1 BRA `(.L_x_3143) ;  /* 0xfffffffc00f09947 */ /* 0x004fea000383ffff */
[----:B------:R-:W-:Y:S05]  /*218d0*/  BRA `(.L_x_3345) ;  /* 0xffffff88000c7947 */ /* 0x000fea000383ffff */
.L_x_3157:
        /* <DEDUP_REMOVED lines=11> */
.L_x_3347:
[----:B------:R-:W-:Y:S05]  /*21990*/  BSYNC B0 ;  /* 0x0000000000007941 */ /* 0x000fea0003800000 */
.L_x_3346:
[----:B------:R-:W-:Y:S05]  /*219a0*/  BRA `(.L_x_3348) ;  /* 0xffffff9400007947 */ /* 0x000fea000383ffff */
.L_x_3160:
[----:B0-----:R0:W1:Y:S02]  /*219b0*/  SYNCS.PHASECHK.TRANS64.TRYWAIT P0, [R7+URZ+0x28840], R2 ;  /* 0x02884002070075a7 */ /* 0x001064000800017f */
[----:B-1----:R-:W-:Y:S05]  /*219c0*/  @!P0 NANOSLEEP.SYNCS 0x989680 ;  /* 0x009896800000895d */ /* 0x002fea0003900000 */
[----:B------:R-:W1:Y:S02]  /*219d0*/  @!P0 SYNCS.PHASECHK.TRANS64 P0, [R7+URZ+0x28840], R2 ;  /* 0x02884002070085a7 */ /* 0x000e64000800007f */
[----:B-1----:R-:W-:Y:S05]  /*219e0*/  @!P0 BRA `(.L_x_3160) ;  /* 0xfffffffc00f08947 */ /* 0x002fea000383ffff */
[----:B------:R-:W-:Y:S05]  /*219f0*/  BRA `(.L_x_3349) ;  /* 0xffffff94005c7947 */ /* 0x000fea000383ffff */
.L_x_3161:
        /* <DEDUP_REMOVED lines=8> */
.L_x_3351:
[----:B------:R-:W-:Y:S05]  /*21a80*/  BSYNC B0 ;  /* 0x0000000000007941 */ /* 0x000fea0003800000 */
.L_x_3350:
        /* <DEDUP_REMOVED lines=9> */
.L_x_3352:
[----:B------:R-:W-:Y:S02]  /*21b20*/  IMAD.MOV.U32 R13, RZ, RZ, R0 ;  /* 0x000000ffff0d7224 */ /* 0x000fe400078e0000 */
[----:B------:R-:W-:Y:S02]  /*21b30*/  IMAD.MOV.U32 R12, RZ, RZ, 0x1 ;  /* 0x00000001ff0c7424 */ /* 0x000fe400078e00ff */
[----:B------:R-:W-:-:S07]  /*21b40*/  IMAD.MOV.U32 R3, RZ, RZ, R14 ;  /* 0x000000ffff037224 */ /* 0x000fce00078e000e */
[----:B------:R-:W-:Y:S05]  /*21b50*/  WARPSYNC.COLLECTIVE R15, `(.L_x_3353) ;  /* 0x000000000f087348 */ /* 0x000fea0003c00000 */
[----:B------:R0:W1:Y:S02]  /*21b60*/  SHFL.IDX P6, R14, R13, R12, R11 ;  /* 0x0000000c0d0e7389 */ /* 0x00006400000c000b */
[----:B01----:R-:W-:Y:S01]  /*21b70*/  ENDCOLLECTIVE ;  /* 0x000000000000791b */ /* 0x003fe20003800000 */
.L_x_3353:
        /* <DEDUP_REMOVED lines=16> */
.L_x_3354:
[----:B------:R-:W-:Y:S02]  /*21c80*/  @P0 IMAD R8, R5, 0x2, R22 ;  /* 0x0000000205080824 */ /* 0x000fe400078e0216 */
[----:B------:R-:W-:Y:S02]  /*21c90*/  IMAD.MOV.U32 R13, RZ, RZ, R0 ;  /* 0x000000ffff0d7224 */ /* 0x000fe400078e0000 */
[----:B------:R-:W-:Y:S02]  /*21ca0*/  IMAD.MOV.U32 R12, RZ, RZ, 0x2 ;  /* 0x00000002ff0c7424 */ /* 0x000fe400078e00ff */
[----:B------:R-:W-:-:S07]  /*21cb0*/  IMAD.MOV.U32 R3, RZ, RZ, R14 ;  /* 0x000000ffff037224 */ /* 0x000fce00078e000e */
[----:B------:R-:W-:Y:S05]  /*21cc0*/  WARPSYNC.COLLECTIVE R15, `(.L_x_3355) ;  /* 0x000000000f087348 */ /* 0x000fea0003c00000 */
[----:B------:R0:W1:Y:S02]  /*21cd0*/  SHFL.IDX P6, R14, R13, R12, R11 ;  /* 0x0000000c0d0e7389 */ /* 0x00006400000c000b */
[----:B01----:R-:W-:Y:S01]  /*21ce0*/  ENDCOLLECTIVE ;  /* 0x000000000000791b */ /* 0x003fe20003800000 */
.L_x_3355:
        /* <DEDUP_REMOVED lines=16> */
.L_x_3356:
[----:B------:R-:W-:Y:S02]  /*21df0*/  @P0 IMAD R8, R5, 0x2, R22 ;  /* 0x0000000205080824 */ /* 0x000fe400078e0216 */
[----:B------:R-:W-:Y:S02]  /*21e00*/  IMAD.MOV.U32 R13, RZ, RZ, R0 ;  /* 0x000000ffff0d7224 */ /* 0x000fe400078e0000 */
[----:B------:R-:W-:Y:S02]  /*21e10*/  IMAD.MOV.U32 R12, RZ, RZ, 0x3 ;  /* 0x00000003ff0c7424 */ /* 0x000fe400078e00ff */
[----:B------:R-:W-:-:S07]  /*21e20*/  IMAD.MOV.U32 R3, RZ, RZ, R14 ;  /* 0x000000ffff037224 */ /* 0x000fce00078e000e */
[----:B------:R-:W-:Y:S05]  /*21e30*/  WARPSYNC.COLLECTIVE R15, `(.L_x_3357) ;  /* 0x000000000f087348 */ /* 0x000fea0003c00000 */
[----:B------:R0:W1:Y:S02]  /*21e40*/  SHFL.IDX P6, R14, R13, R12, R11 ;  /* 0x0000000c0d0e7389 */ /* 0x00006400000c000b */
[----:B01----:R-:W-:Y:S01]  /*21e50*/  ENDCOLLECTIVE ;  /* 0x000000000000791b */ /* 0x003fe20003800000 */
.L_x_3357:
        /* <DEDUP_REMOVED lines=16> */
.L_x_3358:
[----:B------:R-:W-:Y:S02]  /*21f60*/  @P0 IMAD R8, R5, 0x2, R22 ;  /* 0x0000000205080824 */ /* 0x000fe400078e0216 */
[----:B------:R-:W-:Y:S02]  /*21f70*/  IMAD.MOV.U32 R13, RZ, RZ, R0 ;  /* 0x000000ffff0d7224 */ /* 0x000fe400078e0000 */
[----:B------:R-:W-:Y:S02]  /*21f80*/  IMAD.MOV.U32 R12, RZ, RZ, 0x4 ;  /* 0x00000004ff0c7424 */ /* 0x000fe400078e00ff */
[----:B------:R-:W-:-:S07]  /*21f90*/  IMAD.MOV.U32 R3, RZ, RZ, R14 ;  /* 0x000000ffff037224 */ /* 0x000fce00078e000e */
[----:B------:R-:W-:Y:S05]  /*21fa0*/  WARPSYNC.COLLECTIVE R15, `(.L_x_3359) ;  /* 0x000000000f087348 */ /* 0x000fea0003c00000 */
[----:B------:R0:W1:Y:S02]  /*21fb0*/  SHFL.IDX P6, R14, R13, R12, R11 ;  /* 0x0000000c0d0e7389 */ /* 0x00006400000c000b */
[----:B01----:R-:W-:Y:S01]  /*21fc0*/  ENDCOLLECTIVE ;  /* 0x000000000000791b */ /* 0x003fe20003800000 */
.L_x_3359:
        /* <DEDUP_REMOVED lines=16> */
.L_x_3360:
[----:B------:R-:W-:Y:S02]  /*220d0*/  @P0 IMAD R8, R5, 0x2, R22 ;  /* 0x0000000205080824 */ /* 0x000fe400078e0216 */
[----:B------:R-:W-:Y:S02]  /*220e0*/  IMAD.MOV.U32 R13, RZ, RZ, R0 ;  /* 0x000000ffff0d7224 */ /* 0x000fe400078e0000 */
[----:B------:R-:W-:Y:S02]  /*220f0*/  IMAD.MOV.U32 R12, RZ, RZ, 0x5 ;  /* 0x00000005ff0c7424 */ /* 0x000fe400078e00ff */
[----:B------:R-:W-:-:S07]  /*22100*/  IMAD.MOV.U32 R3, RZ, RZ, R14 ;  /* 0x000000ffff037224 */ /* 0x000fce00078e000e */
[----:B------:R-:W-:Y:S05]  /*22110*/  WARPSYNC.COLLECTIVE R15, `(.L_x_3361) ;  /* 0x000000000f087348 */ /* 0x000fea0003c00000 */
[----:B------:R0:W1:Y:S02]  /*22120*/  SHFL.IDX P6, R14, R13, R12, R11 ;  /* 0x0000000c0d0e7389 */ /* 0x00006400000c000b */
[----:B01----:R-:W-:Y:S01]  /*22130*/  ENDCOLLECTIVE ;  /* 0x000000000000791b */ /* 0x003fe20003800000 */
.L_x_3361:
        /* <DEDUP_REMOVED lines=16> */
.L_x_3362:
[----:B------:R-:W-:Y:S02]  /*22240*/  @P0 IMAD R8, R5, 0x2, R22 ;  /* 0x0000000205080824 */ /* 0x000fe400078e0216 */
[----:B------:R-:W-:Y:S02]  /*22250*/  IMAD.MOV.U32 R13, RZ, RZ, R0 ;  /* 0x000000ffff0d7224 */ /* 0x000fe400078e0000 */
[----:B------:R-:W-:Y:S02]  /*22260*/  IMAD.MOV.U32 R12, RZ, RZ, 0x6 ;  /* 0x00000006ff0c7424 */ /* 0x000fe400078e00ff */
[----:B------:R-:W-:-:S07]  /*22270*/  IMAD.MOV.U32 R3, RZ, RZ, R14 ;  /* 0x000000ffff037224 */ /* 0x000fce00078e000e */
[----:B------:R-:W-:Y:S05]  /*22280*/  WARPSYNC.COLLECTIVE R15, `(.L_x_3363) ;  /* 0x000000000f087348 */ /* 0x000fea0003c00000 */
[----:B------:R0:W1:Y:S02]  /*22290*/  SHFL.IDX P6, R14, R13, R12, R11 ;  /* 0x0000000c0d0e7389 */ /* 0x00006400000c000b */
[----:B01----:R-:W-:Y:S01]  /*222a0*/  ENDCOLLECTIVE ;  /* 0x000000000000791b */ /* 0x003fe20003800000 */
.L_x_3363:
        /* <DEDUP_REMOVED lines=16> */
.L_x_3364:
[----:B------:R-:W-:Y:S02]  /*223b0*/  @P0 IMAD R8, R5, 0x2, R22 ;  /* 0x0000000205080824 */ /* 0x000fe400078e0216 */
[----:B------:R-:W-:Y:S01]  /*223c0*/  IMAD.MOV.U32 R13, RZ, RZ, R0 ;  /* 0x000000ffff0d7224 */ /* 0x000fe200078e0000 */
[----:B------:R-:W-:Y:S01]  /*223d0*/  MOV R12, 0x7 ;  /* 0x00000007000c7802 */ /* 0x000fe20000000f00 */
[----:B------:R-:W-:-:S07]  /*223e0*/  IMAD.MOV.U32 R3, RZ, RZ, R14 ;  /* 0x000000ffff037224 */ /* 0x000fce00078e000e */
[----:B------:R-:W-:Y:S05]  /*223f0*/  WARPSYNC.COLLECTIVE R15, `(.L_x_3365) ;  /* 0x000000000f087348 */ /* 0x000fea0003c00000 */
[----:B------:R0:W1:Y:S02]  /*22400*/  SHFL.IDX P6, R14, R13, R12, R11 ;  /* 0x0000000c0d0e7389 */ /* 0x00006400000c000b */
[----:B01----:R-:W-:Y:S01]  /*22410*/  ENDCOLLECTIVE ;  /* 0x000000000000791b */ /* 0x003fe20003800000 */
.L_x_3365:
        /* <DEDUP_REMOVED lines=10> */
.L_x_3366:
[----:B------:R-:W-:Y:S01]  /*224c0*/  @!PT LDS RZ, [RZ] ;  /* 0x00000000fffff984 */ /* 0x000fe20000000800 */
[----:B------:R-:W-:Y:S01]  /*224d0*/  @!PT LDS RZ, [RZ] ;  /* 0x00000000fffff984 */ /* 0x000fe20000000800 */
[----:B------:R-:W-:Y:S01]  /*224e0*/  @!PT LDS RZ, [RZ] ;  /* 0x00000000fffff984 */ /* 0x000fe20000000800 */
[----:B------:R-:W-:Y:S04]  /*224f0*/  @P0 LDGSTS.E.BYPASS.LTC128B.128 [R8+0x1b400], desc[UR42][R2.64], !P3 ;  /* 0x1b40000002080fae */ /* 0x000fe8000d901d6a */
[----:B------:R0:W-:Y:S02]  /*22500*/  @P0 LDGSTS.E.BYPASS.LTC128B.128 [R8+0x1f400], desc[UR42][R2.64+0x80], !P2 ;  /* 0x1f40008002080fae */ /* 0x0001e4000d101d6a */
[----:B0-----:R-:W-:Y:S01]  /*22510*/  IMAD.MOV.U32 R2, RZ, RZ, R14 ;  /* 0x000000ffff027224 */ /* 0x001fe200078e000e */
[----:B------:R-:W-:Y:S06]  /*22520*/  BRA `(.L_x_3367) ;  /* 0xffffff9000407947 */ /* 0x000fec000383ffff */
.L_x_3166:
        /* <DEDUP_REMOVED lines=9> */
.L_x_3368:
[C---:B------:R-:W-:Y:S01]  /*225c0*/  VIADD R6, R17.reuse, 0x10 ;  /* 0x0000001011067836 */ /* 0x040fe20000000000 */
[----:B------:R-:W-:Y:S01]  /*225d0*/  ISETP.GE.AND P3, PT, R17, R5, PT ;  /* 0x000000051100720c */ /* 0x000fe20003f66270 */
[----:B------:R-:W-:Y:S02]  /*225e0*/  IMAD.MOV.U32 R13, RZ, RZ, R0 ;  /* 0x000000ffff0d7224 */ /* 0x000fe400078e0000 */
[----:B------:R-:W-:-:S10]  /*225f0*/  IMAD.MOV.U32 R2, RZ, RZ, R14 ;  /* 0x000000ffff027224 */ /* 0x000fd400078e000e */
[----:B------:R-:W-:Y:S05]  /*22600*/  WARPSYNC.COLLECTIVE R15, `(.L_x_3369) ;  /* 0x000000000f087348 */ /* 0x000fea0003c00000 */
[----:B------:R0:W1:Y:S02]  /*22610*/  SHFL.IDX P6, R14, R13, R12, R11 ;  /* 0x0000000c0d0e7389 */ /* 0x00006400000c000b */
[----:B01----:R-:W-:Y:S01]  /*22620*/  ENDCOLLECTIVE ;  /* 0x000000000000791b */ /* 0x003fe20003800000 */
.L_x_3369:
        /* <DEDUP_REMOVED lines=8> */
.L_x_3370:
        /* <DEDUP_REMOVED lines=12> */
.L_x_3371:
        /* <DEDUP_REMOVED lines=8> */
.L_x_3372:
        /* <DEDUP_REMOVED lines=13> */
.L_x_3373:
        /* <DEDUP_REMOVED lines=8> */
.L_x_3374:
        /* <DEDUP_REMOVED lines=13> */
.L_x_3375:
        /* <DEDUP_REMOVED lines=8> */
.L_x_3376:
        /* <DEDUP_REMOVED lines=13> */
.L_x_3377:
        /* <DEDUP_REMOVED lines=8> */
.L_x_3378:
        /* <DEDUP_REMOVED lines=13> */
.L_x_3379:
        /* <DEDUP_REMOVED lines=8> */
.L_x_3380:
        /* <DEDUP_REMOVED lines=12> */
.L_x_3381:
        /* <DEDUP_REMOVED lines=8> */
.L_x_3382:
        /* <DEDUP_REMOVED lines=11> */
.L_x_3383:
[----:B------:R-:W-:Y:S05]  /*22f20*/  BRA `(.L_x_3384) ;  /* 0xffffff9000b87947 */ /* 0x000fea000383ffff */
.L_x_3171:
[----:B0-----:R0:W1:Y:S02]  /*22f30*/  SYNCS.PHASECHK.TRANS64.TRYWAIT P0, [R22+URZ+0x28820], R3 ;  /* 0x02882003160075a7 */ /* 0x001064000800017f */
[----:B-1----:R-:W-:Y:S05]  /*22f40*/  @!P0 NANOSLEEP.SYNCS 0x989680 ;  /* 0x009896800000895d */ /* 0x002fea0003900000 */
[----:B------:R-:W1:Y:S02]  /*22f50*/  @!P0 SYNCS.PHASECHK.TRANS64 P0, [R22+URZ+0x28820], R3 ;  /* 0x02882003160085a7 */ /* 0x000e64000800007f */
[----:B-1----:R-:W-:Y:S05]  /*22f60*/  @!P0 BRA `(.L_x_3171) ;  /* 0xfffffffc00f08947 */ /* 0x002fea000383ffff */
[----:B------:R-:W-:Y:S05]  /*22f70*/  BRA `(.L_x_3385) ;  /* 0xffffff94002c7947 */ /* 0x000fea000383ffff */
.L_x_3176:
[----:B0-----:R0:W1:Y:S02]  /*22f80*/  SYNCS.PHASECHK.TRANS64.TRYWAIT P0, [R6+URZ+0x28840], R3 ;  /* 0x02884003060075a7 */ /* 0x001064000800017f */
[----:B-1----:R-:W-:Y:S05]  /*22f90*/  @!P0 NANOSLEEP.SYNCS 0x989680 ;  /* 0x009896800000895d */ /* 0x002fea0003900000 */
[----:B------:R-:W1:Y:S02]  /*22fa0*/  @!P0 SYNCS.PHASECHK.TRANS64 P0, [R6+URZ+0x28840], R3 ;  /* 0x02884003060085a7 */ /* 0x000e64000800007f */
[----:B-1----:R-:W-:Y:S05]  /*22fb0*/  @!P0 BRA `(.L_x_3176) ;  /* 0xfffffffc00f08947 */ /* 0x002fea000383ffff */
[----:B------:R-:W-:Y:S05]  /*22fc0*/  BRA `(.L_x_3386) ;  /* 0xffffff9400fc7947 */ /* 0x000fea000383ffff */
.L_x_3177:
        /* <DEDUP_REMOVED lines=8> */
.L_x_3388:
[----:B------:R-:W-:Y:S05]  /*23050*/  BSYNC B1 ;  /* 0x0000000000017941 */ /* 0x000fea0003800000 */
.L_x_3387:
        /* <DEDUP_REMOVED lines=9> */
.L_x_3389:
[----:B------:R-:W-:Y:S02]  /*230f0*/  IMAD R8, R8, 0x2, R22 ;  /* 0x0000000208087824 */ /* 0x000fe400078e0216 */
[----:B------:R-:W-:Y:S02]  /*23100*/  IMAD.MOV.U32 R13, RZ, RZ, R9 ;  /* 0x000000ffff0d7224 */ /* 0x000fe400078e0009 */
[----:B------:R-:W-:Y:S02]  /*23110*/  IMAD.MOV.U32 R12, RZ, RZ, 0x1 ;  /* 0x00000001ff0c7424 */ /* 0x000fe400078e00ff */
[----:B------:R-:W-:-:S07]  /*23120*/  IMAD.MOV.U32 R2, RZ, RZ, R14 ;  /* 0x000000ffff027224 */ /* 0x000fce00078e000e */
[----:B------:R-:W-:Y:S05]  /*23130*/  WARPSYNC.COLLECTIVE R15, `(.L_x_3390) ;  /* 0x000000000f087348 */ /* 0x000fea0003c00000 */
[----:B------:R0:W1:Y:S02]  /*23140*/  SHFL.IDX P6, R14, R13, R12, R11 ;  /* 0x0000000c0d0e7389 */ /* 0x00006400000c000b */
[----:B01----:R-:W-:Y:S01]  /*23150*/  ENDCOLLECTIVE ;  /* 0x000000000000791b */ /* 0x003fe20003800000 */
.L_x_3390:
        /* <DEDUP_REMOVED lines=12> */
.L_x_3391:
[----:B------:R-:W-:Y:S02]  /*23220*/  IMAD.MOV.U32 R13, RZ, RZ, R9 ;  /* 0x000000ffff0d7224 */ /* 0x000fe400078e0009 */
[----:B------:R-:W-:Y:S02]  /*23230*/  IMAD.MOV.U32 R12, RZ, RZ, 0x2 ;  /* 0x00000002ff0c7424 */ /* 0x000fe400078e00ff */
[----:B------:R-:W-:-:S07]  /*23240*/  IMAD.MOV.U32 R2, RZ, RZ, R14 ;  /* 0x000000ffff027224 */ /* 0x000fce00078e000e */
[----:B------:R-:W-:Y:S05]  /*23250*/  WARPSYNC.COLLECTIVE R15, `(.L_x_3392) ;  /* 0x000000000f087348 */ /* 0x000fea0003c00000 */
[----:B------:R0:W1:Y:S02]  /*23260*/  SHFL.IDX P6, R14, R13, R12, R11 ;  /* 0x0000000c0d0e7389 */ /* 0x00006400000c000b */
[----:B01----:R-:W-:Y:S01]  /*23270*/  ENDCOLLECTIVE ;  /* 0x000000000000791b */ /* 0x003fe20003800000 */
.L_x_3392:
        /* <DEDUP_REMOVED lines=12> */
.L_x_3393:
[----:B------:R-:W-:Y:S02]  /*23340*/  IMAD.MOV.U32 R13, RZ, RZ, R9 ;  /* 0x000000ffff0d7224 */ /* 0x000fe400078e0009 */
[----:B------:R-:W-:Y:S02]  /*23350*/  IMAD.MOV.U32 R12, RZ, RZ, 0x3 ;  /* 0x00000003ff0c7424 */ /* 0x000fe400078e00ff */
[----:B------:R-:W-:-:S07]  /*23360*/  IMAD.MOV.U32 R2, RZ, RZ, R14 ;  /* 0x000000ffff027224 */ /* 0x000fce00078e000e */
[----:B------:R-:W-:Y:S05]  /*23370*/  WARPSYNC.COLLECTIVE R15, `(.L_x_3394) ;  /* 0x000000000f087348 */ /* 0x000fea0003c00000 */
[----:B------:R0:W1:Y:S02]  /*23380*/  SHFL.IDX P6, R14, R13, R12, R11 ;  /* 0x0000000c0d0e7389 */ /* 0x00006400000c000b */
[----:B01----:R-:W-:Y:S01]  /*23390*/  ENDCOLLECTIVE ;  /* 0x000000000000791b */ /* 0x003fe20003800000 */
.L_x_3394:
        /* <DEDUP_REMOVED lines=12> */
.L_x_3395:
[----:B------:R-:W-:Y:S01]  /*23460*/  MOV R13, R9 ;  /* 0x00000009000d7202 */ /* 0x000fe20000000f00 */
[----:B------:R-:W-:Y:S02]  /*23470*/  IMAD.MOV.U32 R12, RZ, RZ, 0x4 ;  /* 0x00000004ff0c7424 */ /* 0x000fe400078e00ff */
[----:B------:R-:W-:-:S07]  /*23480*/  IMAD.MOV.U32 R2, RZ, RZ, R14 ;  /* 0x000000ffff027224 */ /* 0x000fce00078e000e */
[----:B------:R-:W-:Y:S05]  /*23490*/  WARPSYNC.COLLECTIVE R15, `(.L_x_3396) ;  /* 0x000000000f087348 */ /* 0x000fea0003c00000 */
[----:B------:R0:W1:Y:S02]  /*234a0*/  SHFL.IDX P6, R14, R13, R12, R11 ;  /* 0x0000000c0d0e7389 */ /* 0x00006400000c000b */
[----:B01----:R-:W-:Y:S01]  /*234b0*/  ENDCOLLECTIVE ;  /* 0x000000000000791b */ /* 0x003fe20003800000 */
.L_x_3396:
        /* <DEDUP_REMOVED lines=12> */
.L_x_3397:
[----:B------:R-:W-:Y:S02]  /*23580*/  IMAD.MOV.U32 R13, RZ, RZ, R9 ;  /* 0x000000ffff0d7224 */ /* 0x000fe400078e0009 */
[----:B------:R-:W-:Y:S02]  /*23590*/  IMAD.MOV.U32 R12, RZ, RZ, 0x5 ;  /* 0x00000005ff0c7424 */ /* 0x000fe400078e00ff */
[----:B------:R-:W-:-:S07]  /*235a0*/  IMAD.MOV.U32 R2, RZ, RZ, R14 ;  /* 0x000000ffff027224 */ /* 0x000fce00078e000e */
[----:B------:R-:W-:Y:S05]  /*235b0*/  WARPSYNC.COLLECTIVE R15, `(.L_x_3398) ;  /* 0x000000000f087348 */ /* 0x000fea0003c00000 */
[----:B------:R0:W1:Y:S02]  /*235c0*/  SHFL.IDX P6, R14, R13, R12, R11 ;  /* 0x0000000c0d0e7389 */ /* 0x00006400000c000b */
[----:B01----:R-:W-:Y:S01]  /*235d0*/  ENDCOLLECTIVE ;  /* 0x000000000000791b */ /* 0x003fe20003800000 */
.L_x_3398:
        /* <DEDUP_REMOVED lines=12> */
.L_x_3399:
[----:B------:R-:W-:Y:S02]  /*236a0*/  IMAD.MOV.U32 R13, RZ, RZ, R9 ;  /* 0x000000ffff0d7224 */ /* 0x000fe400078e0009 */
[----:B------:R-:W-:Y:S02]  /*236b0*/  IMAD.MOV.U32 R12, RZ, RZ, 0x6 ;  /* 0x00000006ff0c7424 */ /* 0x000fe400078e00ff */
[----:B------:R-:W-:-:S07]  /*236c0*/  IMAD.MOV.U32 R2, RZ, RZ, R14 ;  /* 0x000000ffff027224 */ /* 0x000fce00078e000e */
[----:B------:R-:W-:Y:S05]  /*236d0*/  WARPSYNC.COLLECTIVE R15, `(.L_x_3400) ;  /* 0x000000000f087348 */ /* 0x000fea0003c00000 */
[----:B------:R0:W1:Y:S02]  /*236e0*/  SHFL.IDX P6, R14, R13, R12, R11 ;  /* 0x0000000c0d0e7389 */ /* 0x00006400000c000b */
[----:B01----:R-:W-:Y:S01]  /*236f0*/  ENDCOLLECTIVE ;  /* 0x000000000000791b */ /* 0x003fe20003800000 */
.L_x_3400:
        /* <DEDUP_REMOVED lines=12> */
.L_x_3401:
[----:B------:R-:W-:Y:S02]  /*237c0*/  IMAD.MOV.U32 R13, RZ, RZ, R9 ;  /* 0x000000ffff0d7224 */ /* 0x000fe400078e0009 */
[----:B------:R-:W-:Y:S02]  /*237d0*/  IMAD.MOV.U32 R12, RZ, RZ, 0x7 ;  /* 0x00000007ff0c7424 */ /* 0x000fe400078e00ff */
[----:B------:R-:W-:-:S07]  /*237e0*/  IMAD.MOV.U32 R2, RZ, RZ, R14 ;  /* 0x000000ffff027224 */ /* 0x000fce00078e000e */
[----:B------:R-:W-:Y:S05]  /*237f0*/  WARPSYNC.COLLECTIVE R15, `(.L_x_3402) ;  /* 0x000000000f087348 */ /* 0x000fea0003c00000 */
[----:B------:R0:W1:Y:S02]  /*23800*/  SHFL.IDX P6, R14, R13, R12, R11 ;  /* 0x0000000c0d0e7389 */ /* 0x00006400000c000b */
[----:B01----:R-:W-:Y:S01]  /*23810*/  ENDCOLLECTIVE ;  /* 0x000000000000791b */ /* 0x003fe20003800000 */
.L_x_3402:
        /* <DEDUP_REMOVED lines=12> */
.L_x_3403:
[----:B------:R-:W-:Y:S01]  /*238e0*/  IMAD.MOV.U32 R2, RZ, RZ, R14 ;  /* 0x000000ffff027224 */ /* 0x000fe200078e000e */
[----:B------:R-:W-:Y:S06]  /*238f0*/  BRA `(.L_x_3404) ;  /* 0xffffff9000d07947 */ /* 0x000fec000383ffff */
.L_x_3182:
[----:B-1----:R1:W2:Y:S02]  /*23900*/  SYNCS.PHASECHK.TRANS64.TRYWAIT P0, [R6+URZ+0x28860], R2 ;  /* 0x02886002060075a7 */ /* 0x0022a4000800017f */
[----:B--2---:R-:W-:Y:S05]  /*23910*/  @!P0 NANOSLEEP.SYNCS 0x989680 ;  /* 0x009896800000895d */ /* 0x004fea0003900000 */
[----:B------:R-:W2:Y:S02]  /*23920*/  @!P0 SYNCS.PHASECHK.TRANS64 P0, [R6+URZ+0x28860], R2 ;  /* 0x02886002060085a7 */ /* 0x000ea4000800007f */
[----:B--2---:R-:W-:Y:S05]  /*23930*/  @!P0 BRA `(.L_x_3182) ;  /* 0xfffffffc00f08947 */ /* 0x004fea000383ffff */
[----:B------:R-:W-:Y:S05]  /*23940*/  BRA `(.L_x_3405) ;  /* 0xffffff94002c7947 */ /* 0x000fea000383ffff */
.L_x_3183:
        /* <DEDUP_REMOVED lines=8> */
.L_x_3407:
[----:B------:R-:W-:Y:S05]  /*239d0*/  BSYNC B1 ;  /* 0x0000000000017941 */ /* 0x000fea0003800000 */
.L_x_3406:
        /* <DEDUP_REMOVED lines=9> */
.L_x_3408:
[----:B------:R-:W-:Y:S02]  /*23a70*/  IMAD.MOV.U32 R13, RZ, RZ, R24 ;  /* 0x000000ffff0d7224 */ /* 0x000fe400078e0018 */
[----:B------:R-:W-:Y:S02]  /*23a80*/  IMAD.MOV.U32 R12, RZ, RZ, 0x1 ;  /* 0x00000001ff0c7424 */ /* 0x000fe400078e00ff */
[----:B------:R-:W-:-:S07]  /*23a90*/  IMAD.MOV.U32 R2, RZ, RZ, R14 ;  /* 0x000000ffff027224 */ /* 0x000fce00078e000e */
[----:B------:R-:W-:Y:S05]  /*23aa0*/  WARPSYNC.COLLECTIVE R15, `(.L_x_3409) ;  /* 0x000000000f087348 */ /* 0x000fea0003c00000 */
[----:B------:R0:W1:Y:S02]  /*23ab0*/  SHFL.IDX P6, R14, R13, R12, R11 ;  /* 0x0000000c0d0e7389 */ /* 0x00006400000c000b */
[----:B01----:R-:W-:Y:S01]  /*23ac0*/  ENDCOLLECTIVE ;  /* 0x000000000000791b */ /* 0x003fe20003800000 */
.L_x_3409:
        /* <DEDUP_REMOVED lines=14> */
.L_x_3410:
[----:B------:R-:W-:Y:S02]  /*23bb0*/  IMAD.MOV.U32 R13, RZ, RZ, R24 ;  /* 0x000000ffff0d7224 */ /* 0x000fe400078e0018 */
[----:B------:R-:W-:Y:S02]  /*23bc0*/  IMAD.MOV.U32 R12, RZ, RZ, 0x2 ;  /* 0x00000002ff0c7424 */ /* 0x000fe400078e00ff */
[----:B------:R-:W-:-:S07]  /*23bd0*/  IMAD.MOV.U32 R2, RZ, RZ, R14 ;  /* 0x000000ffff027224 */ /* 0x000fce00078e000e */
[----:B------:R-:W-:Y:S05]  /*23be0*/  WARPSYNC.COLLECTIVE R15, `(.L_x_3411) ;  /* 0x000000000f087348 */ /* 0x000fea0003c00000 */
[----:B------:R0:W1:Y:S02]  /*23bf0*/  SHFL.IDX P6, R14, R13, R12, R11 ;  /* 0x0000000c0d0e7389 */ /* 0x00006400000c000b */
[----:B01----:R-:W-:Y:S01]  /*23c00*/  ENDCOLLECTIVE ;  /* 0x000000000000791b */ /* 0x003fe20003800000 */
.L_x_3411:
        /* <DEDUP_REMOVED lines=14> */
.L_x_3412:
[----:B------:R-:W-:Y:S01]  /*23cf0*/  IMAD.MOV.U32 R13, RZ, RZ, R24 ;  /* 0x000000ffff0d7224 */ /* 0x000fe200078e0018 */
[----:B------:R-:W-:Y:S01]  /*23d00*/  MOV R12, 0x3 ;  /* 0x00000003000c7802 */ /* 0x000fe20000000f00 */
[----:B------:R-:W-:-:S07]  /*23d10*/  IMAD.MOV.U32 R2, RZ, RZ, R14 ;  /* 0x000000ffff027224 */ /* 0x000fce00078e000e */
[----:B------:R-:W-:Y:S05]  /*23d20*/  WARPSYNC.COLLECTIVE R15, `(.L_x_3413) ;  /* 0x000000000f087348 */ /* 0x000fea0003c00000 */
[----:B------:R0:W1:Y:S02]  /*23d30*/  SHFL.IDX P6, R14, R13, R12, R11 ;  /* 0x0000000c0d0e7389 */ /* 0x00006400000c000b */
[----:B01----:R-:W-:Y:S01]  /*23d40*/  ENDCOLLECTIVE ;  /* 0x000000000000791b */ /* 0x003fe20003800000 */
.L_x_3413:
        /* <DEDUP_REMOVED lines=14> */
.L_x_3414:
[----:B------:R-:W-:Y:S02]  /*23e30*/  IMAD.MOV.U32 R13, RZ, RZ, R24 ;  /* 0x000000ffff0d7224 */ /* 0x000fe400078e0018 */
[----:B------:R-:W-:Y:S02]  /*23e40*/  IMAD.MOV.U32 R12, RZ, RZ, 0x4 ;  /* 0x00000004ff0c7424 */ /* 0x000fe400078e00ff */
[----:B------:R-:W-:-:S07]  /*23e50*/  IMAD.MOV.U32 R2, RZ, RZ, R14 ;  /* 0x000000ffff027224 */ /* 0x000fce00078e000e */
[----:B------:R-:W-:Y:S05]  /*23e60*/  WARPSYNC.COLLECTIVE R15, `(.L_x_3415) ;  /* 0x000000000f087348 */ /* 0x000fea0003c00000 */
[----:B------:R0:W1:Y:S02]  /*23e70*/  SHFL.IDX P6, R14, R13, R12, R11 ;  /* 0x0000000c0d0e7389 */ /* 0x00006400000c000b */
[----:B01----:R-:W-:Y:S01]  /*23e80*/  ENDCOLLECTIVE ;  /* 0x000000000000791b */ /* 0x003fe20003800000 */
.L_x_3415:
        /* <DEDUP_REMOVED lines=14> */
.L_x_3416:
[----:B------:R-:W-:Y:S02]  /*23f70*/  IMAD.MOV.U32 R13, RZ, RZ, R24 ;  /* 0x000000ffff0d7224 */ /* 0x000fe400078e0018 */
[----:B------:R-:W-:Y:S02]  /*23f80*/  IMAD.MOV.U32 R12, RZ, RZ, 0x5 ;  /* 0x00000005ff0c7424 */ /* 0x000fe400078e00ff */
[----:B------:R-:W-:-:S07]  /*23f90*/  IMAD.MOV.U32 R2, RZ, RZ, R14 ;  /* 0x000000ffff027224 */ /* 0x000fce00078e000e */
[----:B------:R-:W-:Y:S05]  /*23fa0*/  WARPSYNC.COLLECTIVE R15, `(.L_x_3417) ;  /* 0x000000000f087348 */ /* 0x000fea0003c00000 */
[----:B------:R0:W1:Y:S02]  /*23fb0*/  SHFL.IDX P6, R14, R13, R12, R11 ;  /* 0x0000000c0d0e7389 */ /* 0x00006400000c000b */
[----:B01----:R-:W-:Y:S01]  /*23fc0*/  ENDCOLLECTIVE ;  /* 0x000000000000791b */ /* 0x003fe20003800000 */
.L_x_3417:
        /* <DEDUP_REMOVED lines=14> */
.L_x_3418:
[----:B------:R-:W-:Y:S02]  /*240b0*/  IMAD.MOV.U32 R13, RZ, RZ, R24 ;  /* 0x000000ffff0d7224 */ /* 0x000fe400078e0018 */
[----:B------:R-:W-:Y:S02]  /*240c0*/  IMAD.MOV.U32 R12, RZ, RZ, 0x6 ;  /* 0x00000006ff0c7424 */ /* 0x000fe400078e00ff */
[----:B------:R-:W-:-:S07]  /*240d0*/  IMAD.MOV.U32 R2, RZ, RZ, R14 ;  /* 0x000000ffff027224 */ /* 0x000fce00078e000e */
[----:B------:R-:W-:Y:S05]  /*240e0*/  WARPSYNC.COLLECTIVE R15, `(.L_x_3419) ;  /* 0x000000000f087348 */ /* 0x000fea0003c00000 */
[----:B------:R0:W1:Y:S02]  /*240f0*/  SHFL.IDX P6, R14, R13, R12, R11 ;  /* 0x0000000c0d0e7389 */ /* 0x00006400000c000b */
[----:B01----:R-:W-:Y:S01]  /*24100*/  ENDCOLLECTIVE ;  /* 0x000000000000791b */ /* 0x003fe20003800000 */
.L_x_3419:
        /* <DEDUP_REMOVED lines=14> */
.L_x_3420:
[----:B------:R-:W-:Y:S01]  /*241f0*/  IMAD.MOV.U32 R13, RZ, RZ, R24 ;  /* 0x000000ffff0d7224 */ /* 0x000fe200078e0018 */
[----:B------:R-:W-:Y:S01]  /*24200*/  MOV R12, 0x7 ;  /* 0x00000007000c7802 */ /* 0x000fe20000000f00 */
[----:B------:R-:W-:-:S07]  /*24210*/  IMAD.MOV.U32 R2, RZ, RZ, R14 ;  /* 0x000000ffff027224 */ /* 0x000fce00078e000e */
[----:B------:R-:W-:Y:S05]  /*24220*/  WARPSYNC.COLLECTIVE R15, `(.L_x_3421) ;  /* 0x000000000f087348 */ /* 0x000fea0003c00000 */
[----:B------:R0:W1:Y:S02]  /*24230*/  SHFL.IDX P6, R14, R13, R12, R11 ;  /* 0x0000000c0d0e7389 */ /* 0x00006400000c000b */
[----:B01----:R-:W-:Y:S01]  /*24240*/  ENDCOLLECTIVE ;  /* 0x000000000000791b */ /* 0x003fe20003800000 */
.L_x_3421:
        /* <DEDUP_REMOVED lines=13> */
.L_x_3422:
[----:B------:R-:W-:Y:S01]  /*24320*/  @!PT LDS RZ, [RZ] ;  /* 0x00000000fffff984 */ /* 0x000fe20000000800 */
[----:B------:R-:W-:Y:S01]  /*24330*/  @!PT LDS RZ, [RZ] ;  /* 0x00000000fffff984 */ /* 0x000fe20000000800 */
[----:B------:R-:W-:Y:S01]  /*24340*/  @!PT LDS RZ, [RZ] ;  /* 0x00000000fffff984 */ /* 0x000fe20000000800 */
[----:B------:R0:W-:Y:S01]  /*24350*/  LDGSTS.E.BYPASS.LTC128B.128 [R7+0x7400], desc[UR42][R2.64+0x80], !P0 ;  /* 0x0740008002077fae */ /* 0x0001e2000c101d6a */
[----:B------:R-:W-:Y:S05]  /*24360*/  BRA `(.L_x_3423) ;  /* 0xffffff8c00b47947 */ /* 0x000fea000383ffff */
.L_x_3191:
[----:B0-----:R0:W1:Y:S02]  /*24370*/  SYNCS.PHASECHK.TRANS64.TRYWAIT P0, [R0+URZ+0x28860], R3 ;  /* 0x02886003000075a7 */ /* 0x001064000800017f */
[----:B-1----:R-:W-:Y:S05]  /*24380*/  @!P0 NANOSLEEP.SYNCS 0x989680 ;  /* 0x009896800000895d */ /* 0x002fea0003900000 */
[----:B------:R-:W1:Y:S02]  /*24390*/  @!P0 SYNCS.PHASECHK.TRANS64 P0, [R0+URZ+0x28860], R3 ;  /* 0x02886003000085a7 */ /* 0x000e64000800007f */
[----:B-1----:R-:W-:Y:S05]  /*243a0*/  @!P0 BRA `(.L_x_3191) ;  /* 0xfffffffc00f08947 */ /* 0x002fea000383ffff */
[----:B------:R-:W-:Y:S05]  /*243b0*/  BRA `(.L_x_3424) ;  /* 0xffffff9000d07947 */ /* 0x000fea000383ffff */
.L_x_3192:
        /* <DEDUP_REMOVED lines=8> */
.L_x_3426:
[----:B------:R-:W-:Y:S05]  /*24440*/  BSYNC B0 ;  /* 0x0000000000007941 */ /* 0x000fea0003800000 */
.L_x_3425:
        /* <DEDUP_REMOVED lines=9> */
.L_x_3427:
        /* <DEDUP_REMOVED lines=12> */
.L_x_3428:
        /* <DEDUP_REMOVED lines=13> */
.L_x_3429:
[----:B------:R-:W-:Y:S02]  /*24670*/  IMAD.MOV.U32 R13, RZ, RZ, R24 ;  /* 0x000000ffff0d7224 */ /* 0x000fe400078e0018 */
[----:B------:R-:W-:Y:S02]  /*24680*/  IMAD.MOV.U32 R12, RZ, RZ, 0x2 ;  /* 0x00000002ff0c7424 */ /* 0x000fe400078e00ff */
[----:B------:R-:W-:-:S07]  /*24690*/  IMAD.MOV.U32 R10, RZ, RZ, R14 ;  /* 0x000000ffff0a7224 */ /* 0x000fce00078e000e */
[----:B------:R-:W-:Y:S05]  /*246a0*/  WARPSYNC.COLLECTIVE R15, `(.L_x_3430) ;  /* 0x000000000f087348 */ /* 0x000fea0003c00000 */
[----:B------:R0:W1:Y:S02]  /*246b0*/  SHFL.IDX P6, R14, R13, R12, R11 ;  /* 0x0000000c0d0e7389 */ /* 0x00006400000c000b */
[----:B01----:R-:W-:Y:S01]  /*246c0*/  ENDCOLLECTIVE ;  /* 0x000000000000791b */ /* 0x003fe20003800000 */
.L_x_3430:
        /* <DEDUP_REMOVED lines=14> */
.L_x_3431:
[----:B------:R-:W-:Y:S02]  /*247b0*/  IMAD.MOV.U32 R13, RZ, RZ, R24 ;  /* 0x000000ffff0d7224 */ /* 0x000fe400078e0018 */
[----:B------:R-:W-:Y:S01]  /*247c0*/  IMAD.MOV.U32 R12, RZ, RZ, 0x3 ;  /* 0x00000003ff0c7424 */ /* 0x000fe200078e00ff */
[----:B------:R-:W-:-:S13]  /*247d0*/  IADD3 R2, P2, R14, R5, RZ ;  /* 0x000000050e027210 */ /* 0x000fda0007f5e0ff */
[----:B------:R-:W-:Y:S05]  /*247e0*/  WARPSYNC.COLLECTIVE R15, `(.L_x_3432) ;  /* 0x000000000f087348 */ /* 0x000fea0003c00000 */
[----:B------:R0:W1:Y:S02]  /*247f0*/  SHFL.IDX P6, R14, R13, R12, R11 ;  /* 0x0000000c0d0e7389 */ /* 0x00006400000c000b */
[----:B01----:R-:W-:Y:S01]  /*24800*/  ENDCOLLECTIVE ;  /* 0x000000000000791b */ /* 0x003fe20003800000 */
.L_x_3432:
        /* <DEDUP_REMOVED lines=13> */
.L_x_3433:
[----:B------:R-:W-:Y:S02]  /*248e0*/  IMAD.MOV.U32 R13, RZ, RZ, R24 ;  /* 0x000000ffff0d7224 */ /* 0x000fe400078e0018 */
[----:B------:R-:W-:Y:S01]  /*248f0*/  IMAD.MOV.U32 R12, RZ, RZ, 0x4 ;  /* 0x00000004ff0c7424 */ /* 0x000fe200078e00ff */
[----:B------:R-:W-:-:S13]  /*24900*/  IADD3 R2, P2, R14, R5, RZ ;  /* 0x000000050e027210 */ /* 0x000fda0007f5e0ff */
[----:B------:R-:W-:Y:S05]  /*24910*/  WARPSYNC.COLLECTIVE R15, `(.L_x_3434) ;  /* 0x000000000f087348 */ /* 0x000fea0003c00000 */
[----:B------:R0:W1:Y:S02]  /*24920*/  SHFL.IDX P6, R14, R13, R12, R11 ;  /* 0x0000000c0d0e7389 */ /* 0x00006400000c000b */
[----:B01----:R-:W-:Y:S01]  /*24930*/  ENDCOLLECTIVE ;  /* 0x000000000000791b */ /* 0x003fe20003800000 */
.L_x_3434:
        /* <DEDUP_REMOVED lines=13> */
.L_x_3435:
[----:B------:R-:W-:Y:S02]  /*24a10*/  IMAD.MOV.U32 R13, RZ, RZ, R24 ;  /* 0x000000ffff0d7224 */ /* 0x000fe400078e0018 */
[----:B------:R-:W-:Y:S02]  /*24a20*/  IMAD.MOV.U32 R12, RZ, RZ, 0x5 ;  /* 0x00000005ff0c7424 */ /* 0x000fe400078e00ff */
[----:B------:R-:W-:-:S07]  /*24a30*/  IMAD.MOV.U32 R10, RZ, RZ, R14 ;  /* 0x000000ffff0a7224 */ /* 0x000fce00078e000e */
[----:B------:R-:W-:Y:S05]  /*24a40*/  WARPSYNC.COLLECTIVE R15, `(.L_x_3436) ;  /* 0x000000000f087348 */ /* 0x000fea0003c00000 */
[----:B------:R0:W1:Y:S02]  /*24a50*/  SHFL.IDX P6, R14, R13, R12, R11 ;  /* 0x0000000c0d0e7389 */ /* 0x00006400000c000b */
[----:B01----:R-:W-:Y:S01]  /*24a60*/  ENDCOLLECTIVE ;  /* 0x000000000000791b */ /* 0x003fe20003800000 */
.L_x_3436:
        /* <DEDUP_REMOVED lines=14> */
.L_x_3437:
[----:B------:R-:W-:Y:S02]  /*24b50*/  IMAD.MOV.U32 R13, RZ, RZ, R24 ;  /* 0x000000ffff0d7224 */ /* 0x000fe400078e0018 */
[----:B------:R-:W-:Y:S01]  /*24b60*/  IMAD.MOV.U32 R12, RZ, RZ, 0x6 ;  /* 0x00000006ff0c7424 */ /* 0x000fe200078e00ff */
[----:B------:R-:W-:-:S13]  /*24b70*/  IADD3 R2, P2, R14, R5, RZ ;  /* 0x000000050e027210 */ /* 0x000fda0007f5e0ff */
[----:B------:R-:W-:Y:S05]  /*24b80*/  WARPSYNC.COLLECTIVE R15, `(.L_x_3438) ;  /* 0x000000000f087348 */ /* 0x000fea0003c00000 */
[----:B------:R0:W1:Y:S02]  /*24b90*/  SHFL.IDX P6, R14, R13, R12, R11 ;  /* 0x0000000c0d0e7389 */ /* 0x00006400000c000b */
[----:B01----:R-:W-:Y:S01]  /*24ba0*/  ENDCOLLECTIVE ;  /* 0x000000000000791b */ /* 0x003fe20003800000 */
.L_x_3438:
        /* <DEDUP_REMOVED lines=13> */
.L_x_3439:
[----:B------:R-:W-:Y:S01]  /*24c80*/  MOV R13, R24 ;  /* 0x00000018000d7202 */ /* 0x000fe20000000f00 */
[----:B------:R-:W-:Y:S02]  /*24c90*/  IMAD.MOV.U32 R12, RZ, RZ, 0x7 ;  /* 0x00000007ff0c7424 */ /* 0x000fe400078e00ff */
[----:B------:R-:W-:-:S07]  /*24ca0*/  IMAD.MOV.U32 R10, RZ, RZ, R14 ;  /* 0x000000ffff0a7224 */ /* 0x000fce00078e000e */
[----:B------:R-:W-:Y:S05]  /*24cb0*/  WARPSYNC.COLLECTIVE R15, `(.L_x_3440) ;  /* 0x000000000f087348 */ /* 0x000fea0003c00000 */
[----:B------:R0:W1:Y:S02]  /*24cc0*/  SHFL.IDX P6, R14, R13, R12, R11 ;  /* 0x0000000c0d0e7389 */ /* 0x00006400000c000b */
[----:B01----:R-:W-:Y:S01]  /*24cd0*/  ENDCOLLECTIVE ;  /* 0x000000000000791b */ /* 0x003fe20003800000 */
.L_x_3440:
        /* <DEDUP_REMOVED lines=12> */
.L_x_3441:
[----:B------:R-:W-:Y:S05]  /*24da0*/  BRA `(.L_x_3442) ;  /* 0xffffff8c00707947 */ /* 0x000fea000383ffff */
.L_x_3197:
[----:B------:R-:W-:Y:S01]  /*24db0*/  BSSY B0, `(.L_x_3443) ;  /* 0x0000008000007945 */ /* 0x000fe20003800000 */
[----:B------:R-:W-:Y:S02]  /*24dc0*/  IMAD.MOV.U32 R13, RZ, RZ, R16 ;  /* 0x000000ffff0d7224 */ /* 0x000fe400078e0010 */
[----:B------:R-:W-:Y:S02]  /*24dd0*/  IMAD.MOV.U32 R12, RZ, RZ, RZ ;  /* 0x000000ffff0c7224 */ /* 0x000fe400078e00ff */
[----:B-1----:R-:W-:Y:S02]  /*24de0*/  IMAD.MOV.U32 R11, RZ, RZ, 0x1f ;  /* 0x0000001fff0b7424 */ /* 0x002fe400078e00ff */
[----:B------:R-:W-:-:S07]  /*24df0*/  IMAD.MOV.U32 R15, RZ, RZ, -0x1 ;  /* 0xffffffffff0f7424 */ /* 0x000fce00078e00ff */
[----:B0-----:R-:W-:Y:S05]  /*24e00*/  WARPSYNC.COLLECTIVE R15, `(.L_x_3444) ;  /* 0x000000000f087348 */ /* 0x001fea0003c00000 */
[----:B------:R1:W2:Y:S02]  /*24e10*/  SHFL.IDX P6, R14, R13, R12, R11 ;  /* 0x0000000c0d0e7389 */ /* 0x0002a400000c000b */
[----:B012---:R-:W-:Y:S01]  /*24e20*/  ENDCOLLECTIVE ;  /* 0x000000000000791b */ /* 0x007fe20003800000 */
.L_x_3444:
[----:B------:R-:W-:Y:S05]  /*24e30*/  BSYNC B0 ;  /* 0x0000000000007941 */ /* 0x000fea0003800000 */
.L_x_3443:
        /* <DEDUP_REMOVED lines=9> */
.L_x_3445:
        /* <DEDUP_REMOVED lines=18> */
.L_x_3446:
[----:B------:R-:W-:Y:S01]  /*24ff0*/  IMAD.MOV.U32 R12, RZ, RZ, 0x2 ;  /* 0x00000002ff0c7424 */ /* 0x000fe200078e00ff */
[----:B------:R-:W-:-:S05]  /*25000*/  SEL R6, R14, RZ, P1 ;  /* 0x000000ff0e067207 */ /* 0x000fca0000800000 */
[----:B------:R-:W-:-:S04]  /*25010*/  IMAD.IADD R6, R5, 0x1, R6 ;  /* 0x0000000105067824 */ /* 0x000fc800078e0206 */
[----:B------:R-:W-:-:S07]  /*25020*/  IMAD.MOV.U32 R13, RZ, RZ, R6 ;  /* 0x000000ffff0d7224 */ /* 0x000fce00078e0006 */
[----:B------:R-:W-:Y:S05]  /*25030*/  WARPSYNC.COLLECTIVE R15, `(.L_x_3447) ;  /* 0x000000000f087348 */ /* 0x000fea0003c00000 */
[----:B------:R0:W1:Y:S02]  /*25040*/  SHFL.UP P6, R14, R13, R12, R11 ;  /* 0x0400000c0d0e7389 */ /* 0x00006400000c000b */
[----:B01----:R-:W-:Y:S01]  /*25050*/  ENDCOLLECTIVE ;  /* 0x000000000000791b */ /* 0x003fe20003800000 */
.L_x_3447:
[----:B------:R-:W-:Y:S02]  /*25060*/  MOV R12, 0x4 ;  /* 0x00000004000c7802 */ /* 0x000fe40000000f00 */
[----:B------:R-:W-:-:S05]  /*25070*/  SEL R7, R14, RZ, P2 ;  /* 0x000000ff0e077207 */ /* 0x000fca0001000000 */
[----:B------:R-:W-:-:S04]  /*25080*/  IMAD.IADD R7, R6, 0x1, R7 ;  /* 0x0000000106077824 */ /* 0x000fc800078e0207 */
[----:B------:R-:W-:-:S07]  /*25090*/  IMAD.MOV.U32 R13, RZ, RZ, R7 ;  /* 0x000000ffff0d7224 */ /* 0x000fce00078e0007 */
[----:B------:R-:W-:Y:S05]  /*250a0*/  WARPSYNC.COLLECTIVE R15, `(.L_x_3448) ;  /* 0x000000000f087348 */ /* 0x000fea0003c00000 */
[----:B------:R0:W1:Y:S02]  /*250b0*/  SHFL.UP P6, R14, R13, R12, R11 ;  /* 0x0400000c0d0e7389 */ /* 0x00006400000c000b */
[----:B01----:R-:W-:Y:S01]  /*250c0*/  ENDCOLLECTIVE ;  /* 0x000000000000791b */ /* 0x003fe20003800000 */
.L_x_3448:
[----:B------:R-:W-:Y:S01]  /*250d0*/  IMAD.MOV.U32 R12, RZ, RZ, 0x8 ;  /* 0x00000008ff0c7424 */ /* 0x000fe200078e00ff */
[----:B------:R-:W-:-:S05]  /*250e0*/  SEL R2, R14, RZ, P3 ;  /* 0x000000ff0e027207 */ /* 0x000fca0001800000 */
[----:B------:R-:W-:-:S04]  /*250f0*/  IMAD.IADD R2, R7, 0x1, R2 ;  /* 0x0000000107027824 */ /* 0x000fc800078e0202 */
[----:B------:R-:W-:-:S07]  /*25100*/  IMAD.MOV.U32 R13, RZ, RZ, R2 ;  /* 0x000000ffff0d7224 */ /* 0x000fce00078e0002 */
[----:B------:R-:W-:Y:S05]  /*25110*/  WARPSYNC.COLLECTIVE R15, `(.L_x_3449) ;  /* 0x000000000f087348 */ /* 0x000fea0003c00000 */
[----:B------:R0:W1:Y:S02]  /*25120*/  SHFL.UP P6, R14, R13, R12, R11 ;  /* 0x0400000c0d0e7389 */ /* 0x00006400000c000b */
[----:B01----:R-:W-:Y:S01]  /*25130*/  ENDCOLLECTIVE ;  /* 0x000000000000791b */ /* 0x003fe20003800000 */
.L_x_3449:
[----:B------:R-:W-:Y:S01]  /*25140*/  IMAD.MOV.U32 R12, RZ, RZ, 0x10 ;  /* 0x00000010ff0c7424 */ /* 0x000fe200078e00ff */
[----:B------:R-:W-:-:S05]  /*25150*/  SEL R3, R14, RZ, P4 ;  /* 0x000000ff0e037207 */ /* 0x000fca0002000000 */
[----:B------:R-:W-:-:S04]  /*25160*/  IMAD.IADD R3, R2, 0x1, R3 ;  /* 0x0000000102037824 */ /* 0x000fc800078e0203 */
[----:B------:R-:W-:-:S07]  /*25170*/  IMAD.MOV.U32 R13, RZ, RZ, R3 ;  /* 0x000000ffff0d7224 */ /* 0x000fce00078e0003 */
[----:B------:R-:W-:Y:S05]  /*25180*/  WARPSYNC.COLLECTIVE R15, `(.L_x_3450) ;  /* 0x000000000f087348 */ /* 0x000fea0003c00000 */
[----:B------:R0:W1:Y:S02]  /*25190*/  SHFL.UP P6, R14, R13, R12, R11 ;  /* 0x0400000c0d0e7389 */ /* 0x00006400000c000b */
[----:B01----:R-:W-:Y:S01]  /*251a0*/  ENDCOLLECTIVE ;  /* 0x000000000000791b */ /* 0x003fe20003800000 */
.L_x_3450:
        /* <DEDUP_REMOVED lines=8> */
.L_x_3451:
[----:B------:R-:W-:Y:S05]  /*25230*/  BRA `(.L_x_3452) ;  /* 0xffffff8c007c7947 */ /* 0x000fea000383ffff */
.L_x_3202:
[----:B------:R-:W-:Y:S01]  /*25240*/  BSSY B0, `(.L_x_3453) ;  /* 0x0000008000007945 */ /* 0x000fe20003800000 */
[----:B-----5:R-:W-:Y:S02]  /*25250*/  IMAD.MOV.U32 R13, RZ, RZ, R5 ;  /* 0x000000ffff0d7224 */ /* 0x020fe400078e0005 */
[----:B------:R-:W-:Y:S02]  /*25260*/  IMAD.MOV.U32 R12, RZ, RZ, 0x1 ;  /* 0x00000001ff0c7424 */ /* 0x000fe400078e00ff */
[----:B-1----:R-:W-:Y:S02]  /*25270*/  IMAD.MOV.U32 R11, RZ, RZ, RZ ;  /* 0x000000ffff0b7224 */ /* 0x002fe400078e00ff */
[----:B------:R-:W-:-:S07]  /*25280*/  IMAD.MOV.U32 R15, RZ, RZ, -0x1 ;  /* 0xffffffffff0f7424 */ /* 0x000fce00078e00ff */
[----:B0-23--:R-:W-:Y:S05]  /*25290*/  WARPSYNC.COLLECTIVE R15, `(.L_x_3454) ;  /* 0x000000000f087348 */ /* 0x00dfea0003c00000 */
[----:B------:R1:W4:Y:S02]  /*252a0*/  SHFL.UP P6, R14, R13, R12, R11 ;  /* 0x0400000c0d0e7389 */ /* 0x00032400000c000b */
[----:B01234-:R-:W-:Y:S01]  /*252b0*/  ENDCOLLECTIVE ;  /* 0x000000000000791b */ /* 0x01ffe20003800000 */
.L_x_3454:
[----:B------:R-:W-:Y:S05]  /*252c0*/  BSYNC B0 ;  /* 0x0000000000007941 */ /* 0x000fea0003800000 */
.L_x_3453:
        /* <DEDUP_REMOVED lines=8> */
.L_x_3455:
[----:B------:R-:W-:Y:S01]  /*25350*/  IMAD.MOV.U32 R12, RZ, RZ, 0x4 ;  /* 0x00000004ff0c7424 */ /* 0x000fe200078e00ff */
[----:B------:R-:W-:-:S05]  /*25360*/  SEL R2, R14, RZ, P2 ;  /* 0x000000ff0e027207 */ /* 0x000fca0001000000 */
[----:B------:R-:W-:-:S04]  /*25370*/  IMAD.IADD R2, R13, 0x1, R2 ;  /* 0x000000010d027824 */ /* 0x000fc800078e0202 */
[----:B------:R-:W-:-:S07]  /*25380*/  IMAD.MOV.U32 R13, RZ, RZ, R2 ;  /* 0x000000ffff0d7224 */ /* 0x000fce00078e0002 */
[----:B------:R-:W-:Y:S05]  /*25390*/  WARPSYNC.COLLECTIVE R15, `(.L_x_3456) ;  /* 0x000000000f087348 */ /* 0x000fea0003c00000 */
[----:B------:R0:W1:Y:S02]  /*253a0*/  SHFL.UP P6, R14, R13, R12, R11 ;  /* 0x0400000c0d0e7389 */ /* 0x00006400000c000b */
[----:B01----:R-:W-:Y:S01]  /*253b0*/  ENDCOLLECTIVE ;  /* 0x000000000000791b */ /* 0x003fe20003800000 */
.L_x_3456:
[----:B------:R-:W-:Y:S02]  /*253c0*/  MOV R12, 0x8 ;  /* 0x00000008000c7802 */ /* 0x000fe40000000f00 */
[----:B------:R-:W-:-:S05]  /*253d0*/  SEL R3, R14, RZ, P3 ;  /* 0x000000ff0e037207 */ /* 0x000fca0001800000 */
[----:B------:R-:W-:-:S04]  /*253e0*/  IMAD.IADD R3, R2, 0x1, R3 ;  /* 0x0000000102037824 */ /* 0x000fc800078e0203 */
[----:B------:R-:W-:-:S07]  /*253f0*/  IMAD.MOV.U32 R13, RZ, RZ, R3 ;  /* 0x000000ffff0d7224 */ /* 0x000fce00078e0003 */
[----:B------:R-:W-:Y:S05]  /*25400*/  WARPSYNC.COLLECTIVE R15, `(.L_x_3457) ;  /* 0x000000000f087348 */ /* 0x000fea0003c00000 */
[----:B------:R0:W1:Y:S02]  /*25410*/  SHFL.UP P6, R14, R13, R12, R11 ;  /* 0x0400000c0d0e7389 */ /* 0x00006400000c000b */
[----:B01----:R-:W-:Y:S01]  /*25420*/  ENDCOLLECTIVE ;  /* 0x000000000000791b */ /* 0x003fe20003800000 */
.L_x_3457:
[----:B------:R-:W-:Y:S01]  /*25430*/  IMAD.MOV.U32 R12, RZ, RZ, 0x10 ;  /* 0x00000010ff0c7424 */ /* 0x000fe200078e00ff */
[----:B------:R-:W-:-:S05]  /*25440*/  SEL R4, R14, RZ, P4 ;  /* 0x000000ff0e047207 */ /* 0x000fca0002000000 */
[----:B------:R-:W-:-:S04]  /*25450*/  IMAD.IADD R4, R3, 0x1, R4 ;  /* 0x0000000103047824 */ /* 0x000fc800078e0204 */
[----:B------:R-:W-:-:S07]  /*25460*/  IMAD.MOV.U32 R13, RZ, RZ, R4 ;  /* 0x000000ffff0d7224 */ /* 0x000fce00078e0004 */
[----:B------:R-:W-:Y:S05]  /*25470*/  WARPSYNC.COLLECTIVE R15, `(.L_x_3458) ;  /* 0x000000000f087348 */ /* 0x000fea0003c00000 */
[----:B------:R0:W1:Y:S02]  /*25480*/  SHFL.UP P6, R14, R13, R12, R11 ;  /* 0x0400000c0d0e7389 */ /* 0x00006400000c000b */
[----:B01----:R-:W-:Y:S01]  /*25490*/  ENDCOLLECTIVE ;  /* 0x000000000000791b */ /* 0x003fe20003800000 */
.L_x_3458:
        /* <DEDUP_REMOVED lines=8> */
.L_x_3459:
[----:B------:R-:W-:Y:S05]  /*25520*/  BRA `(.L_x_3460) ;  /* 0xffffff8c005c7947 */ /* 0x000fea000383ffff */
.L_x_3204:
[----:B------:R-:W-:Y:S01]  /*25530*/  BSSY B0, `(.L_x_3461) ;  /* 0x0000006000007945 */ /* 0x000fe20003800000 */
[----:B------:R-:W-:Y:S01]  /*25540*/  PLOP3.LUT P6, PT, P6, PT, PT, 0x8, 0x0 ;  /* 0x000000000000781c */ /* 0x000fe200037ce170 */
[----:B------:R-:W-:-:S12]  /*25550*/  IMAD.MOV.U32 R15, RZ, RZ, -0x1 ;  /* 0xffffffffff0f7424 */ /* 0x000fd800078e00ff */
[----:B012---:R-:W-:Y:S05]  /*25560*/  WARPSYNC.COLLECTIVE R15, `(.L_x_3462) ;  /* 0x000000000f087348 */ /* 0x007fea0003c00000 */
[----:B------:R-:W-:Y:S01]  /*25570*/  VOTE.ANY R14, PT, P6 ;  /* 0x00000000000e7806 */ /* 0x000fe200030e0100 */
[----:B012---:R-:W-:Y:S06]  /*25580*/  ENDCOLLECTIVE ;  /* 0x000000000000791b */ /* 0x007fec0003800000 */
.L_x_3462:
[----:B------:R-:W-:Y:S05]  /*25590*/  BSYNC B0 ;  /* 0x0000000000007941 */ /* 0x000fea0003800000 */
.L_x_3461:
        /* <DEDUP_REMOVED lines=9> */
.L_x_3463:
[----:B------:R-:W-:Y:S01]  /*25630*/  IMAD.MOV.U32 R5, RZ, RZ, R14 ;  /* 0x000000ffff057224 */ /* 0x000fe200078e000e */
[----:B------:R-:W-:Y:S06]  /*25640*/  BRA `(.L_x_3464) ;  /* 0xffffff8c004c7947 */ /* 0x000fec000383ffff */
.L_x_3206:
[----:B------:R-:W-:Y:S01]  /*25650*/  BSSY B0, `(.L_x_3465) ;  /* 0x0000007000007945 */ /* 0x000fe20003800000 */
[----:B------:R-:W-:Y:S02]  /*25660*/  IMAD.MOV.U32 R13, RZ, RZ, R6 ;  /* 0x000000ffff0d7224 */ /* 0x000fe400078e0006 */
[----:B-1----:R-:W-:Y:S02]  /*25670*/  IMAD.MOV.U32 R11, RZ, RZ, 0x1f ;  /* 0x0000001fff0b7424 */ /* 0x002fe400078e00ff */
[----:B------:R-:W-:-:S07]  /*25680*/  IMAD.MOV.U32 R15, RZ, RZ, -0x1 ;  /* 0xffffffffff0f7424 */ /* 0x000fce00078e00ff */
[----:B0-234-:R-:W-:Y:S05]  /*25690*/  WARPSYNC.COLLECTIVE R15, `(.L_x_3466) ;  /* 0x000000000f087348 */ /* 0x01dfea0003c00000 */
[----:B------:R1:W0:Y:S02]  /*256a0*/  SHFL.IDX P6, R14, R13, R12, R11 ;  /* 0x0000000c0d0e7389 */ /* 0x00022400000c000b */
[----:B01234-:R-:W-:Y:S01]  /*256b0*/  ENDCOLLECTIVE ;  /* 0x000000000000791b */ /* 0x01ffe20003800000 */
.L_x_3466:
[----:B------:R-:W-:Y:S05]  /*256c0*/  BSYNC B0 ;  /* 0x0000000000007941 */ /* 0x000fea0003800000 */
.L_x_3465:
[----:B------:R-:W-:Y:S05]  /*256d0*/  BRA `(.L_x_3205) ;  /* 0xffffff8c00447947 */ /* 0x000fea000383ffff */
.L_x_3210:
[----:B-1----:R1:W2:Y:S02]  /*256e0*/  SYNCS.PHASECHK.TRANS64.TRYWAIT P0, [R4+URZ+0x28820], R0 ;  /* 0x02882000040075a7 */ /* 0x0022a4000800017f */
[----:B--2---:R-:W-:Y:S05]  /*256f0*/  @!P0 NANOSLEEP.SYNCS 0x989680 ;  /* 0x009896800000895d */ /* 0x004fea0003900000 */
[----:B------:R-:W2:Y:S02]  /*25700*/  @!P0 SYNCS.PHASECHK.TRANS64 P0, [R4+URZ+0x28820], R0 ;  /* 0x02882000040085a7 */ /* 0x000ea4000800007f */
[----:B--2---:R-:W-:Y:S05]  /*25710*/  @!P0 BRA `(.L_x_3210) ;  /* 0xfffffffc00f08947 */ /* 0x004fea000383ffff */
[----:B------:R-:W-:Y:S05]  /*25720*/  BRA `(.L_x_3467) ;  /* 0xffffff9000bc7947 */ /* 0x000fea000383ffff */
.L_x_3211:
        /* <DEDUP_REMOVED lines=8> */
[----:B01-34-:R-:W-:Y:S05]  /*257b0*/  WARPSYNC.COLLECTIVE R15, `(.L_x_3469) ;  /* 0x000000000f087348 */ /* 0x01bfea0003c00000 */
[----:B------:R2:W0:Y:S02]  /*257c0*/  SHFL.IDX P6, R14, R13, R12, R11 ;  /* 0x0000000c0d0e7389 */ /* 0x00042400000c000b */
[----:B01234-:R-:W-:Y:S01]  /*257d0*/  ENDCOLLECTIVE ;  /* 0x000000000000791b */ /* 0x01ffe20003800000 */
.L_x_3469:
[----:B------:R-:W-:Y:S05]  /*257e0*/  BSYNC B0 ;  /* 0x0000000000007941 */ /* 0x000fea0003800000 */
.L_x_3468:
[----:B------:R-:W-:Y:S05]  /*257f0*/  BRA `(.L_x_3470) ;  /* 0xffffff9000a47947 */ /* 0x000fea000383ffff */
.L_x_3212:
[----:B------:R-:W-:Y:S01]  /*25800*/  BSSY B0, `(.L_x_3471) ;  /* 0x0000006000007945 */ /* 0x000fe20003800000 */
[----:B------:R-:W-:-:S07]  /*25810*/  IMAD.MOV.U32 R15, RZ, RZ, -0x1 ;  /* 0xffffffffff0f7424 */ /* 0x000fce00078e00ff */
[----:B01-34-:R-:W-:Y:S05]  /*25820*/  WARPSYNC.COLLECTIVE R15, `(.L_x_3472) ;  /* 0x000000000f0c7348 */ /* 0x01bfea0003c00000 */
[----:B------:R-:W-:Y:S02]  /*25830*/  ELECT P6, UR62, PT ;  /* 0x00000000003e782f */ /* 0x000fe400038c0000 */
[----:B------:R-:W-:Y:S01]  /*25840*/  MOV R14, UR62 ;  /* 0x0000003e000e7c02 */ /* 0x000fe20008000f00 */
[----:B01-34-:R-:W-:Y:S10]  /*25850*/  ENDCOLLECTIVE ;  /* 0x000000000000791b */ /* 0x01bff40003800000 */
.L_x_3472:
[----:B------:R-:W-:Y:S05]  /*25860*/  BSYNC B0 ;  /* 0x0000000000007941 */ /* 0x000fea0003800000 */
.L_x_3471:
[----:B------:R-:W-:Y:S05]  /*25870*/  BRA `(.L_x_3473) ;  /* 0xffffff9000987947 */ /* 0x000fea000383ffff */
.L_x_3214:
[----:B-1----:R1:W2:Y:S02]  /*25880*/  SYNCS.PHASECHK.TRANS64.TRYWAIT P1, [R5+URZ+0x28840], R0 ;  /* 0x02884000050075a7 */ /* 0x0022a4000802017f */
[----:B--2---:R-:W-:Y:S05]  /*25890*/  @!P1 NANOSLEEP.SYNCS 0x989680 ;  /* 0x009896800000995d */ /* 0x004fea0003900000 */
[----:B------:R-:W2:Y:S02]  /*258a0*/  @!P1 SYNCS.PHASECHK.TRANS64 P1, [R5+URZ+0x28840], R0 ;  /* 0x02884000050095a7 */ /* 0x000ea4000802007f */
[----:B--2---:R-:W-:Y:S05]  /*258b0*/  @!P1 BRA `(.L_x_3214) ;  /* 0xfffffffc00f09947 */ /* 0x004fea000383ffff */
[----:B------:R-:W-:Y:S05]  /*258c0*/  BRA `(.L_x_3474) ;  /* 0xffffff9000b87947 */ /* 0x000fea000383ffff */
.L_x_3216:
[----:B--2---:R2:W0:Y:S02]  /*258d0*/  SYNCS.PHASECHK.TRANS64.TRYWAIT P1, [R25+URZ+0x28840], R2 ;  /* 0x02884002190075a7 */ /* 0x004424000802017f */
[----:B0-----:R-:W-:Y:S05]  /*258e0*/  @!P1 NANOSLEEP.SYNCS 0x989680 ;  /* 0x009896800000995d */ /* 0x001fea0003900000 */
[----:B------:R-:W0:Y:S02]  /*258f0*/  @!P1 SYNCS.PHASECHK.TRANS64 P1, [R25+URZ+0x28840], R2 ;  /* 0x02884002190095a7 */ /* 0x000e24000802007f */
[----:B0-----:R-:W-:Y:S05]  /*25900*/  @!P1 BRA `(.L_x_3216) ;  /* 0xfffffffc00f09947 */ /* 0x001fea000383ffff */
[----:B------:R-:W-:Y:S05]  /*25910*/  BRA `(.L_x_3475) ;  /* 0xffffff9000c47947 */ /* 0x000fea000383ffff */
.L_x_3218:
[----:B------:R0:W0:Y:S02]  /*25920*/  SYNCS.PHASECHK.TRANS64.TRYWAIT P1, [R5+URZ+0x28860], R0 ;  /* 0x02886000050075a7 */ /* 0x000024000802017f */
[----:B0-----:R-:W-:Y:S05]  /*25930*/  @!P1 NANOSLEEP.SYNCS 0x989680 ;  /* 0x009896800000995d */ /* 0x001fea0003900000 */
[----:B------:R-:W0:Y:S02]  /*25940*/  @!P1 SYNCS.PHASECHK.TRANS64 P1, [R5+URZ+0x28860], R0 ;  /* 0x02886000050095a7 */ /* 0x000e24000802007f */
[----:B0-----:R-:W-:Y:S05]  /*25950*/  @!P1 BRA `(.L_x_3218) ;  /* 0xfffffffc00f09947 */ /* 0x001fea000383ffff */
[----:B------:R-:W-:Y:S05]  /*25960*/  BRA `(.L_x_3476) ;  /* 0xffffff9000c07947 */ /* 0x000fea000383ffff */
.L_x_3477:
        /* <DEDUP_REMOVED lines=9> */
.L_x_3486:


//--------------------- .nv.global.init           --------------------------
	.section	.nv.global.init,"aw",@progbits
.nv.global.init:
	.type		$str$23,@object
	.size		$str$23,($str$24 - $str$23)
$str$23:
        /*0000*/ 	.byte	0x28, 0x61, 0x64, 0x64, 0x72, 0x65, 0x73, 0x73, 0x20, 0x26, 0x20, 0x6d, 0x61, 0x73, 0x6b, 0x29
        /*0010*/ 	.byte	0x20, 0x3d, 0x3d, 0x20, 0x30, 0x00
	.type		$str$24,@object
	.size		$str$24,(__unnamed_4 - $str$24)
$str$24:
        /*0016*/ 	.byte	0x2f, 0x74, 0x6d, 0x70, 0x2f, 0x6f, 0x73, 0x73, 0x5f, 0x6b, 0x65, 0x72, 0x6e, 0x65, 0x6c, 0x73
        /*0026*/ 	.byte	0x5f, 0x73, 0x72, 0x63, 0x2f, 0x66, 0x6c, 0x61, 0x73, 0x68, 0x5f, 0x61, 0x74, 0x74, 0x65, 0x6e
        /*0036*/ 	.byte	0x74, 0x69, 0x6f, 0x6e, 0x2f, 0x63, 0x73, 0x72, 0x63, 0x2f, 0x63, 0x75, 0x74, 0x6c, 0x61, 0x73
        /*0046*/ 	.byte	0x73, 0x2f, 0x69, 0x6e, 0x63, 0x6c, 0x75, 0x64, 0x65, 0x2f, 0x63, 0x75, 0x74, 0x65, 0x2f, 0x70
        /*0056*/ 	.byte	0x6f, 0x69, 0x6e, 0x74, 0x65, 0x72, 0x5f, 0x66, 0x6c, 0x61, 0x67, 0x67, 0x65, 0x64, 0x2e, 0x68
        /*0066*/ 	.byte	0x70, 0x70, 0x00
	.type		__unnamed_4,@object
	.size		__unnamed_4,(__unnamed_3 - __unnamed_4)
__unnamed_4:
        /* <DEDUP_REMOVED lines=25> */
	.type		__unnamed_3,@object
	.size		__unnamed_3,(__unnamed_2 - __unnamed_3)
__unnamed_3:
        /* <DEDUP_REMOVED lines=29> */
	.type		__unnamed_2,@object
	.size		__unnamed_2,(__unnamed_1 - __unnamed_2)
__unnamed_2:
        /* <DEDUP_REMOVED lines=29> */
	.type		__unnamed_1,@object
	.size		__unnamed_1,(.L_0 - __unnamed_1)
__unnamed_1:
        /* <DEDUP_REMOVED lines=29> */
        /*075d*/ 	.byte	0x5d, 0x00
.L_0:


//--------------------- .nv.shared._ZN7cutlass13device_kernelIN5flash11enable_sm90INS1_16FlashAttnFwdSm90INS1_25CollectiveMainloopFwdSm90ILi2EN4cute5tupleIJNS5_1CILi1EEES8_S8_EEENS6_IJNS7_ILi128EEESA_SA_EEELi128ENS_10bfloat16_tEfNS_4arch4Sm90ELb0ELb0ELb0ELb0ELb1ELb0ELb0ELb1ELb1ELb1ELb0ELb0EEENS1_21CollectiveEpilogueFwdISB_S9_SC_SE_Li256ELb0ELb1ELb0ELb0EEENS1_29StaticPersistentTileSchedulerILb0EEEEEEEEEvNT_6ParamsE --------------------------
	.section	.nv.shared._ZN7cutlass13device_kernelIN5flash11enable_sm90INS1_16FlashAttnFwdSm90INS1_25CollectiveMainloopFwdSm90ILi2EN4cute5tupleIJNS5_1CILi1EEES8_S8_EEENS6_IJNS7_ILi128EEESA_SA_EEELi128ENS_10bfloat16_tEfNS_4arch4Sm90ELb0ELb0ELb0ELb0ELb1ELb0ELb0ELb1ELb1ELb1ELb0ELb0EEENS1_21CollectiveEpilogueFwdISB_S9_SC_SE_Li256ELb0ELb1ELb0ELb0EEENS1_29StaticPersistentTileSchedulerILb0EEEEEEEEEvNT_6ParamsE,"aw",@nobits
	.sectionflags	@""
	.align	16
	.zero		1024


//--------------------- .nv.shared.reserved.0     --------------------------
	.section	.nv.shared.reserved.0,"aw",@nobits
	.weak		__nv_reservedSMEM_offset_0_alias
	.size		__nv_reservedSMEM_offset_0_alias, 0, 0
	.other		__nv_reservedSMEM_offset_0_alias,@"STO_CUDA_RESERVED_SHARED STV_DEFAULT"
__nv_reservedSMEM_offset_0_alias:
	.zero		0


//--------------------- .nv.global                --------------------------
	.section	.nv.global,"aw",@nobits
.nv.global:
	.type		_ZN72_INTERNAL_8ee7febd_36_flash_fwd_hdim128_bf16_paged_sm90_cu_8e232a79_29104cute1_E,@object
	.size		_ZN72_INTERNAL_8ee7febd_36_flash_fwd_hdim128_bf16_paged_sm90_cu_8e232a79_29104cute1_E,(_ZN72_INTERNAL_8ee7febd_36_flash_fwd_hdim128_bf16_paged_sm90_cu_8e232a79_29104cuda3std3__45__cpo6cbeginE - _ZN72_INTERNAL_8ee7febd_36_flash_fwd_hdim128_bf16_paged_sm90_cu_8e232a79_29104cute1_E)
_ZN72_INTERNAL_8ee7febd_36_flash_fwd_hdim128_bf16_paged_sm90_cu_8e232a79_29104cute1_E:
	.zero		1
	.type		_ZN72_INTERNAL_8ee7febd_36_flash_fwd_hdim128_bf16_paged_sm90_cu_8e232a79_29104cuda3std3__45__cpo6cbeginE,@object
	.size		_ZN72_INTERNAL_8ee7febd_36_flash_fwd_hdim128_bf16_paged_sm90_cu_8e232a79_29104cuda3std3__45__cpo6cbeginE,(_ZN72_INTERNAL_8ee7febd_36_flash_fwd_hdim128_bf16_paged_sm90_cu_8e232a79_29104cuda3std3__48in_placeE - _ZN72_INTERNAL_8ee7febd_36_flash_fwd_hdim128_bf16_paged_sm90_cu_8e232a79_29104cuda3std3__45__cpo6cbeginE)
_ZN72_INTERNAL_8ee7febd_36_flash_fwd_hdim128_bf16_paged_sm90_cu_8e232a79_29104cuda3std3__45__cpo6cbeginE:
	.zero		1
	.type		_ZN72_INTERNAL_8ee7febd_36_flash_fwd_hdim128_bf16_paged_sm90_cu_8e232a79_29104cuda3std3__48in_placeE,@object
	.size		_ZN72_INTERNAL_8ee7febd_36_flash_fwd_hdim128_bf16_paged_sm90_cu_8e232a79_29104cuda3std3__48in_placeE,(_ZN72_INTERNAL_8ee7febd_36_flash_fwd_hdim128_bf16_paged_sm90_cu_8e232a79_29104cuda3std6ranges3__45__cpo9iter_moveE - _ZN72_INTERNAL_8ee7febd_36_flash_fwd_hdim128_bf16_paged_sm90_cu_8e232a79_29104cuda3std3__48in_placeE)
_ZN72_INTERNAL_8ee7febd_36_flash_fwd_hdim128_bf16_paged_sm90_cu_8e232a79_29104cuda3std3__48in_placeE:
	.zero		1
	.type		_ZN72_INTERNAL_8ee7febd_36_flash_fwd_hdim128_bf16_paged_sm90_cu_8e232a79_29104cuda3std6ranges3__45__cpo9iter_moveE,@object
	.size		_ZN72_INTERNAL_8ee7febd_36_flash_fwd_hdim128_bf16_paged_sm90_cu_8e232a79_29104cuda3std6ranges3__45__cpo9iter_moveE,(_ZN72_INTERNAL_8ee7febd_36_flash_fwd_hdim128_bf16_paged_sm90_cu_8e232a79_29104cuda3std3__45__cpo5beginE - _ZN72_INTERNAL_8ee7febd_36_flash_fwd_hdim128_bf16_paged_sm90_cu_8e232a79_29104cuda3std6ranges3__45__cpo9iter_moveE)
_ZN72_INTERNAL_8ee7febd_36_flash_fwd_hdim128_bf16_paged_sm90_cu_8e232a79_29104cuda3std6ranges3__45__cpo9iter_moveE:
	.zero		1
	.type		_ZN72_INTERNAL_8ee7febd_36_flash_fwd_hdim128_bf16_paged_sm90_cu_8e232a79_29104cuda3std3__45__cpo5beginE,@object
	.size		_ZN72_INTERNAL_8ee7febd_36_flash_fwd_hdim128_bf16_paged_sm90_cu_8e232a79_29104cuda3std3__45__cpo5beginE,(_ZN72_INTERNAL_8ee7febd_36_flash_fwd_hdim128_bf16_paged_sm90_cu_8e232a79_29104cuda3std3__474_GLOBAL__N__8ee7febd_36_flash_fwd_hdim128_bf16_paged_sm90_cu_8e232a79_29106ignoreE - _ZN72_INTERNAL_8ee7febd_36_flash_fwd_hdim128_bf16_paged_sm90_cu_8e232a79_29104cuda3std3__45__cpo5beginE)
_ZN72_INTERNAL_8ee7febd_36_flash_fwd_hdim128_bf16_paged_sm90_cu_8e232a79_29104cuda3std3__45__cpo5beginE:
	.zero		1
	.type		_ZN72_INTERNAL_8ee7febd_36_flash_fwd_hdim128_bf16_paged_sm90_cu_8e232a79_29104cuda3std3__474_GLOBAL__N__8ee7febd_36_flash_fwd_hdim128_bf16_paged_sm90_cu_8e232a79_29106ignoreE,@object
	.size		_ZN72_INTERNAL_8ee7febd_36_flash_fwd_hdim128_bf16_paged_sm90_cu_8e232a79_29104cuda3std3__474_GLOBAL__N__8ee7febd_36_flash_fwd_hdim128_bf16_paged_sm90_cu_8e232a79_29106ignoreE,(_ZN72_INTERNAL_8ee7febd_36_flash_fwd_hdim128_bf16_paged_sm90_cu_8e232a79_29104cute7productE - _ZN72_INTERNAL_8ee7febd_36_flash_fwd_hdim128_bf16_paged_sm90_cu_8e232a79_29104cuda3std3__474_GLOBAL__N__8ee7febd_36_flash_fwd_hdim128_bf16_paged_sm90_cu_8e232a79_29106ignoreE)
_ZN72_INTERNAL_8ee7febd_36_flash_fwd_hdim128_bf16_paged_sm90_cu_8e232a79_29104cuda3std3__474_GLOBAL__N__8ee7febd_36_flash_fwd_hdim128_bf16_paged_sm90_cu_8e232a79_29106ignoreE:
	.zero		1
	.type		_ZN72_INTERNAL_8ee7febd_36_flash_fwd_hdim128_bf16_paged_sm90_cu_8e232a79_29104cute7productE,@object
	.size		_ZN72_INTERNAL_8ee7febd_36_flash_fwd_hdim128_bf16_paged_sm90_cu_8e232a79_29104cute7productE,(_ZN72_INTERNAL_8ee7febd_36_flash_fwd_hdim128_bf16_paged_sm90_cu_8e232a79_29104cuda3std3__45__cpo3endE - _ZN72_INTERNAL_8ee7febd_36_flash_fwd_hdim128_bf16_paged_sm90_cu_8e232a79_29104cute7productE)
_ZN72_INTERNAL_8ee7febd_36_flash_fwd_hdim128_bf16_paged_sm90_cu_8e232a79_29104cute7productE:
	.zero		1
	.type		_ZN72_INTERNAL_8ee7febd_36_flash_fwd_hdim128_bf16_paged_sm90_cu_8e232a79_29104cuda3std3__45__cpo3endE,@object
	.size		_ZN72_INTERNAL_8ee7febd_36_flash_fwd_hdim128_bf16_paged_sm90_cu_8e232a79_29104cuda3std3__45__cpo3endE,(_ZN72_INTERNAL_8ee7febd_36_flash_fwd_hdim128_bf16_paged_sm90_cu_8e232a79_29104cuda3std3__419piecewise_constructE - _ZN72_INTERNAL_8ee7febd_36_flash_fwd_hdim128_bf16_paged_sm90_cu_8e232a79_29104cuda3std3__45__cpo3endE)
_ZN72_INTERNAL_8ee7febd_36_flash_fwd_hdim128_bf16_paged_sm90_cu_8e232a79_29104cuda3std3__45__cpo3endE:
	.zero		1
	.type		_ZN72_INTERNAL_8ee7febd_36_flash_fwd_hdim128_bf16_paged_sm90_cu_8e232a79_29104cuda3std3__419piecewise_constructE,@object
	.size		_ZN72_INTERNAL_8ee7febd_36_flash_fwd_hdim128_bf16_paged_sm90_cu_8e232a79_29104cuda3std3__419piecewise_constructE,(_ZN72_INTERNAL_8ee7febd_36_flash_fwd_hdim128_bf16_paged_sm90_cu_8e232a79_29104cuda3std3__45__cpo4cendE - _ZN72_INTERNAL_8ee7febd_36_flash_fwd_hdim128_bf16_paged_sm90_cu_8e232a79_29104cuda3std3__419piecewise_constructE)
_ZN72_INTERNAL_8ee7febd_36_flash_fwd_hdim128_bf16_paged_sm90_cu_8e232a79_29104cuda3std3__419piecewise_constructE:
	.zero		1
	.type		_ZN72_INTERNAL_8ee7febd_36_flash_fwd_hdim128_bf16_paged_sm90_cu_8e232a79_29104cuda3std3__45__cpo4cendE,@object
	.size		_ZN72_INTERNAL_8ee7febd_36_flash_fwd_hdim128_bf16_paged_sm90_cu_8e232a79_29104cuda3std3__45__cpo4cendE,(_ZN72_INTERNAL_8ee7febd_36_flash_fwd_hdim128_bf16_paged_sm90_cu_8e232a79_29104cuda3std6ranges3__45__cpo4swapE - _ZN72_INTERNAL_8ee7febd_36_flash_fwd_hdim128_bf16_paged_sm90_cu_8e232a79_29104cuda3std3__45__cpo4cendE)
_ZN72_INTERNAL_8ee7febd_36_flash_fwd_hdim128_bf16_paged_sm90_cu_8e232a79_29104cuda3std3__45__cpo4cendE:
	.zero		1
	.type		_ZN72_INTERNAL_8ee7febd_36_flash_fwd_hdim128_bf16_paged_sm90_cu_8e232a79_29104cuda3std6ranges3__45__cpo4swapE,@object
	.size		_ZN72_INTERNAL_8ee7febd_36_flash_fwd_hdim128_bf16_paged_sm90_cu_8e232a79_29104cuda3std6ranges3__45__cpo4swapE,(.L_11 - _ZN72_INTERNAL_8ee7febd_36_flash_fwd_hdim128_bf16_paged_sm90_cu_8e232a79_29104cuda3std6ranges3__45__cpo4swapE)
_ZN72_INTERNAL_8ee7febd_36_flash_fwd_hdim128_bf16_paged_sm90_cu_8e232a79_29104cuda3std6ranges3__45__cpo4swapE:
	.zero		1
.L_11:


//--------------------- .nv.shared._ZN7cutlass13device_kernelIN5flash11enable_sm90INS1_16FlashAttnFwdSm90INS1_25CollectiveMainloopFwdSm90ILi2EN4cute5tupleIJNS5_1CILi1EEES8_S8_EEENS6_IJNS7_ILi128EEESA_SA_EEELi128ENS_10bfloat16_tEfNS_4arch4Sm90ELb0ELb0ELb0ELb1ELb1ELb0ELb0ELb1ELb1ELb1ELb0ELb0EEENS1_21CollectiveEpilogueFwdISB_S9_SC_SE_Li256ELb1ELb1ELb0ELb0EEENS1_36VarlenDynamicPersistentTileSchedulerILi128ELi128ELi256ELi128ELb0ELb1ELb1ELb0ELb1ELb1EEEEEEEEEvNT_6ParamsE --------------------------
	.section	.nv.shared._ZN7cutlass13device_kernelIN5flash11enable_sm90INS1_16FlashAttnFwdSm90INS1_25CollectiveMainloopFwdSm90ILi2EN4cute5tupleIJNS5_1CILi1EEES8_S8_EEENS6_IJNS7_ILi128EEESA_SA_EEELi128ENS_10bfloat16_tEfNS_4arch4Sm90ELb0ELb0ELb0ELb1ELb1ELb0ELb0ELb1ELb1ELb1ELb0ELb0EEENS1_21CollectiveEpilogueFwdISB_S9_SC_SE_Li256ELb1ELb1ELb0ELb0EEENS1_36VarlenDynamicPersistentTileSchedulerILi128ELi128ELi256ELi128ELb0ELb1ELb1ELb0ELb1ELb1EEEEEEEEEvNT_6ParamsE,"aw",@nobits
	.sectionflags	@""
	.align	16
	.zero		1024


//--------------------- .nv.shared._ZN7cutlass13device_kernelIN5flash11enable_sm90INS1_16FlashAttnFwdSm90INS1_25CollectiveMainloopFwdSm90ILi2EN4cute5tupleIJNS5_1CILi1EEES8_S8_EEENS6_IJNS7_ILi128EEESA_SA_EEELi128ENS_10bfloat16_tEfNS_4arch4Sm90ELb0ELb0ELb0ELb1ELb1ELb1ELb0ELb1ELb1ELb1ELb0ELb0EEENS1_21CollectiveEpilogueFwdISB_S9_SC_SE_Li256ELb1ELb1ELb0ELb0EEENS1_36VarlenDynamicPersistentTileSchedulerILi128ELi128ELi256ELi128ELb0ELb1ELb1ELb0ELb1ELb1EEEEEEEEEvNT_6ParamsE --------------------------
	.section	.nv.shared._ZN7cutlass13device_kernelIN5flash11enable_sm90INS1_16FlashAttnFwdSm90INS1_25CollectiveMainloopFwdSm90ILi2EN4cute5tupleIJNS5_1CILi1EEES8_S8_EEENS6_IJNS7_ILi128EEESA_SA_EEELi128ENS_10bfloat16_tEfNS_4arch4Sm90ELb0ELb0ELb0ELb1ELb1ELb1ELb0ELb1ELb1ELb1ELb0ELb0EEENS1_21CollectiveEpilogueFwdISB_S9_SC_SE_Li256ELb1ELb1ELb0ELb0EEENS1_36VarlenDynamicPersistentTileSchedulerILi128ELi128ELi256ELi128ELb0ELb1ELb1ELb0ELb1ELb1EEEEEEEEEvNT_6ParamsE,"aw",@nobits
	.sectionflags	@""
	.align	16
	.zero		1024


//--------------------- .nv.shared._ZN7cutlass13device_kernelIN5flash11enable_sm90INS1_16FlashAttnFwdSm90INS1_25CollectiveMainloopFwdSm90ILi2EN4cute5tupleIJNS5_1CILi1EEES8_S8_EEENS6_IJNS7_ILi128EEESA_SA_EEELi128ENS_10bfloat16_tEfNS_4arch4Sm90ELb0ELb1ELb0ELb0ELb1ELb0ELb0ELb1ELb1ELb1ELb0ELb0EEENS1_21CollectiveEpilogueFwdISB_S9_SC_SE_Li256ELb0ELb1ELb0ELb0EEENS1_30DynamicPersistentTileSchedulerILi256ELi128ELb0ELb1ELb1EEEEEEEEEvNT_6ParamsE --------------------------
	.section	.nv.shared._ZN7cutlass13device_kernelIN5flash11enable_sm90INS1_16FlashAttnFwdSm90INS1_25CollectiveMainloopFwdSm90ILi2EN4cute5tupleIJNS5_1CILi1EEES8_S8_EEENS6_IJNS7_ILi128EEESA_SA_EEELi128ENS_10bfloat16_tEfNS_4arch4Sm90ELb0ELb1ELb0ELb0ELb1ELb0ELb0ELb1ELb1ELb1ELb0ELb0EEENS1_21CollectiveEpilogueFwdISB_S9_SC_SE_Li256ELb0ELb1ELb0ELb0EEENS1_30DynamicPersistentTileSchedulerILi256ELi128ELb0ELb1ELb1EEEEEEEEEvNT_6ParamsE,"aw",@nobits
	.sectionflags	@""
	.align	16
	.zero		1024


//--------------------- .nv.shared._ZN7cutlass13device_kernelIN5flash11enable_sm90INS1_16FlashAttnFwdSm90INS1_25CollectiveMainloopFwdSm90ILi2EN4cute5tupleIJNS5_1CILi1EEES8_S8_EEENS6_IJNS7_ILi128EEESA_SA_EEELi128ENS_10bfloat16_tEfNS_4arch4Sm90ELb0ELb1ELb0ELb1ELb1ELb0ELb0ELb1ELb1ELb1ELb0ELb0EEENS1_21CollectiveEpilogueFwdISB_S9_SC_SE_Li256ELb1ELb1ELb0ELb0EEENS1_36VarlenDynamicPersistentTileSchedulerILi128ELi128ELi256ELi128ELb0ELb1ELb1ELb1ELb0ELb1EEEEEEEEEvNT_6ParamsE --------------------------
	.section	.nv.shared._ZN7cutlass13device_kernelIN5flash11enable_sm90INS1_16FlashAttnFwdSm90INS1_25CollectiveMainloopFwdSm90ILi2EN4cute5tupleIJNS5_1CILi1EEES8_S8_EEENS6_IJNS7_ILi128EEESA_SA_EEELi128ENS_10bfloat16_tEfNS_4arch4Sm90ELb0ELb1ELb0ELb1ELb1ELb0ELb0ELb1ELb1ELb1ELb0ELb0EEENS1_21CollectiveEpilogueFwdISB_S9_SC_SE_Li256ELb1ELb1ELb0ELb0EEENS1_36VarlenDynamicPersistentTileSchedulerILi128ELi128ELi256ELi128ELb0ELb1ELb1ELb1ELb0ELb1EEEEEEEEEvNT_6ParamsE,"aw",@nobits
	.sectionflags	@""
	.align	16
	.zero		1024


//--------------------- .nv.shared._ZN7cutlass13device_kernelIN5flash11enable_sm90INS1_16FlashAttnFwdSm90INS1_25CollectiveMainloopFwdSm90ILi2EN4cute5tupleIJNS5_1CILi1EEES8_S8_EEENS6_IJNS7_ILi128EEESA_SA_EEELi128ENS_10bfloat16_tEfNS_4arch4Sm90ELb0ELb1ELb0ELb1ELb1ELb1ELb0ELb1ELb1ELb1ELb0ELb0EEENS1_21CollectiveEpilogueFwdISB_S9_SC_SE_Li256ELb1ELb1ELb0ELb0EEENS1_36VarlenDynamicPersistentTileSchedulerILi128ELi128ELi256ELi128ELb0ELb1ELb1ELb1ELb0ELb1EEEEEEEEEvNT_6ParamsE --------------------------
	.section	.nv.shared._ZN7cutlass13device_kernelIN5flash11enable_sm90INS1_16FlashAttnFwdSm90INS1_25CollectiveMainloopFwdSm90ILi2EN4cute5tupleIJNS5_1CILi1EEES8_S8_EEENS6_IJNS7_ILi128EEESA_SA_EEELi128ENS_10bfloat16_tEfNS_4arch4Sm90ELb0ELb1ELb0ELb1ELb1ELb1ELb0ELb1ELb1ELb1ELb0ELb0EEENS1_21CollectiveEpilogueFwdISB_S9_SC_SE_Li256ELb1ELb1ELb0ELb0EEENS1_36VarlenDynamicPersistentTileSchedulerILi128ELi128ELi256ELi128ELb0ELb1ELb1ELb1ELb0ELb1EEEEEEEEEvNT_6ParamsE,"aw",@nobits
	.sectionflags	@""
	.align	16
	.zero		1024


//--------------------- .nv.shared._ZN7cutlass13device_kernelIN5flash11enable_sm90INS1_16FlashAttnFwdSm90INS1_25CollectiveMainloopFwdSm90ILi2EN4cute5tupleIJNS5_1CILi1EEES8_S8_EEENS6_IJNS7_ILi128EEESA_SA_EEELi128ENS_10bfloat16_tEfNS_4arch4Sm90ELb1ELb0ELb0ELb0ELb1ELb0ELb0ELb1ELb1ELb1ELb0ELb0EEENS1_21CollectiveEpilogueFwdISB_S9_SC_SE_Li256ELb0ELb1ELb0ELb0EEENS1_30DynamicPersistentTileSchedulerILi256ELi128ELb0ELb1ELb1EEEEEEEEEvNT_6ParamsE --------------------------
	.section	.nv.shared._ZN7cutlass13device_kernelIN5flash11enable_sm90INS1_16FlashAttnFwdSm90INS1_25CollectiveMainloopFwdSm90ILi2EN4cute5tupleIJNS5_1CILi1EEES8_S8_EEENS6_IJNS7_ILi128EEESA_SA_EEELi128ENS_10bfloat16_tEfNS_4arch4Sm90ELb1ELb0ELb0ELb0ELb1ELb0ELb0ELb1ELb1ELb1ELb0ELb0EEENS1_21CollectiveEpilogueFwdISB_S9_SC_SE_Li256ELb0ELb1ELb0ELb0EEENS1_30DynamicPersistentTileSchedulerILi256ELi128ELb0ELb1ELb1EEEEEEEEEvNT_6ParamsE,"aw",@nobits
	.sectionflags	@""
	.align	16
	.zero		1024


//--------------------- .nv.shared._ZN7cutlass13device_kernelIN5flash11enable_sm90INS1_16FlashAttnFwdSm90INS1_25CollectiveMainloopFwdSm90ILi2EN4cute5tupleIJNS5_1CILi1EEES8_S8_EEENS6_IJNS7_ILi128EEESA_SA_EEELi128ENS_10bfloat16_tEfNS_4arch4Sm90ELb1ELb0ELb0ELb1ELb1ELb0ELb0ELb1ELb1ELb1ELb0ELb0EEENS1_21CollectiveEpilogueFwdISB_S9_SC_SE_Li256ELb1ELb1ELb0ELb0EEENS1_36VarlenDynamicPersistentTileSchedulerILi128ELi128ELi256ELi128ELb0ELb1ELb1ELb1ELb1ELb1EEEEEEEEEvNT_6ParamsE --------------------------
	.section	.nv.shared._ZN7cutlass13device_kernelIN5flash11enable_sm90INS1_16FlashAttnFwdSm90INS1_25CollectiveMainloopFwdSm90ILi2EN4cute5tupleIJNS5_1CILi1EEES8_S8_EEENS6_IJNS7_ILi128EEESA_SA_EEELi128ENS_10bfloat16_tEfNS_4arch4Sm90ELb1ELb0ELb0ELb1ELb1ELb0ELb0ELb1ELb1ELb1ELb0ELb0EEENS1_21CollectiveEpilogueFwdISB_S9_SC_SE_Li256ELb1ELb1ELb0ELb0EEENS1_36VarlenDynamicPersistentTileSchedulerILi128ELi128ELi256ELi128ELb0ELb1ELb1ELb1ELb1ELb1EEEEEEEEEvNT_6ParamsE,"aw",@nobits
	.sectionflags	@""
	.align	16
	.zero		1024


//--------------------- .nv.shared._ZN7cutlass13device_kernelIN5flash11enable_sm90INS1_16FlashAttnFwdSm90INS1_25CollectiveMainloopFwdSm90ILi2EN4cute5tupleIJNS5_1CILi1EEES8_S8_EEENS6_IJNS7_ILi128EEESA_SA_EEELi128ENS_10bfloat16_tEfNS_4arch4Sm90ELb1ELb0ELb0ELb1ELb1ELb1ELb0ELb1ELb1ELb1ELb0ELb0EEENS1_21CollectiveEpilogueFwdISB_S9_SC_SE_Li256ELb1ELb1ELb0ELb0EEENS1_36VarlenDynamicPersistentTileSchedulerILi128ELi128ELi256ELi128ELb0ELb1ELb1ELb1ELb1ELb1EEEEEEEEEvNT_6ParamsE --------------------------
	.section	.nv.shared._ZN7cutlass13device_kernelIN5flash11enable_sm90INS1_16FlashAttnFwdSm90INS1_25CollectiveMainloopFwdSm90ILi2EN4cute5tupleIJNS5_1CILi1EEES8_S8_EEENS6_IJNS7_ILi128EEESA_SA_EEELi128ENS_10bfloat16_tEfNS_4arch4Sm90ELb1ELb0ELb0ELb1ELb1ELb1ELb0ELb1ELb1ELb1ELb0ELb0EEENS1_21CollectiveEpilogueFwdISB_S9_SC_SE_Li256ELb1ELb1ELb0ELb0EEENS1_36VarlenDynamicPersistentTileSchedulerILi128ELi128ELi256ELi128ELb0ELb1ELb1ELb1ELb1ELb1EEEEEEEEEvNT_6ParamsE,"aw",@nobits
	.sectionflags	@""
	.align	16
	.zero		1024


//--------------------- .nv.constant0._ZN7cutlass13device_kernelIN5flash11enable_sm90INS1_16FlashAttnFwdSm90INS1_25CollectiveMainloopFwdSm90ILi2EN4cute5tupleIJNS5_1CILi1EEES8_S8_EEENS6_IJNS7_ILi128EEESA_SA_EEELi128ENS_10bfloat16_tEfNS_4arch4Sm90ELb0ELb0ELb0ELb0ELb1ELb0ELb0ELb1ELb1ELb1ELb0ELb0EEENS1_21CollectiveEpilogueFwdISB_S9_SC_SE_Li256ELb0ELb1ELb0ELb0EEENS1_29StaticPersistentTileSchedulerILb0EEEEEEEEEvNT_6ParamsE --------------------------
	.section	.nv.constant0._ZN7cutlass13device_kernelIN5flash11enable_sm90INS1_16FlashAttnFwdSm90INS1_25CollectiveMainloopFwdSm90ILi2EN4cute5tupleIJNS5_1CILi1EEES8_S8_EEENS6_IJNS7_ILi128EEESA_SA_EEELi128ENS_10bfloat16_tEfNS_4arch4Sm90ELb0ELb0ELb0ELb0ELb1ELb0ELb0ELb1ELb1ELb1ELb0ELb0EEENS1_21CollectiveEpilogueFwdISB_S9_SC_SE_Li256ELb0ELb1ELb0ELb0EEENS1_29StaticPersistentTileSchedulerILb0EEEEEEEEEvNT_6ParamsE,"a",@progbits
	.sectionflags	@""
	.align	4
.nv.constant0._ZN7cutlass13device_kernelIN5flash11enable_sm90INS1_16FlashAttnFwdSm90INS1_25CollectiveMainloopFwdSm90ILi2EN4cute5tupleIJNS5_1CILi1EEES8_S8_EEENS6_IJNS7_ILi128EEESA_SA_EEELi128ENS_10bfloat16_tEfNS_4arch4Sm90ELb0ELb0ELb0ELb0ELb1ELb0ELb0ELb1ELb1ELb1ELb0ELb0EEENS1_21CollectiveEpilogueFwdISB_S9_SC_SE_Li256ELb0ELb1ELb0ELb0EEENS1_29StaticPersistentTileSchedulerILb0EEEEEEEEEvNT_6ParamsE:
	.zero		3200


//--------------------- .nv.constant0._ZN7cutlass13device_kernelIN5flash11enable_sm90INS1_16FlashAttnFwdSm90INS1_25CollectiveMainloopFwdSm90ILi2EN4cute5tupleIJNS5_1CILi1EEES8_S8_EEENS6_IJNS7_ILi128EEESA_SA_EEELi128ENS_10bfloat16_tEfNS_4arch4Sm90ELb0ELb0ELb0ELb1ELb1ELb0ELb0ELb1ELb1ELb1ELb0ELb0EEENS1_21CollectiveEpilogueFwdISB_S9_SC_SE_Li256ELb1ELb1ELb0ELb0EEENS1_36VarlenDynamicPersistentTileSchedulerILi128ELi128ELi256ELi128ELb0ELb1ELb1ELb0ELb1ELb1EEEEEEEEEvNT_6ParamsE --------------------------
	.section	.nv.constant0._ZN7cutlass13device_kernelIN5flash11enable_sm90INS1_16FlashAttnFwdSm90INS1_25CollectiveMainloopFwdSm90ILi2EN4cute5tupleIJNS5_1CILi1EEES8_S8_EEENS6_IJNS7_ILi128EEESA_SA_EEELi128ENS_10bfloat16_tEfNS_4arch4Sm90ELb0ELb0ELb0ELb1ELb1ELb0ELb0ELb1ELb1ELb1ELb0ELb0EEENS1_21CollectiveEpilogueFwdISB_S9_SC_SE_Li256ELb1ELb1ELb0ELb0EEENS1_36VarlenDynamicPersistentTileSchedulerILi128ELi128ELi256ELi128ELb0ELb1ELb1ELb0ELb1ELb1EEEEEEEEEvNT_6ParamsE,"a",@progbits
	.sectionflags	@""
	.align	4
.nv.constant0._ZN7cutlass13device_kernelIN5flash11enable_sm90INS1_16FlashAttnFwdSm90INS1_25CollectiveMainloopFwdSm90ILi2EN4cute5tupleIJNS5_1CILi1EEES8_S8_EEENS6_IJNS7_ILi128EEESA_SA_EEELi128ENS_10bfloat16_tEfNS_4arch4Sm90ELb0ELb0ELb0ELb1ELb1ELb0ELb0ELb1ELb1ELb1ELb0ELb0EEENS1_21CollectiveEpilogueFwdISB_S9_SC_SE_Li256ELb1ELb1ELb0ELb0EEENS1_36VarlenDynamicPersistentTileSchedulerILi128ELi128ELi256ELi128ELb0ELb1ELb1ELb0ELb1ELb1EEEEEEEEEvNT_6ParamsE:
	.zero		3328


//--------------------- .nv.constant0._ZN7cutlass13device_kernelIN5flash11enable_sm90INS1_16FlashAttnFwdSm90INS1_25CollectiveMainloopFwdSm90ILi2EN4cute5tupleIJNS5_1CILi1EEES8_S8_EEENS6_IJNS7_ILi128EEESA_SA_EEELi128ENS_10bfloat16_tEfNS_4arch4Sm90ELb0ELb0ELb0ELb1ELb1ELb1ELb0ELb1ELb1ELb1ELb0ELb0EEENS1_21CollectiveEpilogueFwdISB_S9_SC_SE_Li256ELb1ELb1ELb0ELb0EEENS1_36VarlenDynamicPersistentTileSchedulerILi128ELi128ELi256ELi128ELb0ELb1ELb1ELb0ELb1ELb1EEEEEEEEEvNT_6ParamsE --------------------------
	.section	.nv.constant0._ZN7cutlass13device_kernelIN5flash11enable_sm90INS1_16FlashAttnFwdSm90INS1_25CollectiveMainloopFwdSm90ILi2EN4cute5tupleIJNS5_1CILi1EEES8_S8_EEENS6_IJNS7_ILi128EEESA_SA_EEELi128ENS_10bfloat16_tEfNS_4arch4Sm90ELb0ELb0ELb0ELb1ELb1ELb1ELb0ELb1ELb1ELb1ELb0ELb0EEENS1_21CollectiveEpilogueFwdISB_S9_SC_SE_Li256ELb1ELb1ELb0ELb0EEENS1_36VarlenDynamicPersistentTileSchedulerILi128ELi128ELi256ELi128ELb0ELb1ELb1ELb0ELb1ELb1EEEEEEEEEvNT_6ParamsE,"a",@progbits
	.sectionflags	@""
	.align	4
.nv.constant0._ZN7cutlass13device_kernelIN5flash11enable_sm90INS1_16FlashAttnFwdSm90INS1_25CollectiveMainloopFwdSm90ILi2EN4cute5tupleIJNS5_1CILi1EEES8_S8_EEENS6_IJNS7_ILi128EEESA_SA_EEELi128ENS_10bfloat16_tEfNS_4arch4Sm90ELb0ELb0ELb0ELb1ELb1ELb1ELb0ELb1ELb1ELb1ELb0ELb0EEENS1_21CollectiveEpilogueFwdISB_S9_SC_SE_Li256ELb1ELb1ELb0ELb0EEENS1_36VarlenDynamicPersistentTileSchedulerILi128ELi128ELi256ELi128ELb0ELb1ELb1ELb0ELb1ELb1EEEEEEEEEvNT_6ParamsE:
	.zero		3328


//--------------------- .nv.constant0._ZN7cutlass13device_kernelIN5flash11enable_sm90INS1_16FlashAttnFwdSm90INS1_25CollectiveMainloopFwdSm90ILi2EN4cute5tupleIJNS5_1CILi1EEES8_S8_EEENS6_IJNS7_ILi128EEESA_SA_EEELi128ENS_10bfloat16_tEfNS_4arch4Sm90ELb0ELb1ELb0ELb0ELb1ELb0ELb0ELb1ELb1ELb1ELb0ELb0EEENS1_21CollectiveEpilogueFwdISB_S9_SC_SE_Li256ELb0ELb1ELb0ELb0EEENS1_30DynamicPersistentTileSchedulerILi256ELi128ELb0ELb1ELb1EEEEEEEEEvNT_6ParamsE --------------------------
	.section	.nv.constant0._ZN7cutlass13device_kernelIN5flash11enable_sm90INS1_16FlashAttnFwdSm90INS1_25CollectiveMainloopFwdSm90ILi2EN4cute5tupleIJNS5_1CILi1EEES8_S8_EEENS6_IJNS7_ILi128EEESA_SA_EEELi128ENS_10bfloat16_tEfNS_4arch4Sm90ELb0ELb1ELb0ELb0ELb1ELb0ELb0ELb1ELb1ELb1ELb0ELb0EEENS1_21CollectiveEpilogueFwdISB_S9_SC_SE_Li256ELb0ELb1ELb0ELb0EEENS1_30DynamicPersistentTileSchedulerILi256ELi128ELb0ELb1ELb1EEEEEEEEEvNT_6ParamsE,"a",@progbits
	.sectionflags	@""
	.align	4
.nv.constant0._ZN7cutlass13device_kernelIN5flash11enable_sm90INS1_16FlashAttnFwdSm90INS1_25CollectiveMainloopFwdSm90ILi2EN4cute5tupleIJNS5_1CILi1EEES8_S8_EEENS6_IJNS7_ILi128EEESA_SA_EEELi128ENS_10bfloat16_tEfNS_4arch4Sm90ELb0ELb1ELb0ELb0ELb1ELb0ELb0ELb1ELb1ELb1ELb0ELb0EEENS1_21CollectiveEpilogueFwdISB_S9_SC_SE_Li256ELb0ELb1ELb0ELb0EEENS1_30DynamicPersistentTileSchedulerILi256ELi128ELb0ELb1ELb1EEEEEEEEEvNT_6ParamsE:
	.zero		3328


//--------------------- .nv.constant0._ZN7cutlass13device_kernelIN5flash11enable_sm90INS1_16FlashAttnFwdSm90INS1_25CollectiveMainloopFwdSm90ILi2EN4cute5tupleIJNS5_1CILi1EEES8_S8_EEENS6_IJNS7_ILi128EEESA_SA_EEELi128ENS_10bfloat16_tEfNS_4arch4Sm90ELb0ELb1ELb0ELb1ELb1ELb0ELb0ELb1ELb1ELb1ELb0ELb0EEENS1_21CollectiveEpilogueFwdISB_S9_SC_SE_Li256ELb1ELb1ELb0ELb0EEENS1_36VarlenDynamicPersistentTileSchedulerILi128ELi128ELi256ELi128ELb0ELb1ELb1ELb1ELb0ELb1EEEEEEEEEvNT_6ParamsE --------------------------
	.section	.nv.constant0._ZN7cutlass13device_kernelIN5flash11enable_sm90INS1_16FlashAttnFwdSm90INS1_25CollectiveMainloopFwdSm90ILi2EN4cute5tupleIJNS5_1CILi1EEES8_S8_EEENS6_IJNS7_ILi128EEESA_SA_EEELi128ENS_10bfloat16_tEfNS_4arch4Sm90ELb0ELb1ELb0ELb1ELb1ELb0ELb0ELb1ELb1ELb1ELb0ELb0EEENS1_21CollectiveEpilogueFwdISB_S9_SC_SE_Li256ELb1ELb1ELb0ELb0EEENS1_36VarlenDynamicPersistentTileSchedulerILi128ELi128ELi256ELi128ELb0ELb1ELb1ELb1ELb0ELb1EEEEEEEEEvNT_6ParamsE,"a",@progbits
	.sectionflags	@""
	.align	4
.nv.constant0._ZN7cutlass13device_kernelIN5flash11enable_sm90INS1_16FlashAttnFwdSm90INS1_25CollectiveMainloopFwdSm90ILi2EN4cute5tupleIJNS5_1CILi1EEES8_S8_EEENS6_IJNS7_ILi128EEESA_SA_EEELi128ENS_10bfloat16_tEfNS_4arch4Sm90ELb0ELb1ELb0ELb1ELb1ELb0ELb0ELb1ELb1ELb1ELb0ELb0EEENS1_21CollectiveEpilogueFwdISB_S9_SC_SE_Li256ELb1ELb1ELb0ELb0EEENS1_36VarlenDynamicPersistentTileSchedulerILi128ELi128ELi256ELi128ELb0ELb1ELb1ELb1ELb0ELb1EEEEEEEEEvNT_6ParamsE:
	.zero		3328


//--------------------- .nv.constant0._ZN7cutlass13device_kernelIN5flash11enable_sm90INS1_16FlashAttnFwdSm90INS1_25CollectiveMainloopFwdSm90ILi2EN4cute5tupleIJNS5_1CILi1EEES8_S8_EEENS6_IJNS7_ILi128EEESA_SA_EEELi128ENS_10bfloat16_tEfNS_4arch4Sm90ELb0ELb1ELb0ELb1ELb1ELb1ELb0ELb1ELb1ELb1ELb0ELb0EEENS1_21CollectiveEpilogueFwdISB_S9_SC_SE_Li256ELb1ELb1ELb0ELb0EEENS1_36VarlenDynamicPersistentTileSchedulerILi128ELi128ELi256ELi128ELb0ELb1ELb1ELb1ELb0ELb1EEEEEEEEEvNT_6ParamsE --------------------------
	.section	.nv.constant0._ZN7cutlass13device_kernelIN5flash11enable_sm90INS1_16FlashAttnFwdSm90INS1_25CollectiveMainloopFwdSm90ILi2EN4cute5tupleIJNS5_1CILi1EEES8_S8_EEENS6_IJNS7_ILi128EEESA_SA_EEELi128ENS_10bfloat16_tEfNS_4arch4Sm90ELb0ELb1ELb0ELb1ELb1ELb1ELb0ELb1ELb1ELb1ELb0ELb0EEENS1_21CollectiveEpilogueFwdISB_S9_SC_SE_Li256ELb1ELb1ELb0ELb0EEENS1_36VarlenDynamicPersistentTileSchedulerILi128ELi128ELi256ELi128ELb0ELb1ELb1ELb1ELb0ELb1EEEEEEEEEvNT_6ParamsE,"a",@progbits
	.sectionflags	@""
	.align	4
.nv.constant0._ZN7cutlass13device_kernelIN5flash11enable_sm90INS1_16FlashAttnFwdSm90INS1_25CollectiveMainloopFwdSm90ILi2EN4cute5tupleIJNS5_1CILi1EEES8_S8_EEENS6_IJNS7_ILi128EEESA_SA_EEELi128ENS_10bfloat16_tEfNS_4arch4Sm90ELb0ELb1ELb0ELb1ELb1ELb1ELb0ELb1ELb1ELb1ELb0ELb0EEENS1_21CollectiveEpilogueFwdISB_S9_SC_SE_Li256ELb1ELb1ELb0ELb0EEENS1_36VarlenDynamicPersistentTileSchedulerILi128ELi128ELi256ELi128ELb0ELb1ELb1ELb1ELb0ELb1EEEEEEEEEvNT_6ParamsE:
	.zero		3328


//--------------------- .nv.constant0._ZN7cutlass13device_kernelIN5flash11enable_sm90INS1_16FlashAttnFwdSm90INS1_25CollectiveMainloopFwdSm90ILi2EN4cute5tupleIJNS5_1CILi1EEES8_S8_EEENS6_IJNS7_ILi128EEESA_SA_EEELi128ENS_10bfloat16_tEfNS_4arch4Sm90ELb1ELb0ELb0ELb0ELb1ELb0ELb0ELb1ELb1ELb1ELb0ELb0EEENS1_21CollectiveEpilogueFwdISB_S9_SC_SE_Li256ELb0ELb1ELb0ELb0EEENS1_30DynamicPersistentTileSchedulerILi256ELi128ELb0ELb1ELb1EEEEEEEEEvNT_6ParamsE --------------------------
	.section	.nv.constant0._ZN7cutlass13device_kernelIN5flash11enable_sm90INS1_16FlashAttnFwdSm90INS1_25CollectiveMainloopFwdSm90ILi2EN4cute5tupleIJNS5_1CILi1EEES8_S8_EEENS6_IJNS7_ILi128EEESA_SA_EEELi128ENS_10bfloat16_tEfNS_4arch4Sm90ELb1ELb0ELb0ELb0ELb1ELb0ELb0ELb1ELb1ELb1ELb0ELb0EEENS1_21CollectiveEpilogueFwdISB_S9_SC_SE_Li256ELb0ELb1ELb0ELb0EEENS1_30DynamicPersistentTileSchedulerILi256ELi128ELb0ELb1ELb1EEEEEEEEEvNT_6ParamsE,"a",@progbits
	.sectionflags	@""
	.align	4
.nv.constant0._ZN7cutlass13device_kernelIN5flash11enable_sm90INS1_16FlashAttnFwdSm90INS1_25CollectiveMainloopFwdSm90ILi2EN4cute5tupleIJNS5_1CILi1EEES8_S8_EEENS6_IJNS7_ILi128EEESA_SA_EEELi128ENS_10bfloat16_tEfNS_4arch4Sm90ELb1ELb0ELb0ELb0ELb1ELb0ELb0ELb1ELb1ELb1ELb0ELb0EEENS1_21CollectiveEpilogueFwdISB_S9_SC_SE_Li256ELb0ELb1ELb0ELb0EEENS1_30DynamicPersistentTileSchedulerILi256ELi128ELb0ELb1ELb1EEEEEEEEEvNT_6ParamsE:
	.zero		3328


//--------------------- .nv.constant0._ZN7cutlass13device_kernelIN5flash11enable_sm90INS1_16FlashAttnFwdSm90INS1_25CollectiveMainloopFwdSm90ILi2EN4cute5tupleIJNS5_1CILi1EEES8_S8_EEENS6_IJNS7_ILi128EEESA_SA_EEELi128ENS_10bfloat16_tEfNS_4arch4Sm90ELb1ELb0ELb0ELb1ELb1ELb0ELb0ELb1ELb1ELb1ELb0ELb0EEENS1_21CollectiveEpilogueFwdISB_S9_SC_SE_Li256ELb1ELb1ELb0ELb0EEENS1_36VarlenDynamicPersistentTileSchedulerILi128ELi128ELi256ELi128ELb0ELb1ELb1ELb1ELb1ELb1EEEEEEEEEvNT_6ParamsE --------------------------
	.section	.nv.constant0._ZN7cutlass13device_kernelIN5flash11enable_sm90INS1_16FlashAttnFwdSm90INS1_25CollectiveMainloopFwdSm90ILi2EN4cute5tupleIJNS5_1CILi1EEES8_S8_EEENS6_IJNS7_ILi128EEESA_SA_EEELi128ENS_10bfloat16_tEfNS_4arch4Sm90ELb1ELb0ELb0ELb1ELb1ELb0ELb0ELb1ELb1ELb1ELb0ELb0EEENS1_21CollectiveEpilogueFwdISB_S9_SC_SE_Li256ELb1ELb1ELb0ELb0EEENS1_36VarlenDynamicPersistentTileSchedulerILi128ELi128ELi256ELi128ELb0ELb1ELb1ELb1ELb1ELb1EEEEEEEEEvNT_6ParamsE,"a",@progbits
	.sectionflags	@""
	.align	4
.nv.constant0._ZN7cutlass13device_kernelIN5flash11enable_sm90INS1_16FlashAttnFwdSm90INS1_25CollectiveMainloopFwdSm90ILi2EN4cute5tupleIJNS5_1CILi1EEES8_S8_EEENS6_IJNS7_ILi128EEESA_SA_EEELi128ENS_10bfloat16_tEfNS_4arch4Sm90ELb1ELb0ELb0ELb1ELb1ELb0ELb0ELb1ELb1ELb1ELb0ELb0EEENS1_21CollectiveEpilogueFwdISB_S9_SC_SE_Li256ELb1ELb1ELb0ELb0EEENS1_36VarlenDynamicPersistentTileSchedulerILi128ELi128ELi256ELi128ELb0ELb1ELb1ELb1ELb1ELb1EEEEEEEEEvNT_6ParamsE:
	.zero		3328


//--------------------- .nv.constant0._ZN7cutlass13device_kernelIN5flash11enable_sm90INS1_16FlashAttnFwdSm90INS1_25CollectiveMainloopFwdSm90ILi2EN4cute5tupleIJNS5_1CILi1EEES8_S8_EEENS6_IJNS7_ILi128EEESA_SA_EEELi128ENS_10bfloat16_tEfNS_4arch4Sm90ELb1ELb0ELb0ELb1ELb1ELb1ELb0ELb1ELb1ELb1ELb0ELb0EEENS1_21CollectiveEpilogueFwdISB_S9_SC_SE_Li256ELb1ELb1ELb0ELb0EEENS1_36VarlenDynamicPersistentTileSchedulerILi128ELi128ELi256ELi128ELb0ELb1ELb1ELb1ELb1ELb1EEEEEEEEEvNT_6ParamsE --------------------------
	.section	.nv.constant0._ZN7cutlass13device_kernelIN5flash11enable_sm90INS1_16FlashAttnFwdSm90INS1_25CollectiveMainloopFwdSm90ILi2EN4cute5tupleIJNS5_1CILi1EEES8_S8_EEENS6_IJNS7_ILi128EEESA_SA_EEELi128ENS_10bfloat16_tEfNS_4arch4Sm90ELb1ELb0ELb0ELb1ELb1ELb1ELb0ELb1ELb1ELb1ELb0ELb0EEENS1_21CollectiveEpilogueFwdISB_S9_SC_SE_Li256ELb1ELb1ELb0ELb0EEENS1_36VarlenDynamicPersistentTileSchedulerILi128ELi128ELi256ELi128ELb0ELb1ELb1ELb1ELb1ELb1EEEEEEEEEvNT_6ParamsE,"a",@progbits
	.sectionflags	@""
	.align	4
.nv.constant0._ZN7cutlass13device_kernelIN5flash11enable_sm90INS1_16FlashAttnFwdSm90INS1_25CollectiveMainloopFwdSm90ILi2EN4cute5tupleIJNS5_1CILi1EEES8_S8_EEENS6_IJNS7_ILi128EEESA_SA_EEELi128ENS_10bfloat16_tEfNS_4arch4Sm90ELb1ELb0ELb0ELb1ELb1ELb1ELb0ELb1ELb1ELb1ELb0ELb0EEENS1_21CollectiveEpilogueFwdISB_S9_SC_SE_Li256ELb1ELb1ELb0ELb0EEENS1_36VarlenDynamicPersistentTileSchedulerILi128ELi128ELi256ELi128ELb0ELb1ELb1ELb1ELb1ELb1EEEEEEEEEvNT_6ParamsE:
	.zero		3328


//--------------------- SYMBOLS --------------------------

	.type		.nv.reservedSmem.offset0,@object
	.size		.nv.reservedSmem.offset0,0x4
	.type		__assertfail,@function
